	.target	sm_80

	.elftype	@"ET_EXEC"


//--------------------- .note.nv.tkinfo           --------------------------
	.section	.note.nv.tkinfo,"",@"SHT_NOTE"
	.sectionflags	@"SHF_NOTE_NV_TKINFO"
	.tkinfo
        /*0018*/ 	.word	0x00000002
        /*0030*/ 	.string	""
        /*0030*/ 	.string	"ptxas"
        /*0030*/ 	.string	"Cuda compilation tools, release 13.0, V13.0.88"
        /*0030*/ 	.string	"Build cuda_13.0.r13.0/compiler.36424714_0"
        /*0030*/ 	.string	"-arch sm_80 -m 64 "



//--------------------- .note.nv.cuinfo           --------------------------
	.section	.note.nv.cuinfo,"",@"SHT_NOTE"
	.sectionflags	@"SHF_NOTE_NV_CUINFO"
        /*0018*/ 	.short	0x0002
        /*001a*/ 	.short	0x0050
        /*001c*/ 	.short	0x0082
	.zero		2


//--------------------- .nv.info                  --------------------------
	.section	.nv.info,"",@"SHT_CUDA_INFO"
	.align	4


	//----- nvinfo : EIATTR_REGCOUNT
	.align		4
        /*0000*/ 	.byte	0x04, 0x2f
        /*0002*/ 	.short	(.L_12 - .L_11)
	.align		4
.L_11:
        /*0004*/ 	.word	index@(_ZN7cutlass13device_kernelIN5flash19enable_sm80_to_sm89INS1_16FlashAttnFwdSm80INS1_25CollectiveMainloopFwdSm80ILi4ELi1ELb0EN4cute5tupleIJNS5_1CILi128EEENS7_ILi48EEENS7_ILi96EEEEEELi96ENS_10bfloat16_tEfNS_4arch4Sm80ELb1ELb0ELb1ELb1ELb0ELb1ELb1ELb1EEENS1_21CollectiveEpilogueFwdINS6_IJS8_SA_S9_EEENS6_IJNS7_ILi1EEESI_SI_EEESC_SE_Li128ELb1ELb1ELb1ELb0EEENS1_36VarlenDynamicPersistentTileSchedulerILi128ELi48ELi128ELi128ELb1ELb1ELb0ELb1ELb1ELb1EEEEEEEEEvNT_6ParamsE)
        /*0008*/ 	.word	0x000000ff


	//----- nvinfo : EIATTR_FRAME_SIZE
	.align		4
.L_12:
        /*000c*/ 	.byte	0x04, 0x11
        /*000e*/ 	.short	(.L_14 - .L_13)
	.align		4
.L_13:
        /*0010*/ 	.word	index@($__internal_25_$__cuda_sm70_votesync_ballot)
        /*0014*/ 	.word	0x00000000


	//----- nvinfo : EIATTR_FRAME_SIZE
	.align		4
.L_14:
        /*0018*/ 	.byte	0x04, 0x11
        /*001a*/ 	.short	(.L_16 - .L_15)
	.align		4
.L_15:
        /*001c*/ 	.word	index@($__internal_24_$__cuda_sm70_shflsync_up_p)
        /*0020*/ 	.word	0x00000000


	//----- nvinfo : EIATTR_FRAME_SIZE
	.align		4
.L_16:
        /*0024*/ 	.byte	0x04, 0x11
        /*0026*/ 	.short	(.L_18 - .L_17)
	.align		4
.L_17:
        /*0028*/ 	.word	index@($__internal_23_$__cuda_sm70_shflsync_idx_p)
        /*002c*/ 	.word	0x00000000


	//----- nvinfo : EIATTR_FRAME_SIZE
	.align		4
.L_18:
        /*0030*/ 	.byte	0x04, 0x11
        /*0032*/ 	.short	(.L_20 - .L_19)
	.align		4
.L_19:
        /*0034*/ 	.word	index@($__internal_22_$__cuda_sm70_shflsync_bfly_p)
        /*0038*/ 	.word	0x00000000


	//----- nvinfo : EIATTR_FRAME_SIZE
	.align		4
.L_20:
        /*003c*/ 	.byte	0x04, 0x11
        /*003e*/ 	.short	(.L_22 - .L_21)
	.align		4
.L_21:
        /*0040*/ 	.word	index@(_ZN7cutlass13device_kernelIN5flash19enable_sm80_to_sm89INS1_16FlashAttnFwdSm80INS1_25CollectiveMainloopFwdSm80ILi4ELi1ELb0EN4cute5tupleIJNS5_1CILi128EEENS7_ILi48EEENS7_ILi96EEEEEELi96ENS_10bfloat16_tEfNS_4arch4Sm80ELb1ELb0ELb1ELb1ELb0ELb1ELb1ELb1EEENS1_21CollectiveEpilogueFwdINS6_IJS8_SA_S9_EEENS6_IJNS7_ILi1EEESI_SI_EEESC_SE_Li128ELb1ELb1ELb1ELb0EEENS1_36VarlenDynamicPersistentTileSchedulerILi128ELi48ELi128ELi128ELb1ELb1ELb0ELb1ELb1ELb1EEEEEEEEEvNT_6ParamsE)
        /*0044*/ 	.word	0x000000c0


	//----- nvinfo : EIATTR_REGCOUNT
	.align		4
.L_22:
        /*0048*/ 	.byte	0x04, 0x2f
        /*004a*/ 	.short	(.L_24 - .L_23)
	.align		4
.L_23:
        /*004c*/ 	.word	index@(_ZN7cutlass13device_kernelIN5flash19enable_sm80_to_sm89INS1_16FlashAttnFwdSm80INS1_25CollectiveMainloopFwdSm80ILi4ELi1ELb0EN4cute5tupleIJNS5_1CILi128EEENS7_ILi48EEENS7_ILi96EEEEEELi96ENS_10bfloat16_tEfNS_4arch4Sm80ELb1ELb0ELb1ELb1ELb0ELb0ELb1ELb1EEENS1_21CollectiveEpilogueFwdINS6_IJS8_SA_S9_EEENS6_IJNS7_ILi1EEESI_SI_EEESC_SE_Li128ELb1ELb1ELb1ELb0EEENS1_36VarlenDynamicPersistentTileSchedulerILi128ELi48ELi128ELi128ELb1ELb1ELb0ELb1ELb1ELb1EEEEEEEEEvNT_6ParamsE)
        /*0050*/ 	.word	0x000000ff


	//----- nvinfo : EIATTR_FRAME_SIZE
	.align		4
.L_24:
        /*0054*/ 	.byte	0x04, 0x11
        /*0056*/ 	.short	(.L_26 - .L_25)
	.align		4
.L_25:
        /*0058*/ 	.word	index@($__internal_21_$__cuda_sm70_votesync_ballot)
        /*005c*/ 	.word	0x00000000


	//----- nvinfo : EIATTR_FRAME_SIZE
	.align		4
.L_26:
        /*0060*/ 	.byte	0x04, 0x11
        /*0062*/ 	.short	(.L_28 - .L_27)
	.align		4
.L_27:
        /*0064*/ 	.word	index@($__internal_20_$__cuda_sm70_shflsync_up_p)
        /*0068*/ 	.word	0x00000000


	//----- nvinfo : EIATTR_FRAME_SIZE
	.align		4
.L_28:
        /*006c*/ 	.byte	0x04, 0x11
        /*006e*/ 	.short	(.L_30 - .L_29)
	.align		4
.L_29:
        /*0070*/ 	.word	index@($__internal_19_$__cuda_sm70_shflsync_idx_p)
        /*0074*/ 	.word	0x00000000


	//----- nvinfo : EIATTR_FRAME_SIZE
	.align		4
.L_30:
        /*0078*/ 	.byte	0x04, 0x11
        /*007a*/ 	.short	(.L_32 - .L_31)
	.align		4
.L_31:
        /*007c*/ 	.word	index@($__internal_18_$__cuda_sm70_shflsync_bfly_p)
        /*0080*/ 	.word	0x00000000


	//----- nvinfo : EIATTR_FRAME_SIZE
	.align		4
.L_32:
        /*0084*/ 	.byte	0x04, 0x11
        /*0086*/ 	.short	(.L_34 - .L_33)
	.align		4
.L_33:
        /*0088*/ 	.word	index@(_ZN7cutlass13device_kernelIN5flash19enable_sm80_to_sm89INS1_16FlashAttnFwdSm80INS1_25CollectiveMainloopFwdSm80ILi4ELi1ELb0EN4cute5tupleIJNS5_1CILi128EEENS7_ILi48EEENS7_ILi96EEEEEELi96ENS_10bfloat16_tEfNS_4arch4Sm80ELb1ELb0ELb1ELb1ELb0ELb0ELb1ELb1EEENS1_21CollectiveEpilogueFwdINS6_IJS8_SA_S9_EEENS6_IJNS7_ILi1EEESI_SI_EEESC_SE_Li128ELb1ELb1ELb1ELb0EEENS1_36VarlenDynamicPersistentTileSchedulerILi128ELi48ELi128ELi128ELb1ELb1ELb0ELb1ELb1ELb1EEEEEEEEEvNT_6ParamsE)
        /*008c*/ 	.word	0x000000c8


	//----- nvinfo : EIATTR_REGCOUNT
	.align		4
.L_34:
        /*0090*/ 	.byte	0x04, 0x2f
        /*0092*/ 	.short	(.L_36 - .L_35)
	.align		4
.L_35:
        /*0094*/ 	.word	index@(_ZN7cutlass13device_kernelIN5flash19enable_sm80_to_sm89INS1_16FlashAttnFwdSm80INS1_25CollectiveMainloopFwdSm80ILi4ELi1ELb0EN4cute5tupleIJNS5_1CILi128EEENS7_ILi64EEENS7_ILi96EEEEEELi96ENS_10bfloat16_tEfNS_4arch4Sm80ELb1ELb0ELb1ELb0ELb0ELb0ELb1ELb1EEENS1_21CollectiveEpilogueFwdINS6_IJS8_SA_S9_EEENS6_IJNS7_ILi1EEESI_SI_EEESC_SE_Li128ELb0ELb1ELb1ELb0EEENS1_30DynamicPersistentTileSchedulerILi128ELi128ELb1ELb1ELb0EEEEEEEEEvNT_6ParamsE)
        /*0098*/ 	.word	0x000000ff


	//----- nvinfo : EIATTR_FRAME_SIZE
	.align		4
.L_36:
        /*009c*/ 	.byte	0x04, 0x11
        /*009e*/ 	.short	(.L_38 - .L_37)
	.align		4
.L_37:
        /*00a0*/ 	.word	index@($__internal_17_$__cuda_sm70_shflsync_idx_p)
        /*00a4*/ 	.word	0x00000000


	//----- nvinfo : EIATTR_FRAME_SIZE
	.align		4
.L_38:
        /*00a8*/ 	.byte	0x04, 0x11
        /*00aa*/ 	.short	(.L_40 - .L_39)
	.align		4
.L_39:
        /*00ac*/ 	.word	index@($__internal_16_$__cuda_sm70_shflsync_bfly_p)
        /*00b0*/ 	.word	0x00000000


	//----- nvinfo : EIATTR_FRAME_SIZE
	.align		4
.L_40:
        /*00b4*/ 	.byte	0x04, 0x11
        /*00b6*/ 	.short	(.L_42 - .L_41)
	.align		4
.L_41:
        /*00b8*/ 	.word	index@(_ZN7cutlass13device_kernelIN5flash19enable_sm80_to_sm89INS1_16FlashAttnFwdSm80INS1_25CollectiveMainloopFwdSm80ILi4ELi1ELb0EN4cute5tupleIJNS5_1CILi128EEENS7_ILi64EEENS7_ILi96EEEEEELi96ENS_10bfloat16_tEfNS_4arch4Sm80ELb1ELb0ELb1ELb0ELb0ELb0ELb1ELb1EEENS1_21CollectiveEpilogueFwdINS6_IJS8_SA_S9_EEENS6_IJNS7_ILi1EEESI_SI_EEESC_SE_Li128ELb0ELb1ELb1ELb0EEENS1_30DynamicPersistentTileSchedulerILi128ELi128ELb1ELb1ELb0EEEEEEEEEvNT_6ParamsE)
        /*00bc*/ 	.word	0x00000078


	//----- nvinfo : EIATTR_REGCOUNT
	.align		4
.L_42:
        /*00c0*/ 	.byte	0x04, 0x2f
        /*00c2*/ 	.short	(.L_44 - .L_43)
	.align		4
.L_43:
        /*00c4*/ 	.word	index@(_ZN7cutlass13device_kernelIN5flash19enable_sm80_to_sm89INS1_16FlashAttnFwdSm80INS1_25CollectiveMainloopFwdSm80ILi4ELi1ELb0EN4cute5tupleIJNS5_1CILi128EEENS7_ILi48EEENS7_ILi96EEEEEELi96ENS_10bfloat16_tEfNS_4arch4Sm80ELb0ELb1ELb1ELb1ELb0ELb1ELb1ELb1EEENS1_21CollectiveEpilogueFwdINS6_IJS8_SA_S9_EEENS6_IJNS7_ILi1EEESI_SI_EEESC_SE_Li128ELb1ELb1ELb1ELb0EEENS1_36VarlenDynamicPersistentTileSchedulerILi128ELi48ELi128ELi128ELb1ELb1ELb0ELb1ELb0ELb1EEEEEEEEEvNT_6ParamsE)
        /*00c8*/ 	.word	0x000000ff


	//----- nvinfo : EIATTR_FRAME_SIZE
	.align		4
.L_44:
        /*00cc*/ 	.byte	0x04, 0x11
        /*00ce*/ 	.short	(.L_46 - .L_45)
	.align		4
.L_45:
        /*00d0*/ 	.word	index@($__internal_15_$__cuda_sm70_votesync_ballot)
        /*00d4*/ 	.word	0x00000000


	//----- nvinfo : EIATTR_FRAME_SIZE
	.align		4
.L_46:
        /*00d8*/ 	.byte	0x04, 0x11
        /*00da*/ 	.short	(.L_48 - .L_47)
	.align		4
.L_47:
        /*00dc*/ 	.word	index@($__internal_14_$__cuda_sm70_shflsync_up_p)
        /*00e0*/ 	.word	0x00000000


	//----- nvinfo : EIATTR_FRAME_SIZE
	.align		4
.L_48:
        /*00e4*/ 	.byte	0x04, 0x11
        /*00e6*/ 	.short	(.L_50 - .L_49)
	.align		4
.L_49:
        /*00e8*/ 	.word	index@($__internal_13_$__cuda_sm70_shflsync_idx_p)
        /*00ec*/ 	.word	0x00000000


	//----- nvinfo : EIATTR_FRAME_SIZE
	.align		4
.L_50:
        /*00f0*/ 	.byte	0x04, 0x11
        /*00f2*/ 	.short	(.L_52 - .L_51)
	.align		4
.L_51:
        /*00f4*/ 	.word	index@($__internal_12_$__cuda_sm70_shflsync_bfly_p)
        /*00f8*/ 	.word	0x00000000


	//----- nvinfo : EIATTR_FRAME_SIZE
	.align		4
.L_52:
        /*00fc*/ 	.byte	0x04, 0x11
        /*00fe*/ 	.short	(.L_54 - .L_53)
	.align		4
.L_53:
        /*0100*/ 	.word	index@(_ZN7cutlass13device_kernelIN5flash19enable_sm80_to_sm89INS1_16FlashAttnFwdSm80INS1_25CollectiveMainloopFwdSm80ILi4ELi1ELb0EN4cute5tupleIJNS5_1CILi128EEENS7_ILi48EEENS7_ILi96EEEEEELi96ENS_10bfloat16_tEfNS_4arch4Sm80ELb0ELb1ELb1ELb1ELb0ELb1ELb1ELb1EEENS1_21CollectiveEpilogueFwdINS6_IJS8_SA_S9_EEENS6_IJNS7_ILi1EEESI_SI_EEESC_SE_Li128ELb1ELb1ELb1ELb0EEENS1_36VarlenDynamicPersistentTileSchedulerILi128ELi48ELi128ELi128ELb1ELb1ELb0ELb1ELb0ELb1EEEEEEEEEvNT_6ParamsE)
        /*0104*/ 	.word	0x000000b0


	//----- nvinfo : EIATTR_REGCOUNT
	.align		4
.L_54:
        /*0108*/ 	.byte	0x04, 0x2f
        /*010a*/ 	.short	(.L_56 - .L_55)
	.align		4
.L_55:
        /*010c*/ 	.word	index@(_ZN7cutlass13device_kernelIN5flash19enable_sm80_to_sm89INS1_16FlashAttnFwdSm80INS1_25CollectiveMainloopFwdSm80ILi4ELi1ELb0EN4cute5tupleIJNS5_1CILi128EEENS7_ILi48EEENS7_ILi96EEEEEELi96ENS_10bfloat16_tEfNS_4arch4Sm80ELb0ELb1ELb1ELb1ELb0ELb0ELb1ELb1EEENS1_21CollectiveEpilogueFwdINS6_IJS8_SA_S9_EEENS6_IJNS7_ILi1EEESI_SI_EEESC_SE_Li128ELb1ELb1ELb1ELb0EEENS1_36VarlenDynamicPersistentTileSchedulerILi128ELi48ELi128ELi128ELb1ELb1ELb0ELb1ELb0ELb1EEEEEEEEEvNT_6ParamsE)
        /*0110*/ 	.word	0x000000ff


	//----- nvinfo : EIATTR_FRAME_SIZE
	.align		4
.L_56:
        /*0114*/ 	.byte	0x04, 0x11
        /*0116*/ 	.short	(.L_58 - .L_57)
	.align		4
.L_57:
        /*0118*/ 	.word	index@($__internal_11_$__cuda_sm70_votesync_ballot)
        /*011c*/ 	.word	0x00000000


	//----- nvinfo : EIATTR_FRAME_SIZE
	.align		4
.L_58:
        /*0120*/ 	.byte	0x04, 0x11
        /*0122*/ 	.short	(.L_60 - .L_59)
	.align		4
.L_59:
        /*0124*/ 	.word	index@($__internal_10_$__cuda_sm70_shflsync_up_p)
        /*0128*/ 	.word	0x00000000


	//----- nvinfo : EIATTR_FRAME_SIZE
	.align		4
.L_60:
        /*012c*/ 	.byte	0x04, 0x11
        /*012e*/ 	.short	(.L_62 - .L_61)
	.align		4
.L_61:
        /*0130*/ 	.word	index@($__internal_9_$__cuda_sm70_shflsync_idx_p)
        /*0134*/ 	.word	0x00000000


	//----- nvinfo : EIATTR_FRAME_SIZE
	.align		4
.L_62:
        /*0138*/ 	.byte	0x04, 0x11
        /*013a*/ 	.short	(.L_64 - .L_63)
	.align		4
.L_63:
        /*013c*/ 	.word	index@($__internal_8_$__cuda_sm70_shflsync_bfly_p)
        /*0140*/ 	.word	0x00000000


	//----- nvinfo : EIATTR_FRAME_SIZE
	.align		4
.L_64:
        /*0144*/ 	.byte	0x04, 0x11
        /*0146*/ 	.short	(.L_66 - .L_65)
	.align		4
.L_65:
        /*0148*/ 	.word	index@(_ZN7cutlass13device_kernelIN5flash19enable_sm80_to_sm89INS1_16FlashAttnFwdSm80INS1_25CollectiveMainloopFwdSm80ILi4ELi1ELb0EN4cute5tupleIJNS5_1CILi128EEENS7_ILi48EEENS7_ILi96EEEEEELi96ENS_10bfloat16_tEfNS_4arch4Sm80ELb0ELb1ELb1ELb1ELb0ELb0ELb1ELb1EEENS1_21CollectiveEpilogueFwdINS6_IJS8_SA_S9_EEENS6_IJNS7_ILi1EEESI_SI_EEESC_SE_Li128ELb1ELb1ELb1ELb0EEENS1_36VarlenDynamicPersistentTileSchedulerILi128ELi48ELi128ELi128ELb1ELb1ELb0ELb1ELb0ELb1EEEEEEEEEvNT_6ParamsE)
        /*014c*/ 	.word	0x00000068


	//----- nvinfo : EIATTR_REGCOUNT
	.align		4
.L_66:
        /*0150*/ 	.byte	0x04, 0x2f
        /*0152*/ 	.short	(.L_68 - .L_67)
	.align		4
.L_67:
        /*0154*/ 	.word	index@(_ZN7cutlass13device_kernelIN5flash19enable_sm80_to_sm89INS1_16FlashAttnFwdSm80INS1_25CollectiveMainloopFwdSm80ILi4ELi1ELb0EN4cute5tupleIJNS5_1CILi128EEENS7_ILi48EEENS7_ILi96EEEEEELi96ENS_10bfloat16_tEfNS_4arch4Sm80ELb0ELb1ELb1ELb0ELb0ELb0ELb1ELb1EEENS1_21CollectiveEpilogueFwdINS6_IJS8_SA_S9_EEENS6_IJNS7_ILi1EEESI_SI_EEESC_SE_Li128ELb0ELb1ELb1ELb0EEENS1_19SingleTileSchedulerILb0ELb1ELb1ELi128EEEEEEEEEvNT_6ParamsE)
        /*0158*/ 	.word	0x000000ff


	//----- nvinfo : EIATTR_FRAME_SIZE
	.align		4
.L_68:
        /*015c*/ 	.byte	0x04, 0x11
        /*015e*/ 	.short	(.L_70 - .L_69)
	.align		4
.L_69:
        /*0160*/ 	.word	index@(_ZN7cutlass13device_kernelIN5flash19enable_sm80_to_sm89INS1_16FlashAttnFwdSm80INS1_25CollectiveMainloopFwdSm80ILi4ELi1ELb0EN4cute5tupleIJNS5_1CILi128EEENS7_ILi48EEENS7_ILi96EEEEEELi96ENS_10bfloat16_tEfNS_4arch4Sm80ELb0ELb1ELb1ELb0ELb0ELb0ELb1ELb1EEENS1_21CollectiveEpilogueFwdINS6_IJS8_SA_S9_EEENS6_IJNS7_ILi1EEESI_SI_EEESC_SE_Li128ELb0ELb1ELb1ELb0EEENS1_19SingleTileSchedulerILb0ELb1ELb1ELi128EEEEEEEEEvNT_6ParamsE)
        /*0164*/ 	.word	0x00000000


	//----- nvinfo : EIATTR_REGCOUNT
	.align		4
.L_70:
        /*0168*/ 	.byte	0x04, 0x2f
        /*016a*/ 	.short	(.L_72 - .L_71)
	.align		4
.L_71:
        /*016c*/ 	.word	index@(_ZN7cutlass13device_kernelIN5flash19enable_sm80_to_sm89INS1_16FlashAttnFwdSm80INS1_25CollectiveMainloopFwdSm80ILi4ELi1ELb0EN4cute5tupleIJNS5_1CILi128EEENS7_ILi48EEENS7_ILi96EEEEEELi96ENS_10bfloat16_tEfNS_4arch4Sm80ELb0ELb0ELb1ELb1ELb0ELb1ELb1ELb1EEENS1_21CollectiveEpilogueFwdINS6_IJS8_SA_S9_EEENS6_IJNS7_ILi1EEESI_SI_EEESC_SE_Li128ELb1ELb1ELb1ELb0EEENS1_36VarlenDynamicPersistentTileSchedulerILi128ELi48ELi128ELi128ELb1ELb1ELb0ELb0ELb1ELb1EEEEEEEEEvNT_6ParamsE)
        /*0170*/ 	.word	0x000000ff


	//----- nvinfo : EIATTR_FRAME_SIZE
	.align		4
.L_72:
        /*0174*/ 	.byte	0x04, 0x11
        /*0176*/ 	.short	(.L_74 - .L_73)
	.align		4
.L_73:
        /*0178*/ 	.word	index@($__internal_7_$__cuda_sm70_votesync_ballot)
        /*017c*/ 	.word	0x00000000


	//----- nvinfo : EIATTR_FRAME_SIZE
	.align		4
.L_74:
        /*0180*/ 	.byte	0x04, 0x11
        /*0182*/ 	.short	(.L_76 - .L_75)
	.align		4
.L_75:
        /*0184*/ 	.word	index@($__internal_6_$__cuda_sm70_shflsync_up_p)
        /*0188*/ 	.word	0x00000000


	//----- nvinfo : EIATTR_FRAME_SIZE
	.align		4
.L_76:
        /*018c*/ 	.byte	0x04, 0x11
        /*018e*/ 	.short	(.L_78 - .L_77)
	.align		4
.L_77:
        /*0190*/ 	.word	index@($__internal_5_$__cuda_sm70_shflsync_idx_p)
        /*0194*/ 	.word	0x00000000


	//----- nvinfo : EIATTR_FRAME_SIZE
	.align		4
.L_78:
        /*0198*/ 	.byte	0x04, 0x11
        /*019a*/ 	.short	(.L_80 - .L_79)
	.align		4
.L_79:
        /*019c*/ 	.word	index@($__internal_4_$__cuda_sm70_shflsync_bfly_p)
        /*01a0*/ 	.word	0x00000000


	//----- nvinfo : EIATTR_FRAME_SIZE
	.align		4
.L_80:
        /*01a4*/ 	.byte	0x04, 0x11
        /*01a6*/ 	.short	(.L_82 - .L_81)
	.align		4
.L_81:
        /*01a8*/ 	.word	index@(_ZN7cutlass13device_kernelIN5flash19enable_sm80_to_sm89INS1_16FlashAttnFwdSm80INS1_25CollectiveMainloopFwdSm80ILi4ELi1ELb0EN4cute5tupleIJNS5_1CILi128EEENS7_ILi48EEENS7_ILi96EEEEEELi96ENS_10bfloat16_tEfNS_4arch4Sm80ELb0ELb0ELb1ELb1ELb0ELb1ELb1ELb1EEENS1_21CollectiveEpilogueFwdINS6_IJS8_SA_S9_EEENS6_IJNS7_ILi1EEESI_SI_EEESC_SE_Li128ELb1ELb1ELb1ELb0EEENS1_36VarlenDynamicPersistentTileSchedulerILi128ELi48ELi128ELi128ELb1ELb1ELb0ELb0ELb1ELb1EEEEEEEEEvNT_6ParamsE)
        /*01ac*/ 	.word	0x000000a0


	//----- nvinfo : EIATTR_REGCOUNT
	.align		4
.L_82:
        /*01b0*/ 	.byte	0x04, 0x2f
        /*01b2*/ 	.short	(.L_84 - .L_83)
	.align		4
.L_83:
        /*01b4*/ 	.word	index@(_ZN7cutlass13device_kernelIN5flash19enable_sm80_to_sm89INS1_16FlashAttnFwdSm80INS1_25CollectiveMainloopFwdSm80ILi4ELi1ELb0EN4cute5tupleIJNS5_1CILi128EEENS7_ILi48EEENS7_ILi96EEEEEELi96ENS_10bfloat16_tEfNS_4arch4Sm80ELb0ELb0ELb1ELb1ELb0ELb0ELb1ELb1EEENS1_21CollectiveEpilogueFwdINS6_IJS8_SA_S9_EEENS6_IJNS7_ILi1EEESI_SI_EEESC_SE_Li128ELb1ELb1ELb1ELb0EEENS1_36VarlenDynamicPersistentTileSchedulerILi128ELi48ELi128ELi128ELb1ELb1ELb0ELb0ELb1ELb1EEEEEEEEEvNT_6ParamsE)
        /*01b8*/ 	.word	0x000000ff


	//----- nvinfo : EIATTR_FRAME_SIZE
	.align		4
.L_84:
        /*01bc*/ 	.byte	0x04, 0x11
        /*01be*/ 	.short	(.L_86 - .L_85)
	.align		4
.L_85:
        /*01c0*/ 	.word	index@($__internal_3_$__cuda_sm70_votesync_ballot)
        /*01c4*/ 	.word	0x00000000


	//----- nvinfo : EIATTR_FRAME_SIZE
	.align		4
.L_86:
        /*01c8*/ 	.byte	0x04, 0x11
        /*01ca*/ 	.short	(.L_88 - .L_87)
	.align		4
.L_87:
        /*01cc*/ 	.word	index@($__internal_2_$__cuda_sm70_shflsync_up_p)
        /*01d0*/ 	.word	0x00000000


	//----- nvinfo : EIATTR_FRAME_SIZE
	.align		4
.L_88:
        /*01d4*/ 	.byte	0x04, 0x11
        /*01d6*/ 	.short	(.L_90 - .L_89)
	.align		4
.L_89:
        /*01d8*/ 	.word	index@($__internal_1_$__cuda_sm70_shflsync_idx_p)
        /*01dc*/ 	.word	0x00000000


	//----- nvinfo : EIATTR_FRAME_SIZE
	.align		4
.L_90:
        /*01e0*/ 	.byte	0x04, 0x11
        /*01e2*/ 	.short	(.L_92 - .L_91)
	.align		4
.L_91:
        /*01e4*/ 	.word	index@($__internal_0_$__cuda_sm70_shflsync_bfly_p)
        /*01e8*/ 	.word	0x00000000


	//----- nvinfo : EIATTR_FRAME_SIZE
	.align		4
.L_92:
        /*01ec*/ 	.byte	0x04, 0x11
        /*01ee*/ 	.short	(.L_94 - .L_93)
	.align		4
.L_93:
        /*01f0*/ 	.word	index@(_ZN7cutlass13device_kernelIN5flash19enable_sm80_to_sm89INS1_16FlashAttnFwdSm80INS1_25CollectiveMainloopFwdSm80ILi4ELi1ELb0EN4cute5tupleIJNS5_1CILi128EEENS7_ILi48EEENS7_ILi96EEEEEELi96ENS_10bfloat16_tEfNS_4arch4Sm80ELb0ELb0ELb1ELb1ELb0ELb0ELb1ELb1EEENS1_21CollectiveEpilogueFwdINS6_IJS8_SA_S9_EEENS6_IJNS7_ILi1EEESI_SI_EEESC_SE_Li128ELb1ELb1ELb1ELb0EEENS1_36VarlenDynamicPersistentTileSchedulerILi128ELi48ELi128ELi128ELb1ELb1ELb0ELb0ELb1ELb1EEEEEEEEEvNT_6ParamsE)
        /*01f4*/ 	.word	0x000000b8


	//----- nvinfo : EIATTR_REGCOUNT
	.align		4
.L_94:
        /*01f8*/ 	.byte	0x04, 0x2f
        /*01fa*/ 	.short	(.L_96 - .L_95)
	.align		4
.L_95:
        /*01fc*/ 	.word	index@(_ZN7cutlass13device_kernelIN5flash19enable_sm80_to_sm89INS1_16FlashAttnFwdSm80INS1_25CollectiveMainloopFwdSm80ILi4ELi1ELb0EN4cute5tupleIJNS5_1CILi128EEENS7_ILi64EEENS7_ILi96EEEEEELi96ENS_10bfloat16_tEfNS_4arch4Sm80ELb0ELb0ELb1ELb0ELb0ELb0ELb1ELb1EEENS1_21CollectiveEpilogueFwdINS6_IJS8_SA_S9_EEENS6_IJNS7_ILi1EEESI_SI_EEESC_SE_Li128ELb0ELb1ELb1ELb0EEENS1_19SingleTileSchedulerILb0ELb1ELb1ELi128EEEEEEEEEvNT_6ParamsE)
        /*0200*/ 	.word	0x000000ff


	//----- nvinfo : EIATTR_FRAME_SIZE
	.align		4
.L_96:
        /*0204*/ 	.byte	0x04, 0x11
        /*0206*/ 	.short	(.L_98 - .L_97)
	.align		4
.L_97:
        /*0208*/ 	.word	index@(_ZN7cutlass13device_kernelIN5flash19enable_sm80_to_sm89INS1_16FlashAttnFwdSm80INS1_25CollectiveMainloopFwdSm80ILi4ELi1ELb0EN4cute5tupleIJNS5_1CILi128EEENS7_ILi64EEENS7_ILi96EEEEEELi96ENS_10bfloat16_tEfNS_4arch4Sm80ELb0ELb0ELb1ELb0ELb0ELb0ELb1ELb1EEENS1_21CollectiveEpilogueFwdINS6_IJS8_SA_S9_EEENS6_IJNS7_ILi1EEESI_SI_EEESC_SE_Li128ELb0ELb1ELb1ELb0EEENS1_19SingleTileSchedulerILb0ELb1ELb1ELi128EEEEEEEEEvNT_6ParamsE)
        /*020c*/ 	.word	0x00000060


	//----- nvinfo : EIATTR_MIN_STACK_SIZE
	.align		4
.L_98:
        /*0210*/ 	.byte	0x04, 0x12
        /*0212*/ 	.short	(.L_100 - .L_99)
	.align		4
.L_99:
        /*0214*/ 	.word	index@(_ZN7cutlass13device_kernelIN5flash19enable_sm80_to_sm89INS1_16FlashAttnFwdSm80INS1_25CollectiveMainloopFwdSm80ILi4ELi1ELb0EN4cute5tupleIJNS5_1CILi128EEENS7_ILi64EEENS7_ILi96EEEEEELi96ENS_10bfloat16_tEfNS_4arch4Sm80ELb0ELb0ELb1ELb0ELb0ELb0ELb1ELb1EEENS1_21CollectiveEpilogueFwdINS6_IJS8_SA_S9_EEENS6_IJNS7_ILi1EEESI_SI_EEESC_SE_Li128ELb0ELb1ELb1ELb0EEENS1_19SingleTileSchedulerILb0ELb1ELb1ELi128EEEEEEEEEvNT_6ParamsE)
        /*0218*/ 	.word	0x00000060


	//----- nvinfo : EIATTR_MIN_STACK_SIZE
	.align		4
.L_100:
        /*021c*/ 	.byte	0x04, 0x12
        /*021e*/ 	.short	(.L_102 - .L_101)
	.align		4
.L_101:
        /*0220*/ 	.word	index@(_ZN7cutlass13device_kernelIN5flash19enable_sm80_to_sm89INS1_16FlashAttnFwdSm80INS1_25CollectiveMainloopFwdSm80ILi4ELi1ELb0EN4cute5tupleIJNS5_1CILi128EEENS7_ILi48EEENS7_ILi96EEEEEELi96ENS_10bfloat16_tEfNS_4arch4Sm80ELb0ELb0ELb1ELb1ELb0ELb0ELb1ELb1EEENS1_21CollectiveEpilogueFwdINS6_IJS8_SA_S9_EEENS6_IJNS7_ILi1EEESI_SI_EEESC_SE_Li128ELb1ELb1ELb1ELb0EEENS1_36VarlenDynamicPersistentTileSchedulerILi128ELi48ELi128ELi128ELb1ELb1ELb0ELb0ELb1ELb1EEEEEEEEEvNT_6ParamsE)
        /*0224*/ 	.word	0x000000b8


	//----- nvinfo : EIATTR_MIN_STACK_SIZE
	.align		4
.L_102:
        /*0228*/ 	.byte	0x04, 0x12
        /*022a*/ 	.short	(.L_104 - .L_103)
	.align		4
.L_103:
        /*022c*/ 	.word	index@(_ZN7cutlass13device_kernelIN5flash19enable_sm80_to_sm89INS1_16FlashAttnFwdSm80INS1_25CollectiveMainloopFwdSm80ILi4ELi1ELb0EN4cute5tupleIJNS5_1CILi128EEENS7_ILi48EEENS7_ILi96EEEEEELi96ENS_10bfloat16_tEfNS_4arch4Sm80ELb0ELb0ELb1ELb1ELb0ELb1ELb1ELb1EEENS1_21CollectiveEpilogueFwdINS6_IJS8_SA_S9_EEENS6_IJNS7_ILi1EEESI_SI_EEESC_SE_Li128ELb1ELb1ELb1ELb0EEENS1_36VarlenDynamicPersistentTileSchedulerILi128ELi48ELi128ELi128ELb1ELb1ELb0ELb0ELb1ELb1EEEEEEEEEvNT_6ParamsE)
        /*0230*/ 	.word	0x000000a0


	//----- nvinfo : EIATTR_MIN_STACK_SIZE
	.align		4
.L_104:
        /*0234*/ 	.byte	0x04, 0x12
        /*0236*/ 	.short	(.L_106 - .L_105)
	.align		4
.L_105:
        /*0238*/ 	.word	index@(_ZN7cutlass13device_kernelIN5flash19enable_sm80_to_sm89INS1_16FlashAttnFwdSm80INS1_25CollectiveMainloopFwdSm80ILi4ELi1ELb0EN4cute5tupleIJNS5_1CILi128EEENS7_ILi48EEENS7_ILi96EEEEEELi96ENS_10bfloat16_tEfNS_4arch4Sm80ELb0ELb1ELb1ELb0ELb0ELb0ELb1ELb1EEENS1_21CollectiveEpilogueFwdINS6_IJS8_SA_S9_EEENS6_IJNS7_ILi1EEESI_SI_EEESC_SE_Li128ELb0ELb1ELb1ELb0EEENS1_19SingleTileSchedulerILb0ELb1ELb1ELi128EEEEEEEEEvNT_6ParamsE)
        /*023c*/ 	.word	0x00000000


	//----- nvinfo : EIATTR_MIN_STACK_SIZE
	.align		4
.L_106:
        /*0240*/ 	.byte	0x04, 0x12
        /*0242*/ 	.short	(.L_108 - .L_107)
	.align		4
.L_107:
        /*0244*/ 	.word	index@(_ZN7cutlass13device_kernelIN5flash19enable_sm80_to_sm89INS1_16FlashAttnFwdSm80INS1_25CollectiveMainloopFwdSm80ILi4ELi1ELb0EN4cute5tupleIJNS5_1CILi128EEENS7_ILi48EEENS7_ILi96EEEEEELi96ENS_10bfloat16_tEfNS_4arch4Sm80ELb0ELb1ELb1ELb1ELb0ELb0ELb1ELb1EEENS1_21CollectiveEpilogueFwdINS6_IJS8_SA_S9_EEENS6_IJNS7_ILi1EEESI_SI_EEESC_SE_Li128ELb1ELb1ELb1ELb0EEENS1_36VarlenDynamicPersistentTileSchedulerILi128ELi48ELi128ELi128ELb1ELb1ELb0ELb1ELb0ELb1EEEEEEEEEvNT_6ParamsE)
        /*0248*/ 	.word	0x00000068


	//----- nvinfo : EIATTR_MIN_STACK_SIZE
	.align		4
.L_108:
        /*024c*/ 	.byte	0x04, 0x12
        /*024e*/ 	.short	(.L_110 - .L_109)
	.align		4
.L_109:
        /*0250*/ 	.word	index@(_ZN7cutlass13device_kernelIN5flash19enable_sm80_to_sm89INS1_16FlashAttnFwdSm80INS1_25CollectiveMainloopFwdSm80ILi4ELi1ELb0EN4cute5tupleIJNS5_1CILi128EEENS7_ILi48EEENS7_ILi96EEEEEELi96ENS_10bfloat16_tEfNS_4arch4Sm80ELb0ELb1ELb1ELb1ELb0ELb1ELb1ELb1EEENS1_21CollectiveEpilogueFwdINS6_IJS8_SA_S9_EEENS6_IJNS7_ILi1EEESI_SI_EEESC_SE_Li128ELb1ELb1ELb1ELb0EEENS1_36VarlenDynamicPersistentTileSchedulerILi128ELi48ELi128ELi128ELb1ELb1ELb0ELb1ELb0ELb1EEEEEEEEEvNT_6ParamsE)
        /*0254*/ 	.word	0x000000b0


	//----- nvinfo : EIATTR_MIN_STACK_SIZE
	.align		4
.L_110:
        /*0258*/ 	.byte	0x04, 0x12
        /*025a*/ 	.short	(.L_112 - .L_111)
	.align		4
.L_111:
        /*025c*/ 	.word	index@(_ZN7cutlass13device_kernelIN5flash19enable_sm80_to_sm89INS1_16FlashAttnFwdSm80INS1_25CollectiveMainloopFwdSm80ILi4ELi1ELb0EN4cute5tupleIJNS5_1CILi128EEENS7_ILi64EEENS7_ILi96EEEEEELi96ENS_10bfloat16_tEfNS_4arch4Sm80ELb1ELb0ELb1ELb0ELb0ELb0ELb1ELb1EEENS1_21CollectiveEpilogueFwdINS6_IJS8_SA_S9_EEENS6_IJNS7_ILi1EEESI_SI_EEESC_SE_Li128ELb0ELb1ELb1ELb0EEENS1_30DynamicPersistentTileSchedulerILi128ELi128ELb1ELb1ELb0EEEEEEEEEvNT_6ParamsE)
        /*0260*/ 	.word	0x00000078


	//----- nvinfo : EIATTR_MIN_STACK_SIZE
	.align		4
.L_112:
        /*0264*/ 	.byte	0x04, 0x12
        /*0266*/ 	.short	(.L_114 - .L_113)
	.align		4
.L_113:
        /*0268*/ 	.word	index@(_ZN7cutlass13device_kernelIN5flash19enable_sm80_to_sm89INS1_16FlashAttnFwdSm80INS1_25CollectiveMainloopFwdSm80ILi4ELi1ELb0EN4cute5tupleIJNS5_1CILi128EEENS7_ILi48EEENS7_ILi96EEEEEELi96ENS_10bfloat16_tEfNS_4arch4Sm80ELb1ELb0ELb1ELb1ELb0ELb0ELb1ELb1EEENS1_21CollectiveEpilogueFwdINS6_IJS8_SA_S9_EEENS6_IJNS7_ILi1EEESI_SI_EEESC_SE_Li128ELb1ELb1ELb1ELb0EEENS1_36VarlenDynamicPersistentTileSchedulerILi128ELi48ELi128ELi128ELb1ELb1ELb0ELb1ELb1ELb1EEEEEEEEEvNT_6ParamsE)
        /*026c*/ 	.word	0x000000c8


	//----- nvinfo : EIATTR_MIN_STACK_SIZE
	.align		4
.L_114:
        /*0270*/ 	.byte	0x04, 0x12
        /*0272*/ 	.short	(.L_116 - .L_115)
	.align		4
.L_115:
        /*0274*/ 	.word	index@(_ZN7cutlass13device_kernelIN5flash19enable_sm80_to_sm89INS1_16FlashAttnFwdSm80INS1_25CollectiveMainloopFwdSm80ILi4ELi1ELb0EN4cute5tupleIJNS5_1CILi128EEENS7_ILi48EEENS7_ILi96EEEEEELi96ENS_10bfloat16_tEfNS_4arch4Sm80ELb1ELb0ELb1ELb1ELb0ELb1ELb1ELb1EEENS1_21CollectiveEpilogueFwdINS6_IJS8_SA_S9_EEENS6_IJNS7_ILi1EEESI_SI_EEESC_SE_Li128ELb1ELb1ELb1ELb0EEENS1_36VarlenDynamicPersistentTileSchedulerILi128ELi48ELi128ELi128ELb1ELb1ELb0ELb1ELb1ELb1EEEEEEEEEvNT_6ParamsE)
        /*0278*/ 	.word	0x000000c0
.L_116:


//--------------------- .nv.info._ZN7cutlass13device_kernelIN5flash19enable_sm80_to_sm89INS1_16FlashAttnFwdSm80INS1_25CollectiveMainloopFwdSm80ILi4ELi1ELb0EN4cute5tupleIJNS5_1CILi128EEENS7_ILi64EEENS7_ILi96EEEEEELi96ENS_10bfloat16_tEfNS_4arch4Sm80ELb0ELb0ELb1ELb0ELb0ELb0ELb1ELb1EEENS1_21CollectiveEpilogueFwdINS6_IJS8_SA_S9_EEENS6_IJNS7_ILi1EEESI_SI_EEESC_SE_Li128ELb0ELb1ELb1ELb0EEENS1_19SingleTileSchedulerILb0ELb1ELb1ELi128EEEEEEEEEvNT_6ParamsE --------------------------
	.section	.nv.info._ZN7cutlass13device_kernelIN5flash19enable_sm80_to_sm89INS1_16FlashAttnFwdSm80INS1_25CollectiveMainloopFwdSm80ILi4ELi1ELb0EN4cute5tupleIJNS5_1CILi128EEENS7_ILi64EEENS7_ILi96EEEEEELi96ENS_10bfloat16_tEfNS_4arch4Sm80ELb0ELb0ELb1ELb0ELb0ELb0ELb1ELb1EEENS1_21CollectiveEpilogueFwdINS6_IJS8_SA_S9_EEENS6_IJNS7_ILi1EEESI_SI_EEESC_SE_Li128ELb0ELb1ELb1ELb0EEENS1_19SingleTileSchedulerILb0ELb1ELb1ELi128EEEEEEEEEvNT_6ParamsE,"",@"SHT_CUDA_INFO"
	.sectionflags	@""
	.align	4


	//----- nvinfo : EIATTR_CUDA_API_VERSION
	.align		4
        /*0000*/ 	.byte	0x04, 0x37
        /*0002*/ 	.short	(.L_118 - .L_117)
.L_117:
        /*0004*/ 	.word	0x00000082


	//----- nvinfo : EIATTR_SW2861232_WAR
	.align		4
.L_118:
        /*0008*/ 	.byte	0x01, 0x35
	.zero		2


	//----- nvinfo : EIATTR_PARAM_CBANK
	.align		4
        /*000c*/ 	.byte	0x04, 0x0a
        /*000e*/ 	.short	(.L_120 - .L_119)
	.align		4
.L_119:
        /*0010*/ 	.word	index@(.nv.constant0._ZN7cutlass13device_kernelIN5flash19enable_sm80_to_sm89INS1_16FlashAttnFwdSm80INS1_25CollectiveMainloopFwdSm80ILi4ELi1ELb0EN4cute5tupleIJNS5_1CILi128EEENS7_ILi64EEENS7_ILi96EEEEEELi96ENS_10bfloat16_tEfNS_4arch4Sm80ELb0ELb0ELb1ELb0ELb0ELb0ELb1ELb1EEENS1_21CollectiveEpilogueFwdINS6_IJS8_SA_S9_EEENS6_IJNS7_ILi1EEESI_SI_EEESC_SE_Li128ELb0ELb1ELb1ELb0EEENS1_19SingleTileSchedulerILb0ELb1ELb1ELi128EEEEEEEEEvNT_6ParamsE)
        /*0014*/ 	.short	0x0160
        /*0016*/ 	.short	0x0418


	//----- nvinfo : EIATTR_CBANK_PARAM_SIZE
	.align		4
.L_120:
        /*0018*/ 	.byte	0x03, 0x19
        /*001a*/ 	.short	0x0418


	//----- nvinfo : EIATTR_KPARAM_INFO
	.align		4
        /*001c*/ 	.byte	0x04, 0x17
        /*001e*/ 	.short	(.L_122 - .L_121)
.L_121:
        /*0020*/ 	.word	0x00000000
        /*0024*/ 	.short	0x0000
        /*0026*/ 	.short	0x0000
        /*0028*/ 	.byte	0x00, 0xf0, 0x61, 0x10


	//----- nvinfo : EIATTR_MAXREG_COUNT
	.align		4
.L_122:
        /*002c*/ 	.byte	0x03, 0x1b
        /*002e*/ 	.short	0x00ff


	//----- nvinfo : EIATTR_NUM_BARRIERS
	.align		4
        /*0030*/ 	.byte	0x02, 0x4c
        /*0032*/ 	.byte	0x02
	.zero		1


	//----- nvinfo : EIATTR_ANNOTATIONS
	.align		4
        /*0034*/ 	.byte	0x04, 0x55
        /*0036*/ 	.short	(.L_124 - .L_123)


	//   ....[0]....
.L_123:
        /*0038*/ 	.word	0x00000001
        /*003c*/ 	.byte	0x90, 0x00, 0x00, 0x00, 0x01, 0x00, 0x00, 0x00, 0xf0, 0x00, 0x00, 0x00, 0x01, 0x00, 0x00, 0x00
        /* <DEDUP_REMOVED lines=27> */
        /*01fc*/ 	.byte	0x20, 0xb4, 0x00, 0x00


	//----- nvinfo : EIATTR_MERCURY_ISA_VERSION
	.align		4
.L_124:
        /*0200*/ 	.byte	0x03, 0x5f
        /*0202*/ 	.short	0x0000


	//----- nvinfo : EIATTR_COOP_GROUP_MASK_REGIDS
	.align		4
        /*0204*/ 	.byte	0x04, 0x29
        /*0206*/ 	.short	(.L_126 - .L_125)


	//   ....[0]....
.L_125:
        /*0208*/ 	.word	0xffffffff


	//   ....[1]....
        /*020c*/ 	.word	0xffffffff


	//   ....[2]....
        /*0210*/ 	.word	0xffffffff


	//   ....[3]....
        /*0214*/ 	.word	0xffffffff


	//   ....[4]....
        /*0218*/ 	.word	0xffffffff


	//   ....[5]....
        /*021c*/ 	.word	0xffffffff


	//   ....[6]....
        /*0220*/ 	.word	0xffffffff


	//   ....[7]....
        /*0224*/ 	.word	0xffffffff


	//   ....[8]....
        /*0228*/ 	.word	0xffffffff


	//   ....[9]....
        /*022c*/ 	.word	0xffffffff


	//   ....[10]....
        /*0230*/ 	.word	0xffffffff


	//   ....[11]....
        /*0234*/ 	.word	0xffffffff


	//   ....[12]....
        /*0238*/ 	.word	0xffffffff


	//   ....[13]....
        /*023c*/ 	.word	0xffffffff


	//   ....[14]....
        /*0240*/ 	.word	0xffffffff


	//   ....[15]....
        /*0244*/ 	.word	0xffffffff


	//   ....[16]....
        /*0248*/ 	.word	0xffffffff


	//   ....[17]....
        /*024c*/ 	.word	0xffffffff


	//   ....[18]....
        /*0250*/ 	.word	0xffffffff


	//   ....[19]....
        /*0254*/ 	.word	0xffffffff


	//   ....[20]....
        /*0258*/ 	.word	0xffffffff


	//   ....[21]....
        /*025c*/ 	.word	0xffffffff


	//   ....[22]....
        /*0260*/ 	.word	0xffffffff


	//   ....[23]....
        /*0264*/ 	.word	0xffffffff


	//   ....[24]....
        /*0268*/ 	.word	0xffffffff


	//   ....[25]....
        /*026c*/ 	.word	0xffffffff


	//   ....[26]....
        /*0270*/ 	.word	0xffffffff


	//   ....[27]....
        /*0274*/ 	.word	0xffffffff


	//   ....[28]....
        /*0278*/ 	.word	0xffffffff


	//   ....[29]....
        /*027c*/ 	.word	0xffffffff


	//   ....[30]....
        /*0280*/ 	.word	0xffffffff


	//   ....[31]....
        /*0284*/ 	.word	0xffffffff


	//   ....[32]....
        /*0288*/ 	.word	0xffffffff


	//   ....[33]....
        /*028c*/ 	.word	0xffffffff


	//   ....[34]....
        /*0290*/ 	.word	0xffffffff


	//   ....[35]....
        /*0294*/ 	.word	0xffffffff


	//   ....[36]....
        /*0298*/ 	.word	0xffffffff


	//   ....[37]....
        /*029c*/ 	.word	0xffffffff


	//   ....[38]....
        /*02a0*/ 	.word	0xffffffff


	//   ....[39]....
        /*02a4*/ 	.word	0xffffffff


	//   ....[40]....
        /*02a8*/ 	.word	0xffffffff


	//   ....[41]....
        /*02ac*/ 	.word	0xffffffff


	//   ....[42]....
        /*02b0*/ 	.word	0xffffffff


	//   ....[43]....
        /*02b4*/ 	.word	0xffffffff


	//   ....[44]....
        /*02b8*/ 	.word	0xffffffff


	//   ....[45]....
        /*02bc*/ 	.word	0xffffffff


	//   ....[46]....
        /*02c0*/ 	.word	0xffffffff


	//   ....[47]....
        /*02c4*/ 	.word	0xffffffff


	//   ....[48]....
        /*02c8*/ 	.word	0xffffffff


	//----- nvinfo : EIATTR_COOP_GROUP_INSTR_OFFSETS
	.align		4
.L_126:
        /*02cc*/ 	.byte	0x04, 0x28
        /*02ce*/ 	.short	(.L_128 - .L_127)


	//   ....[0]....
.L_127:
        /*02d0*/ 	.word	0x00000060


	//   ....[1]....
        /*02d4*/ 	.word	0x00000da0


	//   ....[2]....
        /*02d8*/ 	.word	0x00000dd0


	//   ....[3]....
        /*02dc*/ 	.word	0x00001100


	//   ....[4]....
        /*02e0*/ 	.word	0x00001130


	//   ....[5]....
        /*02e4*/ 	.word	0x00001270


	//   ....[6]....
        /*02e8*/ 	.word	0x000012a0


	//   ....[7]....
        /*02ec*/ 	.word	0x000013d0


	//   ....[8]....
        /*02f0*/ 	.word	0x00001410


	//   ....[9]....
        /*02f4*/ 	.word	0x00003400


	//   ....[10]....
        /*02f8*/ 	.word	0x00003580


	//   ....[11]....
        /*02fc*/ 	.word	0x00003600


	//   ....[12]....
        /*0300*/ 	.word	0x00003770


	//   ....[13]....
        /*0304*/ 	.word	0x000037b0


	//   ....[14]....
        /*0308*/ 	.word	0x00003870


	//   ....[15]....
        /*030c*/ 	.word	0x000038a0


	//   ....[16]....
        /*0310*/ 	.word	0x00003ac0


	//   ....[17]....
        /*0314*/ 	.word	0x000068b0


	//   ....[18]....
        /*0318*/ 	.word	0x000068e0


	//   ....[19]....
        /*031c*/ 	.word	0x00006940


	//   ....[20]....
        /*0320*/ 	.word	0x00006980


	//   ....[21]....
        /*0324*/ 	.word	0x000069b0


	//   ....[22]....
        /*0328*/ 	.word	0x00006ac0


	//   ....[23]....
        /*032c*/ 	.word	0x00006eb0


	//   ....[24]....
        /*0330*/ 	.word	0x00006fe0


	//   ....[25]....
        /*0334*/ 	.word	0x00009060


	//   ....[26]....
        /*0338*/ 	.word	0x00009070


	//   ....[27]....
        /*033c*/ 	.word	0x00009080


	//   ....[28]....
        /*0340*/ 	.word	0x00009090


	//   ....[29]....
        /*0344*/ 	.word	0x000090c0


	//   ....[30]....
        /*0348*/ 	.word	0x000090e0


	//   ....[31]....
        /*034c*/ 	.word	0x00009100


	//   ....[32]....
        /*0350*/ 	.word	0x00009110


	//   ....[33]....
        /*0354*/ 	.word	0x00009ef0


	//   ....[34]....
        /*0358*/ 	.word	0x00009f40


	//   ....[35]....
        /*035c*/ 	.word	0x00009f70


	//   ....[36]....
        /*0360*/ 	.word	0x00009fa0


	//   ....[37]....
        /*0364*/ 	.word	0x00009fd0


	//   ....[38]....
        /*0368*/ 	.word	0x0000a000


	//   ....[39]....
        /*036c*/ 	.word	0x0000a030


	//   ....[40]....
        /*0370*/ 	.word	0x0000a050


	//   ....[41]....
        /*0374*/ 	.word	0x0000a070


	//   ....[42]....
        /*0378*/ 	.word	0x0000a080


	//   ....[43]....
        /*037c*/ 	.word	0x0000a5b0


	//   ....[44]....
        /*0380*/ 	.word	0x0000a5d0


	//   ....[45]....
        /*0384*/ 	.word	0x0000aa50


	//   ....[46]....
        /*0388*/ 	.word	0x0000aa70


	//   ....[47]....
        /*038c*/ 	.word	0x0000aef0


	//   ....[48]....
        /*0390*/ 	.word	0x0000af00


	//----- nvinfo : EIATTR_EXIT_INSTR_OFFSETS
	.align		4
.L_128:
        /*0394*/ 	.byte	0x04, 0x1c
        /*0396*/ 	.short	(.L_130 - .L_129)


	//   ....[0]....
.L_129:
        /*0398*/ 	.word	0x000001b0


	//   ....[1]....
        /*039c*/ 	.word	0x0000af10


	//   ....[2]....
        /*03a0*/ 	.word	0x0000b330


	//   ....[3]....
        /*03a4*/ 	.word	0x0000b380


	//   ....[4]....
        /*03a8*/ 	.word	0x0000b3b0


	//   ....[5]....
        /*03ac*/ 	.word	0x0000b410


	//   ....[6]....
        /*03b0*/ 	.word	0x0000b670


	//----- nvinfo : EIATTR_CTAIDZ_USED
	.align		4
.L_130:
        /*03b4*/ 	.byte	0x01, 0x04
	.zero		2


	//----- nvinfo : EIATTR_MAX_THREADS
	.align		4
        /*03b8*/ 	.byte	0x04, 0x05
        /*03ba*/ 	.short	(.L_132 - .L_131)
.L_131:
        /*03bc*/ 	.word	0x00000080
        /*03c0*/ 	.word	0x00000001
        /*03c4*/ 	.word	0x00000001


	//----- nvinfo : EIATTR_CRS_STACK_SIZE
	.align		4
.L_132:
        /*03c8*/ 	.byte	0x04, 0x1e
        /*03ca*/ 	.short	(.L_134 - .L_133)
.L_133:
        /*03cc*/ 	.word	0x00000000
.L_134:


//--------------------- .nv.info._ZN7cutlass13device_kernelIN5flash19enable_sm80_to_sm89INS1_16FlashAttnFwdSm80INS1_25CollectiveMainloopFwdSm80ILi4ELi1ELb0EN4cute5tupleIJNS5_1CILi128EEENS7_ILi48EEENS7_ILi96EEEEEELi96ENS_10bfloat16_tEfNS_4arch4Sm80ELb0ELb0ELb1ELb1ELb0ELb0ELb1ELb1EEENS1_21CollectiveEpilogueFwdINS6_IJS8_SA_S9_EEENS6_IJNS7_ILi1EEESI_SI_EEESC_SE_Li128ELb1ELb1ELb1ELb0EEENS1_36VarlenDynamicPersistentTileSchedulerILi128ELi48ELi128ELi128ELb1ELb1ELb0ELb0ELb1ELb1EEEEEEEEEvNT_6ParamsE --------------------------
	.section	.nv.info._ZN7cutlass13device_kernelIN5flash19enable_sm80_to_sm89INS1_16FlashAttnFwdSm80INS1_25CollectiveMainloopFwdSm80ILi4ELi1ELb0EN4cute5tupleIJNS5_1CILi128EEENS7_ILi48EEENS7_ILi96EEEEEELi96ENS_10bfloat16_tEfNS_4arch4Sm80ELb0ELb0ELb1ELb1ELb0ELb0ELb1ELb1EEENS1_21CollectiveEpilogueFwdINS6_IJS8_SA_S9_EEENS6_IJNS7_ILi1EEESI_SI_EEESC_SE_Li128ELb1ELb1ELb1ELb0EEENS1_36VarlenDynamicPersistentTileSchedulerILi128ELi48ELi128ELi128ELb1ELb1ELb0ELb0ELb1ELb1EEEEEEEEEvNT_6ParamsE,"",@"SHT_CUDA_INFO"
	.sectionflags	@""
	.align	4


	//----- nvinfo : EIATTR_CUDA_API_VERSION
	.align		4
        /*0000*/ 	.byte	0x04, 0x37
        /*0002*/ 	.short	(.L_136 - .L_135)
.L_135:
        /*0004*/ 	.word	0x00000082


	//----- nvinfo : EIATTR_SW2861232_WAR
	.align		4
.L_136:
        /*0008*/ 	.byte	0x01, 0x35
	.zero		2


	//----- nvinfo : EIATTR_PARAM_CBANK
	.align		4
        /*000c*/ 	.byte	0x04, 0x0a
        /*000e*/ 	.short	(.L_138 - .L_137)
	.align		4
.L_137:
        /*0010*/ 	.word	index@(.nv.constant0._ZN7cutlass13device_kernelIN5flash19enable_sm80_to_sm89INS1_16FlashAttnFwdSm80INS1_25CollectiveMainloopFwdSm80ILi4ELi1ELb0EN4cute5tupleIJNS5_1CILi128EEENS7_ILi48EEENS7_ILi96EEEEEELi96ENS_10bfloat16_tEfNS_4arch4Sm80ELb0ELb0ELb1ELb1ELb0ELb0ELb1ELb1EEENS1_21CollectiveEpilogueFwdINS6_IJS8_SA_S9_EEENS6_IJNS7_ILi1EEESI_SI_EEESC_SE_Li128ELb1ELb1ELb1ELb0EEENS1_36VarlenDynamicPersistentTileSchedulerILi128ELi48ELi128ELi128ELb1ELb1ELb0ELb0ELb1ELb1EEEEEEEEEvNT_6ParamsE)
        /*0014*/ 	.short	0x0160
        /*0016*/ 	.short	0x0438


	//----- nvinfo : EIATTR_CBANK_PARAM_SIZE
	.align		4
.L_138:
        /*0018*/ 	.byte	0x03, 0x19
        /*001a*/ 	.short	0x0438


	//----- nvinfo : EIATTR_KPARAM_INFO
	.align		4
        /*001c*/ 	.byte	0x04, 0x17
        /*001e*/ 	.short	(.L_140 - .L_139)
.L_139:
        /*0020*/ 	.word	0x00000000
        /*0024*/ 	.short	0x0000
        /*0026*/ 	.short	0x0000
        /*0028*/ 	.byte	0x00, 0xf0, 0xe1, 0x10


	//----- nvinfo : EIATTR_MAXREG_COUNT
	.align		4
.L_140:
        /*002c*/ 	.byte	0x03, 0x1b
        /*002e*/ 	.short	0x00ff


	//----- nvinfo : EIATTR_NUM_BARRIERS
	.align		4
        /*0030*/ 	.byte	0x02, 0x4c
        /*0032*/ 	.byte	0x06
	.zero		1


	//----- nvinfo : EIATTR_ANNOTATIONS
	.align		4
        /*0034*/ 	.byte	0x04, 0x55
        /*0036*/ 	.short	(.L_142 - .L_141)


	//   ....[0]....
.L_141:
        /* <DEDUP_REMOVED lines=125> */


	//----- nvinfo : EIATTR_MERCURY_ISA_VERSION
	.align		4
.L_142:
        /*07f0*/ 	.byte	0x03, 0x5f
        /*07f2*/ 	.short	0x0000


	//----- nvinfo : EIATTR_INT_WARP_WIDE_INSTR_OFFSETS
	.align		4
        /*07f4*/ 	.byte	0x04, 0x31
        /*07f6*/ 	.short	(.L_144 - .L_143)


	//   ....[0]....
.L_143:
        /*07f8*/ 	.word	0x000092d0


	//   ....[1]....
        /*07fc*/ 	.word	0x00009350


	//----- nvinfo : EIATTR_COOP_GROUP_MASK_REGIDS
	.align		4
.L_144:
        /*0800*/ 	.byte	0x04, 0x29
        /*0802*/ 	.short	(.L_146 - .L_145)


	//   ....[0]....
.L_145:
        /*0804*/ 	.word	0xffffffff


	//   ....[1]....
        /*0808*/ 	.word	0xffffffff


	//   ....[2]....
        /*080c*/ 	.word	0xffffffff


	//   ....[3]....
        /*0810*/ 	.word	0xffffffff


	//   ....[4]....
        /*0814*/ 	.word	0xffffffff


	//   ....[5]....
        /*0818*/ 	.word	0xffffffff


	//   ....[6]....
        /*081c*/ 	.word	0xffffffff


	//   ....[7]....
        /*0820*/ 	.word	0xffffffff


	//   ....[8]....
        /*0824*/ 	.word	0xffffffff


	//   ....[9]....
        /*0828*/ 	.word	0xffffffff


	//   ....[10]....
        /*082c*/ 	.word	0xffffffff


	//   ....[11]....
        /*0830*/ 	.word	0xffffffff


	//   ....[12]....
        /*0834*/ 	.word	0xffffffff


	//   ....[13]....
        /*0838*/ 	.word	0xffffffff


	//   ....[14]....
        /*083c*/ 	.word	0xffffffff


	//   ....[15]....
        /*0840*/ 	.word	0xffffffff


	//   ....[16]....
        /*0844*/ 	.word	0xffffffff


	//   ....[17]....
        /*0848*/ 	.word	0xffffffff


	//   ....[18]....
        /*084c*/ 	.word	0xffffffff


	//   ....[19]....
        /*0850*/ 	.word	0xffffffff


	//   ....[20]....
        /*0854*/ 	.word	0xffffffff


	//   ....[21]....
        /*0858*/ 	.word	0xffffffff


	//   ....[22]....
        /*085c*/ 	.word	0xffffffff


	//   ....[23]....
        /*0860*/ 	.word	0xffffffff


	//   ....[24]....
        /*0864*/ 	.word	0xffffffff


	//   ....[25]....
        /*0868*/ 	.word	0xffffffff


	//   ....[26]....
        /*086c*/ 	.word	0xffffffff


	//   ....[27]....
        /*0870*/ 	.word	0xffffffff


	//   ....[28]....
        /*0874*/ 	.word	0xffffffff


	//   ....[29]....
        /*0878*/ 	.word	0xffffffff


	//   ....[30]....
        /*087c*/ 	.word	0xffffffff


	//   ....[31]....
        /*0880*/ 	.word	0xffffffff


	//   ....[32]....
        /*0884*/ 	.word	0xffffffff


	//   ....[33]....
        /*0888*/ 	.word	0xffffffff


	//   ....[34]....
        /*088c*/ 	.word	0xffffffff


	//   ....[35]....
        /*0890*/ 	.word	0xffffffff


	//   ....[36]....
        /*0894*/ 	.word	0xffffffff


	//   ....[37]....
        /*0898*/ 	.word	0xffffffff


	//   ....[38]....
        /*089c*/ 	.word	0xffffffff


	//   ....[39]....
        /*08a0*/ 	.word	0xffffffff


	//   ....[40]....
        /*08a4*/ 	.word	0xffffffff


	//   ....[41]....
        /*08a8*/ 	.word	0xffffffff


	//   ....[42]....
        /*08ac*/ 	.word	0xffffffff


	//   ....[43]....
        /*08b0*/ 	.word	0xffffffff


	//   ....[44]....
        /*08b4*/ 	.word	0xffffffff


	//   ....[45]....
        /*08b8*/ 	.word	0xffffffff


	//   ....[46]....
        /*08bc*/ 	.word	0xffffffff


	//   ....[47]....
        /*08c0*/ 	.word	0xffffffff


	//   ....[48]....
        /*08c4*/ 	.word	0xffffffff


	//   ....[49]....
        /*08c8*/ 	.word	0xffffffff


	//   ....[50]....
        /*08cc*/ 	.word	0xffffffff


	//   ....[51]....
        /*08d0*/ 	.word	0xffffffff


	//   ....[52]....
        /*08d4*/ 	.word	0xffffffff


	//   ....[53]....
        /*08d8*/ 	.word	0xffffffff


	//   ....[54]....
        /*08dc*/ 	.word	0xffffffff


	//   ....[55]....
        /*08e0*/ 	.word	0xffffffff


	//   ....[56]....
        /*08e4*/ 	.word	0xffffffff


	//   ....[57]....
        /*08e8*/ 	.word	0xffffffff


	//   ....[58]....
        /*08ec*/ 	.word	0xffffffff


	//   ....[59]....
        /*08f0*/ 	.word	0xffffffff


	//   ....[60]....
        /*08f4*/ 	.word	0xffffffff


	//   ....[61]....
        /*08f8*/ 	.word	0xffffffff


	//   ....[62]....
        /*08fc*/ 	.word	0xffffffff


	//   ....[63]....
        /*0900*/ 	.word	0xffffffff


	//   ....[64]....
        /*0904*/ 	.word	0xffffffff


	//   ....[65]....
        /*0908*/ 	.word	0xffffffff


	//   ....[66]....
        /*090c*/ 	.word	0xffffffff


	//   ....[67]....
        /*0910*/ 	.word	0xffffffff


	//   ....[68]....
        /*0914*/ 	.word	0xffffffff


	//   ....[69]....
        /*0918*/ 	.word	0xffffffff


	//   ....[70]....
        /*091c*/ 	.word	0xffffffff


	//   ....[71]....
        /*0920*/ 	.word	0xffffffff


	//   ....[72]....
        /*0924*/ 	.word	0xffffffff


	//   ....[73]....
        /*0928*/ 	.word	0xffffffff


	//   ....[74]....
        /*092c*/ 	.word	0xffffffff


	//   ....[75]....
        /*0930*/ 	.word	0xffffffff


	//   ....[76]....
        /*0934*/ 	.word	0xffffffff


	//   ....[77]....
        /*0938*/ 	.word	0xffffffff


	//   ....[78]....
        /*093c*/ 	.word	0xffffffff


	//   ....[79]....
        /*0940*/ 	.word	0xffffffff


	//   ....[80]....
        /*0944*/ 	.word	0xffffffff


	//   ....[81]....
        /*0948*/ 	.word	0xffffffff


	//   ....[82]....
        /*094c*/ 	.word	0xffffffff


	//   ....[83]....
        /*0950*/ 	.word	0xffffffff


	//   ....[84]....
        /*0954*/ 	.word	0xffffffff


	//   ....[85]....
        /*0958*/ 	.word	0xffffffff


	//   ....[86]....
        /*095c*/ 	.word	0xffffffff


	//   ....[87]....
        /*0960*/ 	.word	0xffffffff


	//   ....[88]....
        /*0964*/ 	.word	0xffffffff


	//   ....[89]....
        /*0968*/ 	.word	0xffffffff


	//   ....[90]....
        /*096c*/ 	.word	0xffffffff


	//   ....[91]....
        /*0970*/ 	.word	0xffffffff


	//   ....[92]....
        /*0974*/ 	.word	0xffffffff


	//   ....[93]....
        /*0978*/ 	.word	0xffffffff


	//   ....[94]....
        /*097c*/ 	.word	0xffffffff


	//   ....[95]....
        /*0980*/ 	.word	0xffffffff


	//   ....[96]....
        /*0984*/ 	.word	0xffffffff


	//   ....[97]....
        /*0988*/ 	.word	0xffffffff


	//   ....[98]....
        /*098c*/ 	.word	0xffffffff


	//   ....[99]....
        /*0990*/ 	.word	0xffffffff


	//   ....[100]....
        /*0994*/ 	.word	0xffffffff


	//   ....[101]....
        /*0998*/ 	.word	0xffffffff


	//   ....[102]....
        /*099c*/ 	.word	0xffffffff


	//   ....[103]....
        /*09a0*/ 	.word	0xffffffff


	//   ....[104]....
        /*09a4*/ 	.word	0xffffffff


	//   ....[105]....
        /*09a8*/ 	.word	0xffffffff


	//   ....[106]....
        /*09ac*/ 	.word	0xffffffff


	//   ....[107]....
        /*09b0*/ 	.word	0xffffffff


	//   ....[108]....
        /*09b4*/ 	.word	0xffffffff


	//   ....[109]....
        /*09b8*/ 	.word	0xffffffff


	//   ....[110]....
        /*09bc*/ 	.word	0xffffffff


	//   ....[111]....
        /*09c0*/ 	.word	0xffffffff


	//   ....[112]....
        /*09c4*/ 	.word	0xffffffff


	//   ....[113]....
        /*09c8*/ 	.word	0xffffffff


	//   ....[114]....
        /*09cc*/ 	.word	0xffffffff


	//   ....[115]....
        /*09d0*/ 	.word	0xffffffff


	//   ....[116]....
        /*09d4*/ 	.word	0xffffffff


	//   ....[117]....
        /*09d8*/ 	.word	0xffffffff


	//   ....[118]....
        /*09dc*/ 	.word	0xffffffff


	//   ....[119]....
        /*09e0*/ 	.word	0xffffffff


	//   ....[120]....
        /*09e4*/ 	.word	0xffffffff


	//   ....[121]....
        /*09e8*/ 	.word	0xffffffff


	//   ....[122]....
        /*09ec*/ 	.word	0xffffffff


	//   ....[123]....
        /*09f0*/ 	.word	0xffffffff


	//   ....[124]....
        /*09f4*/ 	.word	0xffffffff


	//   ....[125]....
        /*09f8*/ 	.word	0xffffffff


	//   ....[126]....
        /*09fc*/ 	.word	0xffffffff


	//   ....[127]....
        /*0a00*/ 	.word	0xffffffff


	//   ....[128]....
        /*0a04*/ 	.word	0xffffffff


	//   ....[129]....
        /*0a08*/ 	.word	0xffffffff


	//   ....[130]....
        /*0a0c*/ 	.word	0xffffffff


	//   ....[131]....
        /*0a10*/ 	.word	0xffffffff


	//   ....[132]....
        /*0a14*/ 	.word	0xffffffff


	//   ....[133]....
        /*0a18*/ 	.word	0xffffffff


	//   ....[134]....
        /*0a1c*/ 	.word	0xffffffff


	//   ....[135]....
        /*0a20*/ 	.word	0xffffffff


	//   ....[136]....
        /*0a24*/ 	.word	0xffffffff


	//   ....[137]....
        /*0a28*/ 	.word	0xffffffff


	//   ....[138]....
        /*0a2c*/ 	.word	0xffffffff


	//   ....[139]....
        /*0a30*/ 	.word	0xffffffff


	//   ....[140]....
        /*0a34*/ 	.word	0xffffffff


	//   ....[141]....
        /*0a38*/ 	.word	0xffffffff


	//   ....[142]....
        /*0a3c*/ 	.word	0xffffffff


	//   ....[143]....
        /*0a40*/ 	.word	0xffffffff


	//   ....[144]....
        /*0a44*/ 	.word	0xffffffff


	//   ....[145]....
        /*0a48*/ 	.word	0xffffffff


	//   ....[146]....
        /*0a4c*/ 	.word	0xffffffff


	//   ....[147]....
        /*0a50*/ 	.word	0xffffffff


	//   ....[148]....
        /*0a54*/ 	.word	0xffffffff


	//   ....[149]....
        /*0a58*/ 	.word	0xffffffff


	//   ....[150]....
        /*0a5c*/ 	.word	0xffffffff


	//   ....[151]....
        /*0a60*/ 	.word	0xffffffff


	//   ....[152]....
        /*0a64*/ 	.word	0xffffffff


	//   ....[153]....
        /*0a68*/ 	.word	0xffffffff


	//   ....[154]....
        /*0a6c*/ 	.word	0xffffffff


	//   ....[155]....
        /*0a70*/ 	.word	0xffffffff


	//   ....[156]....
        /*0a74*/ 	.word	0xffffffff


	//   ....[157]....
        /*0a78*/ 	.word	0xffffffff


	//   ....[158]....
        /*0a7c*/ 	.word	0xffffffff


	//   ....[159]....
        /*0a80*/ 	.word	0xffffffff


	//   ....[160]....
        /*0a84*/ 	.word	0xffffffff


	//   ....[161]....
        /*0a88*/ 	.word	0xffffffff


	//   ....[162]....
        /*0a8c*/ 	.word	0xffffffff


	//   ....[163]....
        /*0a90*/ 	.word	0xffffffff


	//   ....[164]....
        /*0a94*/ 	.word	0xffffffff


	//   ....[165]....
        /*0a98*/ 	.word	0xffffffff


	//   ....[166]....
        /*0a9c*/ 	.word	0xffffffff


	//----- nvinfo : EIATTR_COOP_GROUP_INSTR_OFFSETS
	.align		4
.L_146:
        /*0aa0*/ 	.byte	0x04, 0x28
        /*0aa2*/ 	.short	(.L_148 - .L_147)


	//   ....[0]....
.L_147:
        /*0aa4*/ 	.word	0x00000050


	//   ....[1]....
        /*0aa8*/ 	.word	0x00000200


	//   ....[2]....
        /*0aac*/ 	.word	0x00000230


	//   ....[3]....
        /*0ab0*/ 	.word	0x00000260


	//   ....[4]....
        /*0ab4*/ 	.word	0x00000290


	//   ....[5]....
        /*0ab8*/ 	.word	0x000002c0


	//   ....[6]....
        /*0abc*/ 	.word	0x000002f0


	//   ....[7]....
        /*0ac0*/ 	.word	0x00000460


	//   ....[8]....
        /*0ac4*/ 	.word	0x000004a0


	//   ....[9]....
        /*0ac8*/ 	.word	0x000004d0


	//   ....[10]....
        /*0acc*/ 	.word	0x00000500


	//   ....[11]....
        /*0ad0*/ 	.word	0x00000530


	//   ....[12]....
        /*0ad4*/ 	.word	0x00000560


	//   ....[13]....
        /*0ad8*/ 	.word	0x000005f0


	//   ....[14]....
        /*0adc*/ 	.word	0x00000620


	//   ....[15]....
        /*0ae0*/ 	.word	0x00000630


	//   ....[16]....
        /*0ae4*/ 	.word	0x000006a0


	//   ....[17]....
        /*0ae8*/ 	.word	0x000027f0


	//   ....[18]....
        /*0aec*/ 	.word	0x00002810


	//   ....[19]....
        /*0af0*/ 	.word	0x00002990


	//   ....[20]....
        /*0af4*/ 	.word	0x000029a0


	//   ....[21]....
        /*0af8*/ 	.word	0x00002b20


	//   ....[22]....
        /*0afc*/ 	.word	0x00002b40


	//   ....[23]....
        /*0b00*/ 	.word	0x00002cc0


	//   ....[24]....
        /*0b04*/ 	.word	0x00002cd0


	//   ....[25]....
        /*0b08*/ 	.word	0x000045d0


	//   ....[26]....
        /*0b0c*/ 	.word	0x000046f0


	//   ....[27]....
        /*0b10*/ 	.word	0x000048a0


	//   ....[28]....
        /*0b14*/ 	.word	0x000048c0


	//   ....[29]....
        /*0b18*/ 	.word	0x00004b70


	//   ....[30]....
        /*0b1c*/ 	.word	0x00004be0


	//   ....[31]....
        /*0b20*/ 	.word	0x00004e10


	//   ....[32]....
        /*0b24*/ 	.word	0x00004ee0


	//   ....[33]....
        /*0b28*/ 	.word	0x00006f70


	//   ....[34]....
        /*0b2c*/ 	.word	0x00006fb0


	//   ....[35]....
        /*0b30*/ 	.word	0x00007050


	//   ....[36]....
        /*0b34*/ 	.word	0x000070a0


	//   ....[37]....
        /*0b38*/ 	.word	0x000070e0


	//   ....[38]....
        /*0b3c*/ 	.word	0x000071e0


	//   ....[39]....
        /*0b40*/ 	.word	0x00007220


	//   ....[40]....
        /*0b44*/ 	.word	0x000076a0


	//   ....[41]....
        /*0b48*/ 	.word	0x00008920


	//   ....[42]....
        /*0b4c*/ 	.word	0x00008930


	//   ....[43]....
        /*0b50*/ 	.word	0x00008940


	//   ....[44]....
        /*0b54*/ 	.word	0x00008950


	//   ....[45]....
        /*0b58*/ 	.word	0x00008980


	//   ....[46]....
        /*0b5c*/ 	.word	0x000089a0


	//   ....[47]....
        /*0b60*/ 	.word	0x000089c0


	//   ....[48]....
        /*0b64*/ 	.word	0x000089d0


	//   ....[49]....
        /*0b68*/ 	.word	0x00009f70


	//   ....[50]....
        /*0b6c*/ 	.word	0x00009f80


	//   ....[51]....
        /*0b70*/ 	.word	0x00009f90


	//   ....[52]....
        /*0b74*/ 	.word	0x00009fa0


	//   ....[53]....
        /*0b78*/ 	.word	0x00009fb0


	//   ....[54]....
        /*0b7c*/ 	.word	0x00009fc0


	//   ....[55]....
        /*0b80*/ 	.word	0x00009ff0


	//   ....[56]....
        /*0b84*/ 	.word	0x0000a060


	//   ....[57]....
        /*0b88*/ 	.word	0x0000a4e0


	//   ....[58]....
        /*0b8c*/ 	.word	0x0000a500


	//   ....[59]....
        /*0b90*/ 	.word	0x0000a650


	//   ....[60]....
        /*0b94*/ 	.word	0x0000a660


	//   ....[61]....
        /*0b98*/ 	.word	0x0000a7c0


	//   ....[62]....
        /*0b9c*/ 	.word	0x0000a7e0


	//   ....[63]....
        /*0ba0*/ 	.word	0x0000a940


	//   ....[64]....
        /*0ba4*/ 	.word	0x0000a950


	//   ....[65]....
        /*0ba8*/ 	.word	0x0000acc0


	//   ....[66]....
        /*0bac*/ 	.word	0x0000ace0


	//   ....[67]....
        /*0bb0*/ 	.word	0x0000b1b0


	//   ....[68]....
        /*0bb4*/ 	.word	0x0000b1c0


	//   ....[69]....
        /*0bb8*/ 	.word	0x0000b690


	//   ....[70]....
        /*0bbc*/ 	.word	0x0000b6b0


	//   ....[71]....
        /*0bc0*/ 	.word	0x0000bba0


	//   ....[72]....
        /*0bc4*/ 	.word	0x0000bbb0


	//   ....[73]....
        /*0bc8*/ 	.word	0x0000c8b0


	//   ....[74]....
        /*0bcc*/ 	.word	0x0000c8d0


	//   ....[75]....
        /*0bd0*/ 	.word	0x0000ca30


	//   ....[76]....
        /*0bd4*/ 	.word	0x0000ca40


	//   ....[77]....
        /*0bd8*/ 	.word	0x0000cba0


	//   ....[78]....
        /*0bdc*/ 	.word	0x0000cbc0


	//   ....[79]....
        /*0be0*/ 	.word	0x0000cd20


	//   ....[80]....
        /*0be4*/ 	.word	0x0000cd30


	//   ....[81]....
        /*0be8*/ 	.word	0x0000cf50


	//   ....[82]....
        /*0bec*/ 	.word	0x0000cf70


	//   ....[83]....
        /*0bf0*/ 	.word	0x0000d0a0


	//   ....[84]....
        /*0bf4*/ 	.word	0x0000d0e0


	//   ....[85]....
        /*0bf8*/ 	.word	0x0000d110


	//   ....[86]....
        /*0bfc*/ 	.word	0x0000d140


	//   ....[87]....
        /*0c00*/ 	.word	0x0000d170


	//   ....[88]....
        /*0c04*/ 	.word	0x0000d1a0


	//   ....[89]....
        /*0c08*/ 	.word	0x0000d300


	//   ....[90]....
        /*0c0c*/ 	.word	0x0000d340


	//   ....[91]....
        /*0c10*/ 	.word	0x0000d370


	//   ....[92]....
        /*0c14*/ 	.word	0x0000d3a0


	//   ....[93]....
        /*0c18*/ 	.word	0x0000d3d0


	//   ....[94]....
        /*0c1c*/ 	.word	0x0000d400


	//   ....[95]....
        /*0c20*/ 	.word	0x0000d490


	//   ....[96]....
        /*0c24*/ 	.word	0x0000d4c0


	//   ....[97]....
        /*0c28*/ 	.word	0x0000d4d0


	//   ....[98]....
        /*0c2c*/ 	.word	0x0000d530


	//   ....[99]....
        /*0c30*/ 	.word	0x0000db10


	//   ....[100]....
        /*0c34*/ 	.word	0x0000db70


	//   ....[101]....
        /*0c38*/ 	.word	0x0000dbc0


	//   ....[102]....
        /*0c3c*/ 	.word	0x0000dc10


	//   ....[103]....
        /*0c40*/ 	.word	0x0000dc60


	//   ....[104]....
        /*0c44*/ 	.word	0x0000dcd0


	//   ....[105]....
        /*0c48*/ 	.word	0x0000dd10


	//   ....[106]....
        /*0c4c*/ 	.word	0x0000dd80


	//   ....[107]....
        /*0c50*/ 	.word	0x0000ddf0


	//   ....[108]....
        /*0c54*/ 	.word	0x0000de50


	//   ....[109]....
        /*0c58*/ 	.word	0x0000dec0


	//   ....[110]....
        /*0c5c*/ 	.word	0x0000df30


	//   ....[111]....
        /*0c60*/ 	.word	0x0000df90


	//   ....[112]....
        /*0c64*/ 	.word	0x0000dff0


	//   ....[113]....
        /*0c68*/ 	.word	0x0000e050


	//   ....[114]....
        /*0c6c*/ 	.word	0x0000e0c0


	//   ....[115]....
        /*0c70*/ 	.word	0x0000e120


	//   ....[116]....
        /*0c74*/ 	.word	0x0000e180


	//   ....[117]....
        /*0c78*/ 	.word	0x0000e1f0


	//   ....[118]....
        /*0c7c*/ 	.word	0x0000e230


	//   ....[119]....
        /*0c80*/ 	.word	0x0000e280


	//   ....[120]....
        /*0c84*/ 	.word	0x0000e2d0


	//   ....[121]....
        /*0c88*/ 	.word	0x0000e320


	//   ....[122]....
        /*0c8c*/ 	.word	0x0000e370


	//   ....[123]....
        /*0c90*/ 	.word	0x0000e3c0


	//   ....[124]....
        /*0c94*/ 	.word	0x0000e410


	//   ....[125]....
        /*0c98*/ 	.word	0x0000e470


	//   ....[126]....
        /*0c9c*/ 	.word	0x0000e4e0


	//   ....[127]....
        /*0ca0*/ 	.word	0x0000e540


	//   ....[128]....
        /*0ca4*/ 	.word	0x0000e5a0


	//   ....[129]....
        /*0ca8*/ 	.word	0x0000e600


	//   ....[130]....
        /*0cac*/ 	.word	0x0000e670


	//   ....[131]....
        /*0cb0*/ 	.word	0x0000e6d0


	//   ....[132]....
        /*0cb4*/ 	.word	0x0000e730


	//   ....[133]....
        /*0cb8*/ 	.word	0x0000e790


	//   ....[134]....
        /*0cbc*/ 	.word	0x0000e800


	//   ....[135]....
        /*0cc0*/ 	.word	0x0000e860


	//   ....[136]....
        /*0cc4*/ 	.word	0x0000e8c0


	//   ....[137]....
        /*0cc8*/ 	.word	0x0000e920


	//   ....[138]....
        /*0ccc*/ 	.word	0x0000e990


	//   ....[139]....
        /*0cd0*/ 	.word	0x0000e9f0


	//   ....[140]....
        /*0cd4*/ 	.word	0x0000ea50


	//   ....[141]....
        /*0cd8*/ 	.word	0x0000eab0


	//   ....[142]....
        /*0cdc*/ 	.word	0x0000eb20


	//   ....[143]....
        /*0ce0*/ 	.word	0x0000eb80


	//   ....[144]....
        /*0ce4*/ 	.word	0x0000ebe0


	//   ....[145]....
        /*0ce8*/ 	.word	0x0000ec40


	//   ....[146]....
        /*0cec*/ 	.word	0x0000ecb0


	//   ....[147]....
        /*0cf0*/ 	.word	0x0000ed10


	//   ....[148]....
        /*0cf4*/ 	.word	0x0000ed70


	//   ....[149]....
        /*0cf8*/ 	.word	0x0000edd0


	//   ....[150]....
        /*0cfc*/ 	.word	0x0000ee40


	//   ....[151]....
        /*0d00*/ 	.word	0x0000ee90


	//   ....[152]....
        /*0d04*/ 	.word	0x0000eed0


	//   ....[153]....
        /*0d08*/ 	.word	0x0000ef20


	//   ....[154]....
        /*0d0c*/ 	.word	0x0000ef70


	//   ....[155]....
        /*0d10*/ 	.word	0x0000efc0


	//   ....[156]....
        /*0d14*/ 	.word	0x0000f030


	//   ....[157]....
        /*0d18*/ 	.word	0x0000f070


	//   ....[158]....
        /*0d1c*/ 	.word	0x0000f0c0


	//   ....[159]....
        /*0d20*/ 	.word	0x0000f110


	//   ....[160]....
        /*0d24*/ 	.word	0x0000f160


	//   ....[161]....
        /*0d28*/ 	.word	0x0000f1b0


	//   ....[162]....
        /*0d2c*/ 	.word	0x0000f220


	//   ....[163]....
        /*0d30*/ 	.word	0x0000f260


	//   ....[164]....
        /*0d34*/ 	.word	0x0000f2d0


	//   ....[165]....
        /*0d38*/ 	.word	0x0000f330


	//   ....[166]....
        /*0d3c*/ 	.word	0x0000f390


	//----- nvinfo : EIATTR_EXIT_INSTR_OFFSETS
	.align		4
.L_148:
        /*0d40*/ 	.byte	0x04, 0x1c
        /*0d42*/ 	.short	(.L_150 - .L_149)


	//   ....[0]....
.L_149:
        /*0d44*/ 	.word	0x00000c10


	//   ....[1]....
        /*0d48*/ 	.word	0x0000dad0


	//----- nvinfo : EIATTR_MAX_THREADS
	.align		4
.L_150:
        /*0d4c*/ 	.byte	0x04, 0x05
        /*0d4e*/ 	.short	(.L_152 - .L_151)
.L_151:
        /*0d50*/ 	.word	0x00000080
        /*0d54*/ 	.word	0x00000001
        /*0d58*/ 	.word	0x00000001


	//----- nvinfo : EIATTR_CRS_STACK_SIZE
	.align		4
.L_152:
        /*0d5c*/ 	.byte	0x04, 0x1e
        /*0d5e*/ 	.short	(.L_154 - .L_153)
.L_153:
        /*0d60*/ 	.word	0x00000000
.L_154:


//--------------------- .nv.info._ZN7cutlass13device_kernelIN5flash19enable_sm80_to_sm89INS1_16FlashAttnFwdSm80INS1_25CollectiveMainloopFwdSm80ILi4ELi1ELb0EN4cute5tupleIJNS5_1CILi128EEENS7_ILi48EEENS7_ILi96EEEEEELi96ENS_10bfloat16_tEfNS_4arch4Sm80ELb0ELb0ELb1ELb1ELb0ELb1ELb1ELb1EEENS1_21CollectiveEpilogueFwdINS6_IJS8_SA_S9_EEENS6_IJNS7_ILi1EEESI_SI_EEESC_SE_Li128ELb1ELb1ELb1ELb0EEENS1_36VarlenDynamicPersistentTileSchedulerILi128ELi48ELi128ELi128ELb1ELb1ELb0ELb0ELb1ELb1EEEEEEEEEvNT_6ParamsE --------------------------
	.section	.nv.info._ZN7cutlass13device_kernelIN5flash19enable_sm80_to_sm89INS1_16FlashAttnFwdSm80INS1_25CollectiveMainloopFwdSm80ILi4ELi1ELb0EN4cute5tupleIJNS5_1CILi128EEENS7_ILi48EEENS7_ILi96EEEEEELi96ENS_10bfloat16_tEfNS_4arch4Sm80ELb0ELb0ELb1ELb1ELb0ELb1ELb1ELb1EEENS1_21CollectiveEpilogueFwdINS6_IJS8_SA_S9_EEENS6_IJNS7_ILi1EEESI_SI_EEESC_SE_Li128ELb1ELb1ELb1ELb0EEENS1_36VarlenDynamicPersistentTileSchedulerILi128ELi48ELi128ELi128ELb1ELb1ELb0ELb0ELb1ELb1EEEEEEEEEvNT_6ParamsE,"",@"SHT_CUDA_INFO"
	.sectionflags	@""
	.align	4


	//----- nvinfo : EIATTR_CUDA_API_VERSION
	.align		4
        /*0000*/ 	.byte	0x04, 0x37
        /*0002*/ 	.short	(.L_156 - .L_155)
.L_155:
        /*0004*/ 	.word	0x00000082


	//----- nvinfo : EIATTR_SW2861232_WAR
	.align		4
.L_156:
        /*0008*/ 	.byte	0x01, 0x35
	.zero		2


	//----- nvinfo : EIATTR_PARAM_CBANK
	.align		4
        /*000c*/ 	.byte	0x04, 0x0a
        /*000e*/ 	.short	(.L_158 - .L_157)
	.align		4
.L_157:
        /*0010*/ 	.word	index@(.nv.constant0._ZN7cutlass13device_kernelIN5flash19enable_sm80_to_sm89INS1_16FlashAttnFwdSm80INS1_25CollectiveMainloopFwdSm80ILi4ELi1ELb0EN4cute5tupleIJNS5_1CILi128EEENS7_ILi48EEENS7_ILi96EEEEEELi96ENS_10bfloat16_tEfNS_4arch4Sm80ELb0ELb0ELb1ELb1ELb0ELb1ELb1ELb1EEENS1_21CollectiveEpilogueFwdINS6_IJS8_SA_S9_EEENS6_IJNS7_ILi1EEESI_SI_EEESC_SE_Li128ELb1ELb1ELb1ELb0EEENS1_36VarlenDynamicPersistentTileSchedulerILi128ELi48ELi128ELi128ELb1ELb1ELb0ELb0ELb1ELb1EEEEEEEEEvNT_6ParamsE)
        /*0014*/ 	.short	0x0160
        /*0016*/ 	.short	0x0438


	//----- nvinfo : EIATTR_CBANK_PARAM_SIZE
	.align		4
.L_158:
        /*0018*/ 	.byte	0x03, 0x19
        /*001a*/ 	.short	0x0438


	//----- nvinfo : EIATTR_KPARAM_INFO
	.align		4
        /*001c*/ 	.byte	0x04, 0x17
        /*001e*/ 	.short	(.L_160 - .L_159)
.L_159:
        /*0020*/ 	.word	0x00000000
        /*0024*/ 	.short	0x0000
        /*0026*/ 	.short	0x0000
        /*0028*/ 	.byte	0x00, 0xf0, 0xe1, 0x10


	//----- nvinfo : EIATTR_MAXREG_COUNT
	.align		4
.L_160:
        /*002c*/ 	.byte	0x03, 0x1b
        /*002e*/ 	.short	0x00ff


	//----- nvinfo : EIATTR_NUM_BARRIERS
	.align		4
        /*0030*/ 	.byte	0x02, 0x4c
        /*0032*/ 	.byte	0x06
	.zero		1


	//----- nvinfo : EIATTR_ANNOTATIONS
	.align		4
        /*0034*/ 	.byte	0x04, 0x55
        /*0036*/ 	.short	(.L_162 - .L_161)


	//   ....[0]....
.L_161:
        /* <DEDUP_REMOVED lines=88> */
        /*05ac*/ 	.byte	0x20, 0x85, 0x01, 0x00, 0x01, 0x00, 0x00, 0x00, 0x80, 0x85, 0x01, 0x00


	//----- nvinfo : EIATTR_MERCURY_ISA_VERSION
	.align		4
.L_162:
        /*05b8*/ 	.byte	0x03, 0x5f
        /*05ba*/ 	.short	0x0000


	//----- nvinfo : EIATTR_INT_WARP_WIDE_INSTR_OFFSETS
	.align		4
        /*05bc*/ 	.byte	0x04, 0x31
        /*05be*/ 	.short	(.L_164 - .L_163)


	//   ....[0]....
.L_163:
        /*05c0*/ 	.word	0x00014290


	//   ....[1]....
        /*05c4*/ 	.word	0x00014310


	//----- nvinfo : EIATTR_COOP_GROUP_MASK_REGIDS
	.align		4
.L_164:
        /*05c8*/ 	.byte	0x04, 0x29
        /*05ca*/ 	.short	(.L_166 - .L_165)


	//   ....[0]....
.L_165:
        /*05cc*/ 	.word	0xffffffff


	//   ....[1]....
        /*05d0*/ 	.word	0xffffffff


	//   ....[2]....
        /*05d4*/ 	.word	0xffffffff


	//   ....[3]....
        /*05d8*/ 	.word	0xffffffff


	//   ....[4]....
        /*05dc*/ 	.word	0xffffffff


	//   ....[5]....
        /*05e0*/ 	.word	0xffffffff


	//   ....[6]....
        /*05e4*/ 	.word	0xffffffff


	//   ....[7]....
        /*05e8*/ 	.word	0xffffffff


	//   ....[8]....
        /*05ec*/ 	.word	0xffffffff


	//   ....[9]....
        /*05f0*/ 	.word	0xffffffff


	//   ....[10]....
        /*05f4*/ 	.word	0xffffffff


	//   ....[11]....
        /*05f8*/ 	.word	0xffffffff


	//   ....[12]....
        /*05fc*/ 	.word	0xffffffff


	//   ....[13]....
        /*0600*/ 	.word	0xffffffff


	//   ....[14]....
        /*0604*/ 	.word	0xffffffff


	//   ....[15]....
        /*0608*/ 	.word	0xffffffff


	//   ....[16]....
        /*060c*/ 	.word	0xffffffff


	//   ....[17]....
        /*0610*/ 	.word	0xffffffff


	//   ....[18]....
        /*0614*/ 	.word	0xffffffff


	//   ....[19]....
        /*0618*/ 	.word	0xffffffff


	//   ....[20]....
        /*061c*/ 	.word	0xffffffff


	//   ....[21]....
        /*0620*/ 	.word	0xffffffff


	//   ....[22]....
        /*0624*/ 	.word	0xffffffff


	//   ....[23]....
        /*0628*/ 	.word	0xffffffff


	//   ....[24]....
        /*062c*/ 	.word	0xffffffff


	//   ....[25]....
        /*0630*/ 	.word	0xffffffff


	//   ....[26]....
        /*0634*/ 	.word	0xffffffff


	//   ....[27]....
        /*0638*/ 	.word	0xffffffff


	//   ....[28]....
        /*063c*/ 	.word	0xffffffff


	//   ....[29]....
        /*0640*/ 	.word	0xffffffff


	//   ....[30]....
        /*0644*/ 	.word	0xffffffff


	//   ....[31]....
        /*0648*/ 	.word	0xffffffff


	//   ....[32]....
        /*064c*/ 	.word	0xffffffff


	//   ....[33]....
        /*0650*/ 	.word	0xffffffff


	//   ....[34]....
        /*0654*/ 	.word	0xffffffff


	//   ....[35]....
        /*0658*/ 	.word	0xffffffff


	//   ....[36]....
        /*065c*/ 	.word	0xffffffff


	//   ....[37]....
        /*0660*/ 	.word	0xffffffff


	//   ....[38]....
        /*0664*/ 	.word	0xffffffff


	//   ....[39]....
        /*0668*/ 	.word	0xffffffff


	//   ....[40]....
        /*066c*/ 	.word	0xffffffff


	//   ....[41]....
        /*0670*/ 	.word	0xffffffff


	//   ....[42]....
        /*0674*/ 	.word	0xffffffff


	//   ....[43]....
        /*0678*/ 	.word	0xffffffff


	//   ....[44]....
        /*067c*/ 	.word	0xffffffff


	//   ....[45]....
        /*0680*/ 	.word	0xffffffff


	//   ....[46]....
        /*0684*/ 	.word	0xffffffff


	//   ....[47]....
        /*0688*/ 	.word	0xffffffff


	//   ....[48]....
        /*068c*/ 	.word	0xffffffff


	//   ....[49]....
        /*0690*/ 	.word	0xffffffff


	//   ....[50]....
        /*0694*/ 	.word	0xffffffff


	//   ....[51]....
        /*0698*/ 	.word	0xffffffff


	//   ....[52]....
        /*069c*/ 	.word	0xffffffff


	//   ....[53]....
        /*06a0*/ 	.word	0xffffffff


	//   ....[54]....
        /*06a4*/ 	.word	0xffffffff


	//   ....[55]....
        /*06a8*/ 	.word	0xffffffff


	//   ....[56]....
        /*06ac*/ 	.word	0xffffffff


	//   ....[57]....
        /*06b0*/ 	.word	0xffffffff


	//   ....[58]....
        /*06b4*/ 	.word	0xffffffff


	//   ....[59]....
        /*06b8*/ 	.word	0xffffffff


	//   ....[60]....
        /*06bc*/ 	.word	0xffffffff


	//   ....[61]....
        /*06c0*/ 	.word	0xffffffff


	//   ....[62]....
        /*06c4*/ 	.word	0xffffffff


	//   ....[63]....
        /*06c8*/ 	.word	0xffffffff


	//   ....[64]....
        /*06cc*/ 	.word	0xffffffff


	//   ....[65]....
        /*06d0*/ 	.word	0xffffffff


	//   ....[66]....
        /*06d4*/ 	.word	0xffffffff


	//   ....[67]....
        /*06d8*/ 	.word	0xffffffff


	//   ....[68]....
        /*06dc*/ 	.word	0xffffffff


	//   ....[69]....
        /*06e0*/ 	.word	0xffffffff


	//   ....[70]....
        /*06e4*/ 	.word	0xffffffff


	//   ....[71]....
        /*06e8*/ 	.word	0xffffffff


	//   ....[72]....
        /*06ec*/ 	.word	0xffffffff


	//   ....[73]....
        /*06f0*/ 	.word	0xffffffff


	//   ....[74]....
        /*06f4*/ 	.word	0xffffffff


	//   ....[75]....
        /*06f8*/ 	.word	0xffffffff


	//   ....[76]....
        /*06fc*/ 	.word	0xffffffff


	//   ....[77]....
        /*0700*/ 	.word	0xffffffff


	//   ....[78]....
        /*0704*/ 	.word	0xffffffff


	//   ....[79]....
        /*0708*/ 	.word	0xffffffff


	//   ....[80]....
        /*070c*/ 	.word	0xffffffff


	//   ....[81]....
        /*0710*/ 	.word	0xffffffff


	//   ....[82]....
        /*0714*/ 	.word	0xffffffff


	//   ....[83]....
        /*0718*/ 	.word	0xffffffff


	//   ....[84]....
        /*071c*/ 	.word	0xffffffff


	//   ....[85]....
        /*0720*/ 	.word	0xffffffff


	//   ....[86]....
        /*0724*/ 	.word	0xffffffff


	//   ....[87]....
        /*0728*/ 	.word	0xffffffff


	//   ....[88]....
        /*072c*/ 	.word	0xffffffff


	//   ....[89]....
        /*0730*/ 	.word	0xffffffff


	//   ....[90]....
        /*0734*/ 	.word	0xffffffff


	//   ....[91]....
        /*0738*/ 	.word	0xffffffff


	//   ....[92]....
        /*073c*/ 	.word	0xffffffff


	//   ....[93]....
        /*0740*/ 	.word	0xffffffff


	//   ....[94]....
        /*0744*/ 	.word	0xffffffff


	//   ....[95]....
        /*0748*/ 	.word	0xffffffff


	//   ....[96]....
        /*074c*/ 	.word	0xffffffff


	//   ....[97]....
        /*0750*/ 	.word	0xffffffff


	//   ....[98]....
        /*0754*/ 	.word	0xffffffff


	//   ....[99]....
        /*0758*/ 	.word	0xffffffff


	//   ....[100]....
        /*075c*/ 	.word	0xffffffff


	//   ....[101]....
        /*0760*/ 	.word	0xffffffff


	//   ....[102]....
        /*0764*/ 	.word	0xffffffff


	//   ....[103]....
        /*0768*/ 	.word	0xffffffff


	//   ....[104]....
        /*076c*/ 	.word	0xffffffff


	//   ....[105]....
        /*0770*/ 	.word	0xffffffff


	//   ....[106]....
        /*0774*/ 	.word	0xffffffff


	//   ....[107]....
        /*0778*/ 	.word	0xffffffff


	//   ....[108]....
        /*077c*/ 	.word	0xffffffff


	//   ....[109]....
        /*0780*/ 	.word	0xffffffff


	//   ....[110]....
        /*0784*/ 	.word	0xffffffff


	//   ....[111]....
        /*0788*/ 	.word	0xffffffff


	//   ....[112]....
        /*078c*/ 	.word	0xffffffff


	//   ....[113]....
        /*0790*/ 	.word	0xffffffff


	//   ....[114]....
        /*0794*/ 	.word	0xffffffff


	//   ....[115]....
        /*0798*/ 	.word	0xffffffff


	//   ....[116]....
        /*079c*/ 	.word	0xffffffff


	//   ....[117]....
        /*07a0*/ 	.word	0xffffffff


	//   ....[118]....
        /*07a4*/ 	.word	0xffffffff


	//   ....[119]....
        /*07a8*/ 	.word	0xffffffff


	//   ....[120]....
        /*07ac*/ 	.word	0xffffffff


	//   ....[121]....
        /*07b0*/ 	.word	0xffffffff


	//   ....[122]....
        /*07b4*/ 	.word	0xffffffff


	//   ....[123]....
        /*07b8*/ 	.word	0xffffffff


	//   ....[124]....
        /*07bc*/ 	.word	0xffffffff


	//   ....[125]....
        /*07c0*/ 	.word	0xffffffff


	//   ....[126]....
        /*07c4*/ 	.word	0xffffffff


	//   ....[127]....
        /*07c8*/ 	.word	0xffffffff


	//   ....[128]....
        /*07cc*/ 	.word	0xffffffff


	//   ....[129]....
        /*07d0*/ 	.word	0xffffffff


	//   ....[130]....
        /*07d4*/ 	.word	0xffffffff


	//   ....[131]....
        /*07d8*/ 	.word	0xffffffff


	//   ....[132]....
        /*07dc*/ 	.word	0xffffffff


	//   ....[133]....
        /*07e0*/ 	.word	0xffffffff


	//   ....[134]....
        /*07e4*/ 	.word	0xffffffff


	//   ....[135]....
        /*07e8*/ 	.word	0xffffffff


	//   ....[136]....
        /*07ec*/ 	.word	0xffffffff


	//   ....[137]....
        /*07f0*/ 	.word	0xffffffff


	//   ....[138]....
        /*07f4*/ 	.word	0xffffffff


	//   ....[139]....
        /*07f8*/ 	.word	0xffffffff


	//   ....[140]....
        /*07fc*/ 	.word	0xffffffff


	//   ....[141]....
        /*0800*/ 	.word	0xffffffff


	//   ....[142]....
        /*0804*/ 	.word	0xffffffff


	//   ....[143]....
        /*0808*/ 	.word	0xffffffff


	//   ....[144]....
        /*080c*/ 	.word	0xffffffff


	//   ....[145]....
        /*0810*/ 	.word	0xffffffff


	//   ....[146]....
        /*0814*/ 	.word	0xffffffff


	//   ....[147]....
        /*0818*/ 	.word	0xffffffff


	//   ....[148]....
        /*081c*/ 	.word	0xffffffff


	//   ....[149]....
        /*0820*/ 	.word	0xffffffff


	//   ....[150]....
        /*0824*/ 	.word	0xffffffff


	//   ....[151]....
        /*0828*/ 	.word	0xffffffff


	//   ....[152]....
        /*082c*/ 	.word	0xffffffff


	//   ....[153]....
        /*0830*/ 	.word	0xffffffff


	//   ....[154]....
        /*0834*/ 	.word	0xffffffff


	//   ....[155]....
        /*0838*/ 	.word	0xffffffff


	//   ....[156]....
        /*083c*/ 	.word	0xffffffff


	//   ....[157]....
        /*0840*/ 	.word	0xffffffff


	//   ....[158]....
        /*0844*/ 	.word	0xffffffff


	//   ....[159]....
        /*0848*/ 	.word	0xffffffff


	//   ....[160]....
        /*084c*/ 	.word	0xffffffff


	//   ....[161]....
        /*0850*/ 	.word	0xffffffff


	//   ....[162]....
        /*0854*/ 	.word	0xffffffff


	//   ....[163]....
        /*0858*/ 	.word	0xffffffff


	//   ....[164]....
        /*085c*/ 	.word	0xffffffff


	//   ....[165]....
        /*0860*/ 	.word	0xffffffff


	//   ....[166]....
        /*0864*/ 	.word	0xffffffff


	//   ....[167]....
        /*0868*/ 	.word	0xffffffff


	//   ....[168]....
        /*086c*/ 	.word	0xffffffff


	//   ....[169]....
        /*0870*/ 	.word	0xffffffff


	//   ....[170]....
        /*0874*/ 	.word	0xffffffff


	//   ....[171]....
        /*0878*/ 	.word	0xffffffff


	//   ....[172]....
        /*087c*/ 	.word	0xffffffff


	//   ....[173]....
        /*0880*/ 	.word	0xffffffff


	//   ....[174]....
        /*0884*/ 	.word	0xffffffff


	//----- nvinfo : EIATTR_COOP_GROUP_INSTR_OFFSETS
	.align		4
.L_166:
        /*0888*/ 	.byte	0x04, 0x28
        /*088a*/ 	.short	(.L_168 - .L_167)


	//   ....[0]....
.L_167:
        /*088c*/ 	.word	0x00000050


	//   ....[1]....
        /*0890*/ 	.word	0x00000200


	//   ....[2]....
        /*0894*/ 	.word	0x00000230


	//   ....[3]....
        /*0898*/ 	.word	0x00000260


	//   ....[4]....
        /*089c*/ 	.word	0x00000290


	//   ....[5]....
        /*08a0*/ 	.word	0x000002c0


	//   ....[6]....
        /*08a4*/ 	.word	0x000002f0


	//   ....[7]....
        /*08a8*/ 	.word	0x00000460


	//   ....[8]....
        /*08ac*/ 	.word	0x000004a0


	//   ....[9]....
        /*08b0*/ 	.word	0x000004d0


	//   ....[10]....
        /*08b4*/ 	.word	0x00000500


	//   ....[11]....
        /*08b8*/ 	.word	0x00000530


	//   ....[12]....
        /*08bc*/ 	.word	0x00000560


	//   ....[13]....
        /*08c0*/ 	.word	0x000005f0


	//   ....[14]....
        /*08c4*/ 	.word	0x00000620


	//   ....[15]....
        /*08c8*/ 	.word	0x00000630


	//   ....[16]....
        /*08cc*/ 	.word	0x000006a0


	//   ....[17]....
        /*08d0*/ 	.word	0x00008020


	//   ....[18]....
        /*08d4*/ 	.word	0x00008040


	//   ....[19]....
        /*08d8*/ 	.word	0x000081b0


	//   ....[20]....
        /*08dc*/ 	.word	0x000081c0


	//   ....[21]....
        /*08e0*/ 	.word	0x00008330


	//   ....[22]....
        /*08e4*/ 	.word	0x00008350


	//   ....[23]....
        /*08e8*/ 	.word	0x000084c0


	//   ....[24]....
        /*08ec*/ 	.word	0x000084d0


	//   ....[25]....
        /*08f0*/ 	.word	0x00008a20


	//   ....[26]....
        /*08f4*/ 	.word	0x00008a60


	//   ....[27]....
        /*08f8*/ 	.word	0x00008aa0


	//   ....[28]....
        /*08fc*/ 	.word	0x00008ae0


	//   ....[29]....
        /*0900*/ 	.word	0x0000b3d0


	//   ....[30]....
        /*0904*/ 	.word	0x0000b410


	//   ....[31]....
        /*0908*/ 	.word	0x0000b450


	//   ....[32]....
        /*090c*/ 	.word	0x0000b490


	//   ....[33]....
        /*0910*/ 	.word	0x0000f540


	//   ....[34]....
        /*0914*/ 	.word	0x0000f660


	//   ....[35]....
        /*0918*/ 	.word	0x0000f8c0


	//   ....[36]....
        /*091c*/ 	.word	0x0000f980


	//   ....[37]....
        /*0920*/ 	.word	0x0000f9d0


	//   ....[38]....
        /*0924*/ 	.word	0x0000fb20


	//   ....[39]....
        /*0928*/ 	.word	0x0000fb50


	//   ....[40]....
        /*092c*/ 	.word	0x0000fcc0


	//   ....[41]....
        /*0930*/ 	.word	0x00011f20


	//   ....[42]....
        /*0934*/ 	.word	0x00012000


	//   ....[43]....
        /*0938*/ 	.word	0x00012030


	//   ....[44]....
        /*093c*/ 	.word	0x000120a0


	//   ....[45]....
        /*0940*/ 	.word	0x000120d0


	//   ....[46]....
        /*0944*/ 	.word	0x000121e0


	//   ....[47]....
        /*0948*/ 	.word	0x000122f0


	//   ....[48]....
        /*094c*/ 	.word	0x00012370


	//   ....[49]....
        /*0950*/ 	.word	0x000138e0


	//   ....[50]....
        /*0954*/ 	.word	0x000138f0


	//   ....[51]....
        /*0958*/ 	.word	0x00013900


	//   ....[52]....
        /*095c*/ 	.word	0x00013910


	//   ....[53]....
        /*0960*/ 	.word	0x00013940


	//   ....[54]....
        /*0964*/ 	.word	0x00013960


	//   ....[55]....
        /*0968*/ 	.word	0x00013980


	//   ....[56]....
        /*096c*/ 	.word	0x00013990


	//   ....[57]....
        /*0970*/ 	.word	0x00014f30


	//   ....[58]....
        /*0974*/ 	.word	0x00014f40


	//   ....[59]....
        /*0978*/ 	.word	0x00014f60


	//   ....[60]....
        /*097c*/ 	.word	0x00014f70


	//   ....[61]....
        /*0980*/ 	.word	0x00014f80


	//   ....[62]....
        /*0984*/ 	.word	0x00014f90


	//   ....[63]....
        /*0988*/ 	.word	0x00014fb0


	//   ....[64]....
        /*098c*/ 	.word	0x000150b0


	//   ....[65]....
        /*0990*/ 	.word	0x00015460


	//   ....[66]....
        /*0994*/ 	.word	0x00015480


	//   ....[67]....
        /*0998*/ 	.word	0x000155d0


	//   ....[68]....
        /*099c*/ 	.word	0x000155e0


	//   ....[69]....
        /*09a0*/ 	.word	0x00015740


	//   ....[70]....
        /*09a4*/ 	.word	0x00015760


	//   ....[71]....
        /*09a8*/ 	.word	0x000158c0


	//   ....[72]....
        /*09ac*/ 	.word	0x000158d0


	//   ....[73]....
        /*09b0*/ 	.word	0x00015c30


	//   ....[74]....
        /*09b4*/ 	.word	0x00015c50


	//   ....[75]....
        /*09b8*/ 	.word	0x00016120


	//   ....[76]....
        /*09bc*/ 	.word	0x00016130


	//   ....[77]....
        /*09c0*/ 	.word	0x000164a0


	//   ....[78]....
        /*09c4*/ 	.word	0x000164c0


	//   ....[79]....
        /*09c8*/ 	.word	0x00016850


	//   ....[80]....
        /*09cc*/ 	.word	0x00016860


	//   ....[81]....
        /*09d0*/ 	.word	0x00017390


	//   ....[82]....
        /*09d4*/ 	.word	0x000173b0


	//   ....[83]....
        /*09d8*/ 	.word	0x00017510


	//   ....[84]....
        /*09dc*/ 	.word	0x00017520


	//   ....[85]....
        /*09e0*/ 	.word	0x00017680


	//   ....[86]....
        /*09e4*/ 	.word	0x000176a0


	//   ....[87]....
        /*09e8*/ 	.word	0x00017800


	//   ....[88]....
        /*09ec*/ 	.word	0x00017810


	//   ....[89]....
        /*09f0*/ 	.word	0x00017a30


	//   ....[90]....
        /*09f4*/ 	.word	0x00017a50


	//   ....[91]....
        /*09f8*/ 	.word	0x00017b80


	//   ....[92]....
        /*09fc*/ 	.word	0x00017bc0


	//   ....[93]....
        /*0a00*/ 	.word	0x00017bf0


	//   ....[94]....
        /*0a04*/ 	.word	0x00017c20


	//   ....[95]....
        /*0a08*/ 	.word	0x00017c50


	//   ....[96]....
        /*0a0c*/ 	.word	0x00017c80


	//   ....[97]....
        /*0a10*/ 	.word	0x00017de0


	//   ....[98]....
        /*0a14*/ 	.word	0x00017e20


	//   ....[99]....
        /*0a18*/ 	.word	0x00017e50


	//   ....[100]....
        /*0a1c*/ 	.word	0x00017e80


	//   ....[101]....
        /*0a20*/ 	.word	0x00017eb0


	//   ....[102]....
        /*0a24*/ 	.word	0x00017ee0


	//   ....[103]....
        /*0a28*/ 	.word	0x00017f70


	//   ....[104]....
        /*0a2c*/ 	.word	0x00017fa0


	//   ....[105]....
        /*0a30*/ 	.word	0x00017fb0


	//   ....[106]....
        /*0a34*/ 	.word	0x00018010


	//   ....[107]....
        /*0a38*/ 	.word	0x00018600


	//   ....[108]....
        /*0a3c*/ 	.word	0x00018660


	//   ....[109]....
        /*0a40*/ 	.word	0x000186b0


	//   ....[110]....
        /*0a44*/ 	.word	0x00018700


	//   ....[111]....
        /*0a48*/ 	.word	0x00018750


	//   ....[112]....
        /*0a4c*/ 	.word	0x000187c0


	//   ....[113]....
        /*0a50*/ 	.word	0x00018800


	//   ....[114]....
        /*0a54*/ 	.word	0x00018870


	//   ....[115]....
        /*0a58*/ 	.word	0x000188e0


	//   ....[116]....
        /*0a5c*/ 	.word	0x00018940


	//   ....[117]....
        /*0a60*/ 	.word	0x000189b0


	//   ....[118]....
        /*0a64*/ 	.word	0x00018a20


	//   ....[119]....
        /*0a68*/ 	.word	0x00018a80


	//   ....[120]....
        /*0a6c*/ 	.word	0x00018ae0


	//   ....[121]....
        /*0a70*/ 	.word	0x00018b40


	//   ....[122]....
        /*0a74*/ 	.word	0x00018bb0


	//   ....[123]....
        /*0a78*/ 	.word	0x00018c10


	//   ....[124]....
        /*0a7c*/ 	.word	0x00018c70


	//   ....[125]....
        /*0a80*/ 	.word	0x00018ce0


	//   ....[126]....
        /*0a84*/ 	.word	0x00018d30


	//   ....[127]....
        /*0a88*/ 	.word	0x00018d80


	//   ....[128]....
        /*0a8c*/ 	.word	0x00018dd0


	//   ....[129]....
        /*0a90*/ 	.word	0x00018e20


	//   ....[130]....
        /*0a94*/ 	.word	0x00018e70


	//   ....[131]....
        /*0a98*/ 	.word	0x00018ec0


	//   ....[132]....
        /*0a9c*/ 	.word	0x00018f10


	//   ....[133]....
        /*0aa0*/ 	.word	0x00018f80


	//   ....[134]....
        /*0aa4*/ 	.word	0x00018ff0


	//   ....[135]....
        /*0aa8*/ 	.word	0x00019050


	//   ....[136]....
        /*0aac*/ 	.word	0x000190b0


	//   ....[137]....
        /*0ab0*/ 	.word	0x00019110


	//   ....[138]....
        /*0ab4*/ 	.word	0x00019180


	//   ....[139]....
        /*0ab8*/ 	.word	0x000191e0


	//   ....[140]....
        /*0abc*/ 	.word	0x00019240


	//   ....[141]....
        /*0ac0*/ 	.word	0x000192a0


	//   ....[142]....
        /*0ac4*/ 	.word	0x00019310


	//   ....[143]....
        /*0ac8*/ 	.word	0x00019370


	//   ....[144]....
        /*0acc*/ 	.word	0x000193d0


	//   ....[145]....
        /*0ad0*/ 	.word	0x00019430


	//   ....[146]....
        /*0ad4*/ 	.word	0x000194a0


	//   ....[147]....
        /*0ad8*/ 	.word	0x00019500


	//   ....[148]....
        /*0adc*/ 	.word	0x00019560


	//   ....[149]....
        /*0ae0*/ 	.word	0x000195c0


	//   ....[150]....
        /*0ae4*/ 	.word	0x00019630


	//   ....[151]....
        /*0ae8*/ 	.word	0x00019690


	//   ....[152]....
        /*0aec*/ 	.word	0x000196f0


	//   ....[153]....
        /*0af0*/ 	.word	0x00019750


	//   ....[154]....
        /*0af4*/ 	.word	0x000197c0


	//   ....[155]....
        /*0af8*/ 	.word	0x00019820


	//   ....[156]....
        /*0afc*/ 	.word	0x00019880


	//   ....[157]....
        /*0b00*/ 	.word	0x000198e0


	//   ....[158]....
        /*0b04*/ 	.word	0x00019950


	//   ....[159]....
        /*0b08*/ 	.word	0x000199a0


	//   ....[160]....
        /*0b0c*/ 	.word	0x000199e0


	//   ....[161]....
        /*0b10*/ 	.word	0x00019a30


	//   ....[162]....
        /*0b14*/ 	.word	0x00019a80


	//   ....[163]....
        /*0b18*/ 	.word	0x00019ad0


	//   ....[164]....
        /*0b1c*/ 	.word	0x00019b40


	//   ....[165]....
        /*0b20*/ 	.word	0x00019b80


	//   ....[166]....
        /*0b24*/ 	.word	0x00019bd0


	//   ....[167]....
        /*0b28*/ 	.word	0x00019c20


	//   ....[168]....
        /*0b2c*/ 	.word	0x00019c70


	//   ....[169]....
        /*0b30*/ 	.word	0x00019cc0


	//   ....[170]....
        /*0b34*/ 	.word	0x00019d30


	//   ....[171]....
        /*0b38*/ 	.word	0x00019d70


	//   ....[172]....
        /*0b3c*/ 	.word	0x00019de0


	//   ....[173]....
        /*0b40*/ 	.word	0x00019e40


	//   ....[174]....
        /*0b44*/ 	.word	0x00019ea0


	//----- nvinfo : EIATTR_EXIT_INSTR_OFFSETS
	.align		4
.L_168:
        /*0b48*/ 	.byte	0x04, 0x1c
        /*0b4a*/ 	.short	(.L_170 - .L_169)


	//   ....[0]....
.L_169:
        /*0b4c*/ 	.word	0x00000c10


	//   ....[1]....
        /*0b50*/ 	.word	0x000185c0


	//----- nvinfo : EIATTR_MAX_THREADS
	.align		4
.L_170:
        /*0b54*/ 	.byte	0x04, 0x05
        /*0b56*/ 	.short	(.L_172 - .L_171)
.L_171:
        /*0b58*/ 	.word	0x00000080
        /*0b5c*/ 	.word	0x00000001
        /*0b60*/ 	.word	0x00000001


	//----- nvinfo : EIATTR_CRS_STACK_SIZE
	.align		4
.L_172:
        /*0b64*/ 	.byte	0x04, 0x1e
        /*0b66*/ 	.short	(.L_174 - .L_173)
.L_173:
        /*0b68*/ 	.word	0x00000000
.L_174:


//--------------------- .nv.info._ZN7cutlass13device_kernelIN5flash19enable_sm80_to_sm89INS1_16FlashAttnFwdSm80INS1_25CollectiveMainloopFwdSm80ILi4ELi1ELb0EN4cute5tupleIJNS5_1CILi128EEENS7_ILi48EEENS7_ILi96EEEEEELi96ENS_10bfloat16_tEfNS_4arch4Sm80ELb0ELb1ELb1ELb0ELb0ELb0ELb1ELb1EEENS1_21CollectiveEpilogueFwdINS6_IJS8_SA_S9_EEENS6_IJNS7_ILi1EEESI_SI_EEESC_SE_Li128ELb0ELb1ELb1ELb0EEENS1_19SingleTileSchedulerILb0ELb1ELb1ELi128EEEEEEEEEvNT_6ParamsE --------------------------
	.section	.nv.info._ZN7cutlass13device_kernelIN5flash19enable_sm80_to_sm89INS1_16FlashAttnFwdSm80INS1_25CollectiveMainloopFwdSm80ILi4ELi1ELb0EN4cute5tupleIJNS5_1CILi128EEENS7_ILi48EEENS7_ILi96EEEEEELi96ENS_10bfloat16_tEfNS_4arch4Sm80ELb0ELb1ELb1ELb0ELb0ELb0ELb1ELb1EEENS1_21CollectiveEpilogueFwdINS6_IJS8_SA_S9_EEENS6_IJNS7_ILi1EEESI_SI_EEESC_SE_Li128ELb0ELb1ELb1ELb0EEENS1_19SingleTileSchedulerILb0ELb1ELb1ELi128EEEEEEEEEvNT_6ParamsE,"",@"SHT_CUDA_INFO"
	.sectionflags	@""
	.align	4


	//----- nvinfo : EIATTR_CUDA_API_VERSION
	.align		4
        /*0000*/ 	.byte	0x04, 0x37
        /*0002*/ 	.short	(.L_176 - .L_175)
.L_175:
        /*0004*/ 	.word	0x00000082


	//----- nvinfo : EIATTR_SW2861232_WAR
	.align		4
.L_176:
        /*0008*/ 	.byte	0x01, 0x35
	.zero		2


	//----- nvinfo : EIATTR_PARAM_CBANK
	.align		4
        /*000c*/ 	.byte	0x04, 0x0a
        /*000e*/ 	.short	(.L_178 - .L_177)
	.align		4
.L_177:
        /*0010*/ 	.word	index@(.nv.constant0._ZN7cutlass13device_kernelIN5flash19enable_sm80_to_sm89INS1_16FlashAttnFwdSm80INS1_25CollectiveMainloopFwdSm80ILi4ELi1ELb0EN4cute5tupleIJNS5_1CILi128EEENS7_ILi48EEENS7_ILi96EEEEEELi96ENS_10bfloat16_tEfNS_4arch4Sm80ELb0ELb1ELb1ELb0ELb0ELb0ELb1ELb1EEENS1_21CollectiveEpilogueFwdINS6_IJS8_SA_S9_EEENS6_IJNS7_ILi1EEESI_SI_EEESC_SE_Li128ELb0ELb1ELb1ELb0EEENS1_19SingleTileSchedulerILb0ELb1ELb1ELi128EEEEEEEEEvNT_6ParamsE)
        /*0014*/ 	.short	0x0160
        /*0016*/ 	.short	0x0418


	//----- nvinfo : EIATTR_CBANK_PARAM_SIZE
	.align		4
.L_178:
        /*0018*/ 	.byte	0x03, 0x19
        /*001a*/ 	.short	0x0418


	//----- nvinfo : EIATTR_KPARAM_INFO
	.align		4
        /*001c*/ 	.byte	0x04, 0x17
        /*001e*/ 	.short	(.L_180 - .L_179)
.L_179:
        /*0020*/ 	.word	0x00000000
        /*0024*/ 	.short	0x0000
        /*0026*/ 	.short	0x0000
        /*0028*/ 	.byte	0x00, 0xf0, 0x61, 0x10


	//----- nvinfo : EIATTR_MAXREG_COUNT
	.align		4
.L_180:
        /*002c*/ 	.byte	0x03, 0x1b
        /*002e*/ 	.short	0x00ff


	//----- nvinfo : EIATTR_NUM_BARRIERS
	.align		4
        /*0030*/ 	.byte	0x02, 0x4c
        /*0032*/ 	.byte	0x02
	.zero		1


	//----- nvinfo : EIATTR_MERCURY_ISA_VERSION
	.align		4
        /*0034*/ 	.byte	0x03, 0x5f
        /*0036*/ 	.short	0x0000


	//----- nvinfo : EIATTR_COOP_GROUP_MASK_REGIDS
	.align		4
        /*0038*/ 	.byte	0x04, 0x29
        /*003a*/ 	.short	(.L_182 - .L_181)


	//   ....[0]....
.L_181:
        /*003c*/ 	.word	0xffffffff


	//   ....[1]....
        /*0040*/ 	.word	0xffffffff


	//   ....[2]....
        /*0044*/ 	.word	0xffffffff


	//   ....[3]....
        /*0048*/ 	.word	0xffffffff


	//   ....[4]....
        /*004c*/ 	.word	0xffffffff


	//   ....[5]....
        /*0050*/ 	.word	0xffffffff


	//   ....[6]....
        /*0054*/ 	.word	0xffffffff


	//   ....[7]....
        /*0058*/ 	.word	0xffffffff


	//   ....[8]....
        /*005c*/ 	.word	0xffffffff


	//   ....[9]....
        /*0060*/ 	.word	0xffffffff


	//   ....[10]....
        /*0064*/ 	.word	0xffffffff


	//   ....[11]....
        /*0068*/ 	.word	0xffffffff


	//   ....[12]....
        /*006c*/ 	.word	0xffffffff


	//   ....[13]....
        /*0070*/ 	.word	0xffffffff


	//   ....[14]....
        /*0074*/ 	.word	0xffffffff


	//   ....[15]....
        /*0078*/ 	.word	0xffffffff


	//   ....[16]....
        /*007c*/ 	.word	0xffffffff


	//   ....[17]....
        /*0080*/ 	.word	0xffffffff


	//   ....[18]....
        /*0084*/ 	.word	0xffffffff


	//   ....[19]....
        /*0088*/ 	.word	0xffffffff


	//   ....[20]....
        /*008c*/ 	.word	0xffffffff


	//   ....[21]....
        /*0090*/ 	.word	0xffffffff


	//   ....[22]....
        /*0094*/ 	.word	0xffffffff


	//   ....[23]....
        /*0098*/ 	.word	0xffffffff


	//   ....[24]....
        /*009c*/ 	.word	0xffffffff


	//   ....[25]....
        /*00a0*/ 	.word	0xffffffff


	//   ....[26]....
        /*00a4*/ 	.word	0xffffffff


	//   ....[27]....
        /*00a8*/ 	.word	0xffffffff


	//   ....[28]....
        /*00ac*/ 	.word	0xffffffff


	//   ....[29]....
        /*00b0*/ 	.word	0xffffffff


	//   ....[30]....
        /*00b4*/ 	.word	0xffffffff


	//   ....[31]....
        /*00b8*/ 	.word	0xffffffff


	//   ....[32]....
        /*00bc*/ 	.word	0xffffffff


	//   ....[33]....
        /*00c0*/ 	.word	0xffffffff


	//   ....[34]....
        /*00c4*/ 	.word	0xffffffff


	//   ....[35]....
        /*00c8*/ 	.word	0xffffffff


	//   ....[36]....
        /*00cc*/ 	.word	0xffffffff


	//   ....[37]....
        /*00d0*/ 	.word	0xffffffff


	//   ....[38]....
        /*00d4*/ 	.word	0xffffffff


	//   ....[39]....
        /*00d8*/ 	.word	0xffffffff


	//   ....[40]....
        /*00dc*/ 	.word	0xffffffff


	//   ....[41]....
        /*00e0*/ 	.word	0xffffffff


	//   ....[42]....
        /*00e4*/ 	.word	0xffffffff


	//   ....[43]....
        /*00e8*/ 	.word	0xffffffff


	//   ....[44]....
        /*00ec*/ 	.word	0xffffffff


	//   ....[45]....
        /*00f0*/ 	.word	0xffffffff


	//   ....[46]....
        /*00f4*/ 	.word	0xffffffff


	//   ....[47]....
        /*00f8*/ 	.word	0xffffffff


	//   ....[48]....
        /*00fc*/ 	.word	0xffffffff


	//   ....[49]....
        /*0100*/ 	.word	0xffffffff


	//   ....[50]....
        /*0104*/ 	.word	0xffffffff


	//   ....[51]....
        /*0108*/ 	.word	0xffffffff


	//   ....[52]....
        /*010c*/ 	.word	0xffffffff


	//   ....[53]....
        /*0110*/ 	.word	0xffffffff


	//   ....[54]....
        /*0114*/ 	.word	0xffffffff


	//   ....[55]....
        /*0118*/ 	.word	0xffffffff


	//   ....[56]....
        /*011c*/ 	.word	0xffffffff


	//   ....[57]....
        /*0120*/ 	.word	0xffffffff


	//   ....[58]....
        /*0124*/ 	.word	0xffffffff


	//   ....[59]....
        /*0128*/ 	.word	0xffffffff


	//   ....[60]....
        /*012c*/ 	.word	0xffffffff


	//   ....[61]....
        /*0130*/ 	.word	0xffffffff


	//   ....[62]....
        /*0134*/ 	.word	0xffffffff


	//   ....[63]....
        /*0138*/ 	.word	0xffffffff


	//   ....[64]....
        /*013c*/ 	.word	0xffffffff


	//   ....[65]....
        /*0140*/ 	.word	0xffffffff


	//   ....[66]....
        /*0144*/ 	.word	0xffffffff


	//   ....[67]....
        /*0148*/ 	.word	0xffffffff


	//   ....[68]....
        /*014c*/ 	.word	0xffffffff


	//   ....[69]....
        /*0150*/ 	.word	0xffffffff


	//   ....[70]....
        /*0154*/ 	.word	0xffffffff


	//   ....[71]....
        /*0158*/ 	.word	0xffffffff


	//   ....[72]....
        /*015c*/ 	.word	0xffffffff


	//   ....[73]....
        /*0160*/ 	.word	0xffffffff


	//   ....[74]....
        /*0164*/ 	.word	0xffffffff


	//   ....[75]....
        /*0168*/ 	.word	0xffffffff


	//   ....[76]....
        /*016c*/ 	.word	0xffffffff


	//----- nvinfo : EIATTR_COOP_GROUP_INSTR_OFFSETS
	.align		4
.L_182:
        /*0170*/ 	.byte	0x04, 0x28
        /*0172*/ 	.short	(.L_184 - .L_183)


	//   ....[0]....
.L_183:
        /*0174*/ 	.word	0x00000050


	//   ....[1]....
        /*0178*/ 	.word	0x00001350


	//   ....[2]....
        /*017c*/ 	.word	0x000013b0


	//   ....[3]....
        /*0180*/ 	.word	0x00001600


	//   ....[4]....
        /*0184*/ 	.word	0x00001630


	//   ....[5]....
        /*0188*/ 	.word	0x00001770


	//   ....[6]....
        /*018c*/ 	.word	0x000017a0


	//   ....[7]....
        /*0190*/ 	.word	0x000018d0


	//   ....[8]....
        /*0194*/ 	.word	0x00001910


	//   ....[9]....
        /*0198*/ 	.word	0x00002d80


	//   ....[10]....
        /*019c*/ 	.word	0x00003030


	//   ....[11]....
        /*01a0*/ 	.word	0x00003800


	//   ....[12]....
        /*01a4*/ 	.word	0x00004140


	//   ....[13]....
        /*01a8*/ 	.word	0x000048a0


	//   ....[14]....
        /*01ac*/ 	.word	0x00004910


	//   ....[15]....
        /*01b0*/ 	.word	0x00004930


	//   ....[16]....
        /*01b4*/ 	.word	0x00004950


	//   ....[17]....
        /*01b8*/ 	.word	0x000049f0


	//   ....[18]....
        /*01bc*/ 	.word	0x00004b00


	//   ....[19]....
        /*01c0*/ 	.word	0x00004dd0


	//   ....[20]....
        /*01c4*/ 	.word	0x00004f60


	//   ....[21]....
        /*01c8*/ 	.word	0x000070e0


	//   ....[22]....
        /*01cc*/ 	.word	0x00007650


	//   ....[23]....
        /*01d0*/ 	.word	0x00007b10


	//   ....[24]....
        /*01d4*/ 	.word	0x00007d20


	//   ....[25]....
        /*01d8*/ 	.word	0x000084d0


	//   ....[26]....
        /*01dc*/ 	.word	0x000085b0


	//   ....[27]....
        /*01e0*/ 	.word	0x000086b0


	//   ....[28]....
        /*01e4*/ 	.word	0x00008700


	//   ....[29]....
        /*01e8*/ 	.word	0x00008790


	//   ....[30]....
        /*01ec*/ 	.word	0x00008930


	//   ....[31]....
        /*01f0*/ 	.word	0x00008a20


	//   ....[32]....
        /*01f4*/ 	.word	0x00008bc0


	//   ....[33]....
        /*01f8*/ 	.word	0x0000ba60


	//   ....[34]....
        /*01fc*/ 	.word	0x0000bab0


	//   ....[35]....
        /*0200*/ 	.word	0x0000baf0


	//   ....[36]....
        /*0204*/ 	.word	0x0000bb30


	//   ....[37]....
        /*0208*/ 	.word	0x0000bb70


	//   ....[38]....
        /*020c*/ 	.word	0x0000bba0


	//   ....[39]....
        /*0210*/ 	.word	0x0000bd00


	//   ....[40]....
        /*0214*/ 	.word	0x0000be30


	//   ....[41]....
        /*0218*/ 	.word	0x0000e8e0


	//   ....[42]....
        /*021c*/ 	.word	0x0000ec90


	//   ....[43]....
        /*0220*/ 	.word	0x0000f110


	//   ....[44]....
        /*0224*/ 	.word	0x0000f7b0


	//   ....[45]....
        /*0228*/ 	.word	0x0000fc80


	//   ....[46]....
        /*022c*/ 	.word	0x0000fd70


	//   ....[47]....
        /*0230*/ 	.word	0x0000fe70


	//   ....[48]....
        /*0234*/ 	.word	0x0000fed0


	//   ....[49]....
        /*0238*/ 	.word	0x0000ff20


	//   ....[50]....
        /*023c*/ 	.word	0x00010080


	//   ....[51]....
        /*0240*/ 	.word	0x00010200


	//   ....[52]....
        /*0244*/ 	.word	0x00010370


	//   ....[53]....
        /*0248*/ 	.word	0x000119a0


	//   ....[54]....
        /*024c*/ 	.word	0x000119c0


	//   ....[55]....
        /*0250*/ 	.word	0x000119d0


	//   ....[56]....
        /*0254*/ 	.word	0x000119f0


	//   ....[57]....
        /*0258*/ 	.word	0x00011a10


	//   ....[58]....
        /*025c*/ 	.word	0x00011a30


	//   ....[59]....
        /*0260*/ 	.word	0x00011a40


	//   ....[60]....
        /*0264*/ 	.word	0x00011a80


	//   ....[61]....
        /*0268*/ 	.word	0x000128e0


	//   ....[62]....
        /*026c*/ 	.word	0x00012930


	//   ....[63]....
        /*0270*/ 	.word	0x00012970


	//   ....[64]....
        /*0274*/ 	.word	0x000129b0


	//   ....[65]....
        /*0278*/ 	.word	0x000129f0


	//   ....[66]....
        /*027c*/ 	.word	0x00012a30


	//   ....[67]....
        /*0280*/ 	.word	0x00012a60


	//   ....[68]....
        /*0284*/ 	.word	0x00012a90


	//   ....[69]....
        /*0288*/ 	.word	0x00012ac0


	//   ....[70]....
        /*028c*/ 	.word	0x00012ae0


	//   ....[71]....
        /*0290*/ 	.word	0x00012fa0


	//   ....[72]....
        /*0294*/ 	.word	0x00012fc0


	//   ....[73]....
        /*0298*/ 	.word	0x00013440


	//   ....[74]....
        /*029c*/ 	.word	0x00013460


	//   ....[75]....
        /*02a0*/ 	.word	0x000138e0


	//   ....[76]....
        /*02a4*/ 	.word	0x000138f0


	//----- nvinfo : EIATTR_EXIT_INSTR_OFFSETS
	.align		4
.L_184:
        /*02a8*/ 	.byte	0x04, 0x1c
        /*02aa*/ 	.short	(.L_186 - .L_185)


	//   ....[0]....
.L_185:
        /*02ac*/ 	.word	0x000001b0


	//   ....[1]....
        /*02b0*/ 	.word	0x00013900


	//   ....[2]....
        /*02b4*/ 	.word	0x00013d20


	//   ....[3]....
        /*02b8*/ 	.word	0x00013d70


	//   ....[4]....
        /*02bc*/ 	.word	0x00013da0


	//   ....[5]....
        /*02c0*/ 	.word	0x00013e00


	//   ....[6]....
        /*02c4*/ 	.word	0x00014090


	//----- nvinfo : EIATTR_CTAIDZ_USED
	.align		4
.L_186:
        /*02c8*/ 	.byte	0x01, 0x04
	.zero		2


	//----- nvinfo : EIATTR_MAX_THREADS
	.align		4
        /*02cc*/ 	.byte	0x04, 0x05
        /*02ce*/ 	.short	(.L_188 - .L_187)
.L_187:
        /*02d0*/ 	.word	0x00000080
        /*02d4*/ 	.word	0x00000001
        /*02d8*/ 	.word	0x00000001


	//----- nvinfo : EIATTR_CRS_STACK_SIZE
	.align		4
.L_188:
        /*02dc*/ 	.byte	0x04, 0x1e
        /*02de*/ 	.short	(.L_190 - .L_189)
.L_189:
        /*02e0*/ 	.word	0x00000000
.L_190:


//--------------------- .nv.info._ZN7cutlass13device_kernelIN5flash19enable_sm80_to_sm89INS1_16FlashAttnFwdSm80INS1_25CollectiveMainloopFwdSm80ILi4ELi1ELb0EN4cute5tupleIJNS5_1CILi128EEENS7_ILi48EEENS7_ILi96EEEEEELi96ENS_10bfloat16_tEfNS_4arch4Sm80ELb0ELb1ELb1ELb1ELb0ELb0ELb1ELb1EEENS1_21CollectiveEpilogueFwdINS6_IJS8_SA_S9_EEENS6_IJNS7_ILi1EEESI_SI_EEESC_SE_Li128ELb1ELb1ELb1ELb0EEENS1_36VarlenDynamicPersistentTileSchedulerILi128ELi48ELi128ELi128ELb1ELb1ELb0ELb1ELb0ELb1EEEEEEEEEvNT_6ParamsE --------------------------
	.section	.nv.info._ZN7cutlass13device_kernelIN5flash19enable_sm80_to_sm89INS1_16FlashAttnFwdSm80INS1_25CollectiveMainloopFwdSm80ILi4ELi1ELb0EN4cute5tupleIJNS5_1CILi128EEENS7_ILi48EEENS7_ILi96EEEEEELi96ENS_10bfloat16_tEfNS_4arch4Sm80ELb0ELb1ELb1ELb1ELb0ELb0ELb1ELb1EEENS1_21CollectiveEpilogueFwdINS6_IJS8_SA_S9_EEENS6_IJNS7_ILi1EEESI_SI_EEESC_SE_Li128ELb1ELb1ELb1ELb0EEENS1_36VarlenDynamicPersistentTileSchedulerILi128ELi48ELi128ELi128ELb1ELb1ELb0ELb1ELb0ELb1EEEEEEEEEvNT_6ParamsE,"",@"SHT_CUDA_INFO"
	.sectionflags	@""
	.align	4


	//----- nvinfo : EIATTR_CUDA_API_VERSION
	.align		4
        /*0000*/ 	.byte	0x04, 0x37
        /*0002*/ 	.short	(.L_192 - .L_191)
.L_191:
        /*0004*/ 	.word	0x00000082


	//----- nvinfo : EIATTR_SW2861232_WAR
	.align		4
.L_192:
        /*0008*/ 	.byte	0x01, 0x35
	.zero		2


	//----- nvinfo : EIATTR_PARAM_CBANK
	.align		4
        /*000c*/ 	.byte	0x04, 0x0a
        /*000e*/ 	.short	(.L_194 - .L_193)
	.align		4
.L_193:
        /*0010*/ 	.word	index@(.nv.constant0._ZN7cutlass13device_kernelIN5flash19enable_sm80_to_sm89INS1_16FlashAttnFwdSm80INS1_25CollectiveMainloopFwdSm80ILi4ELi1ELb0EN4cute5tupleIJNS5_1CILi128EEENS7_ILi48EEENS7_ILi96EEEEEELi96ENS_10bfloat16_tEfNS_4arch4Sm80ELb0ELb1ELb1ELb1ELb0ELb0ELb1ELb1EEENS1_21CollectiveEpilogueFwdINS6_IJS8_SA_S9_EEENS6_IJNS7_ILi1EEESI_SI_EEESC_SE_Li128ELb1ELb1ELb1ELb0EEENS1_36VarlenDynamicPersistentTileSchedulerILi128ELi48ELi128ELi128ELb1ELb1ELb0ELb1ELb0ELb1EEEEEEEEEvNT_6ParamsE)
        /*0014*/ 	.short	0x0160
        /*0016*/ 	.short	0x0438


	//----- nvinfo : EIATTR_CBANK_PARAM_SIZE
	.align		4
.L_194:
        /*0018*/ 	.byte	0x03, 0x19
        /*001a*/ 	.short	0x0438


	//----- nvinfo : EIATTR_KPARAM_INFO
	.align		4
        /*001c*/ 	.byte	0x04, 0x17
        /*001e*/ 	.short	(.L_196 - .L_195)
.L_195:
        /*0020*/ 	.word	0x00000000
        /*0024*/ 	.short	0x0000
        /*0026*/ 	.short	0x0000
        /*0028*/ 	.byte	0x00, 0xf0, 0xe1, 0x10


	//----- nvinfo : EIATTR_MAXREG_COUNT
	.align		4
.L_196:
        /*002c*/ 	.byte	0x03, 0x1b
        /*002e*/ 	.short	0x00ff


	//----- nvinfo : EIATTR_NUM_BARRIERS
	.align		4
        /*0030*/ 	.byte	0x02, 0x4c
        /*0032*/ 	.byte	0x06
	.zero		1


	//----- nvinfo : EIATTR_ANNOTATIONS
	.align		4
        /*0034*/ 	.byte	0x04, 0x55
        /*0036*/ 	.short	(.L_198 - .L_197)


	//   ....[0]....
.L_197:
        /* <DEDUP_REMOVED lines=104> */


	//----- nvinfo : EIATTR_MERCURY_ISA_VERSION
	.align		4
.L_198:
        /*06a0*/ 	.byte	0x03, 0x5f
        /*06a2*/ 	.short	0x0000


	//----- nvinfo : EIATTR_INT_WARP_WIDE_INSTR_OFFSETS
	.align		4
        /*06a4*/ 	.byte	0x04, 0x31
        /*06a6*/ 	.short	(.L_200 - .L_199)


	//   ....[0]....
.L_199:
        /*06a8*/ 	.word	0x00013810


	//   ....[1]....
        /*06ac*/ 	.word	0x00013890


	//----- nvinfo : EIATTR_COOP_GROUP_MASK_REGIDS
	.align		4
.L_200:
        /*06b0*/ 	.byte	0x04, 0x29
        /*06b2*/ 	.short	(.L_202 - .L_201)


	//   ....[0]....
.L_201:
        /*06b4*/ 	.word	0xffffffff


	//   ....[1]....
        /*06b8*/ 	.word	0xffffffff


	//   ....[2]....
        /*06bc*/ 	.word	0xffffffff


	//   ....[3]....
        /*06c0*/ 	.word	0xffffffff


	//   ....[4]....
        /*06c4*/ 	.word	0xffffffff


	//   ....[5]....
        /*06c8*/ 	.word	0xffffffff


	//   ....[6]....
        /*06cc*/ 	.word	0xffffffff


	//   ....[7]....
        /*06d0*/ 	.word	0xffffffff


	//   ....[8]....
        /*06d4*/ 	.word	0xffffffff


	//   ....[9]....
        /*06d8*/ 	.word	0xffffffff


	//   ....[10]....
        /*06dc*/ 	.word	0xffffffff


	//   ....[11]....
        /*06e0*/ 	.word	0xffffffff


	//   ....[12]....
        /*06e4*/ 	.word	0xffffffff


	//   ....[13]....
        /*06e8*/ 	.word	0xffffffff


	//   ....[14]....
        /*06ec*/ 	.word	0xffffffff


	//   ....[15]....
        /*06f0*/ 	.word	0xffffffff


	//   ....[16]....
        /*06f4*/ 	.word	0xffffffff


	//   ....[17]....
        /*06f8*/ 	.word	0xffffffff


	//   ....[18]....
        /*06fc*/ 	.word	0xffffffff


	//   ....[19]....
        /*0700*/ 	.word	0xffffffff


	//   ....[20]....
        /*0704*/ 	.word	0xffffffff


	//   ....[21]....
        /*0708*/ 	.word	0xffffffff


	//   ....[22]....
        /*070c*/ 	.word	0xffffffff


	//   ....[23]....
        /*0710*/ 	.word	0xffffffff


	//   ....[24]....
        /*0714*/ 	.word	0xffffffff


	//   ....[25]....
        /*0718*/ 	.word	0xffffffff


	//   ....[26]....
        /*071c*/ 	.word	0xffffffff


	//   ....[27]....
        /*0720*/ 	.word	0xffffffff


	//   ....[28]....
        /*0724*/ 	.word	0xffffffff


	//   ....[29]....
        /*0728*/ 	.word	0xffffffff


	//   ....[30]....
        /*072c*/ 	.word	0xffffffff


	//   ....[31]....
        /*0730*/ 	.word	0xffffffff


	//   ....[32]....
        /*0734*/ 	.word	0xffffffff


	//   ....[33]....
        /*0738*/ 	.word	0xffffffff


	//   ....[34]....
        /*073c*/ 	.word	0xffffffff


	//   ....[35]....
        /*0740*/ 	.word	0xffffffff


	//   ....[36]....
        /*0744*/ 	.word	0xffffffff


	//   ....[37]....
        /*0748*/ 	.word	0xffffffff


	//   ....[38]....
        /*074c*/ 	.word	0xffffffff


	//   ....[39]....
        /*0750*/ 	.word	0xffffffff


	//   ....[40]....
        /*0754*/ 	.word	0xffffffff


	//   ....[41]....
        /*0758*/ 	.word	0xffffffff


	//   ....[42]....
        /*075c*/ 	.word	0xffffffff


	//   ....[43]....
        /*0760*/ 	.word	0xffffffff


	//   ....[44]....
        /*0764*/ 	.word	0xffffffff


	//   ....[45]....
        /*0768*/ 	.word	0xffffffff


	//   ....[46]....
        /*076c*/ 	.word	0xffffffff


	//   ....[47]....
        /*0770*/ 	.word	0xffffffff


	//   ....[48]....
        /*0774*/ 	.word	0xffffffff


	//   ....[49]....
        /*0778*/ 	.word	0xffffffff


	//   ....[50]....
        /*077c*/ 	.word	0xffffffff


	//   ....[51]....
        /*0780*/ 	.word	0xffffffff


	//   ....[52]....
        /*0784*/ 	.word	0xffffffff


	//   ....[53]....
        /*0788*/ 	.word	0xffffffff


	//   ....[54]....
        /*078c*/ 	.word	0xffffffff


	//   ....[55]....
        /*0790*/ 	.word	0xffffffff


	//   ....[56]....
        /*0794*/ 	.word	0xffffffff


	//   ....[57]....
        /*0798*/ 	.word	0xffffffff


	//   ....[58]....
        /*079c*/ 	.word	0xffffffff


	//   ....[59]....
        /*07a0*/ 	.word	0xffffffff


	//   ....[60]....
        /*07a4*/ 	.word	0xffffffff


	//   ....[61]....
        /*07a8*/ 	.word	0xffffffff


	//   ....[62]....
        /*07ac*/ 	.word	0xffffffff


	//   ....[63]....
        /*07b0*/ 	.word	0xffffffff


	//   ....[64]....
        /*07b4*/ 	.word	0xffffffff


	//   ....[65]....
        /*07b8*/ 	.word	0xffffffff


	//   ....[66]....
        /*07bc*/ 	.word	0xffffffff


	//   ....[67]....
        /*07c0*/ 	.word	0xffffffff


	//   ....[68]....
        /*07c4*/ 	.word	0xffffffff


	//   ....[69]....
        /*07c8*/ 	.word	0xffffffff


	//   ....[70]....
        /*07cc*/ 	.word	0xffffffff


	//   ....[71]....
        /*07d0*/ 	.word	0xffffffff


	//   ....[72]....
        /*07d4*/ 	.word	0xffffffff


	//   ....[73]....
        /*07d8*/ 	.word	0xffffffff


	//   ....[74]....
        /*07dc*/ 	.word	0xffffffff


	//   ....[75]....
        /*07e0*/ 	.word	0xffffffff


	//   ....[76]....
        /*07e4*/ 	.word	0xffffffff


	//   ....[77]....
        /*07e8*/ 	.word	0xffffffff


	//   ....[78]....
        /*07ec*/ 	.word	0xffffffff


	//   ....[79]....
        /*07f0*/ 	.word	0xffffffff


	//   ....[80]....
        /*07f4*/ 	.word	0xffffffff


	//   ....[81]....
        /*07f8*/ 	.word	0xffffffff


	//   ....[82]....
        /*07fc*/ 	.word	0xffffffff


	//   ....[83]....
        /*0800*/ 	.word	0xffffffff


	//   ....[84]....
        /*0804*/ 	.word	0xffffffff


	//   ....[85]....
        /*0808*/ 	.word	0xffffffff


	//   ....[86]....
        /*080c*/ 	.word	0xffffffff


	//   ....[87]....
        /*0810*/ 	.word	0xffffffff


	//   ....[88]....
        /*0814*/ 	.word	0xffffffff


	//   ....[89]....
        /*0818*/ 	.word	0xffffffff


	//   ....[90]....
        /*081c*/ 	.word	0xffffffff


	//   ....[91]....
        /*0820*/ 	.word	0xffffffff


	//   ....[92]....
        /*0824*/ 	.word	0xffffffff


	//   ....[93]....
        /*0828*/ 	.word	0xffffffff


	//   ....[94]....
        /*082c*/ 	.word	0xffffffff


	//   ....[95]....
        /*0830*/ 	.word	0xffffffff


	//   ....[96]....
        /*0834*/ 	.word	0xffffffff


	//   ....[97]....
        /*0838*/ 	.word	0xffffffff


	//   ....[98]....
        /*083c*/ 	.word	0xffffffff


	//   ....[99]....
        /*0840*/ 	.word	0xffffffff


	//   ....[100]....
        /*0844*/ 	.word	0xffffffff


	//   ....[101]....
        /*0848*/ 	.word	0xffffffff


	//   ....[102]....
        /*084c*/ 	.word	0xffffffff


	//   ....[103]....
        /*0850*/ 	.word	0xffffffff


	//   ....[104]....
        /*0854*/ 	.word	0xffffffff


	//   ....[105]....
        /*0858*/ 	.word	0xffffffff


	//   ....[106]....
        /*085c*/ 	.word	0xffffffff


	//   ....[107]....
        /*0860*/ 	.word	0xffffffff


	//   ....[108]....
        /*0864*/ 	.word	0xffffffff


	//   ....[109]....
        /*0868*/ 	.word	0xffffffff


	//   ....[110]....
        /*086c*/ 	.word	0xffffffff


	//   ....[111]....
        /*0870*/ 	.word	0xffffffff


	//   ....[112]....
        /*0874*/ 	.word	0xffffffff


	//   ....[113]....
        /*0878*/ 	.word	0xffffffff


	//   ....[114]....
        /*087c*/ 	.word	0xffffffff


	//   ....[115]....
        /*0880*/ 	.word	0xffffffff


	//   ....[116]....
        /*0884*/ 	.word	0xffffffff


	//   ....[117]....
        /*0888*/ 	.word	0xffffffff


	//   ....[118]....
        /*088c*/ 	.word	0xffffffff


	//   ....[119]....
        /*0890*/ 	.word	0xffffffff


	//   ....[120]....
        /*0894*/ 	.word	0xffffffff


	//   ....[121]....
        /*0898*/ 	.word	0xffffffff


	//   ....[122]....
        /*089c*/ 	.word	0xffffffff


	//   ....[123]....
        /*08a0*/ 	.word	0xffffffff


	//   ....[124]....
        /*08a4*/ 	.word	0xffffffff


	//   ....[125]....
        /*08a8*/ 	.word	0xffffffff


	//   ....[126]....
        /*08ac*/ 	.word	0xffffffff


	//   ....[127]....
        /*08b0*/ 	.word	0xffffffff


	//   ....[128]....
        /*08b4*/ 	.word	0xffffffff


	//   ....[129]....
        /*08b8*/ 	.word	0xffffffff


	//   ....[130]....
        /*08bc*/ 	.word	0xffffffff


	//   ....[131]....
        /*08c0*/ 	.word	0xffffffff


	//   ....[132]....
        /*08c4*/ 	.word	0xffffffff


	//   ....[133]....
        /*08c8*/ 	.word	0xffffffff


	//   ....[134]....
        /*08cc*/ 	.word	0xffffffff


	//   ....[135]....
        /*08d0*/ 	.word	0xffffffff


	//   ....[136]....
        /*08d4*/ 	.word	0xffffffff


	//   ....[137]....
        /*08d8*/ 	.word	0xffffffff


	//   ....[138]....
        /*08dc*/ 	.word	0xffffffff


	//   ....[139]....
        /*08e0*/ 	.word	0xffffffff


	//   ....[140]....
        /*08e4*/ 	.word	0xffffffff


	//   ....[141]....
        /*08e8*/ 	.word	0xffffffff


	//   ....[142]....
        /*08ec*/ 	.word	0xffffffff


	//   ....[143]....
        /*08f0*/ 	.word	0xffffffff


	//   ....[144]....
        /*08f4*/ 	.word	0xffffffff


	//   ....[145]....
        /*08f8*/ 	.word	0xffffffff


	//   ....[146]....
        /*08fc*/ 	.word	0xffffffff


	//   ....[147]....
        /*0900*/ 	.word	0xffffffff


	//   ....[148]....
        /*0904*/ 	.word	0xffffffff


	//   ....[149]....
        /*0908*/ 	.word	0xffffffff


	//   ....[150]....
        /*090c*/ 	.word	0xffffffff


	//   ....[151]....
        /*0910*/ 	.word	0xffffffff


	//   ....[152]....
        /*0914*/ 	.word	0xffffffff


	//   ....[153]....
        /*0918*/ 	.word	0xffffffff


	//   ....[154]....
        /*091c*/ 	.word	0xffffffff


	//   ....[155]....
        /*0920*/ 	.word	0xffffffff


	//   ....[156]....
        /*0924*/ 	.word	0xffffffff


	//   ....[157]....
        /*0928*/ 	.word	0xffffffff


	//   ....[158]....
        /*092c*/ 	.word	0xffffffff


	//   ....[159]....
        /*0930*/ 	.word	0xffffffff


	//   ....[160]....
        /*0934*/ 	.word	0xffffffff


	//   ....[161]....
        /*0938*/ 	.word	0xffffffff


	//   ....[162]....
        /*093c*/ 	.word	0xffffffff


	//   ....[163]....
        /*0940*/ 	.word	0xffffffff


	//   ....[164]....
        /*0944*/ 	.word	0xffffffff


	//   ....[165]....
        /*0948*/ 	.word	0xffffffff


	//   ....[166]....
        /*094c*/ 	.word	0xffffffff


	//   ....[167]....
        /*0950*/ 	.word	0xffffffff


	//   ....[168]....
        /*0954*/ 	.word	0xffffffff


	//   ....[169]....
        /*0958*/ 	.word	0xffffffff


	//   ....[170]....
        /*095c*/ 	.word	0xffffffff


	//   ....[171]....
        /*0960*/ 	.word	0xffffffff


	//   ....[172]....
        /*0964*/ 	.word	0xffffffff


	//   ....[173]....
        /*0968*/ 	.word	0xffffffff


	//   ....[174]....
        /*096c*/ 	.word	0xffffffff


	//   ....[175]....
        /*0970*/ 	.word	0xffffffff


	//   ....[176]....
        /*0974*/ 	.word	0xffffffff


	//   ....[177]....
        /*0978*/ 	.word	0xffffffff


	//   ....[178]....
        /*097c*/ 	.word	0xffffffff


	//   ....[179]....
        /*0980*/ 	.word	0xffffffff


	//   ....[180]....
        /*0984*/ 	.word	0xffffffff


	//   ....[181]....
        /*0988*/ 	.word	0xffffffff


	//   ....[182]....
        /*098c*/ 	.word	0xffffffff


	//   ....[183]....
        /*0990*/ 	.word	0xffffffff


	//   ....[184]....
        /*0994*/ 	.word	0xffffffff


	//   ....[185]....
        /*0998*/ 	.word	0xffffffff


	//   ....[186]....
        /*099c*/ 	.word	0xffffffff


	//   ....[187]....
        /*09a0*/ 	.word	0xffffffff


	//   ....[188]....
        /*09a4*/ 	.word	0xffffffff


	//   ....[189]....
        /*09a8*/ 	.word	0xffffffff


	//   ....[190]....
        /*09ac*/ 	.word	0xffffffff


	//   ....[191]....
        /*09b0*/ 	.word	0xffffffff


	//   ....[192]....
        /*09b4*/ 	.word	0xffffffff


	//   ....[193]....
        /*09b8*/ 	.word	0xffffffff


	//   ....[194]....
        /*09bc*/ 	.word	0xffffffff


	//----- nvinfo : EIATTR_COOP_GROUP_INSTR_OFFSETS
	.align		4
.L_202:
        /*09c0*/ 	.byte	0x04, 0x28
        /*09c2*/ 	.short	(.L_204 - .L_203)


	//   ....[0]....
.L_203:
        /*09c4*/ 	.word	0x00000050


	//   ....[1]....
        /*09c8*/ 	.word	0x00000200


	//   ....[2]....
        /*09cc*/ 	.word	0x00000230


	//   ....[3]....
        /*09d0*/ 	.word	0x00000260


	//   ....[4]....
        /*09d4*/ 	.word	0x00000290


	//   ....[5]....
        /*09d8*/ 	.word	0x000002c0


	//   ....[6]....
        /*09dc*/ 	.word	0x000002f0


	//   ....[7]....
        /*09e0*/ 	.word	0x00000450


	//   ....[8]....
        /*09e4*/ 	.word	0x00000490


	//   ....[9]....
        /*09e8*/ 	.word	0x000004c0


	//   ....[10]....
        /*09ec*/ 	.word	0x000004f0


	//   ....[11]....
        /*09f0*/ 	.word	0x00000520


	//   ....[12]....
        /*09f4*/ 	.word	0x00000550


	//   ....[13]....
        /*09f8*/ 	.word	0x000005e0


	//   ....[14]....
        /*09fc*/ 	.word	0x00000630


	//   ....[15]....
        /*0a00*/ 	.word	0x00000650


	//   ....[16]....
        /*0a04*/ 	.word	0x000006b0


	//   ....[17]....
        /*0a08*/ 	.word	0x00002f40


	//   ....[18]....
        /*0a0c*/ 	.word	0x00002f60


	//   ....[19]....
        /*0a10*/ 	.word	0x00003100


	//   ....[20]....
        /*0a14*/ 	.word	0x00003110


	//   ....[21]....
        /*0a18*/ 	.word	0x000032b0


	//   ....[22]....
        /*0a1c*/ 	.word	0x000032d0


	//   ....[23]....
        /*0a20*/ 	.word	0x00003470


	//   ....[24]....
        /*0a24*/ 	.word	0x00003480


	//   ....[25]....
        /*0a28*/ 	.word	0x00004b50


	//   ....[26]....
        /*0a2c*/ 	.word	0x00005060


	//   ....[27]....
        /*0a30*/ 	.word	0x00005220


	//   ....[28]....
        /*0a34*/ 	.word	0x00005660


	//   ....[29]....
        /*0a38*/ 	.word	0x00005e20


	//   ....[30]....
        /*0a3c*/ 	.word	0x00005e50


	//   ....[31]....
        /*0a40*/ 	.word	0x00005fd0


	//   ....[32]....
        /*0a44*/ 	.word	0x00006020


	//   ....[33]....
        /*0a48*/ 	.word	0x00006290


	//   ....[34]....
        /*0a4c*/ 	.word	0x000062c0


	//   ....[35]....
        /*0a50*/ 	.word	0x000062f0


	//   ....[36]....
        /*0a54*/ 	.word	0x00006380


	//   ....[37]....
        /*0a58*/ 	.word	0x000086e0


	//   ....[38]....
        /*0a5c*/ 	.word	0x000088f0


	//   ....[39]....
        /*0a60*/ 	.word	0x00008ea0


	//   ....[40]....
        /*0a64*/ 	.word	0x00009320


	//   ....[41]....
        /*0a68*/ 	.word	0x000099a0


	//   ....[42]....
        /*0a6c*/ 	.word	0x00009ae0


	//   ....[43]....
        /*0a70*/ 	.word	0x00009b80


	//   ....[44]....
        /*0a74*/ 	.word	0x00009d30


	//   ....[45]....
        /*0a78*/ 	.word	0x00009d70


	//   ....[46]....
        /*0a7c*/ 	.word	0x00009e60


	//   ....[47]....
        /*0a80*/ 	.word	0x00009f90


	//   ....[48]....
        /*0a84*/ 	.word	0x0000a080


	//   ....[49]....
        /*0a88*/ 	.word	0x0000d070


	//   ....[50]....
        /*0a8c*/ 	.word	0x0000d0c0


	//   ....[51]....
        /*0a90*/ 	.word	0x0000d160


	//   ....[52]....
        /*0a94*/ 	.word	0x0000d1b0


	//   ....[53]....
        /*0a98*/ 	.word	0x0000d1e0


	//   ....[54]....
        /*0a9c*/ 	.word	0x0000d220


	//   ....[55]....
        /*0aa0*/ 	.word	0x0000d340


	//   ....[56]....
        /*0aa4*/ 	.word	0x0000d780


	//   ....[57]....
        /*0aa8*/ 	.word	0x0000fd60


	//   ....[58]....
        /*0aac*/ 	.word	0x0000ff70


	//   ....[59]....
        /*0ab0*/ 	.word	0x00010520


	//   ....[60]....
        /*0ab4*/ 	.word	0x000109a0


	//   ....[61]....
        /*0ab8*/ 	.word	0x00011020


	//   ....[62]....
        /*0abc*/ 	.word	0x00011160


	//   ....[63]....
        /*0ac0*/ 	.word	0x00011200


	//   ....[64]....
        /*0ac4*/ 	.word	0x000113b0


	//   ....[65]....
        /*0ac8*/ 	.word	0x000113f0


	//   ....[66]....
        /*0acc*/ 	.word	0x000114e0


	//   ....[67]....
        /*0ad0*/ 	.word	0x00011610


	//   ....[68]....
        /*0ad4*/ 	.word	0x00011700


	//   ....[69]....
        /*0ad8*/ 	.word	0x00012e10


	//   ....[70]....
        /*0adc*/ 	.word	0x00012e80


	//   ....[71]....
        /*0ae0*/ 	.word	0x00012e90


	//   ....[72]....
        /*0ae4*/ 	.word	0x00012ea0


	//   ....[73]....
        /*0ae8*/ 	.word	0x00012ed0


	//   ....[74]....
        /*0aec*/ 	.word	0x00012ef0


	//   ....[75]....
        /*0af0*/ 	.word	0x00012f00


	//   ....[76]....
        /*0af4*/ 	.word	0x00012f10


	//   ....[77]....
        /*0af8*/ 	.word	0x000144c0


	//   ....[78]....
        /*0afc*/ 	.word	0x000144d0


	//   ....[79]....
        /*0b00*/ 	.word	0x000144e0


	//   ....[80]....
        /*0b04*/ 	.word	0x000144f0


	//   ....[81]....
        /*0b08*/ 	.word	0x00014500


	//   ....[82]....
        /*0b0c*/ 	.word	0x00014510


	//   ....[83]....
        /*0b10*/ 	.word	0x00014530


	//   ....[84]....
        /*0b14*/ 	.word	0x00014540


	//   ....[85]....
        /*0b18*/ 	.word	0x000149f0


	//   ....[86]....
        /*0b1c*/ 	.word	0x00014a10


	//   ....[87]....
        /*0b20*/ 	.word	0x00014b80


	//   ....[88]....
        /*0b24*/ 	.word	0x00014b90


	//   ....[89]....
        /*0b28*/ 	.word	0x00014d10


	//   ....[90]....
        /*0b2c*/ 	.word	0x00014d30


	//   ....[91]....
        /*0b30*/ 	.word	0x00014eb0


	//   ....[92]....
        /*0b34*/ 	.word	0x00014ec0


	//   ....[93]....
        /*0b38*/ 	.word	0x00015250


	//   ....[94]....
        /*0b3c*/ 	.word	0x00015270


	//   ....[95]....
        /*0b40*/ 	.word	0x000157e0


	//   ....[96]....
        /*0b44*/ 	.word	0x000157f0


	//   ....[97]....
        /*0b48*/ 	.word	0x00015d60


	//   ....[98]....
        /*0b4c*/ 	.word	0x00015d80


	//   ....[99]....
        /*0b50*/ 	.word	0x00016300


	//   ....[100]....
        /*0b54*/ 	.word	0x00016310


	//   ....[101]....
        /*0b58*/ 	.word	0x00017090


	//   ....[102]....
        /*0b5c*/ 	.word	0x000170b0


	//   ....[103]....
        /*0b60*/ 	.word	0x00017230


	//   ....[104]....
        /*0b64*/ 	.word	0x00017240


	//   ....[105]....
        /*0b68*/ 	.word	0x000173c0


	//   ....[106]....
        /*0b6c*/ 	.word	0x000173e0


	//   ....[107]....
        /*0b70*/ 	.word	0x00017560


	//   ....[108]....
        /*0b74*/ 	.word	0x00017570


	//   ....[109]....
        /*0b78*/ 	.word	0x000177b0


	//   ....[110]....
        /*0b7c*/ 	.word	0x000177d0


	//   ....[111]....
        /*0b80*/ 	.word	0x00017900


	//   ....[112]....
        /*0b84*/ 	.word	0x00017940


	//   ....[113]....
        /*0b88*/ 	.word	0x00017970


	//   ....[114]....
        /*0b8c*/ 	.word	0x000179a0


	//   ....[115]....
        /*0b90*/ 	.word	0x000179d0


	//   ....[116]....
        /*0b94*/ 	.word	0x00017a00


	//   ....[117]....
        /*0b98*/ 	.word	0x00017b60


	//   ....[118]....
        /*0b9c*/ 	.word	0x00017ba0


	//   ....[119]....
        /*0ba0*/ 	.word	0x00017bd0


	//   ....[120]....
        /*0ba4*/ 	.word	0x00017c00


	//   ....[121]....
        /*0ba8*/ 	.word	0x00017c30


	//   ....[122]....
        /*0bac*/ 	.word	0x00017c60


	//   ....[123]....
        /*0bb0*/ 	.word	0x00017cf0


	//   ....[124]....
        /*0bb4*/ 	.word	0x00017d50


	//   ....[125]....
        /*0bb8*/ 	.word	0x00017d60


	//   ....[126]....
        /*0bbc*/ 	.word	0x00017dc0


	//   ....[127]....
        /*0bc0*/ 	.word	0x00018820


	//   ....[128]....
        /*0bc4*/ 	.word	0x00018880


	//   ....[129]....
        /*0bc8*/ 	.word	0x000188d0


	//   ....[130]....
        /*0bcc*/ 	.word	0x00018920


	//   ....[131]....
        /*0bd0*/ 	.word	0x00018970


	//   ....[132]....
        /*0bd4*/ 	.word	0x000189e0


	//   ....[133]....
        /*0bd8*/ 	.word	0x00018a20


	//   ....[134]....
        /*0bdc*/ 	.word	0x00018a90


	//   ....[135]....
        /*0be0*/ 	.word	0x00018b00


	//   ....[136]....
        /*0be4*/ 	.word	0x00018b60


	//   ....[137]....
        /*0be8*/ 	.word	0x00018bd0


	//   ....[138]....
        /*0bec*/ 	.word	0x00018c40


	//   ....[139]....
        /*0bf0*/ 	.word	0x00018ca0


	//   ....[140]....
        /*0bf4*/ 	.word	0x00018d00


	//   ....[141]....
        /*0bf8*/ 	.word	0x00018d60


	//   ....[142]....
        /*0bfc*/ 	.word	0x00018dd0


	//   ....[143]....
        /*0c00*/ 	.word	0x00018e30


	//   ....[144]....
        /*0c04*/ 	.word	0x00018e90


	//   ....[145]....
        /*0c08*/ 	.word	0x00018ee0


	//   ....[146]....
        /*0c0c*/ 	.word	0x00018f30


	//   ....[147]....
        /*0c10*/ 	.word	0x00018f80


	//   ....[148]....
        /*0c14*/ 	.word	0x00018fe0


	//   ....[149]....
        /*0c18*/ 	.word	0x00019030


	//   ....[150]....
        /*0c1c*/ 	.word	0x00019090


	//   ....[151]....
        /*0c20*/ 	.word	0x000190e0


	//   ....[152]....
        /*0c24*/ 	.word	0x00019140


	//   ....[153]....
        /*0c28*/ 	.word	0x000191b0


	//   ....[154]....
        /*0c2c*/ 	.word	0x00019220


	//   ....[155]....
        /*0c30*/ 	.word	0x00019280


	//   ....[156]....
        /*0c34*/ 	.word	0x000192e0


	//   ....[157]....
        /*0c38*/ 	.word	0x00019340


	//   ....[158]....
        /*0c3c*/ 	.word	0x000193b0


	//   ....[159]....
        /*0c40*/ 	.word	0x00019410


	//   ....[160]....
        /*0c44*/ 	.word	0x00019470


	//   ....[161]....
        /*0c48*/ 	.word	0x000194d0


	//   ....[162]....
        /*0c4c*/ 	.word	0x00019540


	//   ....[163]....
        /*0c50*/ 	.word	0x000195a0


	//   ....[164]....
        /*0c54*/ 	.word	0x00019600


	//   ....[165]....
        /*0c58*/ 	.word	0x00019660


	//   ....[166]....
        /*0c5c*/ 	.word	0x000196d0


	//   ....[167]....
        /*0c60*/ 	.word	0x00019730


	//   ....[168]....
        /*0c64*/ 	.word	0x00019790


	//   ....[169]....
        /*0c68*/ 	.word	0x000197f0


	//   ....[170]....
        /*0c6c*/ 	.word	0x00019860


	//   ....[171]....
        /*0c70*/ 	.word	0x000198c0


	//   ....[172]....
        /*0c74*/ 	.word	0x00019920


	//   ....[173]....
        /*0c78*/ 	.word	0x00019980


	//   ....[174]....
        /*0c7c*/ 	.word	0x000199f0


	//   ....[175]....
        /*0c80*/ 	.word	0x00019a50


	//   ....[176]....
        /*0c84*/ 	.word	0x00019ab0


	//   ....[177]....
        /*0c88*/ 	.word	0x00019b10


	//   ....[178]....
        /*0c8c*/ 	.word	0x00019b80


	//   ....[179]....
        /*0c90*/ 	.word	0x00019bd0


	//   ....[180]....
        /*0c94*/ 	.word	0x00019c10


	//   ....[181]....
        /*0c98*/ 	.word	0x00019c60


	//   ....[182]....
        /*0c9c*/ 	.word	0x00019cb0


	//   ....[183]....
        /*0ca0*/ 	.word	0x00019d00


	//   ....[184]....
        /*0ca4*/ 	.word	0x00019d70


	//   ....[185]....
        /*0ca8*/ 	.word	0x00019db0


	//   ....[186]....
        /*0cac*/ 	.word	0x00019e00


	//   ....[187]....
        /*0cb0*/ 	.word	0x00019e50


	//   ....[188]....
        /*0cb4*/ 	.word	0x00019ea0


	//   ....[189]....
        /*0cb8*/ 	.word	0x00019ef0


	//   ....[190]....
        /*0cbc*/ 	.word	0x00019f60


	//   ....[191]....
        /*0cc0*/ 	.word	0x00019fa0


	//   ....[192]....
        /*0cc4*/ 	.word	0x0001a010


	//   ....[193]....
        /*0cc8*/ 	.word	0x0001a070


	//   ....[194]....
        /*0ccc*/ 	.word	0x0001a0d0


	//----- nvinfo : EIATTR_EXIT_INSTR_OFFSETS
	.align		4
.L_204:
        /*0cd0*/ 	.byte	0x04, 0x1c
        /*0cd2*/ 	.short	(.L_206 - .L_205)


	//   ....[0]....
.L_205:
        /*0cd4*/ 	.word	0x000010d0


	//   ....[1]....
        /*0cd8*/ 	.word	0x000187e0


	//----- nvinfo : EIATTR_MAX_THREADS
	.align		4
.L_206:
        /*0cdc*/ 	.byte	0x04, 0x05
        /*0cde*/ 	.short	(.L_208 - .L_207)
.L_207:
        /*0ce0*/ 	.word	0x00000080
        /*0ce4*/ 	.word	0x00000001
        /*0ce8*/ 	.word	0x00000001


	//----- nvinfo : EIATTR_CRS_STACK_SIZE
	.align		4
.L_208:
        /*0cec*/ 	.byte	0x04, 0x1e
        /*0cee*/ 	.short	(.L_210 - .L_209)
.L_209:
        /*0cf0*/ 	.word	0x00000000
.L_210:


//--------------------- .nv.info._ZN7cutlass13device_kernelIN5flash19enable_sm80_to_sm89INS1_16FlashAttnFwdSm80INS1_25CollectiveMainloopFwdSm80ILi4ELi1ELb0EN4cute5tupleIJNS5_1CILi128EEENS7_ILi48EEENS7_ILi96EEEEEELi96ENS_10bfloat16_tEfNS_4arch4Sm80ELb0ELb1ELb1ELb1ELb0ELb1ELb1ELb1EEENS1_21CollectiveEpilogueFwdINS6_IJS8_SA_S9_EEENS6_IJNS7_ILi1EEESI_SI_EEESC_SE_Li128ELb1ELb1ELb1ELb0EEENS1_36VarlenDynamicPersistentTileSchedulerILi128ELi48ELi128ELi128ELb1ELb1ELb0ELb1ELb0ELb1EEEEEEEEEvNT_6ParamsE --------------------------
	.section	.nv.info._ZN7cutlass13device_kernelIN5flash19enable_sm80_to_sm89INS1_16FlashAttnFwdSm80INS1_25CollectiveMainloopFwdSm80ILi4ELi1ELb0EN4cute5tupleIJNS5_1CILi128EEENS7_ILi48EEENS7_ILi96EEEEEELi96ENS_10bfloat16_tEfNS_4arch4Sm80ELb0ELb1ELb1ELb1ELb0ELb1ELb1ELb1EEENS1_21CollectiveEpilogueFwdINS6_IJS8_SA_S9_EEENS6_IJNS7_ILi1EEESI_SI_EEESC_SE_Li128ELb1ELb1ELb1ELb0EEENS1_36VarlenDynamicPersistentTileSchedulerILi128ELi48ELi128ELi128ELb1ELb1ELb0ELb1ELb0ELb1EEEEEEEEEvNT_6ParamsE,"",@"SHT_CUDA_INFO"
	.sectionflags	@""
	.align	4


	//----- nvinfo : EIATTR_CUDA_API_VERSION
	.align		4
        /*0000*/ 	.byte	0x04, 0x37
        /*0002*/ 	.short	(.L_212 - .L_211)
.L_211:
        /*0004*/ 	.word	0x00000082


	//----- nvinfo : EIATTR_SW2861232_WAR
	.align		4
.L_212:
        /*0008*/ 	.byte	0x01, 0x35
	.zero		2


	//----- nvinfo : EIATTR_PARAM_CBANK
	.align		4
        /*000c*/ 	.byte	0x04, 0x0a
        /*000e*/ 	.short	(.L_214 - .L_213)
	.align		4
.L_213:
        /*0010*/ 	.word	index@(.nv.constant0._ZN7cutlass13device_kernelIN5flash19enable_sm80_to_sm89INS1_16FlashAttnFwdSm80INS1_25CollectiveMainloopFwdSm80ILi4ELi1ELb0EN4cute5tupleIJNS5_1CILi128EEENS7_ILi48EEENS7_ILi96EEEEEELi96ENS_10bfloat16_tEfNS_4arch4Sm80ELb0ELb1ELb1ELb1ELb0ELb1ELb1ELb1EEENS1_21CollectiveEpilogueFwdINS6_IJS8_SA_S9_EEENS6_IJNS7_ILi1EEESI_SI_EEESC_SE_Li128ELb1ELb1ELb1ELb0EEENS1_36VarlenDynamicPersistentTileSchedulerILi128ELi48ELi128ELi128ELb1ELb1ELb0ELb1ELb0ELb1EEEEEEEEEvNT_6ParamsE)
        /*0014*/ 	.short	0x0160
        /*0016*/ 	.short	0x0438


	//----- nvinfo : EIATTR_CBANK_PARAM_SIZE
	.align		4
.L_214:
        /*0018*/ 	.byte	0x03, 0x19
        /*001a*/ 	.short	0x0438


	//----- nvinfo : EIATTR_KPARAM_INFO
	.align		4
        /*001c*/ 	.byte	0x04, 0x17
        /*001e*/ 	.short	(.L_216 - .L_215)
.L_215:
        /*0020*/ 	.word	0x00000000
        /*0024*/ 	.short	0x0000
        /*0026*/ 	.short	0x0000
        /*0028*/ 	.byte	0x00, 0xf0, 0xe1, 0x10


	//----- nvinfo : EIATTR_MAXREG_COUNT
	.align		4
.L_216:
        /*002c*/ 	.byte	0x03, 0x1b
        /*002e*/ 	.short	0x00ff


	//----- nvinfo : EIATTR_NUM_BARRIERS
	.align		4
        /*0030*/ 	.byte	0x02, 0x4c
        /*0032*/ 	.byte	0x06
	.zero		1


	//----- nvinfo : EIATTR_ANNOTATIONS
	.align		4
        /*0034*/ 	.byte	0x04, 0x55
        /*0036*/ 	.short	(.L_218 - .L_217)


	//   ....[0]....
.L_217:
        /* <DEDUP_REMOVED lines=131> */


	//----- nvinfo : EIATTR_MERCURY_ISA_VERSION
	.align		4
.L_218:
        /*0850*/ 	.byte	0x03, 0x5f
        /*0852*/ 	.short	0x0000


	//----- nvinfo : EIATTR_INT_WARP_WIDE_INSTR_OFFSETS
	.align		4
        /*0854*/ 	.byte	0x04, 0x31
        /*0856*/ 	.short	(.L_220 - .L_219)


	//   ....[0]....
.L_219:
        /*0858*/ 	.word	0x00020550


	//   ....[1]....
        /*085c*/ 	.word	0x000205d0


	//----- nvinfo : EIATTR_COOP_GROUP_MASK_REGIDS
	.align		4
.L_220:
        /*0860*/ 	.byte	0x04, 0x29
        /*0862*/ 	.short	(.L_222 - .L_221)


	//   ....[0]....
.L_221:
        /*0864*/ 	.word	0xffffffff


	//   ....[1]....
        /*0868*/ 	.word	0xffffffff


	//   ....[2]....
        /*086c*/ 	.word	0xffffffff


	//   ....[3]....
        /*0870*/ 	.word	0xffffffff


	//   ....[4]....
        /*0874*/ 	.word	0xffffffff


	//   ....[5]....
        /*0878*/ 	.word	0xffffffff


	//   ....[6]....
        /*087c*/ 	.word	0xffffffff


	//   ....[7]....
        /*0880*/ 	.word	0xffffffff


	//   ....[8]....
        /*0884*/ 	.word	0xffffffff


	//   ....[9]....
        /*0888*/ 	.word	0xffffffff


	//   ....[10]....
        /*088c*/ 	.word	0xffffffff


	//   ....[11]....
        /*0890*/ 	.word	0xffffffff


	//   ....[12]....
        /*0894*/ 	.word	0xffffffff


	//   ....[13]....
        /*0898*/ 	.word	0xffffffff


	//   ....[14]....
        /*089c*/ 	.word	0xffffffff


	//   ....[15]....
        /*08a0*/ 	.word	0xffffffff


	//   ....[16]....
        /*08a4*/ 	.word	0xffffffff


	//   ....[17]....
        /*08a8*/ 	.word	0xffffffff


	//   ....[18]....
        /*08ac*/ 	.word	0xffffffff


	//   ....[19]....
        /*08b0*/ 	.word	0xffffffff


	//   ....[20]....
        /*08b4*/ 	.word	0xffffffff


	//   ....[21]....
        /*08b8*/ 	.word	0xffffffff


	//   ....[22]....
        /*08bc*/ 	.word	0xffffffff


	//   ....[23]....
        /*08c0*/ 	.word	0xffffffff


	//   ....[24]....
        /*08c4*/ 	.word	0xffffffff


	//   ....[25]....
        /*08c8*/ 	.word	0xffffffff


	//   ....[26]....
        /*08cc*/ 	.word	0xffffffff


	//   ....[27]....
        /*08d0*/ 	.word	0xffffffff


	//   ....[28]....
        /*08d4*/ 	.word	0xffffffff


	//   ....[29]....
        /*08d8*/ 	.word	0xffffffff


	//   ....[30]....
        /*08dc*/ 	.word	0xffffffff


	//   ....[31]....
        /*08e0*/ 	.word	0xffffffff


	//   ....[32]....
        /*08e4*/ 	.word	0xffffffff


	//   ....[33]....
        /*08e8*/ 	.word	0xffffffff


	//   ....[34]....
        /*08ec*/ 	.word	0xffffffff


	//   ....[35]....
        /*08f0*/ 	.word	0xffffffff


	//   ....[36]....
        /*08f4*/ 	.word	0xffffffff


	//   ....[37]....
        /*08f8*/ 	.word	0xffffffff


	//   ....[38]....
        /*08fc*/ 	.word	0xffffffff


	//   ....[39]....
        /*0900*/ 	.word	0xffffffff


	//   ....[40]....
        /*0904*/ 	.word	0xffffffff


	//   ....[41]....
        /*0908*/ 	.word	0xffffffff


	//   ....[42]....
        /*090c*/ 	.word	0xffffffff


	//   ....[43]....
        /*0910*/ 	.word	0xffffffff


	//   ....[44]....
        /*0914*/ 	.word	0xffffffff


	//   ....[45]....
        /*0918*/ 	.word	0xffffffff


	//   ....[46]....
        /*091c*/ 	.word	0xffffffff


	//   ....[47]....
        /*0920*/ 	.word	0xffffffff


	//   ....[48]....
        /*0924*/ 	.word	0xffffffff


	//   ....[49]....
        /*0928*/ 	.word	0xffffffff


	//   ....[50]....
        /*092c*/ 	.word	0xffffffff


	//   ....[51]....
        /*0930*/ 	.word	0xffffffff


	//   ....[52]....
        /*0934*/ 	.word	0xffffffff


	//   ....[53]....
        /*0938*/ 	.word	0xffffffff


	//   ....[54]....
        /*093c*/ 	.word	0xffffffff


	//   ....[55]....
        /*0940*/ 	.word	0xffffffff


	//   ....[56]....
        /*0944*/ 	.word	0xffffffff


	//   ....[57]....
        /*0948*/ 	.word	0xffffffff


	//   ....[58]....
        /*094c*/ 	.word	0xffffffff


	//   ....[59]....
        /*0950*/ 	.word	0xffffffff


	//   ....[60]....
        /*0954*/ 	.word	0xffffffff


	//   ....[61]....
        /*0958*/ 	.word	0xffffffff


	//   ....[62]....
        /*095c*/ 	.word	0xffffffff


	//   ....[63]....
        /*0960*/ 	.word	0xffffffff


	//   ....[64]....
        /*0964*/ 	.word	0xffffffff


	//   ....[65]....
        /*0968*/ 	.word	0xffffffff


	//   ....[66]....
        /*096c*/ 	.word	0xffffffff


	//   ....[67]....
        /*0970*/ 	.word	0xffffffff


	//   ....[68]....
        /*0974*/ 	.word	0xffffffff


	//   ....[69]....
        /*0978*/ 	.word	0xffffffff


	//   ....[70]....
        /*097c*/ 	.word	0xffffffff


	//   ....[71]....
        /*0980*/ 	.word	0xffffffff


	//   ....[72]....
        /*0984*/ 	.word	0xffffffff


	//   ....[73]....
        /*0988*/ 	.word	0xffffffff


	//   ....[74]....
        /*098c*/ 	.word	0xffffffff


	//   ....[75]....
        /*0990*/ 	.word	0xffffffff


	//   ....[76]....
        /*0994*/ 	.word	0xffffffff


	//   ....[77]....
        /*0998*/ 	.word	0xffffffff


	//   ....[78]....
        /*099c*/ 	.word	0xffffffff


	//   ....[79]....
        /*09a0*/ 	.word	0xffffffff


	//   ....[80]....
        /*09a4*/ 	.word	0xffffffff


	//   ....[81]....
        /*09a8*/ 	.word	0xffffffff


	//   ....[82]....
        /*09ac*/ 	.word	0xffffffff


	//   ....[83]....
        /*09b0*/ 	.word	0xffffffff


	//   ....[84]....
        /*09b4*/ 	.word	0xffffffff


	//   ....[85]....
        /*09b8*/ 	.word	0xffffffff


	//   ....[86]....
        /*09bc*/ 	.word	0xffffffff


	//   ....[87]....
        /*09c0*/ 	.word	0xffffffff


	//   ....[88]....
        /*09c4*/ 	.word	0xffffffff


	//   ....[89]....
        /*09c8*/ 	.word	0xffffffff


	//   ....[90]....
        /*09cc*/ 	.word	0xffffffff


	//   ....[91]....
        /*09d0*/ 	.word	0xffffffff


	//   ....[92]....
        /*09d4*/ 	.word	0xffffffff


	//   ....[93]....
        /*09d8*/ 	.word	0xffffffff


	//   ....[94]....
        /*09dc*/ 	.word	0xffffffff


	//   ....[95]....
        /*09e0*/ 	.word	0xffffffff


	//   ....[96]....
        /*09e4*/ 	.word	0xffffffff


	//   ....[97]....
        /*09e8*/ 	.word	0xffffffff


	//   ....[98]....
        /*09ec*/ 	.word	0xffffffff


	//   ....[99]....
        /*09f0*/ 	.word	0xffffffff


	//   ....[100]....
        /*09f4*/ 	.word	0xffffffff


	//   ....[101]....
        /*09f8*/ 	.word	0xffffffff


	//   ....[102]....
        /*09fc*/ 	.word	0xffffffff


	//   ....[103]....
        /*0a00*/ 	.word	0xffffffff


	//   ....[104]....
        /*0a04*/ 	.word	0xffffffff


	//   ....[105]....
        /*0a08*/ 	.word	0xffffffff


	//   ....[106]....
        /*0a0c*/ 	.word	0xffffffff


	//   ....[107]....
        /*0a10*/ 	.word	0xffffffff


	//   ....[108]....
        /*0a14*/ 	.word	0xffffffff


	//   ....[109]....
        /*0a18*/ 	.word	0xffffffff


	//   ....[110]....
        /*0a1c*/ 	.word	0xffffffff


	//   ....[111]....
        /*0a20*/ 	.word	0xffffffff


	//   ....[112]....
        /*0a24*/ 	.word	0xffffffff


	//   ....[113]....
        /*0a28*/ 	.word	0xffffffff


	//   ....[114]....
        /*0a2c*/ 	.word	0xffffffff


	//   ....[115]....
        /*0a30*/ 	.word	0xffffffff


	//   ....[116]....
        /*0a34*/ 	.word	0xffffffff


	//   ....[117]....
        /*0a38*/ 	.word	0xffffffff


	//   ....[118]....
        /*0a3c*/ 	.word	0xffffffff


	//   ....[119]....
        /*0a40*/ 	.word	0xffffffff


	//   ....[120]....
        /*0a44*/ 	.word	0xffffffff


	//   ....[121]....
        /*0a48*/ 	.word	0xffffffff


	//   ....[122]....
        /*0a4c*/ 	.word	0xffffffff


	//   ....[123]....
        /*0a50*/ 	.word	0xffffffff


	//   ....[124]....
        /*0a54*/ 	.word	0xffffffff


	//   ....[125]....
        /*0a58*/ 	.word	0xffffffff


	//   ....[126]....
        /*0a5c*/ 	.word	0xffffffff


	//   ....[127]....
        /*0a60*/ 	.word	0xffffffff


	//   ....[128]....
        /*0a64*/ 	.word	0xffffffff


	//   ....[129]....
        /*0a68*/ 	.word	0xffffffff


	//   ....[130]....
        /*0a6c*/ 	.word	0xffffffff


	//   ....[131]....
        /*0a70*/ 	.word	0xffffffff


	//   ....[132]....
        /*0a74*/ 	.word	0xffffffff


	//   ....[133]....
        /*0a78*/ 	.word	0xffffffff


	//   ....[134]....
        /*0a7c*/ 	.word	0xffffffff


	//   ....[135]....
        /*0a80*/ 	.word	0xffffffff


	//   ....[136]....
        /*0a84*/ 	.word	0xffffffff


	//   ....[137]....
        /*0a88*/ 	.word	0xffffffff


	//   ....[138]....
        /*0a8c*/ 	.word	0xffffffff


	//   ....[139]....
        /*0a90*/ 	.word	0xffffffff


	//   ....[140]....
        /*0a94*/ 	.word	0xffffffff


	//   ....[141]....
        /*0a98*/ 	.word	0xffffffff


	//   ....[142]....
        /*0a9c*/ 	.word	0xffffffff


	//   ....[143]....
        /*0aa0*/ 	.word	0xffffffff


	//   ....[144]....
        /*0aa4*/ 	.word	0xffffffff


	//   ....[145]....
        /*0aa8*/ 	.word	0xffffffff


	//   ....[146]....
        /*0aac*/ 	.word	0xffffffff


	//   ....[147]....
        /*0ab0*/ 	.word	0xffffffff


	//   ....[148]....
        /*0ab4*/ 	.word	0xffffffff


	//   ....[149]....
        /*0ab8*/ 	.word	0xffffffff


	//   ....[150]....
        /*0abc*/ 	.word	0xffffffff


	//   ....[151]....
        /*0ac0*/ 	.word	0xffffffff


	//   ....[152]....
        /*0ac4*/ 	.word	0xffffffff


	//   ....[153]....
        /*0ac8*/ 	.word	0xffffffff


	//   ....[154]....
        /*0acc*/ 	.word	0xffffffff


	//   ....[155]....
        /*0ad0*/ 	.word	0xffffffff


	//   ....[156]....
        /*0ad4*/ 	.word	0xffffffff


	//   ....[157]....
        /*0ad8*/ 	.word	0xffffffff


	//   ....[158]....
        /*0adc*/ 	.word	0xffffffff


	//   ....[159]....
        /*0ae0*/ 	.word	0xffffffff


	//   ....[160]....
        /*0ae4*/ 	.word	0xffffffff


	//   ....[161]....
        /*0ae8*/ 	.word	0xffffffff


	//   ....[162]....
        /*0aec*/ 	.word	0xffffffff


	//   ....[163]....
        /*0af0*/ 	.word	0xffffffff


	//   ....[164]....
        /*0af4*/ 	.word	0xffffffff


	//   ....[165]....
        /*0af8*/ 	.word	0xffffffff


	//   ....[166]....
        /*0afc*/ 	.word	0xffffffff


	//   ....[167]....
        /*0b00*/ 	.word	0xffffffff


	//   ....[168]....
        /*0b04*/ 	.word	0xffffffff


	//   ....[169]....
        /*0b08*/ 	.word	0xffffffff


	//   ....[170]....
        /*0b0c*/ 	.word	0xffffffff


	//   ....[171]....
        /*0b10*/ 	.word	0xffffffff


	//   ....[172]....
        /*0b14*/ 	.word	0xffffffff


	//   ....[173]....
        /*0b18*/ 	.word	0xffffffff


	//   ....[174]....
        /*0b1c*/ 	.word	0xffffffff


	//   ....[175]....
        /*0b20*/ 	.word	0xffffffff


	//   ....[176]....
        /*0b24*/ 	.word	0xffffffff


	//   ....[177]....
        /*0b28*/ 	.word	0xffffffff


	//   ....[178]....
        /*0b2c*/ 	.word	0xffffffff


	//   ....[179]....
        /*0b30*/ 	.word	0xffffffff


	//   ....[180]....
        /*0b34*/ 	.word	0xffffffff


	//   ....[181]....
        /*0b38*/ 	.word	0xffffffff


	//   ....[182]....
        /*0b3c*/ 	.word	0xffffffff


	//   ....[183]....
        /*0b40*/ 	.word	0xffffffff


	//   ....[184]....
        /*0b44*/ 	.word	0xffffffff


	//   ....[185]....
        /*0b48*/ 	.word	0xffffffff


	//   ....[186]....
        /*0b4c*/ 	.word	0xffffffff


	//   ....[187]....
        /*0b50*/ 	.word	0xffffffff


	//   ....[188]....
        /*0b54*/ 	.word	0xffffffff


	//   ....[189]....
        /*0b58*/ 	.word	0xffffffff


	//   ....[190]....
        /*0b5c*/ 	.word	0xffffffff


	//   ....[191]....
        /*0b60*/ 	.word	0xffffffff


	//   ....[192]....
        /*0b64*/ 	.word	0xffffffff


	//   ....[193]....
        /*0b68*/ 	.word	0xffffffff


	//   ....[194]....
        /*0b6c*/ 	.word	0xffffffff


	//   ....[195]....
        /*0b70*/ 	.word	0xffffffff


	//   ....[196]....
        /*0b74*/ 	.word	0xffffffff


	//   ....[197]....
        /*0b78*/ 	.word	0xffffffff


	//   ....[198]....
        /*0b7c*/ 	.word	0xffffffff


	//   ....[199]....
        /*0b80*/ 	.word	0xffffffff


	//   ....[200]....
        /*0b84*/ 	.word	0xffffffff


	//   ....[201]....
        /*0b88*/ 	.word	0xffffffff


	//   ....[202]....
        /*0b8c*/ 	.word	0xffffffff


	//   ....[203]....
        /*0b90*/ 	.word	0xffffffff


	//   ....[204]....
        /*0b94*/ 	.word	0xffffffff


	//   ....[205]....
        /*0b98*/ 	.word	0xffffffff


	//   ....[206]....
        /*0b9c*/ 	.word	0xffffffff


	//   ....[207]....
        /*0ba0*/ 	.word	0xffffffff


	//   ....[208]....
        /*0ba4*/ 	.word	0xffffffff


	//   ....[209]....
        /*0ba8*/ 	.word	0xffffffff


	//   ....[210]....
        /*0bac*/ 	.word	0xffffffff


	//----- nvinfo : EIATTR_COOP_GROUP_INSTR_OFFSETS
	.align		4
.L_222:
        /*0bb0*/ 	.byte	0x04, 0x28
        /*0bb2*/ 	.short	(.L_224 - .L_223)


	//   ....[0]....
.L_223:
        /*0bb4*/ 	.word	0x00000050


	//   ....[1]....
        /*0bb8*/ 	.word	0x00000200


	//   ....[2]....
        /*0bbc*/ 	.word	0x00000230


	//   ....[3]....
        /*0bc0*/ 	.word	0x00000260


	//   ....[4]....
        /*0bc4*/ 	.word	0x00000290


	//   ....[5]....
        /*0bc8*/ 	.word	0x000002c0


	//   ....[6]....
        /*0bcc*/ 	.word	0x000002f0


	//   ....[7]....
        /*0bd0*/ 	.word	0x00000450


	//   ....[8]....
        /*0bd4*/ 	.word	0x00000490


	//   ....[9]....
        /*0bd8*/ 	.word	0x000004c0


	//   ....[10]....
        /*0bdc*/ 	.word	0x000004f0


	//   ....[11]....
        /*0be0*/ 	.word	0x00000520


	//   ....[12]....
        /*0be4*/ 	.word	0x00000550


	//   ....[13]....
        /*0be8*/ 	.word	0x000005e0


	//   ....[14]....
        /*0bec*/ 	.word	0x00000630


	//   ....[15]....
        /*0bf0*/ 	.word	0x00000650


	//   ....[16]....
        /*0bf4*/ 	.word	0x000006b0


	//   ....[17]....
        /*0bf8*/ 	.word	0x00008ee0


	//   ....[18]....
        /*0bfc*/ 	.word	0x00008f00


	//   ....[19]....
        /*0c00*/ 	.word	0x000090a0


	//   ....[20]....
        /*0c04*/ 	.word	0x000090b0


	//   ....[21]....
        /*0c08*/ 	.word	0x00009250


	//   ....[22]....
        /*0c0c*/ 	.word	0x00009270


	//   ....[23]....
        /*0c10*/ 	.word	0x00009410


	//   ....[24]....
        /*0c14*/ 	.word	0x00009420


	//   ....[25]....
        /*0c18*/ 	.word	0x00009c60


	//   ....[26]....
        /*0c1c*/ 	.word	0x00009ca0


	//   ....[27]....
        /*0c20*/ 	.word	0x00009ce0


	//   ....[28]....
        /*0c24*/ 	.word	0x00009cf0


	//   ....[29]....
        /*0c28*/ 	.word	0x0000a160


	//   ....[30]....
        /*0c2c*/ 	.word	0x0000a3d0


	//   ....[31]....
        /*0c30*/ 	.word	0x0000a410


	//   ....[32]....
        /*0c34*/ 	.word	0x0000a440


	//   ....[33]....
        /*0c38*/ 	.word	0x0000d320


	//   ....[34]....
        /*0c3c*/ 	.word	0x0000d3f0


	//   ....[35]....
        /*0c40*/ 	.word	0x0000d410


	//   ....[36]....
        /*0c44*/ 	.word	0x0000d420


	//   ....[37]....
        /*0c48*/ 	.word	0x0000d6c0


	//   ....[38]....
        /*0c4c*/ 	.word	0x0000d930


	//   ....[39]....
        /*0c50*/ 	.word	0x0000d970


	//   ....[40]....
        /*0c54*/ 	.word	0x0000d9b0


	//   ....[41]....
        /*0c58*/ 	.word	0x00011ad0


	//   ....[42]....
        /*0c5c*/ 	.word	0x00011ca0


	//   ....[43]....
        /*0c60*/ 	.word	0x000121a0


	//   ....[44]....
        /*0c64*/ 	.word	0x000125e0


	//   ....[45]....
        /*0c68*/ 	.word	0x00012c00


	//   ....[46]....
        /*0c6c*/ 	.word	0x00012cd0


	//   ....[47]....
        /*0c70*/ 	.word	0x00012f30


	//   ....[48]....
        /*0c74*/ 	.word	0x00012f80


	//   ....[49]....
        /*0c78*/ 	.word	0x00013190


	//   ....[50]....
        /*0c7c*/ 	.word	0x000132b0


	//   ....[51]....
        /*0c80*/ 	.word	0x00013330


	//   ....[52]....
        /*0c84*/ 	.word	0x000133f0


	//   ....[53]....
        /*0c88*/ 	.word	0x00015640


	//   ....[54]....
        /*0c8c*/ 	.word	0x00015850


	//   ....[55]....
        /*0c90*/ 	.word	0x00015e00


	//   ....[56]....
        /*0c94*/ 	.word	0x00016280


	//   ....[57]....
        /*0c98*/ 	.word	0x00016900


	//   ....[58]....
        /*0c9c*/ 	.word	0x00016a40


	//   ....[59]....
        /*0ca0*/ 	.word	0x00016ab0


	//   ....[60]....
        /*0ca4*/ 	.word	0x00016ce0


	//   ....[61]....
        /*0ca8*/ 	.word	0x00016d50


	//   ....[62]....
        /*0cac*/ 	.word	0x00016e60


	//   ....[63]....
        /*0cb0*/ 	.word	0x00017030


	//   ....[64]....
        /*0cb4*/ 	.word	0x00017200


	//   ....[65]....
        /*0cb8*/ 	.word	0x00019ed0


	//   ....[66]....
        /*0cbc*/ 	.word	0x00019f20


	//   ....[67]....
        /*0cc0*/ 	.word	0x00019fc0


	//   ....[68]....
        /*0cc4*/ 	.word	0x0001a010


	//   ....[69]....
        /*0cc8*/ 	.word	0x0001a050


	//   ....[70]....
        /*0ccc*/ 	.word	0x0001a130


	//   ....[71]....
        /*0cd0*/ 	.word	0x0001a160


	//   ....[72]....
        /*0cd4*/ 	.word	0x0001a6a0


	//   ....[73]....
        /*0cd8*/ 	.word	0x0001cb90


	//   ....[74]....
        /*0cdc*/ 	.word	0x0001cda0


	//   ....[75]....
        /*0ce0*/ 	.word	0x0001d350


	//   ....[76]....
        /*0ce4*/ 	.word	0x0001d7d0


	//   ....[77]....
        /*0ce8*/ 	.word	0x0001de50


	//   ....[78]....
        /*0cec*/ 	.word	0x0001df90


	//   ....[79]....
        /*0cf0*/ 	.word	0x0001e000


	//   ....[80]....
        /*0cf4*/ 	.word	0x0001e270


	//   ....[81]....
        /*0cf8*/ 	.word	0x0001e2b0


	//   ....[82]....
        /*0cfc*/ 	.word	0x0001e3c0


	//   ....[83]....
        /*0d00*/ 	.word	0x0001e560


	//   ....[84]....
        /*0d04*/ 	.word	0x0001e690


	//   ....[85]....
        /*0d08*/ 	.word	0x0001fb90


	//   ....[86]....
        /*0d0c*/ 	.word	0x0001fbc0


	//   ....[87]....
        /*0d10*/ 	.word	0x0001fbd0


	//   ....[88]....
        /*0d14*/ 	.word	0x0001fbe0


	//   ....[89]....
        /*0d18*/ 	.word	0x0001fbf0


	//   ....[90]....
        /*0d1c*/ 	.word	0x0001fc20


	//   ....[91]....
        /*0d20*/ 	.word	0x0001fc40


	//   ....[92]....
        /*0d24*/ 	.word	0x0001fc60


	//   ....[93]....
        /*0d28*/ 	.word	0x000211f0


	//   ....[94]....
        /*0d2c*/ 	.word	0x00021200


	//   ....[95]....
        /*0d30*/ 	.word	0x00021220


	//   ....[96]....
        /*0d34*/ 	.word	0x00021230


	//   ....[97]....
        /*0d38*/ 	.word	0x00021240


	//   ....[98]....
        /*0d3c*/ 	.word	0x00021250


	//   ....[99]....
        /*0d40*/ 	.word	0x00021270


	//   ....[100]....
        /*0d44*/ 	.word	0x00021280


	//   ....[101]....
        /*0d48*/ 	.word	0x00021730


	//   ....[102]....
        /*0d4c*/ 	.word	0x00021750


	//   ....[103]....
        /*0d50*/ 	.word	0x000218c0


	//   ....[104]....
        /*0d54*/ 	.word	0x000218d0


	//   ....[105]....
        /*0d58*/ 	.word	0x00021a50


	//   ....[106]....
        /*0d5c*/ 	.word	0x00021a70


	//   ....[107]....
        /*0d60*/ 	.word	0x00021bf0


	//   ....[108]....
        /*0d64*/ 	.word	0x00021c00


	//   ....[109]....
        /*0d68*/ 	.word	0x00021f80


	//   ....[110]....
        /*0d6c*/ 	.word	0x00021fa0


	//   ....[111]....
        /*0d70*/ 	.word	0x00022470


	//   ....[112]....
        /*0d74*/ 	.word	0x00022480


	//   ....[113]....
        /*0d78*/ 	.word	0x00022800


	//   ....[114]....
        /*0d7c*/ 	.word	0x00022820


	//   ....[115]....
        /*0d80*/ 	.word	0x00022bb0


	//   ....[116]....
        /*0d84*/ 	.word	0x00022bc0


	//   ....[117]....
        /*0d88*/ 	.word	0x00023710


	//   ....[118]....
        /*0d8c*/ 	.word	0x00023730


	//   ....[119]....
        /*0d90*/ 	.word	0x000238b0


	//   ....[120]....
        /*0d94*/ 	.word	0x000238c0


	//   ....[121]....
        /*0d98*/ 	.word	0x00023a40


	//   ....[122]....
        /*0d9c*/ 	.word	0x00023a60


	//   ....[123]....
        /*0da0*/ 	.word	0x00023be0


	//   ....[124]....
        /*0da4*/ 	.word	0x00023bf0


	//   ....[125]....
        /*0da8*/ 	.word	0x00023e30


	//   ....[126]....
        /*0dac*/ 	.word	0x00023e50


	//   ....[127]....
        /*0db0*/ 	.word	0x00023f80


	//   ....[128]....
        /*0db4*/ 	.word	0x00023fc0


	//   ....[129]....
        /*0db8*/ 	.word	0x00023ff0


	//   ....[130]....
        /*0dbc*/ 	.word	0x00024020


	//   ....[131]....
        /*0dc0*/ 	.word	0x00024050


	//   ....[132]....
        /*0dc4*/ 	.word	0x00024080


	//   ....[133]....
        /*0dc8*/ 	.word	0x000241e0


	//   ....[134]....
        /*0dcc*/ 	.word	0x00024220


	//   ....[135]....
        /*0dd0*/ 	.word	0x00024250


	//   ....[136]....
        /*0dd4*/ 	.word	0x00024280


	//   ....[137]....
        /*0dd8*/ 	.word	0x000242b0


	//   ....[138]....
        /*0ddc*/ 	.word	0x000242e0


	//   ....[139]....
        /*0de0*/ 	.word	0x00024370


	//   ....[140]....
        /*0de4*/ 	.word	0x000243d0


	//   ....[141]....
        /*0de8*/ 	.word	0x000243e0


	//   ....[142]....
        /*0dec*/ 	.word	0x00024440


	//   ....[143]....
        /*0df0*/ 	.word	0x00024ea0


	//   ....[144]....
        /*0df4*/ 	.word	0x00024f00


	//   ....[145]....
        /*0df8*/ 	.word	0x00024f50


	//   ....[146]....
        /*0dfc*/ 	.word	0x00024fa0


	//   ....[147]....
        /*0e00*/ 	.word	0x00024ff0


	//   ....[148]....
        /*0e04*/ 	.word	0x00025060


	//   ....[149]....
        /*0e08*/ 	.word	0x000250a0


	//   ....[150]....
        /*0e0c*/ 	.word	0x00025110


	//   ....[151]....
        /*0e10*/ 	.word	0x00025180


	//   ....[152]....
        /*0e14*/ 	.word	0x000251e0


	//   ....[153]....
        /*0e18*/ 	.word	0x00025250


	//   ....[154]....
        /*0e1c*/ 	.word	0x000252c0


	//   ....[155]....
        /*0e20*/ 	.word	0x00025320


	//   ....[156]....
        /*0e24*/ 	.word	0x00025380


	//   ....[157]....
        /*0e28*/ 	.word	0x000253e0


	//   ....[158]....
        /*0e2c*/ 	.word	0x00025450


	//   ....[159]....
        /*0e30*/ 	.word	0x000254b0


	//   ....[160]....
        /*0e34*/ 	.word	0x00025510


	//   ....[161]....
        /*0e38*/ 	.word	0x00025560


	//   ....[162]....
        /*0e3c*/ 	.word	0x000255b0


	//   ....[163]....
        /*0e40*/ 	.word	0x00025600


	//   ....[164]....
        /*0e44*/ 	.word	0x00025650


	//   ....[165]....
        /*0e48*/ 	.word	0x000256a0


	//   ....[166]....
        /*0e4c*/ 	.word	0x000256f0


	//   ....[167]....
        /*0e50*/ 	.word	0x00025740


	//   ....[168]....
        /*0e54*/ 	.word	0x00025790


	//   ....[169]....
        /*0e58*/ 	.word	0x00025800


	//   ....[170]....
        /*0e5c*/ 	.word	0x00025870


	//   ....[171]....
        /*0e60*/ 	.word	0x000258d0


	//   ....[172]....
        /*0e64*/ 	.word	0x00025930


	//   ....[173]....
        /*0e68*/ 	.word	0x00025990


	//   ....[174]....
        /*0e6c*/ 	.word	0x00025a00


	//   ....[175]....
        /*0e70*/ 	.word	0x00025a60


	//   ....[176]....
        /*0e74*/ 	.word	0x00025ac0


	//   ....[177]....
        /*0e78*/ 	.word	0x00025b20


	//   ....[178]....
        /*0e7c*/ 	.word	0x00025b90


	//   ....[179]....
        /*0e80*/ 	.word	0x00025bf0


	//   ....[180]....
        /*0e84*/ 	.word	0x00025c50


	//   ....[181]....
        /*0e88*/ 	.word	0x00025cb0


	//   ....[182]....
        /*0e8c*/ 	.word	0x00025d20


	//   ....[183]....
        /*0e90*/ 	.word	0x00025d80


	//   ....[184]....
        /*0e94*/ 	.word	0x00025de0


	//   ....[185]....
        /*0e98*/ 	.word	0x00025e40


	//   ....[186]....
        /*0e9c*/ 	.word	0x00025eb0


	//   ....[187]....
        /*0ea0*/ 	.word	0x00025f10


	//   ....[188]....
        /*0ea4*/ 	.word	0x00025f70


	//   ....[189]....
        /*0ea8*/ 	.word	0x00025fd0


	//   ....[190]....
        /*0eac*/ 	.word	0x00026040


	//   ....[191]....
        /*0eb0*/ 	.word	0x000260a0


	//   ....[192]....
        /*0eb4*/ 	.word	0x00026100


	//   ....[193]....
        /*0eb8*/ 	.word	0x00026160


	//   ....[194]....
        /*0ebc*/ 	.word	0x000261d0


	//   ....[195]....
        /*0ec0*/ 	.word	0x00026220


	//   ....[196]....
        /*0ec4*/ 	.word	0x00026260


	//   ....[197]....
        /*0ec8*/ 	.word	0x000262b0


	//   ....[198]....
        /*0ecc*/ 	.word	0x00026300


	//   ....[199]....
        /*0ed0*/ 	.word	0x00026350


	//   ....[200]....
        /*0ed4*/ 	.word	0x000263c0


	//   ....[201]....
        /*0ed8*/ 	.word	0x00026400


	//   ....[202]....
        /*0edc*/ 	.word	0x00026450


	//   ....[203]....
        /*0ee0*/ 	.word	0x000264a0


	//   ....[204]....
        /*0ee4*/ 	.word	0x000264f0


	//   ....[205]....
        /*0ee8*/ 	.word	0x00026540


	//   ....[206]....
        /*0eec*/ 	.word	0x000265b0


	//   ....[207]....
        /*0ef0*/ 	.word	0x000265f0


	//   ....[208]....
        /*0ef4*/ 	.word	0x00026660


	//   ....[209]....
        /*0ef8*/ 	.word	0x000266c0


	//   ....[210]....
        /*0efc*/ 	.word	0x00026720


	//----- nvinfo : EIATTR_EXIT_INSTR_OFFSETS
	.align		4
.L_224:
        /*0f00*/ 	.byte	0x04, 0x1c
        /*0f02*/ 	.short	(.L_226 - .L_225)


	//   ....[0]....
.L_225:
        /*0f04*/ 	.word	0x000010d0


	//   ....[1]....
        /*0f08*/ 	.word	0x00024e60


	//----- nvinfo : EIATTR_MAX_THREADS
	.align		4
.L_226:
        /*0f0c*/ 	.byte	0x04, 0x05
        /*0f0e*/ 	.short	(.L_228 - .L_227)
.L_227:
        /*0f10*/ 	.word	0x00000080
        /*0f14*/ 	.word	0x00000001
        /*0f18*/ 	.word	0x00000001


	//----- nvinfo : EIATTR_CRS_STACK_SIZE
	.align		4
.L_228:
        /*0f1c*/ 	.byte	0x04, 0x1e
        /*0f1e*/ 	.short	(.L_230 - .L_229)
.L_229:
        /*0f20*/ 	.word	0x00000000
.L_230:


//--------------------- .nv.info._ZN7cutlass13device_kernelIN5flash19enable_sm80_to_sm89INS1_16FlashAttnFwdSm80INS1_25CollectiveMainloopFwdSm80ILi4ELi1ELb0EN4cute5tupleIJNS5_1CILi128EEENS7_ILi64EEENS7_ILi96EEEEEELi96ENS_10bfloat16_tEfNS_4arch4Sm80ELb1ELb0ELb1ELb0ELb0ELb0ELb1ELb1EEENS1_21CollectiveEpilogueFwdINS6_IJS8_SA_S9_EEENS6_IJNS7_ILi1EEESI_SI_EEESC_SE_Li128ELb0ELb1ELb1ELb0EEENS1_30DynamicPersistentTileSchedulerILi128ELi128ELb1ELb1ELb0EEEEEEEEEvNT_6ParamsE --------------------------
	.section	.nv.info._ZN7cutlass13device_kernelIN5flash19enable_sm80_to_sm89INS1_16FlashAttnFwdSm80INS1_25CollectiveMainloopFwdSm80ILi4ELi1ELb0EN4cute5tupleIJNS5_1CILi128EEENS7_ILi64EEENS7_ILi96EEEEEELi96ENS_10bfloat16_tEfNS_4arch4Sm80ELb1ELb0ELb1ELb0ELb0ELb0ELb1ELb1EEENS1_21CollectiveEpilogueFwdINS6_IJS8_SA_S9_EEENS6_IJNS7_ILi1EEESI_SI_EEESC_SE_Li128ELb0ELb1ELb1ELb0EEENS1_30DynamicPersistentTileSchedulerILi128ELi128ELb1ELb1ELb0EEEEEEEEEvNT_6ParamsE,"",@"SHT_CUDA_INFO"
	.sectionflags	@""
	.align	4


	//----- nvinfo : EIATTR_CUDA_API_VERSION
	.align		4
        /*0000*/ 	.byte	0x04, 0x37
        /*0002*/ 	.short	(.L_232 - .L_231)
.L_231:
        /*0004*/ 	.word	0x00000082


	//----- nvinfo : EIATTR_SW2861232_WAR
	.align		4
.L_232:
        /*0008*/ 	.byte	0x01, 0x35
	.zero		2


	//----- nvinfo : EIATTR_PARAM_CBANK
	.align		4
        /*000c*/ 	.byte	0x04, 0x0a
        /*000e*/ 	.short	(.L_234 - .L_233)
	.align		4
.L_233:
        /*0010*/ 	.word	index@(.nv.constant0._ZN7cutlass13device_kernelIN5flash19enable_sm80_to_sm89INS1_16FlashAttnFwdSm80INS1_25CollectiveMainloopFwdSm80ILi4ELi1ELb0EN4cute5tupleIJNS5_1CILi128EEENS7_ILi64EEENS7_ILi96EEEEEELi96ENS_10bfloat16_tEfNS_4arch4Sm80ELb1ELb0ELb1ELb0ELb0ELb0ELb1ELb1EEENS1_21CollectiveEpilogueFwdINS6_IJS8_SA_S9_EEENS6_IJNS7_ILi1EEESI_SI_EEESC_SE_Li128ELb0ELb1ELb1ELb0EEENS1_30DynamicPersistentTileSchedulerILi128ELi128ELb1ELb1ELb0EEEEEEEEEvNT_6ParamsE)
        /*0014*/ 	.short	0x0160
        /*0016*/ 	.short	0x0428


	//----- nvinfo : EIATTR_CBANK_PARAM_SIZE
	.align		4
.L_234:
        /*0018*/ 	.byte	0x03, 0x19
        /*001a*/ 	.short	0x0428


	//----- nvinfo : EIATTR_KPARAM_INFO
	.align		4
        /*001c*/ 	.byte	0x04, 0x17
        /*001e*/ 	.short	(.L_236 - .L_235)
.L_235:
        /*0020*/ 	.word	0x00000000
        /*0024*/ 	.short	0x0000
        /*0026*/ 	.short	0x0000
        /*0028*/ 	.byte	0x00, 0xf0, 0xa1, 0x10


	//----- nvinfo : EIATTR_MAXREG_COUNT
	.align		4
.L_236:
        /*002c*/ 	.byte	0x03, 0x1b
        /*002e*/ 	.short	0x00ff


	//----- nvinfo : EIATTR_NUM_BARRIERS
	.align		4
        /*0030*/ 	.byte	0x02, 0x4c
        /*0032*/ 	.byte	0x06
	.zero		1


	//----- nvinfo : EIATTR_ANNOTATIONS
	.align		4
        /*0034*/ 	.byte	0x04, 0x55
        /*0036*/ 	.short	(.L_238 - .L_237)


	//   ....[0]....
.L_237:
        /* <DEDUP_REMOVED lines=60> */


	//----- nvinfo : EIATTR_MERCURY_ISA_VERSION
	.align		4
.L_238:
        /*03e0*/ 	.byte	0x03, 0x5f
        /*03e2*/ 	.short	0x0000


	//----- nvinfo : EIATTR_INT_WARP_WIDE_INSTR_OFFSETS
	.align		4
        /*03e4*/ 	.byte	0x04, 0x31
        /*03e6*/ 	.short	(.L_240 - .L_239)


	//   ....[0]....
.L_239:
        /*03e8*/ 	.word	0x0000ebd0


	//   ....[1]....
        /*03ec*/ 	.word	0x0000ec50


	//----- nvinfo : EIATTR_COOP_GROUP_MASK_REGIDS
	.align		4
.L_240:
        /*03f0*/ 	.byte	0x04, 0x29
        /*03f2*/ 	.short	(.L_242 - .L_241)


	//   ....[0]....
.L_241:
        /*03f4*/ 	.word	0xffffffff


	//   ....[1]....
        /*03f8*/ 	.word	0xffffffff


	//   ....[2]....
        /*03fc*/ 	.word	0xffffffff


	//   ....[3]....
        /*0400*/ 	.word	0xffffffff


	//   ....[4]....
        /*0404*/ 	.word	0xffffffff


	//   ....[5]....
        /*0408*/ 	.word	0xffffffff


	//   ....[6]....
        /*040c*/ 	.word	0xffffffff


	//   ....[7]....
        /*0410*/ 	.word	0xffffffff


	//   ....[8]....
        /*0414*/ 	.word	0xffffffff


	//   ....[9]....
        /*0418*/ 	.word	0xffffffff


	//   ....[10]....
        /*041c*/ 	.word	0xffffffff


	//   ....[11]....
        /*0420*/ 	.word	0xffffffff


	//   ....[12]....
        /*0424*/ 	.word	0xffffffff


	//   ....[13]....
        /*0428*/ 	.word	0xffffffff


	//   ....[14]....
        /*042c*/ 	.word	0xffffffff


	//   ....[15]....
        /*0430*/ 	.word	0xffffffff


	//   ....[16]....
        /*0434*/ 	.word	0xffffffff


	//   ....[17]....
        /*0438*/ 	.word	0xffffffff


	//   ....[18]....
        /*043c*/ 	.word	0xffffffff


	//   ....[19]....
        /*0440*/ 	.word	0xffffffff


	//   ....[20]....
        /*0444*/ 	.word	0xffffffff


	//   ....[21]....
        /*0448*/ 	.word	0xffffffff


	//   ....[22]....
        /*044c*/ 	.word	0xffffffff


	//   ....[23]....
        /*0450*/ 	.word	0xffffffff


	//   ....[24]....
        /*0454*/ 	.word	0xffffffff


	//   ....[25]....
        /*0458*/ 	.word	0xffffffff


	//   ....[26]....
        /*045c*/ 	.word	0xffffffff


	//   ....[27]....
        /*0460*/ 	.word	0xffffffff


	//   ....[28]....
        /*0464*/ 	.word	0xffffffff


	//   ....[29]....
        /*0468*/ 	.word	0xffffffff


	//   ....[30]....
        /*046c*/ 	.word	0xffffffff


	//   ....[31]....
        /*0470*/ 	.word	0xffffffff


	//   ....[32]....
        /*0474*/ 	.word	0xffffffff


	//   ....[33]....
        /*0478*/ 	.word	0xffffffff


	//   ....[34]....
        /*047c*/ 	.word	0xffffffff


	//   ....[35]....
        /*0480*/ 	.word	0xffffffff


	//   ....[36]....
        /*0484*/ 	.word	0xffffffff


	//   ....[37]....
        /*0488*/ 	.word	0xffffffff


	//   ....[38]....
        /*048c*/ 	.word	0xffffffff


	//   ....[39]....
        /*0490*/ 	.word	0xffffffff


	//   ....[40]....
        /*0494*/ 	.word	0xffffffff


	//   ....[41]....
        /*0498*/ 	.word	0xffffffff


	//   ....[42]....
        /*049c*/ 	.word	0xffffffff


	//   ....[43]....
        /*04a0*/ 	.word	0xffffffff


	//   ....[44]....
        /*04a4*/ 	.word	0xffffffff


	//   ....[45]....
        /*04a8*/ 	.word	0xffffffff


	//   ....[46]....
        /*04ac*/ 	.word	0xffffffff


	//   ....[47]....
        /*04b0*/ 	.word	0xffffffff


	//   ....[48]....
        /*04b4*/ 	.word	0xffffffff


	//   ....[49]....
        /*04b8*/ 	.word	0xffffffff


	//   ....[50]....
        /*04bc*/ 	.word	0xffffffff


	//   ....[51]....
        /*04c0*/ 	.word	0xffffffff


	//   ....[52]....
        /*04c4*/ 	.word	0xffffffff


	//   ....[53]....
        /*04c8*/ 	.word	0xffffffff


	//   ....[54]....
        /*04cc*/ 	.word	0xffffffff


	//   ....[55]....
        /*04d0*/ 	.word	0xffffffff


	//   ....[56]....
        /*04d4*/ 	.word	0xffffffff


	//   ....[57]....
        /*04d8*/ 	.word	0xffffffff


	//   ....[58]....
        /*04dc*/ 	.word	0xffffffff


	//   ....[59]....
        /*04e0*/ 	.word	0xffffffff


	//   ....[60]....
        /*04e4*/ 	.word	0xffffffff


	//   ....[61]....
        /*04e8*/ 	.word	0xffffffff


	//   ....[62]....
        /*04ec*/ 	.word	0xffffffff


	//   ....[63]....
        /*04f0*/ 	.word	0xffffffff


	//   ....[64]....
        /*04f4*/ 	.word	0xffffffff


	//   ....[65]....
        /*04f8*/ 	.word	0xffffffff


	//   ....[66]....
        /*04fc*/ 	.word	0xffffffff


	//   ....[67]....
        /*0500*/ 	.word	0xffffffff


	//   ....[68]....
        /*0504*/ 	.word	0xffffffff


	//   ....[69]....
        /*0508*/ 	.word	0xffffffff


	//   ....[70]....
        /*050c*/ 	.word	0xffffffff


	//   ....[71]....
        /*0510*/ 	.word	0xffffffff


	//   ....[72]....
        /*0514*/ 	.word	0xffffffff


	//   ....[73]....
        /*0518*/ 	.word	0xffffffff


	//   ....[74]....
        /*051c*/ 	.word	0xffffffff


	//   ....[75]....
        /*0520*/ 	.word	0xffffffff


	//   ....[76]....
        /*0524*/ 	.word	0xffffffff


	//   ....[77]....
        /*0528*/ 	.word	0xffffffff


	//   ....[78]....
        /*052c*/ 	.word	0xffffffff


	//   ....[79]....
        /*0530*/ 	.word	0xffffffff


	//   ....[80]....
        /*0534*/ 	.word	0xffffffff


	//   ....[81]....
        /*0538*/ 	.word	0xffffffff


	//   ....[82]....
        /*053c*/ 	.word	0xffffffff


	//   ....[83]....
        /*0540*/ 	.word	0xffffffff


	//----- nvinfo : EIATTR_COOP_GROUP_INSTR_OFFSETS
	.align		4
.L_242:
        /*0544*/ 	.byte	0x04, 0x28
        /*0546*/ 	.short	(.L_244 - .L_243)


	//   ....[0]....
.L_243:
        /*0548*/ 	.word	0x00000050


	//   ....[1]....
        /*054c*/ 	.word	0x00001830


	//   ....[2]....
        /*0550*/ 	.word	0x00001850


	//   ....[3]....
        /*0554*/ 	.word	0x00001a10


	//   ....[4]....
        /*0558*/ 	.word	0x00001a20


	//   ....[5]....
        /*055c*/ 	.word	0x00001bd0


	//   ....[6]....
        /*0560*/ 	.word	0x00001bf0


	//   ....[7]....
        /*0564*/ 	.word	0x00001da0


	//   ....[8]....
        /*0568*/ 	.word	0x00001db0


	//   ....[9]....
        /*056c*/ 	.word	0x000037b0


	//   ....[10]....
        /*0570*/ 	.word	0x00003830


	//   ....[11]....
        /*0574*/ 	.word	0x00003af0


	//   ....[12]....
        /*0578*/ 	.word	0x00003dd0


	//   ....[13]....
        /*057c*/ 	.word	0x00003e80


	//   ....[14]....
        /*0580*/ 	.word	0x00003ea0


	//   ....[15]....
        /*0584*/ 	.word	0x00003eb0


	//   ....[16]....
        /*0588*/ 	.word	0x00003ee0


	//   ....[17]....
        /*058c*/ 	.word	0x000046a0


	//   ....[18]....
        /*0590*/ 	.word	0x00004730


	//   ....[19]....
        /*0594*/ 	.word	0x00004780


	//   ....[20]....
        /*0598*/ 	.word	0x000047a0


	//   ....[21]....
        /*059c*/ 	.word	0x00006bd0


	//   ....[22]....
        /*05a0*/ 	.word	0x00006c20


	//   ....[23]....
        /*05a4*/ 	.word	0x00006c80


	//   ....[24]....
        /*05a8*/ 	.word	0x00006cf0


	//   ....[25]....
        /*05ac*/ 	.word	0x00007bc0


	//   ....[26]....
        /*05b0*/ 	.word	0x00007db0


	//   ....[27]....
        /*05b4*/ 	.word	0x00008070


	//   ....[28]....
        /*05b8*/ 	.word	0x00008180


	//   ....[29]....
        /*05bc*/ 	.word	0x000081d0


	//   ....[30]....
        /*05c0*/ 	.word	0x00008260


	//   ....[31]....
        /*05c4*/ 	.word	0x00008290


	//   ....[32]....
        /*05c8*/ 	.word	0x000083a0


	//   ....[33]....
        /*05cc*/ 	.word	0x0000bb30


	//   ....[34]....
        /*05d0*/ 	.word	0x0000bbb0


	//   ....[35]....
        /*05d4*/ 	.word	0x0000bc30


	//   ....[36]....
        /*05d8*/ 	.word	0x0000bc80


	//   ....[37]....
        /*05dc*/ 	.word	0x0000bcd0


	//   ....[38]....
        /*05e0*/ 	.word	0x0000bd10


	//   ....[39]....
        /*05e4*/ 	.word	0x0000c210


	//   ....[40]....
        /*05e8*/ 	.word	0x0000c360


	//   ....[41]....
        /*05ec*/ 	.word	0x0000e1d0


	//   ....[42]....
        /*05f0*/ 	.word	0x0000e240


	//   ....[43]....
        /*05f4*/ 	.word	0x0000e250


	//   ....[44]....
        /*05f8*/ 	.word	0x0000e260


	//   ....[45]....
        /*05fc*/ 	.word	0x0000e290


	//   ....[46]....
        /*0600*/ 	.word	0x0000e2b0


	//   ....[47]....
        /*0604*/ 	.word	0x0000e2c0


	//   ....[48]....
        /*0608*/ 	.word	0x0000e2d0


	//   ....[49]....
        /*060c*/ 	.word	0x0000ed90


	//   ....[50]....
        /*0610*/ 	.word	0x0000f1f0


	//   ....[51]....
        /*0614*/ 	.word	0x0000f200


	//   ....[52]....
        /*0618*/ 	.word	0x0000f220


	//   ....[53]....
        /*061c*/ 	.word	0x0000f230


	//   ....[54]....
        /*0620*/ 	.word	0x0000f270


	//   ....[55]....
        /*0624*/ 	.word	0x0000f290


	//   ....[56]....
        /*0628*/ 	.word	0x0000f2b0


	//   ....[57]....
        /*062c*/ 	.word	0x0000f2d0


	//   ....[58]....
        /*0630*/ 	.word	0x0000f420


	//   ....[59]....
        /*0634*/ 	.word	0x0000f450


	//   ....[60]....
        /*0638*/ 	.word	0x0000f8e0


	//   ....[61]....
        /*063c*/ 	.word	0x0000f900


	//   ....[62]....
        /*0640*/ 	.word	0x0000fc30


	//   ....[63]....
        /*0644*/ 	.word	0x0000fc50


	//   ....[64]....
        /*0648*/ 	.word	0x0000ff80


	//   ....[65]....
        /*064c*/ 	.word	0x0000ff90


	//   ....[66]....
        /*0650*/ 	.word	0x00010630


	//   ....[67]....
        /*0654*/ 	.word	0x00010740


	//   ....[68]....
        /*0658*/ 	.word	0x000107b0


	//   ....[69]....
        /*065c*/ 	.word	0x00010820


	//   ....[70]....
        /*0660*/ 	.word	0x00010880


	//   ....[71]....
        /*0664*/ 	.word	0x000108f0


	//   ....[72]....
        /*0668*/ 	.word	0x00010960


	//   ....[73]....
        /*066c*/ 	.word	0x000109d0


	//   ....[74]....
        /*0670*/ 	.word	0x00010a30


	//   ....[75]....
        /*0674*/ 	.word	0x00010a90


	//   ....[76]....
        /*0678*/ 	.word	0x00010af0


	//   ....[77]....
        /*067c*/ 	.word	0x00010b40


	//   ....[78]....
        /*0680*/ 	.word	0x00010ba0


	//   ....[79]....
        /*0684*/ 	.word	0x00010bf0


	//   ....[80]....
        /*0688*/ 	.word	0x00010c50


	//   ....[81]....
        /*068c*/ 	.word	0x00010ca0


	//   ....[82]....
        /*0690*/ 	.word	0x00010d00


	//   ....[83]....
        /*0694*/ 	.word	0x00010d60


	//----- nvinfo : EIATTR_EXIT_INSTR_OFFSETS
	.align		4
.L_244:
        /*0698*/ 	.byte	0x04, 0x1c
        /*069a*/ 	.short	(.L_246 - .L_245)


	//   ....[0]....
.L_245:
        /*069c*/ 	.word	0x000000a0


	//   ....[1]....
        /*06a0*/ 	.word	0x000106f0


	//----- nvinfo : EIATTR_MAX_THREADS
	.align		4
.L_246:
        /*06a4*/ 	.byte	0x04, 0x05
        /*06a6*/ 	.short	(.L_248 - .L_247)
.L_247:
        /*06a8*/ 	.word	0x00000080
        /*06ac*/ 	.word	0x00000001
        /*06b0*/ 	.word	0x00000001


	//----- nvinfo : EIATTR_CRS_STACK_SIZE
	.align		4
.L_248:
        /*06b4*/ 	.byte	0x04, 0x1e
        /*06b6*/ 	.short	(.L_250 - .L_249)
.L_249:
        /*06b8*/ 	.word	0x00000000
.L_250:


//--------------------- .nv.info._ZN7cutlass13device_kernelIN5flash19enable_sm80_to_sm89INS1_16FlashAttnFwdSm80INS1_25CollectiveMainloopFwdSm80ILi4ELi1ELb0EN4cute5tupleIJNS5_1CILi128EEENS7_ILi48EEENS7_ILi96EEEEEELi96ENS_10bfloat16_tEfNS_4arch4Sm80ELb1ELb0ELb1ELb1ELb0ELb0ELb1ELb1EEENS1_21CollectiveEpilogueFwdINS6_IJS8_SA_S9_EEENS6_IJNS7_ILi1EEESI_SI_EEESC_SE_Li128ELb1ELb1ELb1ELb0EEENS1_36VarlenDynamicPersistentTileSchedulerILi128ELi48ELi128ELi128ELb1ELb1ELb0ELb1ELb1ELb1EEEEEEEEEvNT_6ParamsE --------------------------
	.section	.nv.info._ZN7cutlass13device_kernelIN5flash19enable_sm80_to_sm89INS1_16FlashAttnFwdSm80INS1_25CollectiveMainloopFwdSm80ILi4ELi1ELb0EN4cute5tupleIJNS5_1CILi128EEENS7_ILi48EEENS7_ILi96EEEEEELi96ENS_10bfloat16_tEfNS_4arch4Sm80ELb1ELb0ELb1ELb1ELb0ELb0ELb1ELb1EEENS1_21CollectiveEpilogueFwdINS6_IJS8_SA_S9_EEENS6_IJNS7_ILi1EEESI_SI_EEESC_SE_Li128ELb1ELb1ELb1ELb0EEENS1_36VarlenDynamicPersistentTileSchedulerILi128ELi48ELi128ELi128ELb1ELb1ELb0ELb1ELb1ELb1EEEEEEEEEvNT_6ParamsE,"",@"SHT_CUDA_INFO"
	.sectionflags	@""
	.align	4


	//----- nvinfo : EIATTR_CUDA_API_VERSION
	.align		4
        /*0000*/ 	.byte	0x04, 0x37
        /*0002*/ 	.short	(.L_252 - .L_251)
.L_251:
        /*0004*/ 	.word	0x00000082


	//----- nvinfo : EIATTR_SW2861232_WAR
	.align		4
.L_252:
        /*0008*/ 	.byte	0x01, 0x35
	.zero		2


	//----- nvinfo : EIATTR_PARAM_CBANK
	.align		4
        /*000c*/ 	.byte	0x04, 0x0a
        /*000e*/ 	.short	(.L_254 - .L_253)
	.align		4
.L_253:
        /*0010*/ 	.word	index@(.nv.constant0._ZN7cutlass13device_kernelIN5flash19enable_sm80_to_sm89INS1_16FlashAttnFwdSm80INS1_25CollectiveMainloopFwdSm80ILi4ELi1ELb0EN4cute5tupleIJNS5_1CILi128EEENS7_ILi48EEENS7_ILi96EEEEEELi96ENS_10bfloat16_tEfNS_4arch4Sm80ELb1ELb0ELb1ELb1ELb0ELb0ELb1ELb1EEENS1_21CollectiveEpilogueFwdINS6_IJS8_SA_S9_EEENS6_IJNS7_ILi1EEESI_SI_EEESC_SE_Li128ELb1ELb1ELb1ELb0EEENS1_36VarlenDynamicPersistentTileSchedulerILi128ELi48ELi128ELi128ELb1ELb1ELb0ELb1ELb1ELb1EEEEEEEEEvNT_6ParamsE)
        /*0014*/ 	.short	0x0160
        /*0016*/ 	.short	0x0438


	//----- nvinfo : EIATTR_CBANK_PARAM_SIZE
	.align		4
.L_254:
        /*0018*/ 	.byte	0x03, 0x19
        /*001a*/ 	.short	0x0438


	//----- nvinfo : EIATTR_KPARAM_INFO
	.align		4
        /*001c*/ 	.byte	0x04, 0x17
        /*001e*/ 	.short	(.L_256 - .L_255)
.L_255:
        /*0020*/ 	.word	0x00000000
        /*0024*/ 	.short	0x0000
        /*0026*/ 	.short	0x0000
        /*0028*/ 	.byte	0x00, 0xf0, 0xe1, 0x10


	//----- nvinfo : EIATTR_MAXREG_COUNT
	.align		4
.L_256:
        /*002c*/ 	.byte	0x03, 0x1b
        /*002e*/ 	.short	0x00ff


	//----- nvinfo : EIATTR_NUM_BARRIERS
	.align		4
        /*0030*/ 	.byte	0x02, 0x4c
        /*0032*/ 	.byte	0x06
	.zero		1


	//----- nvinfo : EIATTR_ANNOTATIONS
	.align		4
        /*0034*/ 	.byte	0x04, 0x55
        /*0036*/ 	.short	(.L_258 - .L_257)


	//   ....[0]....
.L_257:
        /* <DEDUP_REMOVED lines=148> */


	//----- nvinfo : EIATTR_MERCURY_ISA_VERSION
	.align		4
.L_258:
        /*0960*/ 	.byte	0x03, 0x5f
        /*0962*/ 	.short	0x0000


	//----- nvinfo : EIATTR_INT_WARP_WIDE_INSTR_OFFSETS
	.align		4
        /*0964*/ 	.byte	0x04, 0x31
        /*0966*/ 	.short	(.L_260 - .L_259)


	//   ....[0]....
.L_259:
        /*0968*/ 	.word	0x0000d560


	//   ....[1]....
        /*096c*/ 	.word	0x0000d5e0


	//----- nvinfo : EIATTR_COOP_GROUP_MASK_REGIDS
	.align		4
.L_260:
        /*0970*/ 	.byte	0x04, 0x29
        /*0972*/ 	.short	(.L_262 - .L_261)


	//   ....[0]....
.L_261:
        /*0974*/ 	.word	0xffffffff


	//   ....[1]....
        /*0978*/ 	.word	0xffffffff


	//   ....[2]....
        /*097c*/ 	.word	0xffffffff


	//   ....[3]....
        /*0980*/ 	.word	0xffffffff


	//   ....[4]....
        /*0984*/ 	.word	0xffffffff


	//   ....[5]....
        /*0988*/ 	.word	0xffffffff


	//   ....[6]....
        /*098c*/ 	.word	0xffffffff


	//   ....[7]....
        /*0990*/ 	.word	0xffffffff


	//   ....[8]....
        /*0994*/ 	.word	0xffffffff


	//   ....[9]....
        /*0998*/ 	.word	0xffffffff


	//   ....[10]....
        /*099c*/ 	.word	0xffffffff


	//   ....[11]....
        /*09a0*/ 	.word	0xffffffff


	//   ....[12]....
        /*09a4*/ 	.word	0xffffffff


	//   ....[13]....
        /*09a8*/ 	.word	0xffffffff


	//   ....[14]....
        /*09ac*/ 	.word	0xffffffff


	//   ....[15]....
        /*09b0*/ 	.word	0xffffffff


	//   ....[16]....
        /*09b4*/ 	.word	0xffffffff


	//   ....[17]....
        /*09b8*/ 	.word	0xffffffff


	//   ....[18]....
        /*09bc*/ 	.word	0xffffffff


	//   ....[19]....
        /*09c0*/ 	.word	0xffffffff


	//   ....[20]....
        /*09c4*/ 	.word	0xffffffff


	//   ....[21]....
        /*09c8*/ 	.word	0xffffffff


	//   ....[22]....
        /*09cc*/ 	.word	0xffffffff


	//   ....[23]....
        /*09d0*/ 	.word	0xffffffff


	//   ....[24]....
        /*09d4*/ 	.word	0xffffffff


	//   ....[25]....
        /*09d8*/ 	.word	0xffffffff


	//   ....[26]....
        /*09dc*/ 	.word	0xffffffff


	//   ....[27]....
        /*09e0*/ 	.word	0xffffffff


	//   ....[28]....
        /*09e4*/ 	.word	0xffffffff


	//   ....[29]....
        /*09e8*/ 	.word	0xffffffff


	//   ....[30]....
        /*09ec*/ 	.word	0xffffffff


	//   ....[31]....
        /*09f0*/ 	.word	0xffffffff


	//   ....[32]....
        /*09f4*/ 	.word	0xffffffff


	//   ....[33]....
        /*09f8*/ 	.word	0xffffffff


	//   ....[34]....
        /*09fc*/ 	.word	0xffffffff


	//   ....[35]....
        /*0a00*/ 	.word	0xffffffff


	//   ....[36]....
        /*0a04*/ 	.word	0xffffffff


	//   ....[37]....
        /*0a08*/ 	.word	0xffffffff


	//   ....[38]....
        /*0a0c*/ 	.word	0xffffffff


	//   ....[39]....
        /*0a10*/ 	.word	0xffffffff


	//   ....[40]....
        /*0a14*/ 	.word	0xffffffff


	//   ....[41]....
        /*0a18*/ 	.word	0xffffffff


	//   ....[42]....
        /*0a1c*/ 	.word	0xffffffff


	//   ....[43]....
        /*0a20*/ 	.word	0xffffffff


	//   ....[44]....
        /*0a24*/ 	.word	0xffffffff


	//   ....[45]....
        /*0a28*/ 	.word	0xffffffff


	//   ....[46]....
        /*0a2c*/ 	.word	0xffffffff


	//   ....[47]....
        /*0a30*/ 	.word	0xffffffff


	//   ....[48]....
        /*0a34*/ 	.word	0xffffffff


	//   ....[49]....
        /*0a38*/ 	.word	0xffffffff


	//   ....[50]....
        /*0a3c*/ 	.word	0xffffffff


	//   ....[51]....
        /*0a40*/ 	.word	0xffffffff


	//   ....[52]....
        /*0a44*/ 	.word	0xffffffff


	//   ....[53]....
        /*0a48*/ 	.word	0xffffffff


	//   ....[54]....
        /*0a4c*/ 	.word	0xffffffff


	//   ....[55]....
        /*0a50*/ 	.word	0xffffffff


	//   ....[56]....
        /*0a54*/ 	.word	0xffffffff


	//   ....[57]....
        /*0a58*/ 	.word	0xffffffff


	//   ....[58]....
        /*0a5c*/ 	.word	0xffffffff


	//   ....[59]....
        /*0a60*/ 	.word	0xffffffff


	//   ....[60]....
        /*0a64*/ 	.word	0xffffffff


	//   ....[61]....
        /*0a68*/ 	.word	0xffffffff


	//   ....[62]....
        /*0a6c*/ 	.word	0xffffffff


	//   ....[63]....
        /*0a70*/ 	.word	0xffffffff


	//   ....[64]....
        /*0a74*/ 	.word	0xffffffff


	//   ....[65]....
        /*0a78*/ 	.word	0xffffffff


	//   ....[66]....
        /*0a7c*/ 	.word	0xffffffff


	//   ....[67]....
        /*0a80*/ 	.word	0xffffffff


	//   ....[68]....
        /*0a84*/ 	.word	0xffffffff


	//   ....[69]....
        /*0a88*/ 	.word	0xffffffff


	//   ....[70]....
        /*0a8c*/ 	.word	0xffffffff


	//   ....[71]....
        /*0a90*/ 	.word	0xffffffff


	//   ....[72]....
        /*0a94*/ 	.word	0xffffffff


	//   ....[73]....
        /*0a98*/ 	.word	0xffffffff


	//   ....[74]....
        /*0a9c*/ 	.word	0xffffffff


	//   ....[75]....
        /*0aa0*/ 	.word	0xffffffff


	//   ....[76]....
        /*0aa4*/ 	.word	0xffffffff


	//   ....[77]....
        /*0aa8*/ 	.word	0xffffffff


	//   ....[78]....
        /*0aac*/ 	.word	0xffffffff


	//   ....[79]....
        /*0ab0*/ 	.word	0xffffffff


	//   ....[80]....
        /*0ab4*/ 	.word	0xffffffff


	//   ....[81]....
        /*0ab8*/ 	.word	0xffffffff


	//   ....[82]....
        /*0abc*/ 	.word	0xffffffff


	//   ....[83]....
        /*0ac0*/ 	.word	0xffffffff


	//   ....[84]....
        /*0ac4*/ 	.word	0xffffffff


	//   ....[85]....
        /*0ac8*/ 	.word	0xffffffff


	//   ....[86]....
        /*0acc*/ 	.word	0xffffffff


	//   ....[87]....
        /*0ad0*/ 	.word	0xffffffff


	//   ....[88]....
        /*0ad4*/ 	.word	0xffffffff


	//   ....[89]....
        /*0ad8*/ 	.word	0xffffffff


	//   ....[90]....
        /*0adc*/ 	.word	0xffffffff


	//   ....[91]....
        /*0ae0*/ 	.word	0xffffffff


	//   ....[92]....
        /*0ae4*/ 	.word	0xffffffff


	//   ....[93]....
        /*0ae8*/ 	.word	0xffffffff


	//   ....[94]....
        /*0aec*/ 	.word	0xffffffff


	//   ....[95]....
        /*0af0*/ 	.word	0xffffffff


	//   ....[96]....
        /*0af4*/ 	.word	0xffffffff


	//   ....[97]....
        /*0af8*/ 	.word	0xffffffff


	//   ....[98]....
        /*0afc*/ 	.word	0xffffffff


	//   ....[99]....
        /*0b00*/ 	.word	0xffffffff


	//   ....[100]....
        /*0b04*/ 	.word	0xffffffff


	//   ....[101]....
        /*0b08*/ 	.word	0xffffffff


	//   ....[102]....
        /*0b0c*/ 	.word	0xffffffff


	//   ....[103]....
        /*0b10*/ 	.word	0xffffffff


	//   ....[104]....
        /*0b14*/ 	.word	0xffffffff


	//   ....[105]....
        /*0b18*/ 	.word	0xffffffff


	//   ....[106]....
        /*0b1c*/ 	.word	0xffffffff


	//   ....[107]....
        /*0b20*/ 	.word	0xffffffff


	//   ....[108]....
        /*0b24*/ 	.word	0xffffffff


	//   ....[109]....
        /*0b28*/ 	.word	0xffffffff


	//   ....[110]....
        /*0b2c*/ 	.word	0xffffffff


	//   ....[111]....
        /*0b30*/ 	.word	0xffffffff


	//   ....[112]....
        /*0b34*/ 	.word	0xffffffff


	//   ....[113]....
        /*0b38*/ 	.word	0xffffffff


	//   ....[114]....
        /*0b3c*/ 	.word	0xffffffff


	//   ....[115]....
        /*0b40*/ 	.word	0xffffffff


	//   ....[116]....
        /*0b44*/ 	.word	0xffffffff


	//   ....[117]....
        /*0b48*/ 	.word	0xffffffff


	//   ....[118]....
        /*0b4c*/ 	.word	0xffffffff


	//   ....[119]....
        /*0b50*/ 	.word	0xffffffff


	//   ....[120]....
        /*0b54*/ 	.word	0xffffffff


	//   ....[121]....
        /*0b58*/ 	.word	0xffffffff


	//   ....[122]....
        /*0b5c*/ 	.word	0xffffffff


	//   ....[123]....
        /*0b60*/ 	.word	0xffffffff


	//   ....[124]....
        /*0b64*/ 	.word	0xffffffff


	//   ....[125]....
        /*0b68*/ 	.word	0xffffffff


	//   ....[126]....
        /*0b6c*/ 	.word	0xffffffff


	//   ....[127]....
        /*0b70*/ 	.word	0xffffffff


	//   ....[128]....
        /*0b74*/ 	.word	0xffffffff


	//   ....[129]....
        /*0b78*/ 	.word	0xffffffff


	//   ....[130]....
        /*0b7c*/ 	.word	0xffffffff


	//   ....[131]....
        /*0b80*/ 	.word	0xffffffff


	//   ....[132]....
        /*0b84*/ 	.word	0xffffffff


	//   ....[133]....
        /*0b88*/ 	.word	0xffffffff


	//   ....[134]....
        /*0b8c*/ 	.word	0xffffffff


	//   ....[135]....
        /*0b90*/ 	.word	0xffffffff


	//   ....[136]....
        /*0b94*/ 	.word	0xffffffff


	//   ....[137]....
        /*0b98*/ 	.word	0xffffffff


	//   ....[138]....
        /*0b9c*/ 	.word	0xffffffff


	//   ....[139]....
        /*0ba0*/ 	.word	0xffffffff


	//   ....[140]....
        /*0ba4*/ 	.word	0xffffffff


	//   ....[141]....
        /*0ba8*/ 	.word	0xffffffff


	//   ....[142]....
        /*0bac*/ 	.word	0xffffffff


	//   ....[143]....
        /*0bb0*/ 	.word	0xffffffff


	//   ....[144]....
        /*0bb4*/ 	.word	0xffffffff


	//   ....[145]....
        /*0bb8*/ 	.word	0xffffffff


	//   ....[146]....
        /*0bbc*/ 	.word	0xffffffff


	//   ....[147]....
        /*0bc0*/ 	.word	0xffffffff


	//   ....[148]....
        /*0bc4*/ 	.word	0xffffffff


	//   ....[149]....
        /*0bc8*/ 	.word	0xffffffff


	//   ....[150]....
        /*0bcc*/ 	.word	0xffffffff


	//   ....[151]....
        /*0bd0*/ 	.word	0xffffffff


	//   ....[152]....
        /*0bd4*/ 	.word	0xffffffff


	//   ....[153]....
        /*0bd8*/ 	.word	0xffffffff


	//   ....[154]....
        /*0bdc*/ 	.word	0xffffffff


	//   ....[155]....
        /*0be0*/ 	.word	0xffffffff


	//   ....[156]....
        /*0be4*/ 	.word	0xffffffff


	//   ....[157]....
        /*0be8*/ 	.word	0xffffffff


	//   ....[158]....
        /*0bec*/ 	.word	0xffffffff


	//   ....[159]....
        /*0bf0*/ 	.word	0xffffffff


	//   ....[160]....
        /*0bf4*/ 	.word	0xffffffff


	//   ....[161]....
        /*0bf8*/ 	.word	0xffffffff


	//   ....[162]....
        /*0bfc*/ 	.word	0xffffffff


	//   ....[163]....
        /*0c00*/ 	.word	0xffffffff


	//   ....[164]....
        /*0c04*/ 	.word	0xffffffff


	//   ....[165]....
        /*0c08*/ 	.word	0xffffffff


	//   ....[166]....
        /*0c0c*/ 	.word	0xffffffff


	//   ....[167]....
        /*0c10*/ 	.word	0xffffffff


	//   ....[168]....
        /*0c14*/ 	.word	0xffffffff


	//   ....[169]....
        /*0c18*/ 	.word	0xffffffff


	//   ....[170]....
        /*0c1c*/ 	.word	0xffffffff


	//   ....[171]....
        /*0c20*/ 	.word	0xffffffff


	//   ....[172]....
        /*0c24*/ 	.word	0xffffffff


	//   ....[173]....
        /*0c28*/ 	.word	0xffffffff


	//   ....[174]....
        /*0c2c*/ 	.word	0xffffffff


	//   ....[175]....
        /*0c30*/ 	.word	0xffffffff


	//   ....[176]....
        /*0c34*/ 	.word	0xffffffff


	//   ....[177]....
        /*0c38*/ 	.word	0xffffffff


	//   ....[178]....
        /*0c3c*/ 	.word	0xffffffff


	//   ....[179]....
        /*0c40*/ 	.word	0xffffffff


	//   ....[180]....
        /*0c44*/ 	.word	0xffffffff


	//   ....[181]....
        /*0c48*/ 	.word	0xffffffff


	//   ....[182]....
        /*0c4c*/ 	.word	0xffffffff


	//----- nvinfo : EIATTR_COOP_GROUP_INSTR_OFFSETS
	.align		4
.L_262:
        /*0c50*/ 	.byte	0x04, 0x28
        /*0c52*/ 	.short	(.L_264 - .L_263)


	//   ....[0]....
.L_263:
        /*0c54*/ 	.word	0x00000050


	//   ....[1]....
        /*0c58*/ 	.word	0x00000200


	//   ....[2]....
        /*0c5c*/ 	.word	0x00000230


	//   ....[3]....
        /*0c60*/ 	.word	0x00000260


	//   ....[4]....
        /*0c64*/ 	.word	0x00000290


	//   ....[5]....
        /*0c68*/ 	.word	0x000002c0


	//   ....[6]....
        /*0c6c*/ 	.word	0x000002f0


	//   ....[7]....
        /*0c70*/ 	.word	0x00000450


	//   ....[8]....
        /*0c74*/ 	.word	0x00000490


	//   ....[9]....
        /*0c78*/ 	.word	0x000004c0


	//   ....[10]....
        /*0c7c*/ 	.word	0x000004f0


	//   ....[11]....
        /*0c80*/ 	.word	0x00000520


	//   ....[12]....
        /*0c84*/ 	.word	0x00000550


	//   ....[13]....
        /*0c88*/ 	.word	0x000005e0


	//   ....[14]....
        /*0c8c*/ 	.word	0x00000630


	//   ....[15]....
        /*0c90*/ 	.word	0x00000650


	//   ....[16]....
        /*0c94*/ 	.word	0x000006b0


	//   ....[17]....
        /*0c98*/ 	.word	0x00002df0


	//   ....[18]....
        /*0c9c*/ 	.word	0x00002e10


	//   ....[19]....
        /*0ca0*/ 	.word	0x00002ff0


	//   ....[20]....
        /*0ca4*/ 	.word	0x00003000


	//   ....[21]....
        /*0ca8*/ 	.word	0x000031d0


	//   ....[22]....
        /*0cac*/ 	.word	0x000031f0


	//   ....[23]....
        /*0cb0*/ 	.word	0x000033c0


	//   ....[24]....
        /*0cb4*/ 	.word	0x000033d0


	//   ....[25]....
        /*0cb8*/ 	.word	0x00004a70


	//   ....[26]....
        /*0cbc*/ 	.word	0x00004a90


	//   ....[27]....
        /*0cc0*/ 	.word	0x00004f10


	//   ....[28]....
        /*0cc4*/ 	.word	0x00004f80


	//   ....[29]....
        /*0cc8*/ 	.word	0x00004fa0


	//   ....[30]....
        /*0ccc*/ 	.word	0x00004fc0


	//   ....[31]....
        /*0cd0*/ 	.word	0x00005050


	//   ....[32]....
        /*0cd4*/ 	.word	0x00005080


	//   ....[33]....
        /*0cd8*/ 	.word	0x000055d0


	//   ....[34]....
        /*0cdc*/ 	.word	0x000057b0


	//   ....[35]....
        /*0ce0*/ 	.word	0x00005880


	//   ....[36]....
        /*0ce4*/ 	.word	0x00005920


	//   ....[37]....
        /*0ce8*/ 	.word	0x000078b0


	//   ....[38]....
        /*0cec*/ 	.word	0x00007900


	//   ....[39]....
        /*0cf0*/ 	.word	0x00007a90


	//   ....[40]....
        /*0cf4*/ 	.word	0x00007af0


	//   ....[41]....
        /*0cf8*/ 	.word	0x00007bb0


	//   ....[42]....
        /*0cfc*/ 	.word	0x00007d90


	//   ....[43]....
        /*0d00*/ 	.word	0x00008140


	//   ....[44]....
        /*0d04*/ 	.word	0x00008260


	//   ....[45]....
        /*0d08*/ 	.word	0x00008320


	//   ....[46]....
        /*0d0c*/ 	.word	0x000083e0


	//   ....[47]....
        /*0d10*/ 	.word	0x00008410


	//   ....[48]....
        /*0d14*/ 	.word	0x000084e0


	//   ....[49]....
        /*0d18*/ 	.word	0x0000b1e0


	//   ....[50]....
        /*0d1c*/ 	.word	0x0000b260


	//   ....[51]....
        /*0d20*/ 	.word	0x0000b2b0


	//   ....[52]....
        /*0d24*/ 	.word	0x0000b2f0


	//   ....[53]....
        /*0d28*/ 	.word	0x0000b320


	//   ....[54]....
        /*0d2c*/ 	.word	0x0000b350


	//   ....[55]....
        /*0d30*/ 	.word	0x0000b4e0


	//   ....[56]....
        /*0d34*/ 	.word	0x0000b830


	//   ....[57]....
        /*0d38*/ 	.word	0x0000cba0


	//   ....[58]....
        /*0d3c*/ 	.word	0x0000cbd0


	//   ....[59]....
        /*0d40*/ 	.word	0x0000cbe0


	//   ....[60]....
        /*0d44*/ 	.word	0x0000cbf0


	//   ....[61]....
        /*0d48*/ 	.word	0x0000cc00


	//   ....[62]....
        /*0d4c*/ 	.word	0x0000cc30


	//   ....[63]....
        /*0d50*/ 	.word	0x0000cc50


	//   ....[64]....
        /*0d54*/ 	.word	0x0000cc70


	//   ....[65]....
        /*0d58*/ 	.word	0x0000e1f0


	//   ....[66]....
        /*0d5c*/ 	.word	0x0000e200


	//   ....[67]....
        /*0d60*/ 	.word	0x0000e210


	//   ....[68]....
        /*0d64*/ 	.word	0x0000e220


	//   ....[69]....
        /*0d68*/ 	.word	0x0000e230


	//   ....[70]....
        /*0d6c*/ 	.word	0x0000e240


	//   ....[71]....
        /*0d70*/ 	.word	0x0000e250


	//   ....[72]....
        /*0d74*/ 	.word	0x0000e270


	//   ....[73]....
        /*0d78*/ 	.word	0x0000e6e0


	//   ....[74]....
        /*0d7c*/ 	.word	0x0000e700


	//   ....[75]....
        /*0d80*/ 	.word	0x0000e870


	//   ....[76]....
        /*0d84*/ 	.word	0x0000e880


	//   ....[77]....
        /*0d88*/ 	.word	0x0000ea00


	//   ....[78]....
        /*0d8c*/ 	.word	0x0000ea20


	//   ....[79]....
        /*0d90*/ 	.word	0x0000eba0


	//   ....[80]....
        /*0d94*/ 	.word	0x0000ebb0


	//   ....[81]....
        /*0d98*/ 	.word	0x0000ef40


	//   ....[82]....
        /*0d9c*/ 	.word	0x0000ef60


	//   ....[83]....
        /*0da0*/ 	.word	0x0000f430


	//   ....[84]....
        /*0da4*/ 	.word	0x0000f440


	//   ....[85]....
        /*0da8*/ 	.word	0x0000f910


	//   ....[86]....
        /*0dac*/ 	.word	0x0000f930


	//   ....[87]....
        /*0db0*/ 	.word	0x0000fe00


	//   ....[88]....
        /*0db4*/ 	.word	0x0000fe10


	//   ....[89]....
        /*0db8*/ 	.word	0x00010a80


	//   ....[90]....
        /*0dbc*/ 	.word	0x00010aa0


	//   ....[91]....
        /*0dc0*/ 	.word	0x00010c20


	//   ....[92]....
        /*0dc4*/ 	.word	0x00010c30


	//   ....[93]....
        /*0dc8*/ 	.word	0x00010db0


	//   ....[94]....
        /*0dcc*/ 	.word	0x00010dd0


	//   ....[95]....
        /*0dd0*/ 	.word	0x00010f50


	//   ....[96]....
        /*0dd4*/ 	.word	0x00010f60


	//   ....[97]....
        /*0dd8*/ 	.word	0x000111a0


	//   ....[98]....
        /*0ddc*/ 	.word	0x000111c0


	//   ....[99]....
        /*0de0*/ 	.word	0x000112f0


	//   ....[100]....
        /*0de4*/ 	.word	0x00011330


	//   ....[101]....
        /*0de8*/ 	.word	0x00011360


	//   ....[102]....
        /*0dec*/ 	.word	0x00011390


	//   ....[103]....
        /*0df0*/ 	.word	0x000113c0


	//   ....[104]....
        /*0df4*/ 	.word	0x000113f0


	//   ....[105]....
        /*0df8*/ 	.word	0x00011550


	//   ....[106]....
        /*0dfc*/ 	.word	0x00011590


	//   ....[107]....
        /*0e00*/ 	.word	0x000115c0


	//   ....[108]....
        /*0e04*/ 	.word	0x000115f0


	//   ....[109]....
        /*0e08*/ 	.word	0x00011620


	//   ....[110]....
        /*0e0c*/ 	.word	0x00011650


	//   ....[111]....
        /*0e10*/ 	.word	0x000116e0


	//   ....[112]....
        /*0e14*/ 	.word	0x00011740


	//   ....[113]....
        /*0e18*/ 	.word	0x00011750


	//   ....[114]....
        /*0e1c*/ 	.word	0x000117b0


	//   ....[115]....
        /*0e20*/ 	.word	0x00012210


	//   ....[116]....
        /*0e24*/ 	.word	0x00012270


	//   ....[117]....
        /*0e28*/ 	.word	0x000122c0


	//   ....[118]....
        /*0e2c*/ 	.word	0x00012310


	//   ....[119]....
        /*0e30*/ 	.word	0x00012360


	//   ....[120]....
        /*0e34*/ 	.word	0x000123d0


	//   ....[121]....
        /*0e38*/ 	.word	0x00012410


	//   ....[122]....
        /*0e3c*/ 	.word	0x00012480


	//   ....[123]....
        /*0e40*/ 	.word	0x000124f0


	//   ....[124]....
        /*0e44*/ 	.word	0x00012550


	//   ....[125]....
        /*0e48*/ 	.word	0x000125c0


	//   ....[126]....
        /*0e4c*/ 	.word	0x00012630


	//   ....[127]....
        /*0e50*/ 	.word	0x00012690


	//   ....[128]....
        /*0e54*/ 	.word	0x000126f0


	//   ....[129]....
        /*0e58*/ 	.word	0x00012750


	//   ....[130]....
        /*0e5c*/ 	.word	0x000127c0


	//   ....[131]....
        /*0e60*/ 	.word	0x00012820


	//   ....[132]....
        /*0e64*/ 	.word	0x00012880


	//   ....[133]....
        /*0e68*/ 	.word	0x000128d0


	//   ....[134]....
        /*0e6c*/ 	.word	0x00012920


	//   ....[135]....
        /*0e70*/ 	.word	0x00012970


	//   ....[136]....
        /*0e74*/ 	.word	0x000129c0


	//   ....[137]....
        /*0e78*/ 	.word	0x00012a10


	//   ....[138]....
        /*0e7c*/ 	.word	0x00012a60


	//   ....[139]....
        /*0e80*/ 	.word	0x00012ab0


	//   ....[140]....
        /*0e84*/ 	.word	0x00012b00


	//   ....[141]....
        /*0e88*/ 	.word	0x00012b70


	//   ....[142]....
        /*0e8c*/ 	.word	0x00012be0


	//   ....[143]....
        /*0e90*/ 	.word	0x00012c40


	//   ....[144]....
        /*0e94*/ 	.word	0x00012ca0


	//   ....[145]....
        /*0e98*/ 	.word	0x00012d00


	//   ....[146]....
        /*0e9c*/ 	.word	0x00012d70


	//   ....[147]....
        /*0ea0*/ 	.word	0x00012dd0


	//   ....[148]....
        /*0ea4*/ 	.word	0x00012e30


	//   ....[149]....
        /*0ea8*/ 	.word	0x00012e90


	//   ....[150]....
        /*0eac*/ 	.word	0x00012f00


	//   ....[151]....
        /*0eb0*/ 	.word	0x00012f60


	//   ....[152]....
        /*0eb4*/ 	.word	0x00012fc0


	//   ....[153]....
        /*0eb8*/ 	.word	0x00013020


	//   ....[154]....
        /*0ebc*/ 	.word	0x00013090


	//   ....[155]....
        /*0ec0*/ 	.word	0x000130f0


	//   ....[156]....
        /*0ec4*/ 	.word	0x00013150


	//   ....[157]....
        /*0ec8*/ 	.word	0x000131b0


	//   ....[158]....
        /*0ecc*/ 	.word	0x00013220


	//   ....[159]....
        /*0ed0*/ 	.word	0x00013280


	//   ....[160]....
        /*0ed4*/ 	.word	0x000132e0


	//   ....[161]....
        /*0ed8*/ 	.word	0x00013340


	//   ....[162]....
        /*0edc*/ 	.word	0x000133b0


	//   ....[163]....
        /*0ee0*/ 	.word	0x00013410


	//   ....[164]....
        /*0ee4*/ 	.word	0x00013470


	//   ....[165]....
        /*0ee8*/ 	.word	0x000134d0


	//   ....[166]....
        /*0eec*/ 	.word	0x00013540


	//   ....[167]....
        /*0ef0*/ 	.word	0x00013590


	//   ....[168]....
        /*0ef4*/ 	.word	0x000135d0


	//   ....[169]....
        /*0ef8*/ 	.word	0x00013620


	//   ....[170]....
        /*0efc*/ 	.word	0x00013670


	//   ....[171]....
        /*0f00*/ 	.word	0x000136c0


	//   ....[172]....
        /*0f04*/ 	.word	0x00013730


	//   ....[173]....
        /*0f08*/ 	.word	0x00013770


	//   ....[174]....
        /*0f0c*/ 	.word	0x000137c0


	//   ....[175]....
        /*0f10*/ 	.word	0x00013810


	//   ....[176]....
        /*0f14*/ 	.word	0x00013860


	//   ....[177]....
        /*0f18*/ 	.word	0x000138b0


	//   ....[178]....
        /*0f1c*/ 	.word	0x00013920


	//   ....[179]....
        /*0f20*/ 	.word	0x00013960


	//   ....[180]....
        /*0f24*/ 	.word	0x000139d0


	//   ....[181]....
        /*0f28*/ 	.word	0x00013a30


	//   ....[182]....
        /*0f2c*/ 	.word	0x00013a90


	//----- nvinfo : EIATTR_EXIT_INSTR_OFFSETS
	.align		4
.L_264:
        /*0f30*/ 	.byte	0x04, 0x1c
        /*0f32*/ 	.short	(.L_266 - .L_265)


	//   ....[0]....
.L_265:
        /*0f34*/ 	.word	0x000010d0


	//   ....[1]....
        /*0f38*/ 	.word	0x000121d0


	//----- nvinfo : EIATTR_MAX_THREADS
	.align		4
.L_266:
        /*0f3c*/ 	.byte	0x04, 0x05
        /*0f3e*/ 	.short	(.L_268 - .L_267)
.L_267:
        /*0f40*/ 	.word	0x00000080
        /*0f44*/ 	.word	0x00000001
        /*0f48*/ 	.word	0x00000001


	//----- nvinfo : EIATTR_CRS_STACK_SIZE
	.align		4
.L_268:
        /*0f4c*/ 	.byte	0x04, 0x1e
        /*0f4e*/ 	.short	(.L_270 - .L_269)
.L_269:
        /*0f50*/ 	.word	0x00000000
.L_270:


//--------------------- .nv.info._ZN7cutlass13device_kernelIN5flash19enable_sm80_to_sm89INS1_16FlashAttnFwdSm80INS1_25CollectiveMainloopFwdSm80ILi4ELi1ELb0EN4cute5tupleIJNS5_1CILi128EEENS7_ILi48EEENS7_ILi96EEEEEELi96ENS_10bfloat16_tEfNS_4arch4Sm80ELb1ELb0ELb1ELb1ELb0ELb1ELb1ELb1EEENS1_21CollectiveEpilogueFwdINS6_IJS8_SA_S9_EEENS6_IJNS7_ILi1EEESI_SI_EEESC_SE_Li128ELb1ELb1ELb1ELb0EEENS1_36VarlenDynamicPersistentTileSchedulerILi128ELi48ELi128ELi128ELb1ELb1ELb0ELb1ELb1ELb1EEEEEEEEEvNT_6ParamsE --------------------------
	.section	.nv.info._ZN7cutlass13device_kernelIN5flash19enable_sm80_to_sm89INS1_16FlashAttnFwdSm80INS1_25CollectiveMainloopFwdSm80ILi4ELi1ELb0EN4cute5tupleIJNS5_1CILi128EEENS7_ILi48EEENS7_ILi96EEEEEELi96ENS_10bfloat16_tEfNS_4arch4Sm80ELb1ELb0ELb1ELb1ELb0ELb1ELb1ELb1EEENS1_21CollectiveEpilogueFwdINS6_IJS8_SA_S9_EEENS6_IJNS7_ILi1EEESI_SI_EEESC_SE_Li128ELb1ELb1ELb1ELb0EEENS1_36VarlenDynamicPersistentTileSchedulerILi128ELi48ELi128ELi128ELb1ELb1ELb0ELb1ELb1ELb1EEEEEEEEEvNT_6ParamsE,"",@"SHT_CUDA_INFO"
	.sectionflags	@""
	.align	4


	//----- nvinfo : EIATTR_CUDA_API_VERSION
	.align		4
        /*0000*/ 	.byte	0x04, 0x37
        /*0002*/ 	.short	(.L_272 - .L_271)
.L_271:
        /*0004*/ 	.word	0x00000082


	//----- nvinfo : EIATTR_SW2861232_WAR
	.align		4
.L_272:
        /*0008*/ 	.byte	0x01, 0x35
	.zero		2


	//----- nvinfo : EIATTR_PARAM_CBANK
	.align		4
        /*000c*/ 	.byte	0x04, 0x0a
        /*000e*/ 	.short	(.L_274 - .L_273)
	.align		4
.L_273:
        /*0010*/ 	.word	index@(.nv.constant0._ZN7cutlass13device_kernelIN5flash19enable_sm80_to_sm89INS1_16FlashAttnFwdSm80INS1_25CollectiveMainloopFwdSm80ILi4ELi1ELb0EN4cute5tupleIJNS5_1CILi128EEENS7_ILi48EEENS7_ILi96EEEEEELi96ENS_10bfloat16_tEfNS_4arch4Sm80ELb1ELb0ELb1ELb1ELb0ELb1ELb1ELb1EEENS1_21CollectiveEpilogueFwdINS6_IJS8_SA_S9_EEENS6_IJNS7_ILi1EEESI_SI_EEESC_SE_Li128ELb1ELb1ELb1ELb0EEENS1_36VarlenDynamicPersistentTileSchedulerILi128ELi48ELi128ELi128ELb1ELb1ELb0ELb1ELb1ELb1EEEEEEEEEvNT_6ParamsE)
        /*0014*/ 	.short	0x0160
        /*0016*/ 	.short	0x0438


	//----- nvinfo : EIATTR_CBANK_PARAM_SIZE
	.align		4
.L_274:
        /*0018*/ 	.byte	0x03, 0x19
        /*001a*/ 	.short	0x0438


	//----- nvinfo : EIATTR_KPARAM_INFO
	.align		4
        /*001c*/ 	.byte	0x04, 0x17
        /*001e*/ 	.short	(.L_276 - .L_275)
.L_275:
        /*0020*/ 	.word	0x00000000
        /*0024*/ 	.short	0x0000
        /*0026*/ 	.short	0x0000
        /*0028*/ 	.byte	0x00, 0xf0, 0xe1, 0x10


	//----- nvinfo : EIATTR_MAXREG_COUNT
	.align		4
.L_276:
        /*002c*/ 	.byte	0x03, 0x1b
        /*002e*/ 	.short	0x00ff


	//----- nvinfo : EIATTR_NUM_BARRIERS
	.align		4
        /*0030*/ 	.byte	0x02, 0x4c
        /*0032*/ 	.byte	0x06
	.zero		1


	//----- nvinfo : EIATTR_ANNOTATIONS
	.align		4
        /*0034*/ 	.byte	0x04, 0x55
        /*0036*/ 	.short	(.L_278 - .L_277)


	//   ....[0]....
.L_277:
        /* <DEDUP_REMOVED lines=130> */


	//----- nvinfo : EIATTR_MERCURY_ISA_VERSION
	.align		4
.L_278:
        /*0840*/ 	.byte	0x03, 0x5f
        /*0842*/ 	.short	0x0000


	//----- nvinfo : EIATTR_INT_WARP_WIDE_INSTR_OFFSETS
	.align		4
        /*0844*/ 	.byte	0x04, 0x31
        /*0846*/ 	.short	(.L_280 - .L_279)


	//   ....[0]....
.L_279:
        /*0848*/ 	.word	0x0001a160


	//   ....[1]....
        /*084c*/ 	.word	0x0001a1e0


	//----- nvinfo : EIATTR_COOP_GROUP_MASK_REGIDS
	.align		4
.L_280:
        /*0850*/ 	.byte	0x04, 0x29
        /*0852*/ 	.short	(.L_282 - .L_281)


	//   ....[0]....
.L_281:
        /*0854*/ 	.word	0xffffffff


	//   ....[1]....
        /*0858*/ 	.word	0xffffffff


	//   ....[2]....
        /*085c*/ 	.word	0xffffffff


	//   ....[3]....
        /*0860*/ 	.word	0xffffffff


	//   ....[4]....
        /*0864*/ 	.word	0xffffffff


	//   ....[5]....
        /*0868*/ 	.word	0xffffffff


	//   ....[6]....
        /*086c*/ 	.word	0xffffffff


	//   ....[7]....
        /*0870*/ 	.word	0xffffffff


	//   ....[8]....
        /*0874*/ 	.word	0xffffffff


	//   ....[9]....
        /*0878*/ 	.word	0xffffffff


	//   ....[10]....
        /*087c*/ 	.word	0xffffffff


	//   ....[11]....
        /*0880*/ 	.word	0xffffffff


	//   ....[12]....
        /*0884*/ 	.word	0xffffffff


	//   ....[13]....
        /*0888*/ 	.word	0xffffffff


	//   ....[14]....
        /*088c*/ 	.word	0xffffffff


	//   ....[15]....
        /*0890*/ 	.word	0xffffffff


	//   ....[16]....
        /*0894*/ 	.word	0xffffffff


	//   ....[17]....
        /*0898*/ 	.word	0xffffffff


	//   ....[18]....
        /*089c*/ 	.word	0xffffffff


	//   ....[19]....
        /*08a0*/ 	.word	0xffffffff


	//   ....[20]....
        /*08a4*/ 	.word	0xffffffff


	//   ....[21]....
        /*08a8*/ 	.word	0xffffffff


	//   ....[22]....
        /*08ac*/ 	.word	0xffffffff


	//   ....[23]....
        /*08b0*/ 	.word	0xffffffff


	//   ....[24]....
        /*08b4*/ 	.word	0xffffffff


	//   ....[25]....
        /*08b8*/ 	.word	0xffffffff


	//   ....[26]....
        /*08bc*/ 	.word	0xffffffff


	//   ....[27]....
        /*08c0*/ 	.word	0xffffffff


	//   ....[28]....
        /*08c4*/ 	.word	0xffffffff


	//   ....[29]....
        /*08c8*/ 	.word	0xffffffff


	//   ....[30]....
        /*08cc*/ 	.word	0xffffffff


	//   ....[31]....
        /*08d0*/ 	.word	0xffffffff


	//   ....[32]....
        /*08d4*/ 	.word	0xffffffff


	//   ....[33]....
        /*08d8*/ 	.word	0xffffffff


	//   ....[34]....
        /*08dc*/ 	.word	0xffffffff


	//   ....[35]....
        /*08e0*/ 	.word	0xffffffff


	//   ....[36]....
        /*08e4*/ 	.word	0xffffffff


	//   ....[37]....
        /*08e8*/ 	.word	0xffffffff


	//   ....[38]....
        /*08ec*/ 	.word	0xffffffff


	//   ....[39]....
        /*08f0*/ 	.word	0xffffffff


	//   ....[40]....
        /*08f4*/ 	.word	0xffffffff


	//   ....[41]....
        /*08f8*/ 	.word	0xffffffff


	//   ....[42]....
        /*08fc*/ 	.word	0xffffffff


	//   ....[43]....
        /*0900*/ 	.word	0xffffffff


	//   ....[44]....
        /*0904*/ 	.word	0xffffffff


	//   ....[45]....
        /*0908*/ 	.word	0xffffffff


	//   ....[46]....
        /*090c*/ 	.word	0xffffffff


	//   ....[47]....
        /*0910*/ 	.word	0xffffffff


	//   ....[48]....
        /*0914*/ 	.word	0xffffffff


	//   ....[49]....
        /*0918*/ 	.word	0xffffffff


	//   ....[50]....
        /*091c*/ 	.word	0xffffffff


	//   ....[51]....
        /*0920*/ 	.word	0xffffffff


	//   ....[52]....
        /*0924*/ 	.word	0xffffffff


	//   ....[53]....
        /*0928*/ 	.word	0xffffffff


	//   ....[54]....
        /*092c*/ 	.word	0xffffffff


	//   ....[55]....
        /*0930*/ 	.word	0xffffffff


	//   ....[56]....
        /*0934*/ 	.word	0xffffffff


	//   ....[57]....
        /*0938*/ 	.word	0xffffffff


	//   ....[58]....
        /*093c*/ 	.word	0xffffffff


	//   ....[59]....
        /*0940*/ 	.word	0xffffffff


	//   ....[60]....
        /*0944*/ 	.word	0xffffffff


	//   ....[61]....
        /*0948*/ 	.word	0xffffffff


	//   ....[62]....
        /*094c*/ 	.word	0xffffffff


	//   ....[63]....
        /*0950*/ 	.word	0xffffffff


	//   ....[64]....
        /*0954*/ 	.word	0xffffffff


	//   ....[65]....
        /*0958*/ 	.word	0xffffffff


	//   ....[66]....
        /*095c*/ 	.word	0xffffffff


	//   ....[67]....
        /*0960*/ 	.word	0xffffffff


	//   ....[68]....
        /*0964*/ 	.word	0xffffffff


	//   ....[69]....
        /*0968*/ 	.word	0xffffffff


	//   ....[70]....
        /*096c*/ 	.word	0xffffffff


	//   ....[71]....
        /*0970*/ 	.word	0xffffffff


	//   ....[72]....
        /*0974*/ 	.word	0xffffffff


	//   ....[73]....
        /*0978*/ 	.word	0xffffffff


	//   ....[74]....
        /*097c*/ 	.word	0xffffffff


	//   ....[75]....
        /*0980*/ 	.word	0xffffffff


	//   ....[76]....
        /*0984*/ 	.word	0xffffffff


	//   ....[77]....
        /*0988*/ 	.word	0xffffffff


	//   ....[78]....
        /*098c*/ 	.word	0xffffffff


	//   ....[79]....
        /*0990*/ 	.word	0xffffffff


	//   ....[80]....
        /*0994*/ 	.word	0xffffffff


	//   ....[81]....
        /*0998*/ 	.word	0xffffffff


	//   ....[82]....
        /*099c*/ 	.word	0xffffffff


	//   ....[83]....
        /*09a0*/ 	.word	0xffffffff


	//   ....[84]....
        /*09a4*/ 	.word	0xffffffff


	//   ....[85]....
        /*09a8*/ 	.word	0xffffffff


	//   ....[86]....
        /*09ac*/ 	.word	0xffffffff


	//   ....[87]....
        /*09b0*/ 	.word	0xffffffff


	//   ....[88]....
        /*09b4*/ 	.word	0xffffffff


	//   ....[89]....
        /*09b8*/ 	.word	0xffffffff


	//   ....[90]....
        /*09bc*/ 	.word	0xffffffff


	//   ....[91]....
        /*09c0*/ 	.word	0xffffffff


	//   ....[92]....
        /*09c4*/ 	.word	0xffffffff


	//   ....[93]....
        /*09c8*/ 	.word	0xffffffff


	//   ....[94]....
        /*09cc*/ 	.word	0xffffffff


	//   ....[95]....
        /*09d0*/ 	.word	0xffffffff


	//   ....[96]....
        /*09d4*/ 	.word	0xffffffff


	//   ....[97]....
        /*09d8*/ 	.word	0xffffffff


	//   ....[98]....
        /*09dc*/ 	.word	0xffffffff


	//   ....[99]....
        /*09e0*/ 	.word	0xffffffff


	//   ....[100]....
        /*09e4*/ 	.word	0xffffffff


	//   ....[101]....
        /*09e8*/ 	.word	0xffffffff


	//   ....[102]....
        /*09ec*/ 	.word	0xffffffff


	//   ....[103]....
        /*09f0*/ 	.word	0xffffffff


	//   ....[104]....
        /*09f4*/ 	.word	0xffffffff


	//   ....[105]....
        /*09f8*/ 	.word	0xffffffff


	//   ....[106]....
        /*09fc*/ 	.word	0xffffffff


	//   ....[107]....
        /*0a00*/ 	.word	0xffffffff


	//   ....[108]....
        /*0a04*/ 	.word	0xffffffff


	//   ....[109]....
        /*0a08*/ 	.word	0xffffffff


	//   ....[110]....
        /*0a0c*/ 	.word	0xffffffff


	//   ....[111]....
        /*0a10*/ 	.word	0xffffffff


	//   ....[112]....
        /*0a14*/ 	.word	0xffffffff


	//   ....[113]....
        /*0a18*/ 	.word	0xffffffff


	//   ....[114]....
        /*0a1c*/ 	.word	0xffffffff


	//   ....[115]....
        /*0a20*/ 	.word	0xffffffff


	//   ....[116]....
        /*0a24*/ 	.word	0xffffffff


	//   ....[117]....
        /*0a28*/ 	.word	0xffffffff


	//   ....[118]....
        /*0a2c*/ 	.word	0xffffffff


	//   ....[119]....
        /*0a30*/ 	.word	0xffffffff


	//   ....[120]....
        /*0a34*/ 	.word	0xffffffff


	//   ....[121]....
        /*0a38*/ 	.word	0xffffffff


	//   ....[122]....
        /*0a3c*/ 	.word	0xffffffff


	//   ....[123]....
        /*0a40*/ 	.word	0xffffffff


	//   ....[124]....
        /*0a44*/ 	.word	0xffffffff


	//   ....[125]....
        /*0a48*/ 	.word	0xffffffff


	//   ....[126]....
        /*0a4c*/ 	.word	0xffffffff


	//   ....[127]....
        /*0a50*/ 	.word	0xffffffff


	//   ....[128]....
        /*0a54*/ 	.word	0xffffffff


	//   ....[129]....
        /*0a58*/ 	.word	0xffffffff


	//   ....[130]....
        /*0a5c*/ 	.word	0xffffffff


	//   ....[131]....
        /*0a60*/ 	.word	0xffffffff


	//   ....[132]....
        /*0a64*/ 	.word	0xffffffff


	//   ....[133]....
        /*0a68*/ 	.word	0xffffffff


	//   ....[134]....
        /*0a6c*/ 	.word	0xffffffff


	//   ....[135]....
        /*0a70*/ 	.word	0xffffffff


	//   ....[136]....
        /*0a74*/ 	.word	0xffffffff


	//   ....[137]....
        /*0a78*/ 	.word	0xffffffff


	//   ....[138]....
        /*0a7c*/ 	.word	0xffffffff


	//   ....[139]....
        /*0a80*/ 	.word	0xffffffff


	//   ....[140]....
        /*0a84*/ 	.word	0xffffffff


	//   ....[141]....
        /*0a88*/ 	.word	0xffffffff


	//   ....[142]....
        /*0a8c*/ 	.word	0xffffffff


	//   ....[143]....
        /*0a90*/ 	.word	0xffffffff


	//   ....[144]....
        /*0a94*/ 	.word	0xffffffff


	//   ....[145]....
        /*0a98*/ 	.word	0xffffffff


	//   ....[146]....
        /*0a9c*/ 	.word	0xffffffff


	//   ....[147]....
        /*0aa0*/ 	.word	0xffffffff


	//   ....[148]....
        /*0aa4*/ 	.word	0xffffffff


	//   ....[149]....
        /*0aa8*/ 	.word	0xffffffff


	//   ....[150]....
        /*0aac*/ 	.word	0xffffffff


	//   ....[151]....
        /*0ab0*/ 	.word	0xffffffff


	//   ....[152]....
        /*0ab4*/ 	.word	0xffffffff


	//   ....[153]....
        /*0ab8*/ 	.word	0xffffffff


	//   ....[154]....
        /*0abc*/ 	.word	0xffffffff


	//   ....[155]....
        /*0ac0*/ 	.word	0xffffffff


	//   ....[156]....
        /*0ac4*/ 	.word	0xffffffff


	//   ....[157]....
        /*0ac8*/ 	.word	0xffffffff


	//   ....[158]....
        /*0acc*/ 	.word	0xffffffff


	//   ....[159]....
        /*0ad0*/ 	.word	0xffffffff


	//   ....[160]....
        /*0ad4*/ 	.word	0xffffffff


	//   ....[161]....
        /*0ad8*/ 	.word	0xffffffff


	//   ....[162]....
        /*0adc*/ 	.word	0xffffffff


	//   ....[163]....
        /*0ae0*/ 	.word	0xffffffff


	//   ....[164]....
        /*0ae4*/ 	.word	0xffffffff


	//   ....[165]....
        /*0ae8*/ 	.word	0xffffffff


	//   ....[166]....
        /*0aec*/ 	.word	0xffffffff


	//   ....[167]....
        /*0af0*/ 	.word	0xffffffff


	//   ....[168]....
        /*0af4*/ 	.word	0xffffffff


	//   ....[169]....
        /*0af8*/ 	.word	0xffffffff


	//   ....[170]....
        /*0afc*/ 	.word	0xffffffff


	//   ....[171]....
        /*0b00*/ 	.word	0xffffffff


	//   ....[172]....
        /*0b04*/ 	.word	0xffffffff


	//   ....[173]....
        /*0b08*/ 	.word	0xffffffff


	//   ....[174]....
        /*0b0c*/ 	.word	0xffffffff


	//   ....[175]....
        /*0b10*/ 	.word	0xffffffff


	//   ....[176]....
        /*0b14*/ 	.word	0xffffffff


	//   ....[177]....
        /*0b18*/ 	.word	0xffffffff


	//   ....[178]....
        /*0b1c*/ 	.word	0xffffffff


	//   ....[179]....
        /*0b20*/ 	.word	0xffffffff


	//   ....[180]....
        /*0b24*/ 	.word	0xffffffff


	//   ....[181]....
        /*0b28*/ 	.word	0xffffffff


	//   ....[182]....
        /*0b2c*/ 	.word	0xffffffff


	//   ....[183]....
        /*0b30*/ 	.word	0xffffffff


	//   ....[184]....
        /*0b34*/ 	.word	0xffffffff


	//   ....[185]....
        /*0b38*/ 	.word	0xffffffff


	//   ....[186]....
        /*0b3c*/ 	.word	0xffffffff


	//   ....[187]....
        /*0b40*/ 	.word	0xffffffff


	//   ....[188]....
        /*0b44*/ 	.word	0xffffffff


	//   ....[189]....
        /*0b48*/ 	.word	0xffffffff


	//   ....[190]....
        /*0b4c*/ 	.word	0xffffffff


	//   ....[191]....
        /*0b50*/ 	.word	0xffffffff


	//   ....[192]....
        /*0b54*/ 	.word	0xffffffff


	//   ....[193]....
        /*0b58*/ 	.word	0xffffffff


	//   ....[194]....
        /*0b5c*/ 	.word	0xffffffff


	//   ....[195]....
        /*0b60*/ 	.word	0xffffffff


	//   ....[196]....
        /*0b64*/ 	.word	0xffffffff


	//   ....[197]....
        /*0b68*/ 	.word	0xffffffff


	//   ....[198]....
        /*0b6c*/ 	.word	0xffffffff


	//----- nvinfo : EIATTR_COOP_GROUP_INSTR_OFFSETS
	.align		4
.L_282:
        /*0b70*/ 	.byte	0x04, 0x28
        /*0b72*/ 	.short	(.L_284 - .L_283)


	//   ....[0]....
.L_283:
        /*0b74*/ 	.word	0x00000050


	//   ....[1]....
        /*0b78*/ 	.word	0x00000200


	//   ....[2]....
        /*0b7c*/ 	.word	0x00000230


	//   ....[3]....
        /*0b80*/ 	.word	0x00000260


	//   ....[4]....
        /*0b84*/ 	.word	0x00000290


	//   ....[5]....
        /*0b88*/ 	.word	0x000002c0


	//   ....[6]....
        /*0b8c*/ 	.word	0x000002f0


	//   ....[7]....
        /*0b90*/ 	.word	0x00000450


	//   ....[8]....
        /*0b94*/ 	.word	0x00000490


	//   ....[9]....
        /*0b98*/ 	.word	0x000004c0


	//   ....[10]....
        /*0b9c*/ 	.word	0x000004f0


	//   ....[11]....
        /*0ba0*/ 	.word	0x00000520


	//   ....[12]....
        /*0ba4*/ 	.word	0x00000550


	//   ....[13]....
        /*0ba8*/ 	.word	0x000005e0


	//   ....[14]....
        /*0bac*/ 	.word	0x00000630


	//   ....[15]....
        /*0bb0*/ 	.word	0x00000650


	//   ....[16]....
        /*0bb4*/ 	.word	0x000006b0


	//   ....[17]....
        /*0bb8*/ 	.word	0x000088e0


	//   ....[18]....
        /*0bbc*/ 	.word	0x00008900


	//   ....[19]....
        /*0bc0*/ 	.word	0x00008ab0


	//   ....[20]....
        /*0bc4*/ 	.word	0x00008ac0


	//   ....[21]....
        /*0bc8*/ 	.word	0x00008c60


	//   ....[22]....
        /*0bcc*/ 	.word	0x00008c80


	//   ....[23]....
        /*0bd0*/ 	.word	0x00008e20


	//   ....[24]....
        /*0bd4*/ 	.word	0x00008e30


	//   ....[25]....
        /*0bd8*/ 	.word	0x000096c0


	//   ....[26]....
        /*0bdc*/ 	.word	0x000096e0


	//   ....[27]....
        /*0be0*/ 	.word	0x000096f0


	//   ....[28]....
        /*0be4*/ 	.word	0x00009700


	//   ....[29]....
        /*0be8*/ 	.word	0x00009b70


	//   ....[30]....
        /*0bec*/ 	.word	0x00009de0


	//   ....[31]....
        /*0bf0*/ 	.word	0x00009e20


	//   ....[32]....
        /*0bf4*/ 	.word	0x00009e40


	//   ....[33]....
        /*0bf8*/ 	.word	0x0000cd00


	//   ....[34]....
        /*0bfc*/ 	.word	0x0000cdb0


	//   ....[35]....
        /*0c00*/ 	.word	0x0000cdd0


	//   ....[36]....
        /*0c04*/ 	.word	0x0000cde0


	//   ....[37]....
        /*0c08*/ 	.word	0x0000d080


	//   ....[38]....
        /*0c0c*/ 	.word	0x0000d2f0


	//   ....[39]....
        /*0c10*/ 	.word	0x0000d330


	//   ....[40]....
        /*0c14*/ 	.word	0x0000d370


	//   ....[41]....
        /*0c18*/ 	.word	0x00011480


	//   ....[42]....
        /*0c1c*/ 	.word	0x000114a0


	//   ....[43]....
        /*0c20*/ 	.word	0x000118e0


	//   ....[44]....
        /*0c24*/ 	.word	0x00011990


	//   ....[45]....
        /*0c28*/ 	.word	0x000119b0


	//   ....[46]....
        /*0c2c*/ 	.word	0x000119d0


	//   ....[47]....
        /*0c30*/ 	.word	0x00011aa0


	//   ....[48]....
        /*0c34*/ 	.word	0x00011b10


	//   ....[49]....
        /*0c38*/ 	.word	0x000120f0


	//   ....[50]....
        /*0c3c*/ 	.word	0x000122c0


	//   ....[51]....
        /*0c40*/ 	.word	0x000122e0


	//   ....[52]....
        /*0c44*/ 	.word	0x000123e0


	//   ....[53]....
        /*0c48*/ 	.word	0x00014430


	//   ....[54]....
        /*0c4c*/ 	.word	0x00014460


	//   ....[55]....
        /*0c50*/ 	.word	0x00014600


	//   ....[56]....
        /*0c54*/ 	.word	0x00014650


	//   ....[57]....
        /*0c58*/ 	.word	0x00014710


	//   ....[58]....
        /*0c5c*/ 	.word	0x000148f0


	//   ....[59]....
        /*0c60*/ 	.word	0x00014c70


	//   ....[60]....
        /*0c64*/ 	.word	0x00014d90


	//   ....[61]....
        /*0c68*/ 	.word	0x00014e60


	//   ....[62]....
        /*0c6c*/ 	.word	0x00014f40


	//   ....[63]....
        /*0c70*/ 	.word	0x00014f60


	//   ....[64]....
        /*0c74*/ 	.word	0x00015040


	//   ....[65]....
        /*0c78*/ 	.word	0x00017dd0


	//   ....[66]....
        /*0c7c*/ 	.word	0x00017e10


	//   ....[67]....
        /*0c80*/ 	.word	0x00017eb0


	//   ....[68]....
        /*0c84*/ 	.word	0x00017f00


	//   ....[69]....
        /*0c88*/ 	.word	0x00017f40


	//   ....[70]....
        /*0c8c*/ 	.word	0x00018050


	//   ....[71]....
        /*0c90*/ 	.word	0x00018080


	//   ....[72]....
        /*0c94*/ 	.word	0x000184e0


	//   ....[73]....
        /*0c98*/ 	.word	0x000197a0


	//   ....[74]....
        /*0c9c*/ 	.word	0x000197d0


	//   ....[75]....
        /*0ca0*/ 	.word	0x000197e0


	//   ....[76]....
        /*0ca4*/ 	.word	0x000197f0


	//   ....[77]....
        /*0ca8*/ 	.word	0x00019800


	//   ....[78]....
        /*0cac*/ 	.word	0x00019830


	//   ....[79]....
        /*0cb0*/ 	.word	0x00019850


	//   ....[80]....
        /*0cb4*/ 	.word	0x00019870


	//   ....[81]....
        /*0cb8*/ 	.word	0x0001ae00


	//   ....[82]....
        /*0cbc*/ 	.word	0x0001ae10


	//   ....[83]....
        /*0cc0*/ 	.word	0x0001ae30


	//   ....[84]....
        /*0cc4*/ 	.word	0x0001ae40


	//   ....[85]....
        /*0cc8*/ 	.word	0x0001ae50


	//   ....[86]....
        /*0ccc*/ 	.word	0x0001ae60


	//   ....[87]....
        /*0cd0*/ 	.word	0x0001ae80


	//   ....[88]....
        /*0cd4*/ 	.word	0x0001af80


	//   ....[89]....
        /*0cd8*/ 	.word	0x0001b370


	//   ....[90]....
        /*0cdc*/ 	.word	0x0001b390


	//   ....[91]....
        /*0ce0*/ 	.word	0x0001b500


	//   ....[92]....
        /*0ce4*/ 	.word	0x0001b510


	//   ....[93]....
        /*0ce8*/ 	.word	0x0001b690


	//   ....[94]....
        /*0cec*/ 	.word	0x0001b6b0


	//   ....[95]....
        /*0cf0*/ 	.word	0x0001b830


	//   ....[96]....
        /*0cf4*/ 	.word	0x0001b840


	//   ....[97]....
        /*0cf8*/ 	.word	0x0001bbc0


	//   ....[98]....
        /*0cfc*/ 	.word	0x0001bbe0


	//   ....[99]....
        /*0d00*/ 	.word	0x0001c0b0


	//   ....[100]....
        /*0d04*/ 	.word	0x0001c0c0


	//   ....[101]....
        /*0d08*/ 	.word	0x0001c420


	//   ....[102]....
        /*0d0c*/ 	.word	0x0001c440


	//   ....[103]....
        /*0d10*/ 	.word	0x0001c7c0


	//   ....[104]....
        /*0d14*/ 	.word	0x0001c7d0


	//   ....[105]....
        /*0d18*/ 	.word	0x0001d320


	//   ....[106]....
        /*0d1c*/ 	.word	0x0001d340


	//   ....[107]....
        /*0d20*/ 	.word	0x0001d4c0


	//   ....[108]....
        /*0d24*/ 	.word	0x0001d4d0


	//   ....[109]....
        /*0d28*/ 	.word	0x0001d650


	//   ....[110]....
        /*0d2c*/ 	.word	0x0001d670


	//   ....[111]....
        /*0d30*/ 	.word	0x0001d7f0


	//   ....[112]....
        /*0d34*/ 	.word	0x0001d800


	//   ....[113]....
        /*0d38*/ 	.word	0x0001da40


	//   ....[114]....
        /*0d3c*/ 	.word	0x0001da60


	//   ....[115]....
        /*0d40*/ 	.word	0x0001db90


	//   ....[116]....
        /*0d44*/ 	.word	0x0001dbd0


	//   ....[117]....
        /*0d48*/ 	.word	0x0001dc00


	//   ....[118]....
        /*0d4c*/ 	.word	0x0001dc30


	//   ....[119]....
        /*0d50*/ 	.word	0x0001dc60


	//   ....[120]....
        /*0d54*/ 	.word	0x0001dc90


	//   ....[121]....
        /*0d58*/ 	.word	0x0001ddf0


	//   ....[122]....
        /*0d5c*/ 	.word	0x0001de30


	//   ....[123]....
        /*0d60*/ 	.word	0x0001de60


	//   ....[124]....
        /*0d64*/ 	.word	0x0001de90


	//   ....[125]....
        /*0d68*/ 	.word	0x0001dec0


	//   ....[126]....
        /*0d6c*/ 	.word	0x0001def0


	//   ....[127]....
        /*0d70*/ 	.word	0x0001df80


	//   ....[128]....
        /*0d74*/ 	.word	0x0001dfe0


	//   ....[129]....
        /*0d78*/ 	.word	0x0001dff0


	//   ....[130]....
        /*0d7c*/ 	.word	0x0001e050


	//   ....[131]....
        /*0d80*/ 	.word	0x0001eab0


	//   ....[132]....
        /*0d84*/ 	.word	0x0001eb10


	//   ....[133]....
        /*0d88*/ 	.word	0x0001eb60


	//   ....[134]....
        /*0d8c*/ 	.word	0x0001ebb0


	//   ....[135]....
        /*0d90*/ 	.word	0x0001ec00


	//   ....[136]....
        /*0d94*/ 	.word	0x0001ec70


	//   ....[137]....
        /*0d98*/ 	.word	0x0001ecb0


	//   ....[138]....
        /*0d9c*/ 	.word	0x0001ed20


	//   ....[139]....
        /*0da0*/ 	.word	0x0001ed90


	//   ....[140]....
        /*0da4*/ 	.word	0x0001edf0


	//   ....[141]....
        /*0da8*/ 	.word	0x0001ee60


	//   ....[142]....
        /*0dac*/ 	.word	0x0001eed0


	//   ....[143]....
        /*0db0*/ 	.word	0x0001ef30


	//   ....[144]....
        /*0db4*/ 	.word	0x0001ef90


	//   ....[145]....
        /*0db8*/ 	.word	0x0001eff0


	//   ....[146]....
        /*0dbc*/ 	.word	0x0001f060


	//   ....[147]....
        /*0dc0*/ 	.word	0x0001f0c0


	//   ....[148]....
        /*0dc4*/ 	.word	0x0001f120


	//   ....[149]....
        /*0dc8*/ 	.word	0x0001f170


	//   ....[150]....
        /*0dcc*/ 	.word	0x0001f1c0


	//   ....[151]....
        /*0dd0*/ 	.word	0x0001f210


	//   ....[152]....
        /*0dd4*/ 	.word	0x0001f260


	//   ....[153]....
        /*0dd8*/ 	.word	0x0001f2b0


	//   ....[154]....
        /*0ddc*/ 	.word	0x0001f300


	//   ....[155]....
        /*0de0*/ 	.word	0x0001f350


	//   ....[156]....
        /*0de4*/ 	.word	0x0001f3a0


	//   ....[157]....
        /*0de8*/ 	.word	0x0001f410


	//   ....[158]....
        /*0dec*/ 	.word	0x0001f480


	//   ....[159]....
        /*0df0*/ 	.word	0x0001f4e0


	//   ....[160]....
        /*0df4*/ 	.word	0x0001f540


	//   ....[161]....
        /*0df8*/ 	.word	0x0001f5a0


	//   ....[162]....
        /*0dfc*/ 	.word	0x0001f610


	//   ....[163]....
        /*0e00*/ 	.word	0x0001f670


	//   ....[164]....
        /*0e04*/ 	.word	0x0001f6d0


	//   ....[165]....
        /*0e08*/ 	.word	0x0001f730


	//   ....[166]....
        /*0e0c*/ 	.word	0x0001f7a0


	//   ....[167]....
        /*0e10*/ 	.word	0x0001f800


	//   ....[168]....
        /*0e14*/ 	.word	0x0001f860


	//   ....[169]....
        /*0e18*/ 	.word	0x0001f8c0


	//   ....[170]....
        /*0e1c*/ 	.word	0x0001f930


	//   ....[171]....
        /*0e20*/ 	.word	0x0001f990


	//   ....[172]....
        /*0e24*/ 	.word	0x0001f9f0


	//   ....[173]....
        /*0e28*/ 	.word	0x0001fa50


	//   ....[174]....
        /*0e2c*/ 	.word	0x0001fac0


	//   ....[175]....
        /*0e30*/ 	.word	0x0001fb20


	//   ....[176]....
        /*0e34*/ 	.word	0x0001fb80


	//   ....[177]....
        /*0e38*/ 	.word	0x0001fbe0


	//   ....[178]....
        /*0e3c*/ 	.word	0x0001fc50


	//   ....[179]....
        /*0e40*/ 	.word	0x0001fcb0


	//   ....[180]....
        /*0e44*/ 	.word	0x0001fd10


	//   ....[181]....
        /*0e48*/ 	.word	0x0001fd70


	//   ....[182]....
        /*0e4c*/ 	.word	0x0001fde0


	//   ....[183]....
        /*0e50*/ 	.word	0x0001fe30


	//   ....[184]....
        /*0e54*/ 	.word	0x0001fe70


	//   ....[185]....
        /*0e58*/ 	.word	0x0001fec0


	//   ....[186]....
        /*0e5c*/ 	.word	0x0001ff10


	//   ....[187]....
        /*0e60*/ 	.word	0x0001ff60


	//   ....[188]....
        /*0e64*/ 	.word	0x0001ffd0


	//   ....[189]....
        /*0e68*/ 	.word	0x00020010


	//   ....[190]....
        /*0e6c*/ 	.word	0x00020060


	//   ....[191]....
        /*0e70*/ 	.word	0x000200b0


	//   ....[192]....
        /*0e74*/ 	.word	0x00020100


	//   ....[193]....
        /*0e78*/ 	.word	0x00020150


	//   ....[194]....
        /*0e7c*/ 	.word	0x000201c0


	//   ....[195]....
        /*0e80*/ 	.word	0x00020200


	//   ....[196]....
        /*0e84*/ 	.word	0x00020270


	//   ....[197]....
        /*0e88*/ 	.word	0x000202d0


	//   ....[198]....
        /*0e8c*/ 	.word	0x00020330


	//----- nvinfo : EIATTR_EXIT_INSTR_OFFSETS
	.align		4
.L_284:
        /*0e90*/ 	.byte	0x04, 0x1c
        /*0e92*/ 	.short	(.L_286 - .L_285)


	//   ....[0]....
.L_285:
        /*0e94*/ 	.word	0x000010d0


	//   ....[1]....
        /*0e98*/ 	.word	0x0001ea70


	//----- nvinfo : EIATTR_MAX_THREADS
	.align		4
.L_286:
        /*0e9c*/ 	.byte	0x04, 0x05
        /*0e9e*/ 	.short	(.L_288 - .L_287)
.L_287:
        /*0ea0*/ 	.word	0x00000080
        /*0ea4*/ 	.word	0x00000001
        /*0ea8*/ 	.word	0x00000001


	//----- nvinfo : EIATTR_CRS_STACK_SIZE
	.align		4
.L_288:
        /*0eac*/ 	.byte	0x04, 0x1e
        /*0eae*/ 	.short	(.L_290 - .L_289)
.L_289:
        /*0eb0*/ 	.word	0x00000000
.L_290:


//--------------------- .nv.callgraph             --------------------------
	.section	.nv.callgraph,"",@"SHT_CUDA_CALLGRAPH"
	.align	4
	.sectionentsize	8
	.align		4
        /*0000*/ 	.word	0x00000000
	.align		4
        /*0004*/ 	.word	0xffffffff
	.align		4
        /*0008*/ 	.word	0x00000000
	.align		4
        /*000c*/ 	.word	0xfffffffe
	.align		4
        /*0010*/ 	.word	0x00000000
	.align		4
        /*0014*/ 	.word	0xfffffffd
	.align		4
        /*0018*/ 	.word	0x00000000
	.align		4
        /*001c*/ 	.word	0xfffffffc


//--------------------- .nv.rel.action            --------------------------
	.section	.nv.rel.action,"",@"SHT_CUDA_RELOCINFO"
	.align	8
	.sectionentsize	8
        /*0000*/ 	.byte	0x73, 0x00, 0x00, 0x00, 0x00, 0x00, 0x00, 0x00, 0x00, 0x00, 0x00, 0x11, 0x25, 0x00, 0x05, 0x36


//--------------------- .nv.constant4             --------------------------
	.section	.nv.constant4,"a",@progbits
	.align	8
	.align		8
.nv.constant4:
        /*0000*/ 	.dword	_ZN79_INTERNAL_eeeff583_43_flash_fwd_hdim96_bf16_split_softcap_sm80_cu_a6473388_32134cuda3std3__45__cpo5beginE
	.align		8
        /*0008*/ 	.dword	_ZN79_INTERNAL_eeeff583_43_flash_fwd_hdim96_bf16_split_softcap_sm80_cu_a6473388_32134cuda3std3__45__cpo3endE
	.align		8
        /*0010*/ 	.dword	_ZN79_INTERNAL_eeeff583_43_flash_fwd_hdim96_bf16_split_softcap_sm80_cu_a6473388_32134cuda3std3__45__cpo6cbeginE
	.align		8
        /*0018*/ 	.dword	_ZN79_INTERNAL_eeeff583_43_flash_fwd_hdim96_bf16_split_softcap_sm80_cu_a6473388_32134cuda3std3__45__cpo4cendE
	.align		8
        /*0020*/ 	.dword	_ZN79_INTERNAL_eeeff583_43_flash_fwd_hdim96_bf16_split_softcap_sm80_cu_a6473388_32134cuda3std3__481_GLOBAL__N__eeeff583_43_flash_fwd_hdim96_bf16_split_softcap_sm80_cu_a6473388_32136ignoreE
	.align		8
        /*0028*/ 	.dword	_ZN79_INTERNAL_eeeff583_43_flash_fwd_hdim96_bf16_split_softcap_sm80_cu_a6473388_32134cuda3std3__419piecewise_constructE
	.align		8
        /*0030*/ 	.dword	_ZN79_INTERNAL_eeeff583_43_flash_fwd_hdim96_bf16_split_softcap_sm80_cu_a6473388_32134cuda3std3__48in_placeE
	.align		8
        /*0038*/ 	.dword	_ZN79_INTERNAL_eeeff583_43_flash_fwd_hdim96_bf16_split_softcap_sm80_cu_a6473388_32134cuda3std6ranges3__45__cpo4swapE
	.align		8
        /*0040*/ 	.dword	_ZN79_INTERNAL_eeeff583_43_flash_fwd_hdim96_bf16_split_softcap_sm80_cu_a6473388_32134cuda3std6ranges3__45__cpo9iter_moveE
	.align		8
        /*0048*/ 	.dword	_ZN79_INTERNAL_eeeff583_43_flash_fwd_hdim96_bf16_split_softcap_sm80_cu_a6473388_32134cute7productE
	.align		8
        /*0050*/ 	.dword	_ZN79_INTERNAL_eeeff583_43_flash_fwd_hdim96_bf16_split_softcap_sm80_cu_a6473388_32134cute1_E


//--------------------- .nv.constant0._ZN7cutlass13device_kernelIN5flash19enable_sm80_to_sm89INS1_16FlashAttnFwdSm80INS1_25CollectiveMainloopFwdSm80ILi4ELi1ELb0EN4cute5tupleIJNS5_1CILi128EEENS7_ILi64EEENS7_ILi96EEEEEELi96ENS_10bfloat16_tEfNS_4arch4Sm80ELb0ELb0ELb1ELb0ELb0ELb0ELb1ELb1EEENS1_21CollectiveEpilogueFwdINS6_IJS8_SA_S9_EEENS6_IJNS7_ILi1EEESI_SI_EEESC_SE_Li128ELb0ELb1ELb1ELb0EEENS1_19SingleTileSchedulerILb0ELb1ELb1ELi128EEEEEEEEEvNT_6ParamsE --------------------------
	.section	.nv.constant0._ZN7cutlass13device_kernelIN5flash19enable_sm80_to_sm89INS1_16FlashAttnFwdSm80INS1_25CollectiveMainloopFwdSm80ILi4ELi1ELb0EN4cute5tupleIJNS5_1CILi128EEENS7_ILi64EEENS7_ILi96EEEEEELi96ENS_10bfloat16_tEfNS_4arch4Sm80ELb0ELb0ELb1ELb0ELb0ELb0ELb1ELb1EEENS1_21CollectiveEpilogueFwdINS6_IJS8_SA_S9_EEENS6_IJNS7_ILi1EEESI_SI_EEESC_SE_Li128ELb0ELb1ELb1ELb0EEENS1_19SingleTileSchedulerILb0ELb1ELb1ELi128EEEEEEEEEvNT_6ParamsE,"a",@progbits
	.sectionflags	@""
	.align	4
.nv.constant0._ZN7cutlass13device_kernelIN5flash19enable_sm80_to_sm89INS1_16FlashAttnFwdSm80INS1_25CollectiveMainloopFwdSm80ILi4ELi1ELb0EN4cute5tupleIJNS5_1CILi128EEENS7_ILi64EEENS7_ILi96EEEEEELi96ENS_10bfloat16_tEfNS_4arch4Sm80ELb0ELb0ELb1ELb0ELb0ELb0ELb1ELb1EEENS1_21CollectiveEpilogueFwdINS6_IJS8_SA_S9_EEENS6_IJNS7_ILi1EEESI_SI_EEESC_SE_Li128ELb0ELb1ELb1ELb0EEENS1_19SingleTileSchedulerILb0ELb1ELb1ELi128EEEEEEEEEvNT_6ParamsE:
	.zero		1400


//--------------------- .nv.constant0._ZN7cutlass13device_kernelIN5flash19enable_sm80_to_sm89INS1_16FlashAttnFwdSm80INS1_25CollectiveMainloopFwdSm80ILi4ELi1ELb0EN4cute5tupleIJNS5_1CILi128EEENS7_ILi48EEENS7_ILi96EEEEEELi96ENS_10bfloat16_tEfNS_4arch4Sm80ELb0ELb0ELb1ELb1ELb0ELb0ELb1ELb1EEENS1_21CollectiveEpilogueFwdINS6_IJS8_SA_S9_EEENS6_IJNS7_ILi1EEESI_SI_EEESC_SE_Li128ELb1ELb1ELb1ELb0EEENS1_36VarlenDynamicPersistentTileSchedulerILi128ELi48ELi128ELi128ELb1ELb1ELb0ELb0ELb1ELb1EEEEEEEEEvNT_6ParamsE --------------------------
	.section	.nv.constant0._ZN7cutlass13device_kernelIN5flash19enable_sm80_to_sm89INS1_16FlashAttnFwdSm80INS1_25CollectiveMainloopFwdSm80ILi4ELi1ELb0EN4cute5tupleIJNS5_1CILi128EEENS7_ILi48EEENS7_ILi96EEEEEELi96ENS_10bfloat16_tEfNS_4arch4Sm80ELb0ELb0ELb1ELb1ELb0ELb0ELb1ELb1EEENS1_21CollectiveEpilogueFwdINS6_IJS8_SA_S9_EEENS6_IJNS7_ILi1EEESI_SI_EEESC_SE_Li128ELb1ELb1ELb1ELb0EEENS1_36VarlenDynamicPersistentTileSchedulerILi128ELi48ELi128ELi128ELb1ELb1ELb0ELb0ELb1ELb1EEEEEEEEEvNT_6ParamsE,"a",@progbits
	.sectionflags	@""
	.align	4
.nv.constant0._ZN7cutlass13device_kernelIN5flash19enable_sm80_to_sm89INS1_16FlashAttnFwdSm80INS1_25CollectiveMainloopFwdSm80ILi4ELi1ELb0EN4cute5tupleIJNS5_1CILi128EEENS7_ILi48EEENS7_ILi96EEEEEELi96ENS_10bfloat16_tEfNS_4arch4Sm80ELb0ELb0ELb1ELb1ELb0ELb0ELb1ELb1EEENS1_21CollectiveEpilogueFwdINS6_IJS8_SA_S9_EEENS6_IJNS7_ILi1EEESI_SI_EEESC_SE_Li128ELb1ELb1ELb1ELb0EEENS1_36VarlenDynamicPersistentTileSchedulerILi128ELi48ELi128ELi128ELb1ELb1ELb0ELb0ELb1ELb1EEEEEEEEEvNT_6ParamsE:
	.zero		1432


//--------------------- .nv.constant0._ZN7cutlass13device_kernelIN5flash19enable_sm80_to_sm89INS1_16FlashAttnFwdSm80INS1_25CollectiveMainloopFwdSm80ILi4ELi1ELb0EN4cute5tupleIJNS5_1CILi128EEENS7_ILi48EEENS7_ILi96EEEEEELi96ENS_10bfloat16_tEfNS_4arch4Sm80ELb0ELb0ELb1ELb1ELb0ELb1ELb1ELb1EEENS1_21CollectiveEpilogueFwdINS6_IJS8_SA_S9_EEENS6_IJNS7_ILi1EEESI_SI_EEESC_SE_Li128ELb1ELb1ELb1ELb0EEENS1_36VarlenDynamicPersistentTileSchedulerILi128ELi48ELi128ELi128ELb1ELb1ELb0ELb0ELb1ELb1EEEEEEEEEvNT_6ParamsE --------------------------
	.section	.nv.constant0._ZN7cutlass13device_kernelIN5flash19enable_sm80_to_sm89INS1_16FlashAttnFwdSm80INS1_25CollectiveMainloopFwdSm80ILi4ELi1ELb0EN4cute5tupleIJNS5_1CILi128EEENS7_ILi48EEENS7_ILi96EEEEEELi96ENS_10bfloat16_tEfNS_4arch4Sm80ELb0ELb0ELb1ELb1ELb0ELb1ELb1ELb1EEENS1_21CollectiveEpilogueFwdINS6_IJS8_SA_S9_EEENS6_IJNS7_ILi1EEESI_SI_EEESC_SE_Li128ELb1ELb1ELb1ELb0EEENS1_36VarlenDynamicPersistentTileSchedulerILi128ELi48ELi128ELi128ELb1ELb1ELb0ELb0ELb1ELb1EEEEEEEEEvNT_6ParamsE,"a",@progbits
	.sectionflags	@""
	.align	4
.nv.constant0._ZN7cutlass13device_kernelIN5flash19enable_sm80_to_sm89INS1_16FlashAttnFwdSm80INS1_25CollectiveMainloopFwdSm80ILi4ELi1ELb0EN4cute5tupleIJNS5_1CILi128EEENS7_ILi48EEENS7_ILi96EEEEEELi96ENS_10bfloat16_tEfNS_4arch4Sm80ELb0ELb0ELb1ELb1ELb0ELb1ELb1ELb1EEENS1_21CollectiveEpilogueFwdINS6_IJS8_SA_S9_EEENS6_IJNS7_ILi1EEESI_SI_EEESC_SE_Li128ELb1ELb1ELb1ELb0EEENS1_36VarlenDynamicPersistentTileSchedulerILi128ELi48ELi128ELi128ELb1ELb1ELb0ELb0ELb1ELb1EEEEEEEEEvNT_6ParamsE:
	.zero		1432


//--------------------- .nv.constant0._ZN7cutlass13device_kernelIN5flash19enable_sm80_to_sm89INS1_16FlashAttnFwdSm80INS1_25CollectiveMainloopFwdSm80ILi4ELi1ELb0EN4cute5tupleIJNS5_1CILi128EEENS7_ILi48EEENS7_ILi96EEEEEELi96ENS_10bfloat16_tEfNS_4arch4Sm80ELb0ELb1ELb1ELb0ELb0ELb0ELb1ELb1EEENS1_21CollectiveEpilogueFwdINS6_IJS8_SA_S9_EEENS6_IJNS7_ILi1EEESI_SI_EEESC_SE_Li128ELb0ELb1ELb1ELb0EEENS1_19SingleTileSchedulerILb0ELb1ELb1ELi128EEEEEEEEEvNT_6ParamsE --------------------------
	.section	.nv.constant0._ZN7cutlass13device_kernelIN5flash19enable_sm80_to_sm89INS1_16FlashAttnFwdSm80INS1_25CollectiveMainloopFwdSm80ILi4ELi1ELb0EN4cute5tupleIJNS5_1CILi128EEENS7_ILi48EEENS7_ILi96EEEEEELi96ENS_10bfloat16_tEfNS_4arch4Sm80ELb0ELb1ELb1ELb0ELb0ELb0ELb1ELb1EEENS1_21CollectiveEpilogueFwdINS6_IJS8_SA_S9_EEENS6_IJNS7_ILi1EEESI_SI_EEESC_SE_Li128ELb0ELb1ELb1ELb0EEENS1_19SingleTileSchedulerILb0ELb1ELb1ELi128EEEEEEEEEvNT_6ParamsE,"a",@progbits
	.sectionflags	@""
	.align	4
.nv.constant0._ZN7cutlass13device_kernelIN5flash19enable_sm80_to_sm89INS1_16FlashAttnFwdSm80INS1_25CollectiveMainloopFwdSm80ILi4ELi1ELb0EN4cute5tupleIJNS5_1CILi128EEENS7_ILi48EEENS7_ILi96EEEEEELi96ENS_10bfloat16_tEfNS_4arch4Sm80ELb0ELb1ELb1ELb0ELb0ELb0ELb1ELb1EEENS1_21CollectiveEpilogueFwdINS6_IJS8_SA_S9_EEENS6_IJNS7_ILi1EEESI_SI_EEESC_SE_Li128ELb0ELb1ELb1ELb0EEENS1_19SingleTileSchedulerILb0ELb1ELb1ELi128EEEEEEEEEvNT_6ParamsE:
	.zero		1400


//--------------------- .nv.constant0._ZN7cutlass13device_kernelIN5flash19enable_sm80_to_sm89INS1_16FlashAttnFwdSm80INS1_25CollectiveMainloopFwdSm80ILi4ELi1ELb0EN4cute5tupleIJNS5_1CILi128EEENS7_ILi48EEENS7_ILi96EEEEEELi96ENS_10bfloat16_tEfNS_4arch4Sm80ELb0ELb1ELb1ELb1ELb0ELb0ELb1ELb1EEENS1_21CollectiveEpilogueFwdINS6_IJS8_SA_S9_EEENS6_IJNS7_ILi1EEESI_SI_EEESC_SE_Li128ELb1ELb1ELb1ELb0EEENS1_36VarlenDynamicPersistentTileSchedulerILi128ELi48ELi128ELi128ELb1ELb1ELb0ELb1ELb0ELb1EEEEEEEEEvNT_6ParamsE --------------------------
	.section	.nv.constant0._ZN7cutlass13device_kernelIN5flash19enable_sm80_to_sm89INS1_16FlashAttnFwdSm80INS1_25CollectiveMainloopFwdSm80ILi4ELi1ELb0EN4cute5tupleIJNS5_1CILi128EEENS7_ILi48EEENS7_ILi96EEEEEELi96ENS_10bfloat16_tEfNS_4arch4Sm80ELb0ELb1ELb1ELb1ELb0ELb0ELb1ELb1EEENS1_21CollectiveEpilogueFwdINS6_IJS8_SA_S9_EEENS6_IJNS7_ILi1EEESI_SI_EEESC_SE_Li128ELb1ELb1ELb1ELb0EEENS1_36VarlenDynamicPersistentTileSchedulerILi128ELi48ELi128ELi128ELb1ELb1ELb0ELb1ELb0ELb1EEEEEEEEEvNT_6ParamsE,"a",@progbits
	.sectionflags	@""
	.align	4
.nv.constant0._ZN7cutlass13device_kernelIN5flash19enable_sm80_to_sm89INS1_16FlashAttnFwdSm80INS1_25CollectiveMainloopFwdSm80ILi4ELi1ELb0EN4cute5tupleIJNS5_1CILi128EEENS7_ILi48EEENS7_ILi96EEEEEELi96ENS_10bfloat16_tEfNS_4arch4Sm80ELb0ELb1ELb1ELb1ELb0ELb0ELb1ELb1EEENS1_21CollectiveEpilogueFwdINS6_IJS8_SA_S9_EEENS6_IJNS7_ILi1EEESI_SI_EEESC_SE_Li128ELb1ELb1ELb1ELb0EEENS1_36VarlenDynamicPersistentTileSchedulerILi128ELi48ELi128ELi128ELb1ELb1ELb0ELb1ELb0ELb1EEEEEEEEEvNT_6ParamsE:
	.zero		1432


//--------------------- .nv.constant0._ZN7cutlass13device_kernelIN5flash19enable_sm80_to_sm89INS1_16FlashAttnFwdSm80INS1_25CollectiveMainloopFwdSm80ILi4ELi1ELb0EN4cute5tupleIJNS5_1CILi128EEENS7_ILi48EEENS7_ILi96EEEEEELi96ENS_10bfloat16_tEfNS_4arch4Sm80ELb0ELb1ELb1ELb1ELb0ELb1ELb1ELb1EEENS1_21CollectiveEpilogueFwdINS6_IJS8_SA_S9_EEENS6_IJNS7_ILi1EEESI_SI_EEESC_SE_Li128ELb1ELb1ELb1ELb0EEENS1_36VarlenDynamicPersistentTileSchedulerILi128ELi48ELi128ELi128ELb1ELb1ELb0ELb1ELb0ELb1EEEEEEEEEvNT_6ParamsE --------------------------
	.section	.nv.constant0._ZN7cutlass13device_kernelIN5flash19enable_sm80_to_sm89INS1_16FlashAttnFwdSm80INS1_25CollectiveMainloopFwdSm80ILi4ELi1ELb0EN4cute5tupleIJNS5_1CILi128EEENS7_ILi48EEENS7_ILi96EEEEEELi96ENS_10bfloat16_tEfNS_4arch4Sm80ELb0ELb1ELb1ELb1ELb0ELb1ELb1ELb1EEENS1_21CollectiveEpilogueFwdINS6_IJS8_SA_S9_EEENS6_IJNS7_ILi1EEESI_SI_EEESC_SE_Li128ELb1ELb1ELb1ELb0EEENS1_36VarlenDynamicPersistentTileSchedulerILi128ELi48ELi128ELi128ELb1ELb1ELb0ELb1ELb0ELb1EEEEEEEEEvNT_6ParamsE,"a",@progbits
	.sectionflags	@""
	.align	4
.nv.constant0._ZN7cutlass13device_kernelIN5flash19enable_sm80_to_sm89INS1_16FlashAttnFwdSm80INS1_25CollectiveMainloopFwdSm80ILi4ELi1ELb0EN4cute5tupleIJNS5_1CILi128EEENS7_ILi48EEENS7_ILi96EEEEEELi96ENS_10bfloat16_tEfNS_4arch4Sm80ELb0ELb1ELb1ELb1ELb0ELb1ELb1ELb1EEENS1_21CollectiveEpilogueFwdINS6_IJS8_SA_S9_EEENS6_IJNS7_ILi1EEESI_SI_EEESC_SE_Li128ELb1ELb1ELb1ELb0EEENS1_36VarlenDynamicPersistentTileSchedulerILi128ELi48ELi128ELi128ELb1ELb1ELb0ELb1ELb0ELb1EEEEEEEEEvNT_6ParamsE:
	.zero		1432


//--------------------- .nv.constant0._ZN7cutlass13device_kernelIN5flash19enable_sm80_to_sm89INS1_16FlashAttnFwdSm80INS1_25CollectiveMainloopFwdSm80ILi4ELi1ELb0EN4cute5tupleIJNS5_1CILi128EEENS7_ILi64EEENS7_ILi96EEEEEELi96ENS_10bfloat16_tEfNS_4arch4Sm80ELb1ELb0ELb1ELb0ELb0ELb0ELb1ELb1EEENS1_21CollectiveEpilogueFwdINS6_IJS8_SA_S9_EEENS6_IJNS7_ILi1EEESI_SI_EEESC_SE_Li128ELb0ELb1ELb1ELb0EEENS1_30DynamicPersistentTileSchedulerILi128ELi128ELb1ELb1ELb0EEEEEEEEEvNT_6ParamsE --------------------------
	.section	.nv.constant0._ZN7cutlass13device_kernelIN5flash19enable_sm80_to_sm89INS1_16FlashAttnFwdSm80INS1_25CollectiveMainloopFwdSm80ILi4ELi1ELb0EN4cute5tupleIJNS5_1CILi128EEENS7_ILi64EEENS7_ILi96EEEEEELi96ENS_10bfloat16_tEfNS_4arch4Sm80ELb1ELb0ELb1ELb0ELb0ELb0ELb1ELb1EEENS1_21CollectiveEpilogueFwdINS6_IJS8_SA_S9_EEENS6_IJNS7_ILi1EEESI_SI_EEESC_SE_Li128ELb0ELb1ELb1ELb0EEENS1_30DynamicPersistentTileSchedulerILi128ELi128ELb1ELb1ELb0EEEEEEEEEvNT_6ParamsE,"a",@progbits
	.sectionflags	@""
	.align	4
.nv.constant0._ZN7cutlass13device_kernelIN5flash19enable_sm80_to_sm89INS1_16FlashAttnFwdSm80INS1_25CollectiveMainloopFwdSm80ILi4ELi1ELb0EN4cute5tupleIJNS5_1CILi128EEENS7_ILi64EEENS7_ILi96EEEEEELi96ENS_10bfloat16_tEfNS_4arch4Sm80ELb1ELb0ELb1ELb0ELb0ELb0ELb1ELb1EEENS1_21CollectiveEpilogueFwdINS6_IJS8_SA_S9_EEENS6_IJNS7_ILi1EEESI_SI_EEESC_SE_Li128ELb0ELb1ELb1ELb0EEENS1_30DynamicPersistentTileSchedulerILi128ELi128ELb1ELb1ELb0EEEEEEEEEvNT_6ParamsE:
	.zero		1416


//--------------------- .nv.constant0._ZN7cutlass13device_kernelIN5flash19enable_sm80_to_sm89INS1_16FlashAttnFwdSm80INS1_25CollectiveMainloopFwdSm80ILi4ELi1ELb0EN4cute5tupleIJNS5_1CILi128EEENS7_ILi48EEENS7_ILi96EEEEEELi96ENS_10bfloat16_tEfNS_4arch4Sm80ELb1ELb0ELb1ELb1ELb0ELb0ELb1ELb1EEENS1_21CollectiveEpilogueFwdINS6_IJS8_SA_S9_EEENS6_IJNS7_ILi1EEESI_SI_EEESC_SE_Li128ELb1ELb1ELb1ELb0EEENS1_36VarlenDynamicPersistentTileSchedulerILi128ELi48ELi128ELi128ELb1ELb1ELb0ELb1ELb1ELb1EEEEEEEEEvNT_6ParamsE --------------------------
	.section	.nv.constant0._ZN7cutlass13device_kernelIN5flash19enable_sm80_to_sm89INS1_16FlashAttnFwdSm80INS1_25CollectiveMainloopFwdSm80ILi4ELi1ELb0EN4cute5tupleIJNS5_1CILi128EEENS7_ILi48EEENS7_ILi96EEEEEELi96ENS_10bfloat16_tEfNS_4arch4Sm80ELb1ELb0ELb1ELb1ELb0ELb0ELb1ELb1EEENS1_21CollectiveEpilogueFwdINS6_IJS8_SA_S9_EEENS6_IJNS7_ILi1EEESI_SI_EEESC_SE_Li128ELb1ELb1ELb1ELb0EEENS1_36VarlenDynamicPersistentTileSchedulerILi128ELi48ELi128ELi128ELb1ELb1ELb0ELb1ELb1ELb1EEEEEEEEEvNT_6ParamsE,"a",@progbits
	.sectionflags	@""
	.align	4
.nv.constant0._ZN7cutlass13device_kernelIN5flash19enable_sm80_to_sm89INS1_16FlashAttnFwdSm80INS1_25CollectiveMainloopFwdSm80ILi4ELi1ELb0EN4cute5tupleIJNS5_1CILi128EEENS7_ILi48EEENS7_ILi96EEEEEELi96ENS_10bfloat16_tEfNS_4arch4Sm80ELb1ELb0ELb1ELb1ELb0ELb0ELb1ELb1EEENS1_21CollectiveEpilogueFwdINS6_IJS8_SA_S9_EEENS6_IJNS7_ILi1EEESI_SI_EEESC_SE_Li128ELb1ELb1ELb1ELb0EEENS1_36VarlenDynamicPersistentTileSchedulerILi128ELi48ELi128ELi128ELb1ELb1ELb0ELb1ELb1ELb1EEEEEEEEEvNT_6ParamsE:
	.zero		1432


//--------------------- .nv.constant0._ZN7cutlass13device_kernelIN5flash19enable_sm80_to_sm89INS1_16FlashAttnFwdSm80INS1_25CollectiveMainloopFwdSm80ILi4ELi1ELb0EN4cute5tupleIJNS5_1CILi128EEENS7_ILi48EEENS7_ILi96EEEEEELi96ENS_10bfloat16_tEfNS_4arch4Sm80ELb1ELb0ELb1ELb1ELb0ELb1ELb1ELb1EEENS1_21CollectiveEpilogueFwdINS6_IJS8_SA_S9_EEENS6_IJNS7_ILi1EEESI_SI_EEESC_SE_Li128ELb1ELb1ELb1ELb0EEENS1_36VarlenDynamicPersistentTileSchedulerILi128ELi48ELi128ELi128ELb1ELb1ELb0ELb1ELb1ELb1EEEEEEEEEvNT_6ParamsE --------------------------
	.section	.nv.constant0._ZN7cutlass13device_kernelIN5flash19enable_sm80_to_sm89INS1_16FlashAttnFwdSm80INS1_25CollectiveMainloopFwdSm80ILi4ELi1ELb0EN4cute5tupleIJNS5_1CILi128EEENS7_ILi48EEENS7_ILi96EEEEEELi96ENS_10bfloat16_tEfNS_4arch4Sm80ELb1ELb0ELb1ELb1ELb0ELb1ELb1ELb1EEENS1_21CollectiveEpilogueFwdINS6_IJS8_SA_S9_EEENS6_IJNS7_ILi1EEESI_SI_EEESC_SE_Li128ELb1ELb1ELb1ELb0EEENS1_36VarlenDynamicPersistentTileSchedulerILi128ELi48ELi128ELi128ELb1ELb1ELb0ELb1ELb1ELb1EEEEEEEEEvNT_6ParamsE,"a",@progbits
	.sectionflags	@""
	.align	4
.nv.constant0._ZN7cutlass13device_kernelIN5flash19enable_sm80_to_sm89INS1_16FlashAttnFwdSm80INS1_25CollectiveMainloopFwdSm80ILi4ELi1ELb0EN4cute5tupleIJNS5_1CILi128EEENS7_ILi48EEENS7_ILi96EEEEEELi96ENS_10bfloat16_tEfNS_4arch4Sm80ELb1ELb0ELb1ELb1ELb0ELb1ELb1ELb1EEENS1_21CollectiveEpilogueFwdINS6_IJS8_SA_S9_EEENS6_IJNS7_ILi1EEESI_SI_EEESC_SE_Li128ELb1ELb1ELb1ELb0EEENS1_36VarlenDynamicPersistentTileSchedulerILi128ELi48ELi128ELi128ELb1ELb1ELb0ELb1ELb1ELb1EEEEEEEEEvNT_6ParamsE:
	.zero		1432


//--------------------- .text._ZN7cutlass13device_kernelIN5flash19enable_sm80_to_sm89INS1_16FlashAttnFwdSm80INS1_25CollectiveMainloopFwdSm80ILi4ELi1ELb0EN4cute5tupleIJNS5_1CILi128EEENS7_ILi64EEENS7_ILi96EEEEEELi96ENS_10bfloat16_tEfNS_4arch4Sm80ELb0ELb0ELb1ELb0ELb0ELb0ELb1ELb1EEENS1_21CollectiveEpilogueFwdINS6_IJS8_SA_S9_EEENS6_IJNS7_ILi1EEESI_SI_EEESC_SE_Li128ELb0ELb1ELb1ELb0EEENS1_19SingleTileSchedulerILb0ELb1ELb1ELi128EEEEEEEEEvNT_6ParamsE --------------------------
	.section	.text._ZN7cutlass13device_kernelIN5flash19enable_sm80_to_sm89INS1_16FlashAttnFwdSm80INS1_25CollectiveMainloopFwdSm80ILi4ELi1ELb0EN4cute5tupleIJNS5_1CILi128EEENS7_ILi64EEENS7_ILi96EEEEEELi96ENS_10bfloat16_tEfNS_4arch4Sm80ELb0ELb0ELb1ELb0ELb0ELb0ELb1ELb1EEENS1_21CollectiveEpilogueFwdINS6_IJS8_SA_S9_EEENS6_IJNS7_ILi1EEESI_SI_EEESC_SE_Li128ELb0ELb1ELb1ELb0EEENS1_19SingleTileSchedulerILb0ELb1ELb1ELi128EEEEEEEEEvNT_6ParamsE,"ax",@progbits
	.sectioninfo	@"SHI_REGISTERS=255"
	.align	128
.text._ZN7cutlass13device_kernelIN5flash19enable_sm80_to_sm89INS1_16FlashAttnFwdSm80INS1_25CollectiveMainloopFwdSm80ILi4ELi1ELb0EN4cute5tupleIJNS5_1CILi128EEENS7_ILi64EEENS7_ILi96EEEEEELi96ENS_10bfloat16_tEfNS_4arch4Sm80ELb0ELb0ELb1ELb0ELb0ELb0ELb1ELb1EEENS1_21CollectiveEpilogueFwdINS6_IJS8_SA_S9_EEENS6_IJNS7_ILi1EEESI_SI_EEESC_SE_Li128ELb0ELb1ELb1ELb0EEENS1_19SingleTileSchedulerILb0ELb1ELb1ELi128EEEEEEEEEvNT_6ParamsE:
        .type           _ZN7cutlass13device_kernelIN5flash19enable_sm80_to_sm89INS1_16FlashAttnFwdSm80INS1_25CollectiveMainloopFwdSm80ILi4ELi1ELb0EN4cute5tupleIJNS5_1CILi128EEENS7_ILi64EEENS7_ILi96EEEEEELi96ENS_10bfloat16_tEfNS_4arch4Sm80ELb0ELb0ELb1ELb0ELb0ELb0ELb1ELb1EEENS1_21CollectiveEpilogueFwdINS6_IJS8_SA_S9_EEENS6_IJNS7_ILi1EEESI_SI_EEESC_SE_Li128ELb0ELb1ELb1ELb0EEENS1_19SingleTileSchedulerILb0ELb1ELb1ELi128EEEEEEEEEvNT_6ParamsE,@function
        .size           _ZN7cutlass13device_kernelIN5flash19enable_sm80_to_sm89INS1_16FlashAttnFwdSm80INS1_25CollectiveMainloopFwdSm80ILi4ELi1ELb0EN4cute5tupleIJNS5_1CILi128EEENS7_ILi64EEENS7_ILi96EEEEEELi96ENS_10bfloat16_tEfNS_4arch4Sm80ELb0ELb0ELb1ELb0ELb0ELb0ELb1ELb1EEENS1_21CollectiveEpilogueFwdINS6_IJS8_SA_S9_EEENS6_IJNS7_ILi1EEESI_SI_EEESC_SE_Li128ELb0ELb1ELb1ELb0EEENS1_19SingleTileSchedulerILb0ELb1ELb1ELi128EEEEEEEEEvNT_6ParamsE,(.L_x_1424 - _ZN7cutlass13device_kernelIN5flash19enable_sm80_to_sm89INS1_16FlashAttnFwdSm80INS1_25CollectiveMainloopFwdSm80ILi4ELi1ELb0EN4cute5tupleIJNS5_1CILi128EEENS7_ILi64EEENS7_ILi96EEEEEELi96ENS_10bfloat16_tEfNS_4arch4Sm80ELb0ELb0ELb1ELb0ELb0ELb0ELb1ELb1EEENS1_21CollectiveEpilogueFwdINS6_IJS8_SA_S9_EEENS6_IJNS7_ILi1EEESI_SI_EEESC_SE_Li128ELb0ELb1ELb1ELb0EEENS1_19SingleTileSchedulerILb0ELb1ELb1ELi128EEEEEEEEEvNT_6ParamsE)
        .other          _ZN7cutlass13device_kernelIN5flash19enable_sm80_to_sm89INS1_16FlashAttnFwdSm80INS1_25CollectiveMainloopFwdSm80ILi4ELi1ELb0EN4cute5tupleIJNS5_1CILi128EEENS7_ILi64EEENS7_ILi96EEEEEELi96ENS_10bfloat16_tEfNS_4arch4Sm80ELb0ELb0ELb1ELb0ELb0ELb0ELb1ELb1EEENS1_21CollectiveEpilogueFwdINS6_IJS8_SA_S9_EEENS6_IJNS7_ILi1EEESI_SI_EEESC_SE_Li128ELb0ELb1ELb1ELb0EEENS1_19SingleTileSchedulerILb0ELb1ELb1ELi128EEEEEEEEEvNT_6ParamsE,@"STO_CUDA_ENTRY STV_DEFAULT"
_ZN7cutlass13device_kernelIN5flash19enable_sm80_to_sm89INS1_16FlashAttnFwdSm80INS1_25CollectiveMainloopFwdSm80ILi4ELi1ELb0EN4cute5tupleIJNS5_1CILi128EEENS7_ILi64EEENS7_ILi96EEEEEELi96ENS_10bfloat16_tEfNS_4arch4Sm80ELb0ELb0ELb1ELb0ELb0ELb0ELb1ELb1EEENS1_21CollectiveEpilogueFwdINS6_IJS8_SA_S9_EEENS6_IJNS7_ILi1EEESI_SI_EEESC_SE_Li128ELb0ELb1ELb1ELb0EEENS1_19SingleTileSchedulerILb0ELb1ELb1ELi128EEEEEEEEEvNT_6ParamsE:
[----:B------:R-:W-:-:S03]  /*0000*/  MOV R1, c[0x0][0x28] ;  /* 0x00000a0000017a02 */ /* 0x000fc60000000f00 */
[----:B------:R-:W1:Y:S01]  /*0010*/  S2R R174, SR_TID.X ;  /* 0x0000000000ae7919 */ /* 0x000e620000002100 */
[----:B------:R-:W-:-:S03]  /*0020*/  IADD3 R1, R1, -0x60, RZ ;  /* 0xffffffa001017810 */ /* 0x000fc60007ffe0ff */
[----:B------:R-:W2:Y:S04]  /*0030*/  S2R R2, SR_CTAID.Y ;  /* 0x0000000000027919 */ /* 0x000ea80000002600 */
[----:B------:R-:W3:Y:S01]  /*0040*/  S2R R28, SR_CTAID.Z ;  /* 0x00000000001c7919 */ /* 0x000ee20000002700 */
[----:B-1----:R-:W-:-:S06]  /*0050*/  SHF.R.U32.HI R0, RZ, 0x5, R174 ;  /* 0x00000005ff007819 */ /* 0x002fcc00000116ae */
[----:B------:R-:W1:Y:S02]  /*0060*/  SHFL.IDX PT, R0, R0, RZ, 0x1f ;  /* 0x00001fff00007589 */ /* 0x000e6400000e0000 */
[----:B-1----:R-:W-:-:S13]  /*0070*/  ISETP.NE.AND P0, PT, R0, RZ, PT ;  /* 0x000000ff0000720c */ /* 0x002fda0003f05270 */
[----:B------:R-:W-:Y:S05]  /*0080*/  @!P0 BRA `(.L_x_0) ;  /* 0x0000008000008947 */ /* 0x000fea0003800000 */
[----:B--23--:R1:W-:Y:S01]  /*0090*/  STL [R1+0x50], R2 ;  /* 0x0000500201007387 */ /* 0x00c3e20000100800 */
[----:B------:R-:W-:-:S04]  /*00a0*/  MOV R0, c[0x0][0x550] ;  /* 0x0001540000007a02 */ /* 0x000fc80000000f00 */
[----:B------:R-:W-:-:S13]  /*00b0*/  ISETP.NE.AND P0, PT, R0, 0x1, PT ;  /* 0x000000010000780c */ /* 0x000fda0003f05270 */
[----:B------:R-:W-:Y:S05]  /*00c0*/  @!P0 BRA `(.L_x_1) ;  /* 0x000000a000008947 */ /* 0x000fea0003800000 */
[----:B------:R-:W-:-:S05]  /*00d0*/  IMAD.HI.U32 R0, R2, c[0x0][0x554], RZ ;  /* 0x0001550002007a27 */ /* 0x000fca00078e00ff */
[----:B------:R-:W-:-:S05]  /*00e0*/  SHF.R.U32.HI R0, RZ, c[0x0][0x558], R0 ;  /* 0x00015600ff007a19 */ /* 0x000fca0000011600 */
[----:B------:R2:W-:Y:S01]  /*00f0*/  STL [R1+0x50], R0 ;  /* 0x0000500001007387 */ /* 0x0005e20000100800 */
[----:B------:R-:W-:Y:S05]  /*0100*/  BRA `(.L_x_1) ;  /* 0x0000006000007947 */ /* 0x000fea0003800000 */
.L_x_0:
[----:B--23--:R-:W-:Y:S01]  /*0110*/  IMAD.MOV.U32 R0, RZ, RZ, c[0x0][0x550] ;  /* 0x00015400ff007624 */ /* 0x00cfe200078e00ff */
[----:B------:R-:W-:-:S04]  /*0120*/  MOV R3, R2 ;  /* 0x0000000200037202 */ /* 0x000fc80000000f00 */
[----:B------:R-:W-:-:S13]  /*0130*/  ISETP.NE.AND P0, PT, R0, 0x1, PT ;  /* 0x000000010000780c */ /* 0x000fda0003f05270 */
[----:B------:R-:W-:-:S05]  /*0140*/  @P0 IMAD.HI.U32 R0, R2, c[0x0][0x554], RZ ;  /* 0x0001550002000a27 */ /* 0x000fca00078e00ff */
[----:B------:R-:W-:-:S05]  /*0150*/  @P0 SHF.R.U32.HI R3, RZ, c[0x0][0x558], R0 ;  /* 0x00015600ff030a19 */ /* 0x000fca0000011600 */
[----:B------:R1:W-:Y:S02]  /*0160*/  STL [R1+0x50], R3 ;  /* 0x0000500301007387 */ /* 0x0003e40000100800 */
.L_x_1:
[----:B------:R-:W3:Y:S01]  /*0170*/  LDL R22, [R1+0x50] ;  /* 0x0000500001167983 */ /* 0x000ee20000100800 */
[----:B------:R-:W-:Y:S02]  /*0180*/  ISETP.GE.AND P0, PT, R28, RZ, PT ;  /* 0x000000ff1c00720c */ /* 0x000fe40003f06270 */
[----:B--23--:R-:W-:-:S05]  /*0190*/  IADD3 R0, -R22, RZ, RZ ;  /* 0x000000ff16007210 */ /* 0x00cfca0007ffe1ff */
[----:B------:R-:W-:-:S06]  /*01a0*/  IMAD R10, R0, c[0x0][0x550], R2 ;  /* 0x00015400000a7a24 */ /* 0x000fcc00078e0202 */
[----:B------:R-:W-:Y:S05]  /*01b0*/  @!P0 EXIT ;  /* 0x000000000000894d */ /* 0x000fea0003800000 */
[----:B-1----:R-:W-:-:S05]  /*01c0*/  IMAD.MOV.U32 R3, RZ, RZ, c[0x0][0x1d0] ;  /* 0x00007400ff037624 */ /* 0x002fca00078e00ff */
[C---:B------:R-:W-:Y:S02]  /*01d0*/  ISETP.GE.AND P0, PT, R3.reuse, 0x1, PT ;  /* 0x000000010300780c */ /* 0x040fe40003f06270 */
[----:B------:R-:W-:-:S04]  /*01e0*/  IADD3 R2, R3, 0x3f, RZ ;  /* 0x0000003f03027810 */ /* 0x000fc80007ffe0ff */
[----:B------:R-:W-:-:S04]  /*01f0*/  SHF.R.S32.HI R0, RZ, 0x1f, R2 ;  /* 0x0000001fff007819 */ /* 0x000fc80000011402 */
[----:B------:R-:W-:Y:S01]  /*0200*/  LEA.HI R2, R0, R2, RZ, 0x6 ;  /* 0x0000000200027211 */ /* 0x000fe200078f30ff */
[----:B------:R-:W-:-:S03]  /*0210*/  IMAD.MOV.U32 R0, RZ, RZ, RZ ;  /* 0x000000ffff007224 */ /* 0x000fc600078e00ff */
[----:B------:R-:W-:Y:S01]  /*0220*/  SHF.R.S32.HI R11, RZ, 0x6, R2 ;  /* 0x00000006ff0b7819 */ /* 0x000fe20000011402 */
[----:B------:R-:W-:Y:S05]  /*0230*/  @!P0 BRA `(.L_x_2) ;  /* 0x0000020000008947 */ /* 0x000fea0003800000 */
[----:B------:R-:W-:-:S04]  /*0240*/  SHF.R.U32.HI R0, RZ, 0x10, R10 ;  /* 0x00000010ff007819 */ /* 0x000fc8000001160a */
[----:B------:R-:W-:-:S04]  /*0250*/  ISETP.NE.AND P0, PT, R0, RZ, PT ;  /* 0x000000ff0000720c */ /* 0x000fc80003f05270 */
[----:B------:R-:W-:-:S04]  /*0260*/  SEL R5, R0, c[0x0][0x338], P0 ;  /* 0x0000ce0000057a07 */ /* 0x000fc80000000000 */
[----:B------:R-:W-:Y:S02]  /*0270*/  IABS R0, R5 ;  /* 0x0000000500007213 */ /* 0x000fe40000000000 */
[----:B------:R-:W-:-:S03]  /*0280*/  IADD3 R7, R11, -0x1, R5 ;  /* 0xffffffff0b077810 */ /* 0x000fc60007ffe005 */
[----:B------:R-:W-:Y:S01]  /*0290*/  IMAD.MOV.U32 R4, RZ, RZ, R0 ;  /* 0x000000ffff047224 */ /* 0x000fe200078e0000 */
[----:B------:R-:W-:-:S03]  /*02a0*/  IABS R9, R7 ;  /* 0x0000000700097213 */ /* 0x000fc60000000000 */
[----:B------:R-:W1:Y:S08]  /*02b0*/  I2F.RP R2, R4 ;  /* 0x0000000400027306 */ /* 0x000e700000209400 */
[----:B-1----:R-:W1:Y:S02]  /*02c0*/  MUFU.RCP R2, R2 ;  /* 0x0000000200027308 */ /* 0x002e640000001000 */
[----:B-1----:R-:W-:-:S06]  /*02d0*/  IADD3 R2, R2, 0xffffffe, RZ ;  /* 0x0ffffffe02027810 */ /* 0x002fcc0007ffe0ff */
[----:B------:R-:W1:Y:S02]  /*02e0*/  F2I.FTZ.U32.TRUNC.NTZ R3, R2 ;  /* 0x0000000200037305 */ /* 0x000e64000021f000 */
[----:B-1----:R-:W-:Y:S02]  /*02f0*/  IMAD.MOV R0, RZ, RZ, -R3 ;  /* 0x000000ffff007224 */ /* 0x002fe400078e0a03 */
[----:B------:R-:W-:Y:S02]  /*0300*/  IMAD.MOV.U32 R2, RZ, RZ, RZ ;  /* 0x000000ffff027224 */ /* 0x000fe400078e00ff */
[----:B------:R-:W-:Y:S01]  /*0310*/  IMAD.MOV.U32 R6, RZ, RZ, R0 ;  /* 0x000000ffff067224 */ /* 0x000fe200078e0000 */
[----:B------:R-:W-:-:S03]  /*0320*/  IABS R0, R5 ;  /* 0x0000000500007213 */ /* 0x000fc60000000000 */
[----:B------:R-:W-:Y:S02]  /*0330*/  IMAD R6, R6, R4, RZ ;  /* 0x0000000406067224 */ /* 0x000fe400078e02ff */
[----:B------:R-:W-:Y:S02]  /*0340*/  IMAD.MOV R8, RZ, RZ, -R0 ;  /* 0x000000ffff087224 */ /* 0x000fe400078e0a00 */
[----:B------:R-:W-:-:S04]  /*0350*/  IMAD.HI.U32 R0, R3, R6, R2 ;  /* 0x0000000603007227 */ /* 0x000fc800078e0002 */
[----:B------:R-:W-:Y:S02]  /*0360*/  IMAD.MOV.U32 R2, RZ, RZ, R9 ;  /* 0x000000ffff027224 */ /* 0x000fe400078e0009 */
[----:B------:R-:W-:Y:S02]  /*0370*/  IMAD.MOV.U32 R3, RZ, RZ, R8 ;  /* 0x000000ffff037224 */ /* 0x000fe400078e0008 */
[----:B------:R-:W-:-:S04]  /*0380*/  IMAD.HI.U32 R0, R0, R2, RZ ;  /* 0x0000000200007227 */ /* 0x000fc800078e00ff */
[----:B------:R-:W-:-:S05]  /*0390*/  IMAD R2, R0, R3, R2 ;  /* 0x0000000300027224 */ /* 0x000fca00078e0202 */
[----:B------:R-:W-:-:S13]  /*03a0*/  ISETP.GT.U32.AND P1, PT, R4, R2, PT ;  /* 0x000000020400720c */ /* 0x000fda0003f24070 */
[----:B------:R-:W-:Y:S01]  /*03b0*/  @!P1 IMAD.IADD R2, R2, 0x1, -R4 ;  /* 0x0000000102029824 */ /* 0x000fe200078e0a04 */
[----:B------:R-:W-:Y:S02]  /*03c0*/  @!P1 IADD3 R0, R0, 0x1, RZ ;  /* 0x0000000100009810 */ /* 0x000fe40007ffe0ff */
[----:B------:R-:W-:Y:S02]  /*03d0*/  ISETP.NE.AND P1, PT, R5, RZ, PT ;  /* 0x000000ff0500720c */ /* 0x000fe40003f25270 */
[----:B------:R-:W-:Y:S02]  /*03e0*/  ISETP.GE.U32.AND P2, PT, R2, R4, PT ;  /* 0x000000040200720c */ /* 0x000fe40003f46070 */
[----:B------:R-:W-:-:S04]  /*03f0*/  LOP3.LUT R2, R7, R5, RZ, 0x3c, !PT ;  /* 0x0000000507027212 */ /* 0x000fc800078e3cff */
[----:B------:R-:W-:-:S07]  /*0400*/  ISETP.GE.AND P0, PT, R2, RZ, PT ;  /* 0x000000ff0200720c */ /* 0x000fce0003f06270 */
[----:B------:R-:W-:-:S06]  /*0410*/  @P2 IADD3 R0, R0, 0x1, RZ ;  /* 0x0000000100002810 */ /* 0x000fcc0007ffe0ff */
[----:B------:R-:W-:Y:S01]  /*0420*/  @!P0 IMAD.MOV R0, RZ, RZ, -R0 ;  /* 0x000000ffff008224 */ /* 0x000fe200078e0a00 */
[----:B------:R-:W-:Y:S02]  /*0430*/  @!P1 LOP3.LUT R0, RZ, R5, RZ, 0x33, !PT ;  /* 0x00000005ff009212 */ /* 0x000fe400078e33ff */
.L_x_2:
[----:B------:R-:W-:Y:S01]  /*0440*/  LOP3.LUT R2, R10, 0xffff, RZ, 0xc0, !PT ;  /* 0x0000ffff0a027812 */ /* 0x000fe200078ec0ff */
[----:B------:R-:W-:Y:S01]  /*0450*/  ULDC.64 UR6, c[0x0][0x118] ;  /* 0x0000460000067ab9 */ /* 0x000fe20000000a00 */
[----:B------:R-:W-:Y:S01]  /*0460*/  PLOP3.LUT P4, PT, PT, PT, PT, 0x80, 0x0 ;  /* 0x000000000000781c */ /* 0x000fe20003f8f070 */
[----:B------:R-:W-:Y:S01]  /*0470*/  CS2R R20, SRZ ;  /* 0x0000000000147805 */ /* 0x000fe2000001ff00 */
[----:B------:R-:W-:Y:S01]  /*0480*/  CS2R R18, SRZ ;  /* 0x0000000000127805 */ /* 0x000fe2000001ff00 */
[----:B------:R-:W-:Y:S01]  /*0490*/  IMAD R181, R2, R0, RZ ;  /* 0x0000000002b57224 */ /* 0x000fe200078e02ff */
[----:B------:R-:W-:Y:S01]  /*04a0*/  CS2R R94, SRZ ;  /* 0x00000000005e7805 */ /* 0x000fe2000001ff00 */
[----:B------:R-:W-:Y:S01]  /*04b0*/  CS2R R92, SRZ ;  /* 0x00000000005c7805 */ /* 0x000fe2000001ff00 */
[----:B------:R-:W-:Y:S01]  /*04c0*/  CS2R R98, SRZ ;  /* 0x0000000000627805 */ /* 0x000fe2000001ff00 */
[----:B------:R-:W-:Y:S01]  /*04d0*/  IMAD.IADD R0, R181, 0x1, R0 ;  /* 0x00000001b5007824 */ /* 0x000fe200078e0200 */
[----:B------:R1:W-:Y:S01]  /*04e0*/  STL [R1+0x54], R181 ;  /* 0x000054b501007387 */ /* 0x0003e20000100800 */
[----:B------:R-:W-:Y:S01]  /*04f0*/  CS2R R96, SRZ ;  /* 0x0000000000607805 */ /* 0x000fe2000001ff00 */
[----:B------:R-:W-:Y:S01]  /*0500*/  CS2R R90, SRZ ;  /* 0x00000000005a7805 */ /* 0x000fe2000001ff00 */
[----:B------:R-:W-:Y:S01]  /*0510*/  CS2R R88, SRZ ;  /* 0x0000000000587805 */ /* 0x000fe2000001ff00 */
[----:B------:R-:W-:Y:S01]  /*0520*/  IMNMX R173, R11, R0, PT ;  /* 0x000000000bad7217 */ /* 0x000fe20003800200 */
[----:B------:R-:W-:Y:S01]  /*0530*/  CS2R R86, SRZ ;  /* 0x0000000000567805 */ /* 0x000fe2000001ff00 */
[----:B------:R-:W-:Y:S01]  /*0540*/  CS2R R84, SRZ ;  /* 0x0000000000547805 */ /* 0x000fe2000001ff00 */
[----:B------:R-:W-:Y:S01]  /*0550*/  CS2R R78, SRZ ;  /* 0x00000000004e7805 */ /* 0x000fe2000001ff00 */
[----:B------:R-:W-:Y:S01]  /*0560*/  ISETP.GT.AND P0, PT, R173, R181, PT ;  /* 0x000000b5ad00720c */ /* 0x000fe20003f04270 */
[----:B------:R-:W-:Y:S01]  /*0570*/  CS2R R76, SRZ ;  /* 0x00000000004c7805 */ /* 0x000fe2000001ff00 */
        /* <DEDUP_REMOVED lines=38> */
[----:B------:R-:W-:Y:S05]  /*07e0*/  @!P0 BRA `(.L_x_3) ;  /* 0x0000917000008947 */ /* 0x000fea0003800000 */
[----:B-1----:R-:W-:-:S04]  /*07f0*/  ISETP.NE.U32.AND P1, PT, RZ, c[0x0][0x340], PT ;  /* 0x0000d000ff007a0c */ /* 0x002fc80003f25070 */
[----:B------:R-:W-:-:S13]  /*0800*/  ISETP.NE.AND.EX P1, PT, RZ, c[0x0][0x344], PT, P1 ;  /* 0x0000d100ff007a0c */ /* 0x000fda0003f25310 */
[----:B------:R-:W-:-:S04]  /*0810*/  @P1 IMAD.MOV.U32 R2, RZ, RZ, 0x4 ;  /* 0x00000004ff021424 */ /* 0x000fc800078e00ff */
[----:B------:R-:W-:-:S05]  /*0820*/  @P1 IMAD.WIDE R2, R28, R2, c[0x0][0x340] ;  /* 0x0000d0001c021625 */ /* 0x000fca00078e0202 */
[----:B------:R1:W2:Y:S01]  /*0830*/  @P1 LDG.E R17, [R2.64] ;  /* 0x0000000602111981 */ /* 0x0002a2000c1e1900 */
[----:B------:R-:W-:Y:S01]  /*0840*/  SHF.R.S32.HI R23, RZ, 0x1f, R174 ;  /* 0x0000001fff177819 */ /* 0x000fe200000114ae */
[----:B------:R-:W-:Y:S01]  /*0850*/  IMAD.MOV.U32 R4, RZ, RZ, c[0x0][0x2c4] ;  /* 0x0000b100ff047624 */ /* 0x000fe200078e00ff */
[----:B------:R-:W-:Y:S01]  /*0860*/  SHF.R.S32.HI R16, RZ, 0x1f, R22 ;  /* 0x0000001fff107819 */ /* 0x000fe20000011416 */
[----:B------:R-:W3:Y:S01]  /*0870*/  S2R R29, SR_CTAID.X ;  /* 0x00000000001d7919 */ /* 0x000ee20000002500 */
[CC--:B------:R-:W-:Y:S01]  /*0880*/  LEA.HI R20, R23.reuse, R174.reuse, RZ, 0x2 ;  /* 0x000000ae17147211 */ /* 0x0c0fe200078f10ff */
[----:B------:R-:W-:Y:S01]  /*0890*/  ULDC UR5, c[0x0][0x2c4] ;  /* 0x0000b10000057ab9 */ /* 0x000fe20000000800 */
[----:B------:R-:W-:Y:S01]  /*08a0*/  ISETP.NE.AND P0, PT, R4, 0x1, PT ;  /* 0x000000010400780c */ /* 0x000fe20003f05270 */
[----:B------:R-:W-:Y:S01]  /*08b0*/  IMAD R0, R16, c[0x0][0x1b8], RZ ;  /* 0x00006e0010007a24 */ /* 0x000fe200078e02ff */
[----:B------:R-:W-:Y:S01]  /*08c0*/  LOP3.LUT R4, R20, 0xfffffffc, RZ, 0xc0, !PT ;  /* 0xfffffffc14047812 */ /* 0x000fe200078ec0ff */
[----:B------:R-:W-:Y:S01]  /*08d0*/  ULDC UR4, c[0x0][0x168] ;  /* 0x00005a0000047ab9 */ /* 0x000fe20000000800 */
[-C--:B------:R-:W-:Y:S01]  /*08e0*/  LEA.HI R26, R23, R174.reuse, RZ, 0x3 ;  /* 0x000000ae171a7211 */ /* 0x080fe200078f18ff */
[----:B------:R-:W-:Y:S01]  /*08f0*/  IMAD R0, R22, c[0x0][0x1bc], R0 ;  /* 0x00006f0016007a24 */ /* 0x000fe200078e0200 */
[----:B------:R-:W-:Y:S01]  /*0900*/  SHF.R.S32.HI R19, RZ, 0x2, R20 ;  /* 0x00000002ff137819 */ /* 0x000fe20000011414 */
[----:B------:R-:W-:Y:S01]  /*0910*/  UIMAD UR4, UR5, UR4, URZ ;  /* 0x00000004050472a4 */ /* 0x000fe2000f8e023f */
[----:B------:R-:W-:Y:S01]  /*0920*/  IADD3 R4, -R4, R174, RZ ;  /* 0x000000ae04047210 */ /* 0x000fe20007ffe1ff */
[----:B------:R-:W-:Y:S01]  /*0930*/  BSSY B0, `(.L_x_4) ;  /* 0x000007b000007945 */ /* 0x000fe20003800000 */
[----:B------:R-:W-:-:S02]  /*0940*/  SHF.R.S32.HI R24, RZ, 0x3, R26 ;  /* 0x00000003ff187819 */ /* 0x000fc4000001141a */
[----:B------:R-:W-:Y:S01]  /*0950*/  SHF.R.S32.HI R27, RZ, 0x1f, R28 ;  /* 0x0000001fff1b7819 */ /* 0x000fe2000001141c */
[C-C-:B------:R-:W-:Y:S01]  /*0960*/  IMAD R5, R4.reuse, 0x20, R19.reuse ;  /* 0x0000002004057824 */ /* 0x140fe200078e0213 */
[-C--:B------:R-:W-:Y:S01]  /*0970*/  LEA.HI R25, R23, R174.reuse, RZ, 0x4 ;  /* 0x000000ae17197211 */ /* 0x080fe200078f20ff */
[----:B------:R-:W-:Y:S01]  /*0980*/  IMAD.SHL.U32 R4, R4, 0x8, RZ ;  /* 0x0000000804047824 */ /* 0x000fe200078e00ff */
[----:B------:R-:W-:Y:S01]  /*0990*/  SHF.R.S32.HI R9, RZ, 0x1f, R19 ;  /* 0x0000001fff097819 */ /* 0x000fe20000011413 */
[----:B------:R-:W-:Y:S01]  /*09a0*/  IMAD R8, R27, c[0x0][0x1c0], RZ ;  /* 0x000070001b087a24 */ /* 0x000fe200078e02ff */
[----:B------:R-:W-:Y:S01]  /*09b0*/  LOP3.LUT R12, R25, 0xfffffff0, RZ, 0xc0, !PT ;  /* 0xfffffff0190c7812 */ /* 0x000fe200078ec0ff */
[----:B-1----:R-:W-:Y:S01]  /*09c0*/  IMAD.WIDE.U32 R2, R22, c[0x0][0x1b8], RZ ;  /* 0x00006e0016027a25 */ /* 0x002fe200078e00ff */
[----:B------:R-:W-:Y:S02]  /*09d0*/  LEA.HI R160, R23, R174, RZ, 0x5 ;  /* 0x000000ae17a07211 */ /* 0x000fe400078f28ff */
[----:B---3--:R-:W-:Y:S01]  /*09e0*/  LEA R11, R29, R5, 0x7 ;  /* 0x000000051d0b7211 */ /* 0x008fe200078e38ff */
[----:B------:R-:W-:Y:S01]  /*09f0*/  IMAD.IADD R3, R3, 0x1, R0 ;  /* 0x0000000103037824 */ /* 0x000fe200078e0200 */
[----:B------:R-:W-:Y:S01]  /*0a00*/  ISETP.GE.AND P3, PT, R4, c[0x0][0x1d4], PT ;  /* 0x0000750004007a0c */ /* 0x000fe20003f66270 */
[----:B------:R-:W-:-:S02]  /*0a10*/  IMAD.SHL.U32 R0, R24, 0x40, RZ ;  /* 0x0000004018007824 */ /* 0x000fc400078e00ff */
[----:B------:R-:W-:Y:S01]  /*0a20*/  @P0 IMAD.HI.U32 R5, R11, c[0x0][0x2c8], RZ ;  /* 0x0000b2000b050a27 */ /* 0x000fe200078e00ff */
[----:B------:R-:W-:Y:S02]  /*0a30*/  P2R R31, PR, RZ, 0x8 ;  /* 0x00000008ff1f7803 */ /* 0x000fe40000000000 */
[----:B------:R-:W-:Y:S01]  /*0a40*/  LOP3.LUT R0, R0, 0xc0, RZ, 0xc0, !PT ;  /* 0x000000c000007812 */ /* 0x000fe200078ec0ff */
[C---:B------:R-:W-:Y:S02]  /*0a50*/  IMAD R8, R28.reuse, c[0x0][0x1c4], R8 ;  /* 0x000071001c087a24 */ /* 0x040fe400078e0208 */
[----:B------:R-:W-:Y:S01]  /*0a60*/  IMAD.WIDE.U32 R2, R28, c[0x0][0x1c0], R2 ;  /* 0x000070001c027a25 */ /* 0x000fe200078e0002 */
[----:B------:R-:W-:Y:S01]  /*0a70*/  LOP3.LUT R7, R0, 0x18, R4, 0xf8, !PT ;  /* 0x0000001800077812 */ /* 0x000fe200078ef804 */
[----:B------:R1:W-:Y:S01]  /*0a80*/  STL [R1+0x5c], R31 ;  /* 0x00005c1f01007387 */ /* 0x0003e20000100800 */
[----:B------:R-:W-:Y:S01]  /*0a90*/  SHF.R.U32.HI R6, RZ, 0x3, R0 ;  /* 0x00000003ff067819 */ /* 0x000fe20000011600 */
[----:B------:R-:W-:Y:S01]  /*0aa0*/  IMAD.MOV.U32 R0, RZ, RZ, R11 ;  /* 0x000000ffff007224 */ /* 0x000fe200078e000b */
[----:B------:R-:W-:Y:S01]  /*0ab0*/  @P0 SHF.R.U32.HI R0, RZ, c[0x0][0x2cc], R5 ;  /* 0x0000b300ff000a19 */ /* 0x000fe20000011605 */
[----:B------:R-:W-:Y:S01]  /*0ac0*/  IMAD.IADD R3, R3, 0x1, R8 ;  /* 0x0000000103037824 */ /* 0x000fe200078e0208 */
[----:B------:R-:W-:Y:S01]  /*0ad0*/  LOP3.LUT R233, R7, R6, RZ, 0x3c, !PT ;  /* 0x0000000607e97212 */ /* 0x000fe200078e3cff */
[----:B------:R-:W-:Y:S01]  /*0ae0*/  IMAD R7, R9, c[0x0][0x1e0], RZ ;  /* 0x0000780009077a24 */ /* 0x000fe200078e02ff */
[--C-:B------:R-:W-:Y:S01]  /*0af0*/  SHF.R.S32.HI R10, RZ, 0x1f, R0.reuse ;  /* 0x0000001fff0a7819 */ /* 0x100fe20000011400 */
[----:B------:R-:W-:Y:S01]  /*0b00*/  IMAD.MOV R13, RZ, RZ, -R0 ;  /* 0x000000ffff0d7224 */ /* 0x000fe200078e0a00 */
[----:B------:R-:W-:Y:S01]  /*0b10*/  SHF.R.S32.HI R5, RZ, 0x1f, R4 ;  /* 0x0000001fff057819 */ /* 0x000fe20000011404 */
[----:B------:R-:W-:-:S04]  /*0b20*/  IMAD.WIDE.U32 R2, R0, c[0x0][0x1b0], R2 ;  /* 0x00006c0000027a25 */ /* 0x000fc800078e0002 */
[----:B------:R-:W-:Y:S02]  /*0b30*/  IMAD R10, R10, c[0x0][0x1b0], RZ ;  /* 0x00006c000a0a7a24 */ /* 0x000fe400078e02ff */
[----:B------:R-:W-:Y:S02]  /*0b40*/  IMAD R6, R9, c[0x0][0x208], RZ ;  /* 0x0000820009067a24 */ /* 0x000fe400078e02ff */
[----:B------:R-:W-:Y:S02]  /*0b50*/  IMAD R0, R0, c[0x0][0x1b4], R10 ;  /* 0x00006d0000007a24 */ /* 0x000fe400078e020a */
[----:B------:R-:W-:Y:S02]  /*0b60*/  IMAD R10, R13, c[0x0][0x2c4], R11 ;  /* 0x0000b1000d0a7a24 */ /* 0x000fe400078e020b */
[----:B------:R-:W-:Y:S01]  /*0b70*/  IMAD.IADD R18, R174, 0x1, -R12 ;  /* 0x00000001ae127824 */ /* 0x000fe200078e0a0c */
[----:B------:R-:W-:Y:S01]  /*0b80*/  IADD3 R3, R3, R0, RZ ;  /* 0x0000000003037210 */ /* 0x000fe20007ffe0ff */
[C---:B------:R-:W-:Y:S01]  /*0b90*/  IMAD R14, R19.reuse, c[0x0][0x1e4], R7 ;  /* 0x00007900130e7a24 */ /* 0x040fe200078e0207 */
[----:B------:R-:W-:Y:S01]  /*0ba0*/  SHF.R.S32.HI R0, RZ, 0x1f, R10 ;  /* 0x0000001fff007819 */ /* 0x000fe2000001140a */
[C---:B------:R-:W-:Y:S01]  /*0bb0*/  IMAD R15, R19.reuse, c[0x0][0x20c], R6 ;  /* 0x00008300130f7a24 */ /* 0x040fe200078e0206 */
[----:B------:R-:W-:Y:S01]  /*0bc0*/  LEA.HI R21, R18, R18, RZ, 0x1 ;  /* 0x0000001212157211 */ /* 0x000fe200078f08ff */
[----:B------:R-:W-:-:S03]  /*0bd0*/  IMAD.WIDE.U32 R8, R19, c[0x0][0x1e0], R4 ;  /* 0x0000780013087a25 */ /* 0x000fc600078e0004 */
[----:B------:R-:W-:Y:S01]  /*0be0*/  SHF.R.S32.HI R12, RZ, 0x1, R21 ;  /* 0x00000001ff0c7819 */ /* 0x000fe20000011415 */
[----:B------:R-:W-:Y:S01]  /*0bf0*/  IMAD.WIDE.U32 R6, R19, c[0x0][0x208], R4 ;  /* 0x0000820013067a25 */ /* 0x000fe200078e0004 */
[----:B------:R-:W-:Y:S02]  /*0c00*/  IADD3 R9, R9, R14, RZ ;  /* 0x0000000e09097210 */ /* 0x000fe40007ffe0ff */
[----:B------:R-:W-:Y:S01]  /*0c10*/  SHF.R.S32.HI R13, RZ, 0x1f, R21 ;  /* 0x0000001fff0d7819 */ /* 0x000fe20000011415 */
[----:B------:R-:W-:Y:S02]  /*0c20*/  IMAD R0, R0, c[0x0][0x1a8], RZ ;  /* 0x00006a0000007a24 */ /* 0x000fe400078e02ff */
[----:B------:R-:W-:Y:S02]  /*0c30*/  IMAD.IADD R7, R7, 0x1, R15 ;  /* 0x0000000107077824 */ /* 0x000fe400078e020f */
[C---:B------:R-:W-:Y:S02]  /*0c40*/  IMAD R14, R16.reuse, c[0x0][0x1e8], RZ ;  /* 0x00007a00100e7a24 */ /* 0x040fe400078e02ff */
[----:B------:R-:W-:-:S02]  /*0c50*/  IMAD R15, R16, c[0x0][0x210], RZ ;  /* 0x00008400100f7a24 */ /* 0x000fc400078e02ff */
[----:B------:R-:W-:Y:S01]  /*0c60*/  IMAD R16, R10, c[0x0][0x1ac], R0 ;  /* 0x00006b000a107a24 */ /* 0x000fe200078e0200 */
[----:B------:R-:W-:Y:S01]  /*0c70*/  IADD3 R0, R4, 0x40, RZ ;  /* 0x0000004004007810 */ /* 0x000fe20007ffe0ff */
[----:B------:R-:W-:Y:S01]  /*0c80*/  IMAD.WIDE.U32 R10, R10, c[0x0][0x1a8], R2 ;  /* 0x00006a000a0a7a25 */ /* 0x000fe200078e0002 */
[----:B------:R-:W-:Y:S02]  /*0c90*/  LEA.HI R2, R13, R12, RZ, 0x2 ;  /* 0x0000000c0d027211 */ /* 0x000fe400078f10ff */
[----:B------:R-:W-:Y:S01]  /*0ca0*/  ISETP.GE.AND P6, PT, R0, c[0x0][0x1d4], PT ;  /* 0x0000750000007a0c */ /* 0x000fe20003fc6270 */
[----:B------:R-:W-:Y:S01]  /*0cb0*/  IMAD R14, R22, c[0x0][0x1ec], R14 ;  /* 0x00007b00160e7a24 */ /* 0x000fe200078e020e */
[----:B------:R-:W-:Y:S01]  /*0cc0*/  LOP3.LUT R13, R2, 0xfffffffc, RZ, 0xc0, !PT ;  /* 0xfffffffc020d7812 */ /* 0x000fe200078ec0ff */
[----:B------:R-:W-:Y:S01]  /*0cd0*/  IMAD R15, R22, c[0x0][0x214], R15 ;  /* 0x00008500160f7a24 */ /* 0x000fe200078e020f */
[----:B------:R-:W-:Y:S01]  /*0ce0*/  ISETP.GE.AND P5, PT, R0, c[0x0][0x198], PT ;  /* 0x0000660000007a0c */ /* 0x000fe20003fa6270 */
[----:B------:R-:W-:-:S04]  /*0cf0*/  IMAD.WIDE.U32 R8, R22, c[0x0][0x1e8], R8 ;  /* 0x00007a0016087a25 */ /* 0x000fc800078e0008 */
[----:B------:R-:W-:-:S04]  /*0d00*/  IMAD.WIDE.U32 R2, R22, c[0x0][0x210], R6 ;  /* 0x0000840016027a25 */ /* 0x000fc800078e0006 */
[----:B------:R-:W-:Y:S01]  /*0d10*/  IMAD.IADD R0, R11, 0x1, R16 ;  /* 0x000000010b007824 */ /* 0x000fe200078e0210 */
[----:B------:R-:W-:Y:S01]  /*0d20*/  LEA R16, P0, R10, c[0x0][0x160], 0x1 ;  /* 0x000058000a107a11 */ /* 0x000fe200078008ff */
[----:B------:R-:W-:Y:S02]  /*0d30*/  IMAD.IADD R22, R12, 0x1, -R13 ;  /* 0x000000010c167824 */ /* 0x000fe400078e0a0d */
[----:B------:R-:W-:Y:S01]  /*0d40*/  IMAD.IADD R13, R9, 0x1, R14 ;  /* 0x00000001090d7824 */ /* 0x000fe200078e020e */
[----:B------:R-:W-:Y:S01]  /*0d50*/  IADD3 R9, R3, R15, RZ ;  /* 0x0000000f03097210 */ /* 0x000fe20007ffe0ff */
[----:B------:R-:W-:Y:S01]  /*0d60*/  IMAD.MOV.U32 R12, RZ, RZ, R8 ;  /* 0x000000ffff0c7224 */ /* 0x000fe200078e0008 */
[----:B------:R-:W-:Y:S01]  /*0d70*/  LEA.HI.X R15, R10, c[0x0][0x164], R0, 0x1, P0 ;  /* 0x000059000a0f7a11 */ /* 0x000fe200000f0c00 */
[----:B------:R-:W-:Y:S01]  /*0d80*/  IMAD.MOV.U32 R23, RZ, RZ, 0x10 ;  /* 0x00000010ff177424 */ /* 0x000fe200078e00ff */
[----:B------:R-:W-:Y:S01]  /*0d90*/  LEA.HI R0, R20, R19, RZ, 0x1 ;  /* 0x0000001314007211 */ /* 0x000fe200078f08ff */
[----:B------:R1:W3:Y:S01]  /*0da0*/  SHFL.IDX PT, R6, R16, RZ, 0x1c1f ;  /* 0x001c1fff10067589 */ /* 0x0002e200000e0000 */
[----:B------:R-:W-:-:S02]  /*0db0*/  SHF.R.S32.HI R20, RZ, 0x5, R160 ;  /* 0x00000005ff147819 */ /* 0x000fc400000114a0 */
[----:B------:R-:W-:Y:S01]  /*0dc0*/  LOP3.LUT R0, R0, 0x7fffffe, RZ, 0xc0, !PT ;  /* 0x07fffffe00007812 */ /* 0x000fe200078ec0ff */
[----:B------:R1:W4:Y:S01]  /*0dd0*/  SHFL.IDX PT, R7, R15, RZ, 0x1c1f ;  /* 0x001c1fff0f077589 */ /* 0x00032200000e0000 */
[----:B------:R-:W-:Y:S02]  /*0de0*/  IADD3 R14, R4, 0x20, RZ ;  /* 0x00000020040e7810 */ /* 0x000fe40007ffe0ff */
[----:B------:R-:W-:Y:S02]  /*0df0*/  IADD3 R0, R19, -R0, RZ ;  /* 0x8000000013007210 */ /* 0x000fe40007ffe0ff */
[----:B------:R-:W-:Y:S02]  /*0e00*/  MOV R8, R2 ;  /* 0x0000000200087202 */ /* 0x000fe40000000f00 */
[----:B------:R-:W-:Y:S01]  /*0e10*/  ISETP.GE.AND P4, PT, R14, c[0x0][0x1d4], PT ;  /* 0x000075000e007a0c */ /* 0x000fe20003f86270 */
[----:B------:R-:W-:Y:S01]  /*0e20*/  IMAD R11, R20, 0x8, R0 ;  /* 0x00000008140b7824 */ /* 0x000fe200078e0200 */
[----:B------:R-:W-:-:S02]  /*0e30*/  LOP3.LUT P2, RZ, R22, 0x2, RZ, 0xc0, !PT ;  /* 0x0000000216ff7812 */ /* 0x000fc4000784c0ff */
[----:B------:R-:W-:Y:S01]  /*0e40*/  P2R R34, PR, RZ, 0x10 ;  /* 0x00000010ff227803 */ /* 0x000fe20000000000 */
[----:B------:R-:W-:Y:S01]  /*0e50*/  IMAD.U32 R233, R11, 0x20, R233 ;  /* 0x000000200be97824 */ /* 0x000fe200078e00e9 */
[----:B------:R-:W-:-:S03]  /*0e60*/  ISETP.GE.AND P4, PT, R14, c[0x0][0x198], PT ;  /* 0x000066000e007a0c */ /* 0x000fc60003f86270 */
[----:B------:R1:W-:Y:S01]  /*0e70*/  STL [R1+0x58], R34 ;  /* 0x0000582201007387 */ /* 0x0003e20000100800 */
[--C-:B--2---:R-:W-:Y:S01]  /*0e80*/  @P1 SHF.R.S32.HI R3, RZ, 0x1f, R17.reuse ;  /* 0x0000001fff031819 */ /* 0x104fe20000011411 */
[----:B------:R-:W-:Y:S01]  /*0e90*/  @P1 IMAD.MOV.U32 R2, RZ, RZ, R17 ;  /* 0x000000ffff021224 */ /* 0x000fe200078e0011 */
[----:B------:R-:W-:Y:S01]  /*0ea0*/  @!P1 MOV R3, R27 ;  /* 0x0000001b00039202 */ /* 0x000fe20000000f00 */
[----:B------:R-:W-:Y:S01]  /*0eb0*/  @!P1 IMAD.MOV.U32 R2, RZ, RZ, R28 ;  /* 0x000000ffff029224 */ /* 0x000fe200078e001c */
[----:B------:R-:W-:Y:S01]  /*0ec0*/  ISETP.GE.AND P1, PT, R4, c[0x0][0x198], PT ;  /* 0x0000660004007a0c */ /* 0x000fe20003f26270 */
[----:B------:R-:W-:Y:S02]  /*0ed0*/  IMAD R17, R29, 0x80, R19 ;  /* 0x000000801d117824 */ /* 0x000fe400078e0213 */
[C---:B------:R-:W-:Y:S02]  /*0ee0*/  IMAD R10, R3.reuse, c[0x0][0x1f0], RZ ;  /* 0x00007c00030a7a24 */ /* 0x040fe400078e02ff */
[----:B------:R-:W-:Y:S01]  /*0ef0*/  IMAD R0, R3, c[0x0][0x218], RZ ;  /* 0x0000860003007a24 */ /* 0x000fe200078e02ff */
[----:B------:R-:W-:Y:S01]  /*0f00*/  ISETP.GE.AND P0, PT, R17, UR4, PT ;  /* 0x0000000411007c0c */ /* 0x000fe2000bf06270 */
[C---:B------:R-:W-:Y:S01]  /*0f10*/  IMAD R10, R2.reuse, c[0x0][0x1f4], R10 ;  /* 0x00007d00020a7a24 */ /* 0x040fe200078e020a */
[----:B------:R-:W-:Y:S01]  /*0f20*/  SEL R3, R23, 0xfffffff0, !P2 ;  /* 0xfffffff017037807 */ /* 0x000fe20005000000 */
[----:B------:R-:W-:-:S02]  /*0f30*/  IMAD R0, R2, c[0x0][0x21c], R0 ;  /* 0x0000870002007a24 */ /* 0x000fc400078e0200 */
[----:B------:R-:W-:Y:S01]  /*0f40*/  IMAD.WIDE.U32 R36, R2, c[0x0][0x1f0], R12 ;  /* 0x00007c0002247a25 */ /* 0x000fe200078e000c */
[----:B------:R-:W-:-:S03]  /*0f50*/  SEL R12, RZ, 0x1, P3 ;  /* 0x00000001ff0c7807 */ /* 0x000fc60001800000 */
[----:B------:R-:W-:Y:S01]  /*0f60*/  IMAD.WIDE.U32 R32, R2, c[0x0][0x218], R8 ;  /* 0x0000860002207a25 */ /* 0x000fe200078e0008 */
[----:B------:R-:W-:Y:S01]  /*0f70*/  IADD3 R39, R37, R10, RZ ;  /* 0x0000000a25277210 */ /* 0x000fe20007ffe0ff */
[----:B------:R1:W-:Y:S02]  /*0f80*/  STL.64 [R1+0x48], R36 ;  /* 0x0000482401007387 */ /* 0x0003e40000100a00 */
[----:B------:R-:W-:Y:S02]  /*0f90*/  IMAD.IADD R30, R33, 0x1, R0 ;  /* 0x00000001211e7824 */ /* 0x000fe400078e0200 */
[----:B------:R1:W-:Y:S04]  /*0fa0*/  STL.64 [R1+0x40], R32 ;  /* 0x0000402001007387 */ /* 0x0003e80000100a00 */
[----:B------:R1:W-:Y:S04]  /*0fb0*/  STL [R1+0x30], R30 ;  /* 0x0000301e01007387 */ /* 0x0003e80000100800 */
[----:B------:R1:W-:Y:S01]  /*0fc0*/  STL [R1+0x3c], R39 ;  /* 0x00003c2701007387 */ /* 0x0003e20000100800 */
[----:B------:R-:W-:Y:S05]  /*0fd0*/  @P0 BRA `(.L_x_5) ;  /* 0x0000010000000947 */ /* 0x000fea0003800000 */
[----:B---34-:R-:W-:Y:S02]  /*0fe0*/  IADD3 R0, R4, 0x40, RZ ;  /* 0x0000004004007810 */ /* 0x018fe40007ffe0ff */
[----:B------:R-:W-:-:S02]  /*0ff0*/  SHF.R.S32.HI R8, RZ, 0x1f, R14 ;  /* 0x0000001fff087819 */ /* 0x000fc4000001140e */
[----:B------:R-:W-:Y:S02]  /*1000*/  SHF.R.S32.HI R2, RZ, 0x1f, R0 ;  /* 0x0000001fff027819 */ /* 0x000fe40000011400 */
[----:B------:R-:W-:Y:S02]  /*1010*/  LEA.HI R10, R8, R14, RZ, 0x3 ;  /* 0x0000000e080a7211 */ /* 0x000fe400078f18ff */
[----:B------:R-:W-:Y:S01]  /*1020*/  LEA.HI R2, R2, R0, RZ, 0x3 ;  /* 0x0000000002027211 */ /* 0x000fe200078f18ff */
[----:B------:R-:W-:Y:S01]  /*1030*/  IMAD.SHL.U32 R0, R233, 0x2, RZ ;  /* 0x00000002e9007824 */ /* 0x000fe200078e00ff */
[----:B------:R-:W-:Y:S02]  /*1040*/  LEA R8, P0, R4, R6, 0x1 ;  /* 0x0000000604087211 */ /* 0x000fe400078008ff */
[----:B------:R-:W-:Y:S02]  /*1050*/  LOP3.LUT R10, R10, 0xfffffff8, RZ, 0xc0, !PT ;  /* 0xfffffff80a0a7812 */ /* 0x000fe400078ec0ff */
[----:B------:R-:W-:-:S02]  /*1060*/  LOP3.LUT R2, R2, 0xfffffff8, RZ, 0xc0, !PT ;  /* 0xfffffff802027812 */ /* 0x000fc400078ec0ff */
[----:B------:R-:W-:Y:S01]  /*1070*/  LEA.HI.X R9, R4, R7, R5, 0x1, P0 ;  /* 0x0000000704097211 */ /* 0x000fe200000f0c05 */
[----:B------:R-:W-:-:S04]  /*1080*/  IMAD.WIDE R10, R10, 0x2, R6 ;  /* 0x000000020a0a7825 */ /* 0x000fc800078e0206 */
[----:B------:R-:W-:Y:S01]  /*1090*/  IMAD.WIDE R6, R2, 0x2, R6 ;  /* 0x0000000202067825 */ /* 0x000fe200078e0206 */
[----:B------:R-:W-:Y:S01]  /*10a0*/  @!PT LDS RZ, [RZ] ;  /* 0x00000000fffff984 */ /* 0x000fe20000000800 */
[----:B------:R2:W-:Y:S04]  /*10b0*/  LDGSTS.E.BYPASS.LTC128B.128 [R0+0x6100], [R8.64], !P1 ;  /* 0x0610000008007fae */ /* 0x0005e8000c901d46 */
[----:B------:R2:W-:Y:S04]  /*10c0*/  LDGSTS.E.BYPASS.LTC128B.128 [R0+0x8100], [R10.64], !P4 ;  /* 0x081000000a007fae */ /* 0x0005e8000e101d46 */
[----:B------:R2:W-:Y:S02]  /*10d0*/  LDGSTS.E.BYPASS.LTC128B.128 [R0+0xa100], [R6.64], !P5 ;  /* 0x0a10000006007fae */ /* 0x0005e4000e901d46 */
.L_x_5:
[----:B---34-:R-:W-:Y:S05]  /*10e0*/  BSYNC B0 ;  /* 0x0000000000007941 */ /* 0x018fea0003800000 */
.L_x_4:
[----:B--2---:R-:W-:Y:S01]  /*10f0*/  IADD3 R0, R17, 0x20, RZ ;  /* 0x0000002011007810 */ /* 0x004fe20007ffe0ff */
[----:B------:R2:W3:Y:S01]  /*1100*/  SHFL.IDX PT, R7, R15, 0x1, 0x1c1f ;  /* 0x003c1f000f077f89 */ /* 0x0004e200000e0000 */
[----:B------:R-:W-:Y:S02]  /*1110*/  BSSY B0, `(.L_x_6) ;  /* 0x0000014000007945 */ /* 0x000fe40003800000 */
[----:B------:R-:W-:Y:S01]  /*1120*/  ISETP.GE.AND P0, PT, R0, UR4, PT ;  /* 0x0000000400007c0c */ /* 0x000fe2000bf06270 */
[----:B------:R2:W4:-:S12]  /*1130*/  SHFL.IDX PT, R6, R16, 0x1, 0x1c1f ;  /* 0x003c1f0010067f89 */ /* 0x00051800000e0000 */
[----:B------:R-:W-:Y:S05]  /*1140*/  @P0 BRA `(.L_x_7) ;  /* 0x0000010000000947 */ /* 0x000fea0003800000 */
[----:B------:R-:W-:Y:S02]  /*1150*/  IADD3 R0, R4, 0x40, RZ ;  /* 0x0000004004007810 */ /* 0x000fe40007ffe0ff */
[----:B------:R-:W-:Y:S02]  /*1160*/  SHF.R.S32.HI R8, RZ, 0x1f, R14 ;  /* 0x0000001fff087819 */ /* 0x000fe4000001140e */
[----:B------:R-:W-:Y:S02]  /*1170*/  SHF.R.S32.HI R2, RZ, 0x1f, R0 ;  /* 0x0000001fff027819 */ /* 0x000fe40000011400 */
[----:B------:R-:W-:Y:S02]  /*1180*/  LEA.HI R10, R8, R14, RZ, 0x3 ;  /* 0x0000000e080a7211 */ /* 0x000fe400078f18ff */
[----:B------:R-:W-:Y:S01]  /*1190*/  LEA.HI R2, R2, R0, RZ, 0x3 ;  /* 0x0000000002027211 */ /* 0x000fe200078f18ff */
[----:B------:R-:W-:Y:S01]  /*11a0*/  IMAD.SHL.U32 R0, R233, 0x2, RZ ;  /* 0x00000002e9007824 */ /* 0x000fe200078e00ff */
[----:B----4-:R-:W-:-:S02]  /*11b0*/  LEA R8, P0, R4, R6, 0x1 ;  /* 0x0000000604087211 */ /* 0x010fc400078008ff */
[----:B------:R-:W-:Y:S02]  /*11c0*/  LOP3.LUT R10, R10, 0xfffffff8, RZ, 0xc0, !PT ;  /* 0xfffffff80a0a7812 */ /* 0x000fe400078ec0ff */
[----:B------:R-:W-:Y:S02]  /*11d0*/  LOP3.LUT R2, R2, 0xfffffff8, RZ, 0xc0, !PT ;  /* 0xfffffff802027812 */ /* 0x000fe400078ec0ff */
[----:B---3--:R-:W-:Y:S01]  /*11e0*/  LEA.HI.X R9, R4, R7, R5, 0x1, P0 ;  /* 0x0000000704097211 */ /* 0x008fe200000f0c05 */
[----:B------:R-:W-:-:S04]  /*11f0*/  IMAD.WIDE R10, R10, 0x2, R6 ;  /* 0x000000020a0a7825 */ /* 0x000fc800078e0206 */
[----:B------:R-:W-:Y:S01]  /*1200*/  IMAD.WIDE R6, R2, 0x2, R6 ;  /* 0x0000000202067825 */ /* 0x000fe200078e0206 */
[----:B------:R-:W-:Y:S01]  /*1210*/  @!PT LDS RZ, [RZ] ;  /* 0x00000000fffff984 */ /* 0x000fe20000000800 */
[----:B------:R3:W-:Y:S04]  /*1220*/  LDGSTS.E.BYPASS.LTC128B.128 [R0+0x6900], [R8.64], !P1 ;  /* 0x0690000008007fae */ /* 0x0007e8000c901d46 */
[----:B------:R3:W-:Y:S04]  /*1230*/  LDGSTS.E.BYPASS.LTC128B.128 [R0+0x8900], [R10.64], !P4 ;  /* 0x089000000a007fae */ /* 0x0007e8000e101d46 */
[----:B------:R3:W-:Y:S02]  /*1240*/  LDGSTS.E.BYPASS.LTC128B.128 [R0+0xa900], [R6.64], !P5 ;  /* 0x0a90000006007fae */ /* 0x0007e4000e901d46 */
.L_x_7:
[----:B------:R-:W-:Y:S05]  /*1250*/  BSYNC B0 ;  /* 0x0000000000007941 */ /* 0x000fea0003800000 */
.L_x_6:
[----:B---3--:R-:W-:Y:S01]  /*1260*/  IADD3 R0, R17, 0x40, RZ ;  /* 0x0000004011007810 */ /* 0x008fe20007ffe0ff */
[----:B------:R3:W1:Y:S01]  /*1270*/  SHFL.IDX PT, R7, R15, 0x2, 0x1c1f ;  /* 0x005c1f000f077f89 */ /* 0x00066200000e0000 */
[----:B------:R-:W-:Y:S02]  /*1280*/  BSSY B0, `(.L_x_8) ;  /* 0x0000014000007945 */ /* 0x000fe40003800000 */
[----:B------:R-:W-:Y:S01]  /*1290*/  ISETP.GE.AND P0, PT, R0, UR4, PT ;  /* 0x0000000400007c0c */ /* 0x000fe2000bf06270 */
[----:B----4-:R3:W4:-:S12]  /*12a0*/  SHFL.IDX PT, R6, R16, 0x2, 0x1c1f ;  /* 0x005c1f0010067f89 */ /* 0x01071800000e0000 */
        /* <DEDUP_REMOVED lines=10> */
[----:B-1----:R-:W-:Y:S01]  /*1350*/  LEA.HI.X R9, R4, R7, R5, 0x1, P0 ;  /* 0x0000000704097211 */ /* 0x002fe200000f0c05 */
[----:B------:R-:W-:-:S04]  /*1360*/  IMAD.WIDE R10, R10, 0x2, R6 ;  /* 0x000000020a0a7825 */ /* 0x000fc800078e0206 */
[----:B------:R-:W-:Y:S01]  /*1370*/  IMAD.WIDE R6, R2, 0x2, R6 ;  /* 0x0000000202067825 */ /* 0x000fe200078e0206 */
[----:B------:R-:W-:Y:S01]  /*1380*/  @!PT LDS RZ, [RZ] ;  /* 0x00000000fffff984 */ /* 0x000fe20000000800 */
[----:B------:R1:W-:Y:S04]  /*1390*/  LDGSTS.E.BYPASS.LTC128B.128 [R0+0x7100], [R8.64], !P1 ;  /* 0x0710000008007fae */ /* 0x0003e8000c901d46 */
[----:B------:R1:W-:Y:S04]  /*13a0*/  LDGSTS.E.BYPASS.LTC128B.128 [R0+0x9100], [R10.64], !P4 ;  /* 0x091000000a007fae */ /* 0x0003e8000e101d46 */
[----:B------:R1:W-:Y:S02]  /*13b0*/  LDGSTS.E.BYPASS.LTC128B.128 [R0+0xb100], [R6.64], !P5 ;  /* 0x0b10000006007fae */ /* 0x0003e4000e901d46 */
.L_x_9:
[----:B------:R-:W-:Y:S05]  /*13c0*/  BSYNC B0 ;  /* 0x0000000000007941 */ /* 0x000fea0003800000 */
.L_x_8:
[----:B-1--4-:R-:W1:Y:S01]  /*13d0*/  SHFL.IDX PT, R6, R16, 0x3, 0x1c1f ;  /* 0x007c1f0010067f89 */ /* 0x012e6200000e0000 */
[----:B------:R-:W-:Y:S01]  /*13e0*/  IADD3 R0, R17, 0x60, RZ ;  /* 0x0000006011007810 */ /* 0x000fe20007ffe0ff */
[----:B------:R-:W-:Y:S01]  /*13f0*/  IMAD.MOV.U32 R161, RZ, RZ, 0x6 ;  /* 0x00000006ffa17424 */ /* 0x000fe200078e00ff */
[----:B------:R-:W-:Y:S01]  /*1400*/  IADD3 R148, R173, -0x1, RZ ;  /* 0xffffffffad947810 */ /* 0x000fe20007ffe0ff */
[----:B------:R4:W5:Y:S01]  /*1410*/  SHFL.IDX PT, R7, R15, 0x3, 0x1c1f ;  /* 0x007c1f000f077f89 */ /* 0x00096200000e0000 */
[----:B------:R-:W-:Y:S01]  /*1420*/  ISETP.GE.AND P3, PT, R0, UR4, PT ;  /* 0x0000000400007c0c */ /* 0x000fe2000bf66270 */
[----:B------:R-:W-:Y:S01]  /*1430*/  IMAD.SHL.U32 R233, R233, 0x2, RZ ;  /* 0x00000002e9e97824 */ /* 0x000fe200078e00ff */
[----:B------:R-:W-:Y:S01]  /*1440*/  IADD3 R2, -R19, c[0x0][0x1d0], RZ ;  /* 0x0000740013027a10 */ /* 0x000fe20007ffe1ff */
[----:B------:R-:W-:Y:S01]  /*1450*/  IMAD.MOV.U32 R166, RZ, RZ, R38 ;  /* 0x000000ffffa67224 */ /* 0x000fe200078e0026 */
[----:B------:R-:W-:Y:S01]  /*1460*/  SHF.R.S32.HI R13, RZ, 0x1f, R18 ;  /* 0x0000001fff0d7819 */ /* 0x000fe20000011412 */
[----:B------:R-:W-:Y:S01]  /*1470*/  IMAD.MOV.U32 R167, RZ, RZ, R39 ;  /* 0x000000ffffa77224 */ /* 0x000fe200078e0027 */
[----:B------:R-:W-:Y:S01]  /*1480*/  IADD3 R163, R173, -0x2, RZ ;  /* 0xfffffffeada37810 */ /* 0x000fe20007ffe0ff */
[----:B------:R-:W-:Y:S01]  /*1490*/  IMAD R2, R148, -0x40, R2 ;  /* 0xffffffc094027824 */ /* 0x000fe200078e0202 */
[----:B------:R-:W-:Y:S01]  /*14a0*/  LEA.HI R13, R13, R18, RZ, 0x3 ;  /* 0x000000120d0d7211 */ /* 0x000fe200078f18ff */
[----:B------:R-:W-:-:S02]  /*14b0*/  IMAD.MOV.U32 R166, RZ, RZ, R36 ;  /* 0x000000ffffa67224 */ /* 0x000fc400078e0024 */
[----:B------:R-:W-:Y:S01]  /*14c0*/  IMAD.MOV.U32 R159, RZ, RZ, -0x40 ;  /* 0xffffffc0ff9f7424 */ /* 0x000fe200078e00ff */
[----:B------:R-:W-:Y:S01]  /*14d0*/  ISETP.GE.AND P2, PT, R2, 0x1, PT ;  /* 0x000000010200780c */ /* 0x000fe20003f46270 */
[----:B------:R-:W-:Y:S01]  /*14e0*/  IMAD.MOV.U32 R17, RZ, RZ, c[0x0][0x20c] ;  /* 0x00008300ff117624 */ /* 0x000fe200078e00ff */
[----:B------:R-:W-:Y:S01]  /*14f0*/  STL.64 [R1+0x38], R166 ;  /* 0x000038a601007387 */ /* 0x000fe20000100a00 */
[----:B------:R-:W-:Y:S01]  /*1500*/  IMAD R159, R148, R159, c[0x0][0x1d0] ;  /* 0x00007400949f7624 */ /* 0x000fe200078e029f */
[C---:B-1----:R-:W-:Y:S02]  /*1510*/  @!P3 LEA R8, P0, R4.reuse, R6, 0x1 ;  /* 0x000000060408b211 */ /* 0x042fe400078008ff */
[----:B--234-:R-:W-:Y:S02]  /*1520*/  SHF.R.S32.HI R15, RZ, 0x1f, R148 ;  /* 0x0000001fff0f7819 */ /* 0x01cfe40000011494 */
[C---:B-----5:R-:W-:Y:S01]  /*1530*/  @!P3 LEA.HI.X R9, R4.reuse, R7, R5, 0x1, P0 ;  /* 0x000000070409b211 */ /* 0x060fe200000f0c05 */
[----:B------:R-:W-:Y:S01]  /*1540*/  IMAD.MOV.U32 R5, RZ, RZ, c[0x0][0x1e0] ;  /* 0x00007800ff057624 */ /* 0x000fe200078e00ff */
[----:B------:R-:W-:-:S03]  /*1550*/  @!P3 IADD3 R4, R4, 0x40, RZ ;  /* 0x000000400404b810 */ /* 0x000fc60007ffe0ff */
[----:B------:R-:W-:Y:S01]  /*1560*/  @!PT LDS RZ, [RZ] ;  /* 0x00000000fffff984 */ /* 0x000fe20000000800 */
[----:B------:R1:W-:Y:S01]  /*1570*/  @!P3 LDGSTS.E.BYPASS.LTC128B.128 [R233+0x7900], [R8.64], !P1 ;  /* 0x0790000008e9bfae */ /* 0x0003e2000c901d46 */
[C---:B------:R-:W-:Y:S01]  /*1580*/  SHF.L.U64.HI R161, R5.reuse, R161, c[0x0][0x1e4] ;  /* 0x0000790005a17619 */ /* 0x040fe200000102a1 */
[C---:B------:R-:W-:Y:S01]  /*1590*/  IMAD.SHL.U32 R162, R5.reuse, 0x40, RZ ;  /* 0x0000004005a27824 */ /* 0x040fe200078e00ff */
[----:B------:R-:W-:Y:S01]  /*15a0*/  ISETP.GE.AND P1, PT, R2, 0x21, PT ;  /* 0x000000210200780c */ /* 0x000fe20003f26270 */
[----:B------:R-:W-:Y:S02]  /*15b0*/  IMAD.SHL.U32 R164, R5, 0x20, RZ ;  /* 0x0000002005a47824 */ /* 0x000fe400078e00ff */
[----:B------:R-:W-:-:S04]  /*15c0*/  IMAD R0, R161, R148, RZ ;  /* 0x00000094a1007224 */ /* 0x000fc800078e02ff */
[-C--:B------:R-:W-:Y:S02]  /*15d0*/  IMAD R0, R15, R162.reuse, R0 ;  /* 0x000000a20f007224 */ /* 0x080fe400078e0200 */
[----:B-1----:R-:W-:-:S04]  /*15e0*/  IMAD.WIDE.U32 R8, R148, R162, R166 ;  /* 0x000000a294087225 */ /* 0x002fc800078e00a6 */
[----:B------:R-:W-:Y:S01]  /*15f0*/  IMAD.IADD R0, R9, 0x1, R0 ;  /* 0x0000000109007824 */ /* 0x000fe200078e0200 */
[----:B------:R-:W-:Y:S01]  /*1600*/  @P2 LEA R10, P0, R8, c[0x0][0x1c8], 0x1 ;  /* 0x00007200080a2a11 */ /* 0x000fe200078008ff */
[----:B------:R-:W-:-:S03]  /*1610*/  IMAD.MOV.U32 R9, RZ, RZ, 0x5 ;  /* 0x00000005ff097424 */ /* 0x000fc600078e00ff */
[----:B------:R-:W-:Y:S02]  /*1620*/  @P2 LEA.HI.X R11, R8, c[0x0][0x1cc], R0, 0x1, P0 ;  /* 0x00007300080b2a11 */ /* 0x000fe400000f0c00 */
[----:B------:R-:W-:Y:S02]  /*1630*/  @P1 IADD3 R2, P0, R164, R8, RZ ;  /* 0x00000008a4021210 */ /* 0x000fe40007f1e0ff */
[----:B------:R-:W-:Y:S02]  /*1640*/  @!P3 SHF.R.S32.HI R8, RZ, 0x1f, R14 ;  /* 0x0000001fff08b819 */ /* 0x000fe4000001140e */
[----:B------:R-:W-:Y:S02]  /*1650*/  SHF.L.U64.HI R165, R5, R9, c[0x0][0x1e4] ;  /* 0x0000790005a57619 */ /* 0x000fe40000010209 */
[----:B------:R-:W-:Y:S02]  /*1660*/  @!P3 LEA.HI R8, R8, R14, RZ, 0x3 ;  /* 0x0000000e0808b211 */ /* 0x000fe400078f18ff */
[----:B------:R-:W-:Y:S01]  /*1670*/  SHF.R.S32.HI R14, RZ, 0x4, R25 ;  /* 0x00000004ff0e7819 */ /* 0x000fe20000011419 */
[----:B------:R-:W-:Y:S01]  /*1680*/  @P1 IMAD.X R0, R165, 0x1, R0, P0 ;  /* 0x00000001a5001824 */ /* 0x000fe200000e0600 */
[----:B------:R-:W-:-:S05]  /*1690*/  @!P3 LOP3.LUT R8, R8, 0xfffffff8, RZ, 0xc0, !PT ;  /* 0xfffffff80808b812 */ /* 0x000fca00078ec0ff */
[----:B------:R-:W-:-:S05]  /*16a0*/  @!P3 IMAD.WIDE R8, R8, 0x2, R6 ;  /* 0x000000020808b825 */ /* 0x000fca00078e0206 */
[----:B------:R1:W-:Y:S01]  /*16b0*/  @!P3 LDGSTS.E.BYPASS.LTC128B.128 [R233+0x9900], [R8.64], !P4 ;  /* 0x0990000008e9bfae */ /* 0x0003e2000e101d46 */
[----:B------:R-:W-:-:S04]  /*16c0*/  ISETP.NE.AND P4, PT, R34, RZ, PT ;  /* 0x000000ff2200720c */ /* 0x000fc80003f85270 */
[----:B------:R-:W-:Y:S02]  /*16d0*/  SEL R5, RZ, 0x2, P4 ;  /* 0x00000002ff057807 */ /* 0x000fe40002000000 */
[----:B-1----:R-:W-:-:S04]  /*16e0*/  @P1 LEA R8, P0, R2, c[0x0][0x1c8], 0x1 ;  /* 0x0000720002081a11 */ /* 0x002fc800078008ff */
[----:B------:R-:W-:Y:S02]  /*16f0*/  @P1 LEA.HI.X R9, R2, c[0x0][0x1cc], R0, 0x1, P0 ;  /* 0x0000730002091a11 */ /* 0x000fe400000f0c00 */
[----:B------:R-:W-:Y:S02]  /*1700*/  @!P3 SHF.R.S32.HI R0, RZ, 0x1f, R4 ;  /* 0x0000001fff00b819 */ /* 0x000fe40000011404 */
[----:B------:R-:W-:Y:S02]  /*1710*/  SEL R2, RZ, 0x4, P6 ;  /* 0x00000004ff027807 */ /* 0x000fe40003000000 */
[----:B------:R-:W-:Y:S02]  /*1720*/  @!P3 LEA.HI R4, R0, R4, RZ, 0x3 ;  /* 0x000000040004b211 */ /* 0x000fe400078f18ff */
[----:B------:R-:W-:Y:S02]  /*1730*/  LOP3.LUT R0, R26, 0xfffffff8, RZ, 0xc0, !PT ;  /* 0xfffffff81a007812 */ /* 0x000fe400078ec0ff */
[----:B------:R-:W-:-:S02]  /*1740*/  @!P3 LOP3.LUT R4, R4, 0xfffffff8, RZ, 0xc0, !PT ;  /* 0xfffffff80404b812 */ /* 0x000fc400078ec0ff */
[----:B------:R-:W-:Y:S01]  /*1750*/  IADD3 R16, R2, R5, R12 ;  /* 0x0000000502107210 */ /* 0x000fe20007ffe00c */
[----:B------:R-:W-:Y:S01]  /*1760*/  IMAD.IADD R0, R174, 0x1, -R0 ;  /* 0x00000001ae007824 */ /* 0x000fe200078e0a00 */
[----:B------:R-:W-:Y:S01]  /*1770*/  LEA.HI R5, R25, R14, RZ, 0x1 ;  /* 0x0000000e19057211 */ /* 0x000fe200078f08ff */
[----:B------:R-:W-:Y:S01]  /*1780*/  @!P3 IMAD.WIDE R6, R4, 0x2, R6 ;  /* 0x000000020406b825 */ /* 0x000fe200078e0206 */
[----:B------:R-:W-:Y:S02]  /*1790*/  LOP3.LUT R4, R21, 0x7fffffe, RZ, 0xc0, !PT ;  /* 0x07fffffe15047812 */ /* 0x000fe400078ec0ff */
[----:B------:R-:W-:Y:S02]  /*17a0*/  LEA.HI R2, R0, R0, RZ, 0x1 ;  /* 0x0000000000027211 */ /* 0x000fe400078f08ff */
[----:B------:R1:W-:Y:S01]  /*17b0*/  @!P3 LDGSTS.E.BYPASS.LTC128B.128 [R233+0xb900], [R6.64], !P5 ;  /* 0x0b90000006e9bfae */ /* 0x0003e2000e901d46 */
[----:B------:R-:W-:Y:S01]  /*17c0*/  ISETP.NE.AND P5, PT, R31, RZ, PT ;  /* 0x000000ff1f00720c */ /* 0x000fe20003fa5270 */
[----:B------:R-:W-:Y:S01]  /*17d0*/  IMAD.IADD R151, R18, 0x1, -R4 ;  /* 0x0000000112977824 */ /* 0x000fe200078e0a04 */
[----:B------:R-:W-:Y:S01]  /*17e0*/  LOP3.LUT R5, R5, 0xfffffffe, RZ, 0xc0, !PT ;  /* 0xfffffffe05057812 */ /* 0x000fe200078ec0ff */
[----:B------:R-:W0:Y:S01]  /*17f0*/  LDGDEPBAR ;  /* 0x00000000000079af */ /* 0x000e220000000000 */
[----:B------:R-:W-:-:S03]  /*1800*/  LOP3.LUT R12, R2, 0x3fffffe, RZ, 0xc0, !PT ;  /* 0x03fffffe020c7812 */ /* 0x000fc600078ec0ff */
[----:B------:R-:W-:Y:S01]  /*1810*/  BAR.SYNC.DEFER_BLOCKING 0x0 ;  /* 0x0000000000007b1d */ /* 0x000fe20000010000 */
[----:B------:R-:W-:Y:S02]  /*1820*/  IMAD.IADD R4, R14, 0x1, -R5 ;  /* 0x000000010e047824 */ /* 0x000fe400078e0a05 */
[----:B------:R-:W-:Y:S02]  /*1830*/  IMAD.IADD R5, R0, 0x1, -R12 ;  /* 0x0000000100057824 */ /* 0x000fe400078e0a0c */
[----:B------:R-:W-:Y:S02]  /*1840*/  IMAD.SHL.U32 R0, R22, 0x40, RZ ;  /* 0x0000004016007824 */ /* 0x000fe400078e00ff */
[----:B------:R-:W-:-:S03]  /*1850*/  IMAD.SHL.U32 R12, R24, 0x8, RZ ;  /* 0x00000008180c7824 */ /* 0x000fc600078e00ff */
[----:B------:R-:W-:Y:S02]  /*1860*/  LOP3.LUT R0, R0, 0xc0, RZ, 0xc0, !PT ;  /* 0x000000c000007812 */ /* 0x000fe400078ec0ff */
[----:B-1----:R-:W-:Y:S01]  /*1870*/  SHF.R.S32.HI R7, RZ, 0x1, R2 ;  /* 0x00000001ff077819 */ /* 0x002fe20000011402 */
[----:B------:R-:W-:Y:S01]  /*1880*/  IMAD.SHL.U32 R2, R4, 0x8, RZ ;  /* 0x0000000804027824 */ /* 0x000fe200078e00ff */
[----:B------:R-:W-:Y:S01]  /*1890*/  @!PT LDS RZ, [RZ] ;  /* 0x00000000fffff984 */ /* 0x000fe20000000800 */
[----:B------:R-:W-:Y:S01]  /*18a0*/  @!PT LDS RZ, [RZ] ;  /* 0x00000000fffff984 */ /* 0x000fe20000000800 */
[----:B------:R-:W-:Y:S01]  /*18b0*/  @!PT LDS RZ, [RZ] ;  /* 0x00000000fffff984 */ /* 0x000fe20000000800 */
[----:B------:R1:W-:Y:S04]  /*18c0*/  @P2 LDGSTS.E.BYPASS.LTC128B.128 [R233+0x3100], [R10.64], !P5 ;  /* 0x031000000ae92fae */ /* 0x0003e8000e901d46 */
[----:B------:R-:W-:Y:S01]  /*18d0*/  LOP3.LUT R6, R0, 0x8, R2, 0xf8, !PT ;  /* 0x0000000800067812 */ /* 0x000fe200078ef802 */
[----:B------:R-:W-:Y:S01]  /*18e0*/  IMAD.SHL.U32 R2, R13, 0x20, RZ ;  /* 0x000000200d027824 */ /* 0x000fe200078e00ff */
[----:B------:R1:W-:Y:S04]  /*18f0*/  @P2 LDGSTS.E.BYPASS.LTC128B.128 [R233+0x4100], [R10.64+0x40], !P4 ;  /* 0x041000400ae92fae */ /* 0x0003e8000e101d46 */
[----:B------:R-:W-:Y:S01]  /*1900*/  LOP3.LUT R149, R2, 0xffffff00, RZ, 0xc0, !PT ;  /* 0xffffff0002957812 */ /* 0x000fe200078ec0ff */
[----:B------:R1:W-:Y:S01]  /*1910*/  @P2 LDGSTS.E.BYPASS.LTC128B.128 [R233+0x5100], [R10.64+0x80], !P6 ;  /* 0x051000800ae92fae */ /* 0x0003e2000f101d46 */
[----:B------:R-:W-:-:S03]  /*1920*/  LOP3.LUT P2, RZ, R7, 0x2, RZ, 0xc0, !PT ;  /* 0x0000000207ff7812 */ /* 0x000fc6000784c0ff */
[----:B------:R2:W-:Y:S04]  /*1930*/  @P1 LDGSTS.E.BYPASS.LTC128B.128 [R233+0x3900], [R8.64], !P5 ;  /* 0x0390000008e91fae */ /* 0x0005e8000e901d46 */
[----:B------:R2:W-:Y:S04]  /*1940*/  @P1 LDGSTS.E.BYPASS.LTC128B.128 [R233+0x4900], [R8.64+0x40], !P4 ;  /* 0x0490004008e91fae */ /* 0x0005e8000e101d46 */
[----:B------:R2:W-:Y:S01]  /*1950*/  @P1 LDGSTS.E.BYPASS.LTC128B.128 [R233+0x5900], [R8.64+0x80], !P6 ;  /* 0x0590008008e91fae */ /* 0x0005e2000f101d46 */
[----:B------:R-:W-:-:S03]  /*1960*/  LOP3.LUT P1, RZ, R16, 0x2, RZ, 0xc0, !PT ;  /* 0x0000000210ff7812 */ /* 0x000fc6000782c0ff */
[----:B------:R-:W0:Y:S01]  /*1970*/  LDGDEPBAR ;  /* 0x00000000000079af */ /* 0x000e220000000000 */
[----:B-1----:R-:W-:-:S04]  /*1980*/  IMAD.WIDE.U32 R10, R148, c[0x0][0x208], RZ ;  /* 0x00008200940a7a25 */ /* 0x002fc800078e00ff */
[----:B--2---:R-:W-:Y:S01]  /*1990*/  IMAD R9, R4, 0x8, R5 ;  /* 0x0000000804097824 */ /* 0x004fe200078e0205 */
[----:B------:R-:W-:Y:S01]  /*19a0*/  SHF.R.U32.HI R5, RZ, 0x3, R0 ;  /* 0x00000003ff057819 */ /* 0x000fe20000011600 */
[----:B------:R-:W-:Y:S01]  /*19b0*/  IMAD.SHL.U32 R4, R7, 0x40, RZ ;  /* 0x0000004007047824 */ /* 0x000fe200078e00ff */
[----:B------:R-:W-:-:S04]  /*19c0*/  DEPBAR.LE SB0, 0x1 ;  /* 0x000080400000791a */ /* 0x000fc80000000000 */
[----:B------:R-:W-:Y:S01]  /*19d0*/  LOP3.LUT R0, R4, 0xc0, RZ, 0xc0, !PT ;  /* 0x000000c004007812 */ /* 0x000fe200078ec0ff */
[----:B------:R-:W-:-:S04]  /*19e0*/  DEPBAR.LE SB0, 0x0 ;  /* 0x000080000000791a */ /* 0x000fc80000000000 */
[----:B------:R-:W-:Y:S01]  /*19f0*/  IMAD R8, R15, c[0x0][0x208], RZ ;  /* 0x000082000f087a24 */ /* 0x000fe200078e02ff */
[----:B------:R-:W-:Y:S01]  /*1a00*/  LOP3.LUT R2, R0, 0x8, R12, 0xf8, !PT ;  /* 0x0000000800027812 */ /* 0x000fe200078ef80c */
[----:B------:R-:W-:Y:S01]  /*1a10*/  IMAD.MOV.U32 R15, RZ, RZ, c[0x0][0x208] ;  /* 0x00008200ff0f7624 */ /* 0x000fe200078e00ff */
[----:B------:R-:W-:Y:S01]  /*1a20*/  SHF.R.U32.HI R0, RZ, 0x3, R0 ;  /* 0x00000003ff007819 */ /* 0x000fe20000011600 */
[----:B------:R-:W-:Y:S01]  /*1a30*/  IMAD R8, R148, c[0x0][0x20c], R8 ;  /* 0x0000830094087a24 */ /* 0x000fe200078e0208 */
[----:B------:R-:W-:Y:S01]  /*1a40*/  LOP3.LUT R150, R6, R5, RZ, 0x3c, !PT ;  /* 0x0000000506967212 */ /* 0x000fe200078e3cff */
[----:B------:R-:W-:Y:S01]  /*1a50*/  IMAD R5, R20, 0x200, R149 ;  /* 0x0000020014057824 */ /* 0x000fe200078e0295 */
[----:B------:R-:W-:Y:S01]  /*1a60*/  LOP3.LUT R4, R2, R0, RZ, 0x3c, !PT ;  /* 0x0000000002047212 */ /* 0x000fe200078e3cff */
[----:B------:R-:W-:Y:S01]  /*1a70*/  IMAD.IADD R0, R11, 0x1, R8 ;  /* 0x000000010b007824 */ /* 0x000fe200078e0208 */
[----:B------:R-:W-:Y:S01]  /*1a80*/  BAR.SYNC.DEFER_BLOCKING 0x0 ;  /* 0x0000000000007b1d */ /* 0x000fe20000010000 */
[----:B------:R-:W-:Y:S01]  /*1a90*/  LEA R6, P0, R10, R32, 0x6 ;  /* 0x000000200a067211 */ /* 0x000fe200078030ff */
[----:B------:R-:W-:-:S03]  /*1aa0*/  IMAD R2, R151, 0x20, R5 ;  /* 0x0000002097027824 */ /* 0x000fc600078e0205 */
[----:B------:R-:W-:Y:S01]  /*1ab0*/  LEA.HI.X R5, R10, R30, R0, 0x6, P0 ;  /* 0x0000001e0a057211 */ /* 0x000fe200000f3400 */
[----:B------:R-:W-:Y:S01]  /*1ac0*/  IMAD.IADD R2, R150, 0x1, R2 ;  /* 0x0000000196027824 */ /* 0x000fe200078e0202 */
[----:B------:R-:W-:Y:S01]  /*1ad0*/  LEA R12, P0, R6, c[0x0][0x1f8], 0x1 ;  /* 0x00007e00060c7a11 */ /* 0x000fe200078008ff */
[----:B------:R-:W-:Y:S02]  /*1ae0*/  IMAD.U32 R0, R9, 0x20, R4 ;  /* 0x0000002009007824 */ /* 0x000fe400078e0004 */
[----:B------:R-:W-:Y:S01]  /*1af0*/  IMAD.SHL.U32 R219, R2, 0x2, RZ ;  /* 0x0000000202db7824 */ /* 0x000fe200078e00ff */
[----:B------:R-:W-:Y:S01]  /*1b00*/  LEA.HI.X R13, R6, c[0x0][0x1fc], R5, 0x1, P0 ;  /* 0x00007f00060d7a11 */ /* 0x000fe200000f0c05 */
[----:B------:R-:W-:Y:S01]  /*1b10*/  IMAD.SHL.U32 R216, R0, 0x2, RZ ;  /* 0x0000000200d87824 */ /* 0x000fe200078e00ff */
[----:B------:R-:W-:Y:S01]  /*1b20*/  LEA R14, P0, R15, R12, 0x6 ;  /* 0x0000000c0f0e7211 */ /* 0x000fe200078030ff */
[----:B------:R-:W-:Y:S02]  /*1b30*/  IMAD R220, R3, 0x2, R219 ;  /* 0x0000000203dc7824 */ /* 0x000fe400078e02db */
[----:B------:R-:W-:Y:S01]  /*1b40*/  IMAD.IADD R0, R159, 0x1, -R19 ;  /* 0x000000019f007824 */ /* 0x000fe200078e0a13 */
[----:B------:R-:W-:-:S02]  /*1b50*/  IADD3 R2, R216, 0x3100, RZ ;  /* 0x00003100d8027810 */ /* 0x000fc40007ffe0ff */
[----:B------:R-:W-:Y:S02]  /*1b60*/  IADD3 R221, R216, 0x3120, RZ ;  /* 0x00003120d8dd7810 */ /* 0x000fe40007ffe0ff */
[----:B------:R-:W-:Y:S02]  /*1b70*/  @P2 IADD3 R221, R2, -0x20, RZ ;  /* 0xffffffe002dd2810 */ /* 0x000fe40007ffe0ff */
[C---:B------:R-:W-:Y:S01]  /*1b80*/  ISETP.LT.OR P3, PT, R0.reuse, 0x1, P5 ;  /* 0x000000010000780c */ /* 0x040fe20002f61670 */
[----:B------:R-:W-:Y:S01]  /*1b90*/  LDSM.16.M88.4 R8, [R219+0x6100] ;  /* 0x00610000db08783b */ /* 0x000fe20000000200 */
[----:B------:R-:W-:Y:S02]  /*1ba0*/  ISETP.LT.OR P2, PT, R0, 0x1, !P1 ;  /* 0x000000010000780c */ /* 0x000fe40004f41670 */
[----:B------:R-:W-:Y:S01]  /*1bb0*/  LEA.HI.X R15, R15, R13, R17, 0x6, P0 ;  /* 0x0000000d0f0f7211 */ /* 0x000fe200000f3411 */
[----:B------:R-:W1:Y:S01]  /*1bc0*/  LDSM.16.M88.4 R20, [R216+0x3100] ;  /* 0x00310000d814783b */ /* 0x000e620000000200 */
[----:B------:R-:W-:-:S02]  /*1bd0*/  LOP3.LUT P0, RZ, R16, 0x4, RZ, 0xc0, !PT ;  /* 0x0000000410ff7812 */ /* 0x000fc4000780c0ff */
[C---:B------:R-:W-:Y:S01]  /*1be0*/  ISETP.LT.OR P1, PT, R0.reuse, 0x21, !P1 ;  /* 0x000000210000780c */ /* 0x040fe20004f21670 */
[----:B------:R-:W2:Y:S04]  /*1bf0*/  LDSM.16.M88.4 R4, [R219+0x7100] ;  /* 0x00710000db04783b */ /* 0x000ea80000000200 */
[----:B------:R-:W3:Y:S04]  /*1c00*/  LDSM.16.M88.4 R32, [R216+0x3500] ;  /* 0x00350000d820783b */ /* 0x000ee80000000200 */
[----:B------:R-:W4:Y:S04]  /*1c10*/  LDSM.16.M88.4 R44, [R216+0x3900] ;  /* 0x00390000d82c783b */ /* 0x000f280000000200 */
[----:B------:R-:W5:Y:S04]  /*1c20*/  LDSM.16.M88.4 R40, [R216+0x3d00] ;  /* 0x003d0000d828783b */ /* 0x000f680000000200 */
[----:B------:R-:W-:Y:S04]  /*1c30*/  LDSM.16.M88.4 R36, [R220+0x6100] ;  /* 0x00610000dc24783b */ /* 0x000fe80000000200 */
[----:B------:R-:W4:Y:S04]  /*1c40*/  LDSM.16.M88.4 R48, [R221] ;  /* 0x00000000dd30783b */ /* 0x000f280000000200 */
[----:B------:R-:W5:Y:S04]  /*1c50*/  LDSM.16.M88.4 R16, [R220+0x7100] ;  /* 0x00710000dc10783b */ /* 0x000f680000000200 */
[----:B------:R-:W-:Y:S04]  /*1c60*/  LDSM.16.M88.4 R60, [R221+0x400] ;  /* 0x00040000dd3c783b */ /* 0x000fe80000000200 */
[----:B------:R-:W-:Y:S04]  /*1c70*/  LDSM.16.M88.4 R72, [R221+0x800] ;  /* 0x00080000dd48783b */ /* 0x000fe80000000200 */
[----:B------:R-:W-:Y:S01]  /*1c80*/  LDSM.16.M88.4 R84, [R221+0xc00] ;  /* 0x000c0000dd54783b */ /* 0x000fe20000000200 */
[----:B-1----:R-:W-:Y:S03]  /*1c90*/  HMMA.16816.F32.BF16 R24, R8, R20, RZ ;  /* 0x000000140818723c */ /* 0x002fe600000418ff */
[----:B------:R-:W-:Y:S01]  /*1ca0*/  @!PT LDS RZ, [RZ] ;  /* 0x00000000fffff984 */ /* 0x000fe20000000800 */
[----:B------:R-:W-:Y:S01]  /*1cb0*/  @!PT LDS RZ, [RZ] ;  /* 0x00000000fffff984 */ /* 0x000fe20000000800 */
[----:B------:R-:W-:Y:S01]  /*1cc0*/  @!PT LDS RZ, [RZ] ;  /* 0x00000000fffff984 */ /* 0x000fe20000000800 */
[----:B------:R1:W-:Y:S01]  /*1cd0*/  LDGSTS.E.BYPASS.LTC128B.128 [R233+0x100], [R12.64], !P3 ;  /* 0x001000000ce97fae */ /* 0x0003e2000d901d46 */
[----:B------:R-:W-:-:S02]  /*1ce0*/  ISETP.LT.OR P3, PT, R0, 0x1, !P0 ;  /* 0x000000010000780c */ /* 0x000fc40004761670 */
[C---:B------:R-:W-:Y:S01]  /*1cf0*/  ISETP.LT.OR P0, PT, R0.reuse, 0x21, !P0 ;  /* 0x000000210000780c */ /* 0x040fe20004701670 */
[----:B------:R1:W-:Y:S01]  /*1d00*/  LDGSTS.E.BYPASS.LTC128B.128 [R233+0x1100], [R12.64+0x40], !P2 ;  /* 0x011000400ce97fae */ /* 0x0003e2000d101d46 */
[----:B------:R-:W-:Y:S01]  /*1d10*/  ISETP.LT.OR P2, PT, R0, 0x21, P5 ;  /* 0x000000210000780c */ /* 0x000fe20002f41670 */
[C---:B--2---:R-:W-:Y:S08]  /*1d20*/  HMMA.16816.F32.BF16 R52, R4.reuse, R20, RZ ;  /* 0x000000140434723c */ /* 0x044ff000000418ff */
[----:B------:R1:W-:Y:S01]  /*1d30*/  LDGSTS.E.BYPASS.LTC128B.128 [R233+0x2100], [R12.64+0x80], !P3 ;  /* 0x021000800ce97fae */ /* 0x0003e2000d901d46 */
[C---:B---3--:R-:W-:Y:S03]  /*1d40*/  HMMA.16816.F32.BF16 R68, R4.reuse, R32, RZ ;  /* 0x000000200444723c */ /* 0x048fe600000418ff */
[----:B------:R1:W-:Y:S04]  /*1d50*/  LDGSTS.E.BYPASS.LTC128B.128 [R233+0x900], [R14.64], !P2 ;  /* 0x009000000ee97fae */ /* 0x0003e8000d101d46 */
[----:B------:R1:W-:Y:S01]  /*1d60*/  LDGSTS.E.BYPASS.LTC128B.128 [R233+0x1900], [R14.64+0x40], !P1 ;  /* 0x019000400ee97fae */ /* 0x0003e2000c901d46 */
[----:B----4-:R-:W-:Y:S01]  /*1d70*/  HMMA.16816.F32.BF16 R56, R4, R44, RZ ;  /* 0x0000002c0438723c */ /* 0x010fe200000418ff */
[----:B------:R-:W-:-:S02]  /*1d80*/  ISETP.GT.AND P1, PT, R148, R181, PT ;  /* 0x000000b59400720c */ /* 0x000fc40003f24270 */
[----:B------:R1:W-:Y:S04]  /*1d90*/  LDGSTS.E.BYPASS.LTC128B.128 [R233+0x2900], [R14.64+0x80], !P0 ;  /* 0x029000800ee97fae */ /* 0x0003e8000c101d46 */
[----:B------:R-:W-:Y:S01]  /*1da0*/  LDSM.16.M88.4 R64, [R216+0x4100] ;  /* 0x00410000d840783b */ /* 0x000fe20000000200 */
[C---:B-----5:R-:W-:Y:S03]  /*1db0*/  HMMA.16816.F32.BF16 R76, R4.reuse, R40, RZ ;  /* 0x00000028044c723c */ /* 0x060fe600000418ff */
[----:B------:R-:W2:Y:S04]  /*1dc0*/  LDSM.16.M88.4 R28, [R219+0x8100] ;  /* 0x00810000db1c783b */ /* 0x000ea80000000200 */
[----:B------:R-:W-:Y:S01]  /*1dd0*/  LDSM.16.M88.4 R80, [R221+0x1000] ;  /* 0x00100000dd50783b */ /* 0x000fe20000000200 */
[C---:B------:R-:W-:Y:S03]  /*1de0*/  HMMA.16816.F32.BF16 R112, R4.reuse, R22, RZ ;  /* 0x000000160470723c */ /* 0x040fe600000418ff */
[----:B------:R-:W0:Y:S05]  /*1df0*/  LDGDEPBAR ;  /* 0x00000000000079af */ /* 0x000e2a0000000000 */
[C---:B------:R-:W-:Y:S01]  /*1e00*/  HMMA.16816.F32.BF16 R108, R4.reuse, R34, RZ ;  /* 0x00000022046c723c */ /* 0x040fe200000418ff */
[----:B-1----:R-:W-:Y:S07]  /*1e10*/  LDSM.16.M88.4 R12, [R220+0x9100] ;  /* 0x00910000dc0c783b */ /* 0x002fee0000000200 */
[C---:B------:R-:W-:Y:S08]  /*1e20*/  HMMA.16816.F32.BF16 R104, R4.reuse, R46, RZ ;  /* 0x0000002e0468723c */ /* 0x040ff000000418ff */
[----:B------:R-:W-:Y:S08]  /*1e30*/  HMMA.16816.F32.BF16 R96, R4, R42, RZ ;  /* 0x0000002a0460723c */ /* 0x000ff000000418ff */
[----:B------:R-:W-:Y:S01]  /*1e40*/  HMMA.16816.F32.BF16 R4, R36, R48, R24 ;  /* 0x000000302404723c */ /* 0x000fe20000041818 */
[----:B------:R-:W1:Y:S07]  /*1e50*/  LDSM.16.M88.4 R24, [R219+0x9100] ;  /* 0x00910000db18783b */ /* 0x000e6e0000000200 */
[C---:B------:R-:W-:Y:S01]  /*1e60*/  HMMA.16816.F32.BF16 R92, R8.reuse, R22, RZ ;  /* 0x00000016085c723c */ /* 0x040fe200000418ff */
[----:B------:R-:W3:Y:S07]  /*1e70*/  LDSM.16.M88.4 R20, [R220+0x8100] ;  /* 0x00810000dc14783b */ /* 0x000eee0000000200 */
[C---:B------:R-:W-:Y:S08]  /*1e80*/  HMMA.16816.F32.BF16 R88, R8.reuse, R32, RZ ;  /* 0x000000200858723c */ /* 0x040ff000000418ff */
[----:B------:R-:W-:Y:S08]  /*1e90*/  HMMA.16816.F32.BF16 R120, R8, R34, RZ ;  /* 0x000000220878723c */ /* 0x000ff000000418ff */
[----:B------:R-:W-:Y:S08]  /*1ea0*/  HMMA.16816.F32.BF16 R32, R16, R48, R52 ;  /* 0x000000301020723c */ /* 0x000ff00000041834 */
[----:B--2---:R-:W-:Y:S08]  /*1eb0*/  HMMA.16816.F32.BF16 R4, R28, R64, R4 ;  /* 0x000000401c04723c */ /* 0x004ff00000041804 */
[C---:B------:R-:W-:Y:S08]  /*1ec0*/  HMMA.16816.F32.BF16 R100, R8.reuse, R44, RZ ;  /* 0x0000002c0864723c */ /* 0x040ff000000418ff */
[C---:B------:R-:W-:Y:S08]  /*1ed0*/  HMMA.16816.F32.BF16 R128, R8.reuse, R46, RZ ;  /* 0x0000002e0880723c */ /* 0x040ff000000418ff */
[C---:B------:R-:W-:Y:S08]  /*1ee0*/  HMMA.16816.F32.BF16 R116, R8.reuse, R40, RZ ;  /* 0x000000280874723c */ /* 0x040ff000000418ff */
[----:B------:R-:W-:Y:S01]  /*1ef0*/  HMMA.16816.F32.BF16 R124, R8, R42, RZ ;  /* 0x0000002a087c723c */ /* 0x000fe200000418ff */
[----:B------:R-:W-:Y:S04]  /*1f00*/  LDSM.16.M88.4 R8, [R219+0xa100] ;  /* 0x00a10000db08783b */ /* 0x000fe80000000200 */
[----:B------:R-:W-:Y:S03]  /*1f10*/  LDSM.16.M88.4 R40, [R216+0x4500] ;  /* 0x00450000d828783b */ /* 0x000fe60000000200 */
[----:B------:R-:W-:Y:S01]  /*1f20*/  HMMA.16816.F32.BF16 R136, R16, R72, R56 ;  /* 0x000000481088723c */ /* 0x000fe20000041838 */
[----:B------:R-:W2:Y:S07]  /*1f30*/  LDSM.16.M88.4 R56, [R216+0x5100] ;  /* 0x00510000d838783b */ /* 0x000eae0000000200 */
[----:B-1----:R-:W-:Y:S01]  /*1f40*/  HMMA.16816.F32.BF16 R44, R24, R64, R32 ;  /* 0x00000040182c723c */ /* 0x002fe20000041820 */
[----:B------:R-:W-:Y:S07]  /*1f50*/  LDSM.16.M88.4 R32, [R220+0xa100] ;  /* 0x00a10000dc20783b */ /* 0x000fee0000000200 */
[----:B------:R-:W-:Y:S08]  /*1f60*/  HMMA.16816.F32.BF16 R52, R36, R50, R92 ;  /* 0x000000322434723c */ /* 0x000ff0000004185c */
[C---:B------:R-:W-:Y:S08]  /*1f70*/  HMMA.16816.F32.BF16 R144, R16.reuse, R84, R76 ;  /* 0x000000541090723c */ /* 0x040ff0000004184c */
[C---:B------:R-:W-:Y:S01]  /*1f80*/  HMMA.16816.F32.BF16 R76, R16.reuse, R50, R112 ;  /* 0x00000032104c723c */ /* 0x040fe20000041870 */
[----:B------:R-:W-:Y:S07]  /*1f90*/  LDSM.16.M88.4 R48, [R221+0x2000] ;  /* 0x00200000dd30783b */ /* 0x000fee0000000200 */
[C---:B------:R-:W-:Y:S08]  /*1fa0*/  HMMA.16816.F32.BF16 R132, R16.reuse, R60, R68 ;  /* 0x0000003c1084723c */ /* 0x040ff00000041844 */
[C---:B------:R-:W-:Y:S08]  /*1fb0*/  HMMA.16816.F32.BF16 R108, R16.reuse, R62, R108 ;  /* 0x0000003e106c723c */ /* 0x040ff0000004186c */
[C---:B------:R-:W-:Y:S08]  /*1fc0*/  HMMA.16816.F32.BF16 R112, R16.reuse, R74, R104 ;  /* 0x0000004a1070723c */ /* 0x040ff00000041868 */
[----:B------:R-:W-:Y:S08]  /*1fd0*/  HMMA.16816.F32.BF16 R140, R16, R86, R96 ;  /* 0x00000056108c723c */ /* 0x000ff00000041860 */
[----:B---3--:R-:W-:Y:S01]  /*1fe0*/  HMMA.16816.F32.BF16 R16, R20, R80, R4 ;  /* 0x000000501410723c */ /* 0x008fe20000041804 */
[----:B------:R-:W1:Y:S07]  /*1ff0*/  LDSM.16.M88.4 R4, [R219+0xb100] ;  /* 0x00b10000db04783b */ /* 0x000e6e0000000200 */
[C---:B------:R-:W-:Y:S08]  /*2000*/  HMMA.16816.F32.BF16 R68, R36.reuse, R60, R88 ;  /* 0x0000003c2444723c */ /* 0x040ff00000041858 */
[----:B------:R-:W-:Y:S08]  /*2010*/  HMMA.16816.F32.BF16 R88, R36, R62, R120 ;  /* 0x0000003e2458723c */ /* 0x000ff00000041878 */
[----:B------:R-:W-:Y:S08]  /*2020*/  HMMA.16816.F32.BF16 R60, R12, R80, R44 ;  /* 0x000000500c3c723c */ /* 0x000ff0000004182c */
[----:B------:R-:W-:Y:S08]  /*2030*/  HMMA.16816.F32.BF16 R44, R28, R66, R52 ;  /* 0x000000421c2c723c */ /* 0x000ff00000041834 */
[----:B--2---:R-:W-:Y:S01]  /*2040*/  HMMA.16816.F32.BF16 R52, R8, R56, R16 ;  /* 0x000000380834723c */ /* 0x004fe20000041810 */
[----:B------:R-:W2:Y:S07]  /*2050*/  LDSM.16.M88.4 R16, [R220+0xb100] ;  /* 0x00b10000dc10783b */ /* 0x000eae0000000200 */
[----:B------:R-:W-:Y:S08]  /*2060*/  HMMA.16816.F32.BF16 R76, R24, R66, R76 ;  /* 0x00000042184c723c */ /* 0x000ff0000004184c */
[C---:B------:R-:W-:Y:S08]  /*2070*/  HMMA.16816.F32.BF16 R100, R36.reuse, R72, R100 ;  /* 0x000000482464723c */ /* 0x040ff00000041864 */
[C---:B------:R-:W-:Y:S08]  /*2080*/  HMMA.16816.F32.BF16 R116, R36.reuse, R84, R116 ;  /* 0x000000542474723c */ /* 0x040ff00000041874 */
[C---:B------:R-:W-:Y:S08]  /*2090*/  HMMA.16816.F32.BF16 R128, R36.reuse, R74, R128 ;  /* 0x0000004a2480723c */ /* 0x040ff00000041880 */
[----:B------:R-:W-:Y:S01]  /*20a0*/  HMMA.16816.F32.BF16 R124, R36, R86, R124 ;  /* 0x00000056247c723c */ /* 0x000fe2000004187c */
[----:B------:R-:W3:Y:S07]  /*20b0*/  LDSM.16.M88.4 R36, [R221+0x1400] ;  /* 0x00140000dd24783b */ /* 0x000eee0000000200 */
[----:B------:R-:W-:Y:S08]  /*20c0*/  HMMA.16816.F32.BF16 R44, R20, R82, R44 ;  /* 0x00000052142c723c */ /* 0x000ff0000004182c */
[----:B-1----:R-:W-:Y:S08]  /*20d0*/  HMMA.16816.F32.BF16 R72, R4, R56, R60 ;  /* 0x000000380448723c */ /* 0x002ff0000004183c */
[----:B------:R-:W-:Y:S01]  /*20e0*/  HMMA.16816.F32.BF16 R84, R32, R48, R52 ;  /* 0x000000302054723c */ /* 0x000fe20000041834 */
[----:B------:R-:W-:Y:S07]  /*20f0*/  LDSM.16.M88.4 R52, [R216+0x4900] ;  /* 0x00490000d834783b */ /* 0x000fee0000000200 */
[----:B------:R-:W-:Y:S08]  /*2100*/  HMMA.16816.F32.BF16 R60, R12, R82, R76 ;  /* 0x000000520c3c723c */ /* 0x000ff0000004184c */
[-C--:B------:R-:W-:Y:S08]  /*2110*/  HMMA.16816.F32.BF16 R64, R28, R40.reuse, R68 ;  /* 0x000000281c40723c */ /* 0x080ff00000041844 */
[----:B------:R-:W-:Y:S01]  /*2120*/  HMMA.16816.F32.BF16 R68, R24, R40, R132 ;  /* 0x000000281844723c */ /* 0x000fe20000041884 */
[----:B------:R-:W-:-:S04]  /*2130*/  FMUL.FTZ R0, R84, c[0x0][0x320] ;  /* 0x0000c80054007a20 */ /* 0x000fc80000410000 */
[----:B------:R1:W-:Y:S03]  /*2140*/  MUFU.TANH R158, R0 ;  /* 0x00000000009e7308 */ /* 0x0003e60000002400 */
[-C--:B------:R-:W-:Y:S08]  /*2150*/  HMMA.16816.F32.BF16 R96, R24, R42.reuse, R108 ;  /* 0x0000002a1860723c */ /* 0x080ff0000004186c */
[----:B------:R-:W-:Y:S01]  /*2160*/  HMMA.16816.F32.BF16 R92, R28, R42, R88 ;  /* 0x0000002a1c5c723c */ /* 0x000fe20000041858 */
[----:B-1----:R-:W-:-:S07]  /*2170*/  FMUL.FTZ R0, R85, c[0x0][0x320] ;  /* 0x0000c80055007a20 */ /* 0x002fce0000410000 */
[----:B------:R-:W-:Y:S01]  /*2180*/  HMMA.16816.F32.BF16 R40, R8, R58, R44 ;  /* 0x0000003a0828723c */ /* 0x000fe2000004182c */
[----:B------:R-:W1:Y:S01]  /*2190*/  LDSM.16.M88.4 R44, [R216+0x5500] ;  /* 0x00550000d82c783b */ /* 0x000e620000000200 */
[----:B------:R4:W-:Y:S06]  /*21a0*/  MUFU.TANH R157, R0 ;  /* 0x00000000009d7308 */ /* 0x0009ec0000002400 */
[----:B--2---:R-:W-:Y:S08]  /*21b0*/  HMMA.16816.F32.BF16 R76, R16, R48, R72 ;  /* 0x00000030104c723c */ /* 0x004ff00000041848 */
[----:B------:R-:W-:Y:S01]  /*21c0*/  HMMA.16816.F32.BF16 R56, R4, R58, R60 ;  /* 0x0000003a0438723c */ /* 0x000fe2000004183c */
[----:B----4-:R-:W-:-:S04]  /*21d0*/  FMUL.FTZ R0, R86, c[0x0][0x320] ;  /* 0x0000c80056007a20 */ /* 0x010fc80000410000 */
[----:B------:R2:W-:Y:S03]  /*21e0*/  MUFU.TANH R156, R0 ;  /* 0x00000000009c7308 */ /* 0x0005e60000002400 */
[----:B---3--:R-:W-:Y:S08]  /*21f0*/  HMMA.16816.F32.BF16 R64, R20, R36, R64 ;  /* 0x000000241440723c */ /* 0x008ff00000041840 */
[----:B------:R-:W-:Y:S01]  /*2200*/  HMMA.16816.F32.BF16 R60, R32, R50, R40 ;  /* 0x00000032203c723c */ /* 0x000fe20000041828 */
[----:B------:R-:W3:Y:S01]  /*2210*/  LDSM.16.M88.4 R40, [R221+0x2400] ;  /* 0x00240000dd28783b */ /* 0x000ee20000000200 */
[----:B--2---:R-:W-:-:S06]  /*2220*/  FMUL.FTZ R0, R87, c[0x0][0x320] ;  /* 0x0000c80057007a20 */ /* 0x004fcc0000410000 */
[----:B------:R-:W-:Y:S01]  /*2230*/  HMMA.16816.F32.BF16 R72, R16, R50, R56 ;  /* 0x000000321048723c */ /* 0x000fe20000041838 */
[----:B------:R2:W-:Y:S07]  /*2240*/  MUFU.TANH R155, R0 ;  /* 0x00000000009b7308 */ /* 0x0005ee0000002400 */
[----:B-1----:R-:W-:Y:S08]  /*2250*/  HMMA.16816.F32.BF16 R48, R8, R44, R64 ;  /* 0x0000002c0830723c */ /* 0x002ff00000041840 */
[----:B------:R-:W-:Y:S01]  /*2260*/  HMMA.16816.F32.BF16 R68, R12, R36, R68 ;  /* 0x000000240c44723c */ /* 0x000fe20000041844 */
[----:B--2---:R-:W-:-:S04]  /*2270*/  FMUL.FTZ R0, R76, c[0x0][0x320] ;  /* 0x0000c8004c007a20 */ /* 0x004fc80000410000 */
[----:B------:R1:W2:Y:S03]  /*2280*/  MUFU.TANH R154, R0 ;  /* 0x00000000009a7308 */ /* 0x0002a60000002400 */
[-C--:B------:R-:W-:Y:S08]  /*2290*/  HMMA.16816.F32.BF16 R88, R28, R52.reuse, R100 ;  /* 0x000000341c58723c */ /* 0x080ff00000041864 */
[----:B------:R-:W-:Y:S01]  /*22a0*/  HMMA.16816.F32.BF16 R100, R24, R52, R136 ;  /* 0x000000341864723c */ /* 0x000fe20000041888 */
[----:B-1----:R-:W-:-:S07]  /*22b0*/  FMUL.FTZ R0, R77, c[0x0][0x320] ;  /* 0x0000c8004d007a20 */ /* 0x002fce0000410000 */
[----:B------:R-:W-:Y:S01]  /*22c0*/  HMMA.16816.F32.BF16 R56, R20, R38, R92 ;  /* 0x000000261438723c */ /* 0x000fe2000004185c */
[----:B------:R1:W4:Y:S07]  /*22d0*/  MUFU.TANH R153, R0 ;  /* 0x0000000000997308 */ /* 0x00032e0000002400 */
[----:B---3--:R-:W-:Y:S01]  /*22e0*/  HMMA.16816.F32.BF16 R64, R32, R40, R48 ;  /* 0x000000282040723c */ /* 0x008fe20000041830 */
[----:B------:R-:W-:Y:S07]  /*22f0*/  LDSM.16.M88.4 R48, [R221+0x1800] ;  /* 0x00180000dd30783b */ /* 0x000fee0000000200 */
[----:B------:R-:W-:Y:S01]  /*2300*/  HMMA.16816.F32.BF16 R68, R4, R44, R68 ;  /* 0x0000002c0444723c */ /* 0x000fe20000041844 */
[----:B-1----:R-:W-:-:S04]  /*2310*/  FMUL.FTZ R0, R78, c[0x0][0x320] ;  /* 0x0000c8004e007a20 */ /* 0x002fc80000410000 */
[----:B------:R1:W3:Y:S03]  /*2320*/  MUFU.TANH R152, R0 ;  /* 0x0000000000987308 */ /* 0x0002e60000002400 */
[----:B------:R-:W-:Y:S01]  /*2330*/  HMMA.16816.F32.BF16 R80, R12, R38, R96 ;  /* 0x000000260c50723c */ /* 0x000fe20000041860 */
[----:B------:R-:W-:Y:S07]  /*2340*/  LDSM.16.M88.4 R36, [R216+0x5900] ;  /* 0x00590000d824783b */ /* 0x000fee0000000200 */
[----:B------:R-:W-:Y:S01]  /*2350*/  HMMA.16816.F32.BF16 R56, R8, R46, R56 ;  /* 0x0000002e0838723c */ /* 0x000fe20000041838 */
[----:B-1----:R-:W-:-:S02]  /*2360*/  FMUL.FTZ R0, R79, c[0x0][0x320] ;  /* 0x0000c8004f007a20 */ /* 0x002fc40000410000 */
[----:B------:R-:W1:Y:S05]  /*2370*/  LDSM.16.M88.4 R76, [R216+0x4d00] ;  /* 0x004d0000d84c783b */ /* 0x000e6a0000000200 */
[----:B------:R-:W-:Y:S01]  /*2380*/  HMMA.16816.F32.BF16 R84, R16, R40, R68 ;  /* 0x000000281054723c */ /* 0x000fe20000041844 */
[----:B------:R5:W-:Y:S07]  /*2390*/  MUFU.TANH R138, R0 ;  /* 0x00000000008a7308 */ /* 0x000bee0000002400 */
[-C--:B------:R-:W-:Y:S08]  /*23a0*/  HMMA.16816.F32.BF16 R92, R24, R54.reuse, R112 ;  /* 0x00000036185c723c */ /* 0x080ff00000041870 */
[----:B------:R-:W-:Y:S01]  /*23b0*/  HMMA.16816.F32.BF16 R52, R28, R54, R128 ;  /* 0x000000361c34723c */ /* 0x000fe20000041880 */
[----:B-----5:R-:W-:-:S04]  /*23c0*/  FMUL.FTZ R0, R60, c[0x0][0x320] ;  /* 0x0000c8003c007a20 */ /* 0x020fc80000410000 */
[----:B------:R5:W-:Y:S03]  /*23d0*/  MUFU.TANH R139, R0 ;  /* 0x00000000008b7308 */ /* 0x000be60000002400 */
[----:B------:R-:W-:Y:S01]  /*23e0*/  HMMA.16816.F32.BF16 R68, R4, R46, R80 ;  /* 0x0000002e0444723c */ /* 0x000fe20000041850 */
[----:B------:R-:W2:Y:S07]  /*23f0*/  LDSM.16.M88.4 R44, [R221+0x2800] ;  /* 0x00280000dd2c783b */ /* 0x000eae0000000200 */
[----:B------:R-:W-:Y:S01]  /*2400*/  HMMA.16816.F32.BF16 R56, R32, R42, R56 ;  /* 0x0000002a2038723c */ /* 0x000fe20000041838 */
[----:B-----5:R-:W-:-:S07]  /*2410*/  FMUL.FTZ R0, R61, c[0x0][0x320] ;  /* 0x0000c8003d007a20 */ /* 0x020fce0000410000 */
[C---:B-1----:R-:W-:Y:S01]  /*2420*/  HMMA.16816.F32.BF16 R104, R24.reuse, R76, R144 ;  /* 0x0000004c1868723c */ /* 0x042fe20000041890 */
[----:B------:R1:W-:Y:S07]  /*2430*/  MUFU.TANH R123, R0 ;  /* 0x00000000007b7308 */ /* 0x0003ee0000002400 */
[----:B------:R-:W-:Y:S08]  /*2440*/  HMMA.16816.F32.BF16 R96, R24, R78, R140 ;  /* 0x0000004e1860723c */ /* 0x000ff0000004188c */
[----:B------:R-:W-:Y:S01]  /*2450*/  HMMA.16816.F32.BF16 R24, R12, R48, R100 ;  /* 0x000000300c18723c */ /* 0x000fe20000041864 */
[----:B-1----:R-:W-:-:S04]  /*2460*/  FMUL.FTZ R0, R62, c[0x0][0x320] ;  /* 0x0000c8003e007a20 */ /* 0x002fc80000410000 */
[----:B------:R1:W-:Y:S03]  /*2470*/  MUFU.TANH R122, R0 ;  /* 0x00000000007a7308 */ /* 0x0003e60000002400 */
[----:B------:R-:W-:Y:S08]  /*2480*/  HMMA.16816.F32.BF16 R52, R20, R50, R52 ;  /* 0x000000321434723c */ /* 0x000ff00000041834 */
[----:B------:R-:W-:Y:S01]  /*2490*/  HMMA.16816.F32.BF16 R68, R16, R42, R68 ;  /* 0x0000002a1044723c */ /* 0x000fe20000041844 */
[----:B------:R-:W5:Y:S01]  /*24a0*/  LDSM.16.M88.4 R40, [R221+0x1c00] ;  /* 0x001c0000dd28783b */ /* 0x000f620000000200 */
[----:B-1----:R-:W-:-:S06]  /*24b0*/  FMUL.FTZ R0, R63, c[0x0][0x320] ;  /* 0x0000c8003f007a20 */ /* 0x002fcc0000410000 */
[----:B------:R-:W-:Y:S01]  /*24c0*/  HMMA.16816.F32.BF16 R60, R20, R48, R88 ;  /* 0x00000030143c723c */ /* 0x000fe20000041858 */
[----:B------:R1:W-:Y:S07]  /*24d0*/  MUFU.TANH R121, R0 ;  /* 0x0000000000797308 */ /* 0x0003ee0000002400 */
[----:B------:R-:W-:Y:S08]  /*24e0*/  HMMA.16816.F32.BF16 R24, R4, R36, R24 ;  /* 0x000000240418723c */ /* 0x000ff00000041818 */
[----:B------:R-:W-:Y:S01]  /*24f0*/  HMMA.16816.F32.BF16 R48, R12, R50, R92 ;  /* 0x000000320c30723c */ /* 0x000fe2000004185c */
[----:B-1----:R-:W-:-:S04]  /*2500*/  FMUL.FTZ R0, R72, c[0x0][0x320] ;  /* 0x0000c80048007a20 */ /* 0x002fc80000410000 */
[----:B------:R1:W1:Y:S03]  /*2510*/  MUFU.TANH R120, R0 ;  /* 0x0000000000787308 */ /* 0x0002660000002400 */
[----:B------:R-:W-:Y:S01]  /*2520*/  HMMA.16816.F32.BF16 R60, R8, R36, R60 ;  /* 0x00000024083c723c */ /* 0x000fe2000004183c */
[----:B-1----:R-:W-:-:S04]  /*2530*/  FMUL.FTZ R0, R73, c[0x0][0x320] ;  /* 0x0000c80049007a20 */ /* 0x002fc80000410000 */
[----:B------:R1:W1:Y:S11]  /*2540*/  MUFU.TANH R111, R0 ;  /* 0x00000000006f7308 */ /* 0x0002760000002400 */
[----:B------:R-:W-:Y:S08]  /*2550*/  @!UPT UIADD3 URZ, URZ, URZ, URZ ;  /* 0x0000003f3f3ff290 */ /* 0x000ff0000fffe03f */
[----:B--2---:R-:W-:Y:S01]  /*2560*/  HMMA.16816.F32.BF16 R60, R32, R44, R60 ;  /* 0x0000002c203c723c */ /* 0x004fe2000004183c */
[----:B-1----:R-:W-:-:S04]  /*2570*/  FMUL.FTZ R0, R74, c[0x0][0x320] ;  /* 0x0000c8004a007a20 */ /* 0x002fc80000410000 */
[----:B------:R1:W2:Y:S11]  /*2580*/  MUFU.TANH R109, R0 ;  /* 0x00000000006d7308 */ /* 0x0002b60000002400 */
[----:B------:R-:W-:Y:S08]  /*2590*/  @!UPT UIADD3 URZ, URZ, URZ, URZ ;  /* 0x0000003f3f3ff290 */ /* 0x000ff0000fffe03f */
[----:B------:R-:W-:Y:S02]  /*25a0*/  FMUL.FTZ R63, R63, c[0x0][0x320] ;  /* 0x0000c8003f3f7a20 */ /* 0x000fe40000410000 */
[----:B-1----:R-:W-:-:S04]  /*25b0*/  FMUL.FTZ R0, R75, c[0x0][0x320] ;  /* 0x0000c8004b007a20 */ /* 0x002fc80000410000 */
[----:B------:R-:W-:Y:S01]  /*25c0*/  MUFU.TANH R63, R63 ;  /* 0x0000003f003f7308 */ /* 0x000fe20000002400 */
[C---:B------:R-:W-:Y:S07]  /*25d0*/  HMMA.16816.F32.BF16 R72, R28.reuse, R76, R116 ;  /* 0x0000004c1c48723c */ /* 0x040fee0000041874 */
[----:B------:R1:W-:Y:S01]  /*25e0*/  MUFU.TANH R108, R0 ;  /* 0x00000000006c7308 */ /* 0x0003e20000002400 */
[----:B------:R-:W-:Y:S08]  /*25f0*/  HMMA.16816.F32.BF16 R76, R28, R78, R124 ;  /* 0x0000004e1c4c723c */ /* 0x000ff0000004187c */
[----:B------:R-:W-:Y:S01]  /*2600*/  HMMA.16816.F32.BF16 R28, R8, R38, R52 ;  /* 0x00000026081c723c */ /* 0x000fe20000041834 */
[----:B-1----:R-:W-:-:S07]  /*2610*/  FMUL.FTZ R0, R64, c[0x0][0x320] ;  /* 0x0000c80040007a20 */ /* 0x002fce0000410000 */
[----:B------:R-:W-:Y:S01]  /*2620*/  HMMA.16816.F32.BF16 R36, R4, R38, R48 ;  /* 0x000000260424723c */ /* 0x000fe20000041830 */
[----:B------:R1:W-:Y:S11]  /*2630*/  MUFU.TANH R110, R0 ;  /* 0x00000000006e7308 */ /* 0x0003f60000002400 */
[----:B------:R-:W-:Y:S04]  /*2640*/  @!UPT UIADD3 URZ, URZ, URZ, URZ ;  /* 0x0000003f3f3ff290 */ /* 0x000fe8000fffe03f */
[----:B------:R-:W-:Y:S01]  /*2650*/  HMMA.16816.F32.BF16 R52, R32, R46, R28 ;  /* 0x0000002e2034723c */ /* 0x000fe2000004181c */
[----:B------:R-:W-:Y:S01]  /*2660*/  LDSM.16.M88.4 R28, [R221+0x2c00] ;  /* 0x002c0000dd1c783b */ /* 0x000fe20000000200 */
[----:B-1----:R-:W-:-:S04]  /*2670*/  FMUL.FTZ R0, R65, c[0x0][0x320] ;  /* 0x0000c80041007a20 */ /* 0x002fc80000410000 */
[----:B------:R1:W-:Y:S02]  /*2680*/  MUFU.TANH R132, R0 ;  /* 0x0000000000847308 */ /* 0x0003e40000002400 */
[----:B-1----:R-:W-:Y:S11]  /*2690*/  FMUL.FTZ R0, R66, c[0x0][0x320] ;  /* 0x0000c80042007a20 */ /* 0x002ff60000410000 */
[----:B------:R-:W-:Y:S05]  /*26a0*/  @!UPT UIADD3 URZ, URZ, URZ, URZ ;  /* 0x0000003f3f3ff290 */ /* 0x000fea000fffe03f */
[----:B------:R-:W-:Y:S01]  /*26b0*/  FMUL.FTZ R2, R55, c[0x0][0x320] ;  /* 0x0000c80037027a20 */ /* 0x000fe20000410000 */
[----:B------:R1:W-:Y:S01]  /*26c0*/  MUFU.TANH R137, R0 ;  /* 0x0000000000897308 */ /* 0x0003e20000002400 */
[----:B------:R-:W-:Y:S02]  /*26d0*/  FMUL.FTZ R54, R54, c[0x0][0x320] ;  /* 0x0000c80036367a20 */ /* 0x000fe40000410000 */
[----:B-1----:R-:W-:Y:S02]  /*26e0*/  FMUL.FTZ R0, R67, c[0x0][0x320] ;  /* 0x0000c80043007a20 */ /* 0x002fe40000410000 */
[----:B-----5:R-:W-:Y:S03]  /*26f0*/  HMMA.16816.F32.BF16 R64, R12, R40, R104 ;  /* 0x000000280c40723c */ /* 0x020fe60000041868 */
[----:B------:R1:W-:Y:S02]  /*2700*/  MUFU.TANH R136, R0 ;  /* 0x0000000000887308 */ /* 0x0003e40000002400 */
[----:B-1----:R-:W-:-:S06]  /*2710*/  FMUL.FTZ R0, R84, c[0x0][0x320] ;  /* 0x0000c80054007a20 */ /* 0x002fcc0000410000 */
[----:B------:R1:W5:Y:S02]  /*2720*/  MUFU.TANH R88, R0 ;  /* 0x0000000000587308 */ /* 0x0003640000002400 */
[----:B-1----:R-:W-:-:S06]  /*2730*/  FMUL.FTZ R0, R85, c[0x0][0x320] ;  /* 0x0000c80055007a20 */ /* 0x002fcc0000410000 */
[----:B------:R1:W1:Y:S02]  /*2740*/  MUFU.TANH R84, R0 ;  /* 0x0000000000547308 */ /* 0x0002640000002400 */
[----:B-1----:R-:W-:-:S06]  /*2750*/  FMUL.FTZ R0, R86, c[0x0][0x320] ;  /* 0x0000c80056007a20 */ /* 0x002fcc0000410000 */
[----:B------:R1:W1:Y:S02]  /*2760*/  MUFU.TANH R100, R0 ;  /* 0x0000000000647308 */ /* 0x0002640000002400 */
[----:B-1----:R-:W-:-:S06]  /*2770*/  FMUL.FTZ R0, R87, c[0x0][0x320] ;  /* 0x0000c80057007a20 */ /* 0x002fcc0000410000 */
[----:B------:R1:W-:Y:S02]  /*2780*/  MUFU.TANH R101, R0 ;  /* 0x0000000000657308 */ /* 0x0003e40000002400 */
[----:B-1----:R-:W-:-:S06]  /*2790*/  FMUL.FTZ R0, R56, c[0x0][0x320] ;  /* 0x0000c80038007a20 */ /* 0x002fcc0000410000 */
[----:B------:R1:W-:Y:S02]  /*27a0*/  MUFU.TANH R134, R0 ;  /* 0x0000000000867308 */ /* 0x0003e40000002400 */
[----:B-1----:R-:W-:-:S06]  /*27b0*/  FMUL.FTZ R0, R57, c[0x0][0x320] ;  /* 0x0000c80039007a20 */ /* 0x002fcc0000410000 */
[----:B------:R1:W-:Y:S02]  /*27c0*/  MUFU.TANH R133, R0 ;  /* 0x0000000000857308 */ /* 0x0003e40000002400 */
[----:B-1----:R-:W-:-:S06]  /*27d0*/  FMUL.FTZ R0, R58, c[0x0][0x320] ;  /* 0x0000c8003a007a20 */ /* 0x002fcc0000410000 */
[----:B------:R1:W-:Y:S02]  /*27e0*/  MUFU.TANH R135, R0 ;  /* 0x0000000000877308 */ /* 0x0003e40000002400 */
[----:B-1----:R-:W-:Y:S02]  /*27f0*/  FMUL.FTZ R0, R59, c[0x0][0x320] ;  /* 0x0000c8003b007a20 */ /* 0x002fe40000410000 */
[----:B------:R-:W-:Y:S01]  /*2800*/  HMMA.16816.F32.BF16 R56, R16, R44, R24 ;  /* 0x0000002c1038723c */ /* 0x000fe20000041818 */
[----:B------:R-:W1:Y:S03]  /*2810*/  LDSM.16.M88.4 R24, [R216+0x5d00] ;  /* 0x005d0000d818783b */ /* 0x000e660000000200 */
[----:B------:R2:W-:Y:S01]  /*2820*/  MUFU.TANH R144, R0 ;  /* 0x0000000000907308 */ /* 0x0005e20000002400 */
[----:B------:R-:W-:-:S04]  /*2830*/  DEPBAR.LE SB0, 0x0 ;  /* 0x000080000000791a */ /* 0x000fc80000000000 */
[----:B------:R-:W-:Y:S01]  /*2840*/  HMMA.16816.F32.BF16 R44, R16, R46, R36 ;  /* 0x0000002e102c723c */ /* 0x000fe20000041824 */
[----:B--2---:R-:W-:-:S04]  /*2850*/  FMUL.FTZ R0, R68, c[0x0][0x320] ;  /* 0x0000c80044007a20 */ /* 0x004fc80000410000 */
[----:B------:R2:W1:Y:S10]  /*2860*/  MUFU.TANH R83, R0 ;  /* 0x0000000000537308 */ /* 0x0004740000002400 */
[----:B------:R-:W-:-:S02]  /*2870*/  FMUL.FTZ R59, R59, c[0x0][0x320] ;  /* 0x0000c8003b3b7a20 */ /* 0x000fc40000410000 */
[----:B------:R-:W-:Y:S02]  /*2880*/  FMUL.FTZ R58, R58, c[0x0][0x320] ;  /* 0x0000c8003a3a7a20 */ /* 0x000fe40000410000 */
[----:B------:R-:W-:Y:S02]  /*2890*/  FMUL.FTZ R56, R56, c[0x0][0x320] ;  /* 0x0000c80038387a20 */ /* 0x000fe40000410000 */
[----:B------:R-:W-:Y:S02]  /*28a0*/  FMUL.FTZ R57, R57, c[0x0][0x320] ;  /* 0x0000c80039397a20 */ /* 0x000fe40000410000 */
[----:B------:R-:W-:Y:S01]  /*28b0*/  MUFU.TANH R147, R56 ;  /* 0x0000003800937308 */ /* 0x000fe20000002400 */
[----:B--2---:R-:W-:-:S07]  /*28c0*/  FMUL.FTZ R0, R69, c[0x0][0x320] ;  /* 0x0000c80045007a20 */ /* 0x004fce0000410000 */
[----:B------:R-:W-:Y:S08]  /*28d0*/  MUFU.TANH R56, R2 ;  /* 0x0000000200387308 */ /* 0x000ff00000002400 */
[----:B------:R2:W-:Y:S08]  /*28e0*/  MUFU.TANH R82, R0 ;  /* 0x0000000000527308 */ /* 0x0005f00000002400 */
[----:B------:R-:W-:Y:S01]  /*28f0*/  MUFU.TANH R172, R57 ;  /* 0x0000003900ac7308 */ /* 0x000fe20000002400 */
[----:B--2---:R-:W-:-:S07]  /*2900*/  FMUL.FTZ R0, R70, c[0x0][0x320] ;  /* 0x0000c80046007a20 */ /* 0x004fce0000410000 */
[----:B------:R-:W-:Y:S08]  /*2910*/  MUFU.TANH R57, R54 ;  /* 0x0000003600397308 */ /* 0x000ff00000002400 */
[----:B------:R2:W-:Y:S02]  /*2920*/  MUFU.TANH R81, R0 ;  /* 0x0000000000517308 */ /* 0x0005e40000002400 */
[----:B--2---:R-:W-:-:S02]  /*2930*/  FMUL.FTZ R0, R71, c[0x0][0x320] ;  /* 0x0000c80047007a20 */ /* 0x004fc40000410000 */
[----:B------:R-:W-:Y:S04]  /*2940*/  HMMA.16816.F32.BF16 R68, R12, R42, R96 ;  /* 0x0000002a0c44723c */ /* 0x000fe80000041860 */
[----:B------:R2:W1:Y:S04]  /*2950*/  MUFU.TANH R80, R0 ;  /* 0x0000000000507308 */ /* 0x0004680000002400 */
[C---:B------:R-:W-:Y:S08]  /*2960*/  HMMA.16816.F32.BF16 R12, R20.reuse, R40, R72 ;  /* 0x00000028140c723c */ /* 0x040ff00000041848 */
[----:B------:R-:W-:Y:S01]  /*2970*/  HMMA.16816.F32.BF16 R20, R20, R42, R76 ;  /* 0x0000002a1414723c */ /* 0x000fe2000004184c */
[----:B--2---:R-:W-:-:S02]  /*2980*/  FMUL.FTZ R0, R60, c[0x0][0x320] ;  /* 0x0000c8003c007a20 */ /* 0x004fc40000410000 */
[----:B------:R-:W-:Y:S05]  /*2990*/  MUFU.TANH R60, R59 ;  /* 0x0000003b003c7308 */ /* 0x000fea0000002400 */
[-C--:B-1----:R-:W-:Y:S03]  /*29a0*/  HMMA.16816.F32.BF16 R40, R4, R24.reuse, R64 ;  /* 0x000000180428723c */ /* 0x082fe60000041840 */
[----:B------:R1:W-:Y:S05]  /*29b0*/  MUFU.TANH R177, R0 ;  /* 0x0000000000b17308 */ /* 0x0003ea0000002400 */
[----:B------:R-:W-:Y:S08]  /*29c0*/  HMMA.16816.F32.BF16 R12, R8, R24, R12 ;  /* 0x00000018080c723c */ /* 0x000ff0000004180c */
[----:B------:R-:W-:Y:S01]  /*29d0*/  HMMA.16816.F32.BF16 R36, R4, R26, R68 ;  /* 0x0000001a0424723c */ /* 0x000fe20000041844 */
[----:B-1----:R-:W-:-:S02]  /*29e0*/  FMUL.FTZ R0, R61, c[0x0][0x320] ;  /* 0x0000c8003d007a20 */ /* 0x002fc40000410000 */
[----:B------:R-:W-:Y:S04]  /*29f0*/  MUFU.TANH R61, R58 ;  /* 0x0000003a003d7308 */ /* 0x000fe80000002400 */
[----:B------:R-:W-:Y:S01]  /*2a00*/  @P1 SHF.R.S32.HI R7, RZ, 0x1f, R163 ;  /* 0x0000001fff071819 */ /* 0x000fe200000114a3 */
[----:B------:R-:W-:Y:S01]  /*2a10*/  HMMA.16816.F32.BF16 R48, R8, R26, R20 ;  /* 0x0000001a0830723c */ /* 0x000fe20000041814 */
[----:B------:R-:W-:-:S04]  /*2a20*/  @P1 IMAD R6, R161, R163, RZ ;  /* 0x000000a3a1061224 */ /* 0x000fc800078e02ff */
[----:B------:R-:W-:Y:S01]  /*2a30*/  @P1 IMAD R6, R7, R162, R6 ;  /* 0x000000a207061224 */ /* 0x000fe200078e0206 */
[----:B------:R1:W-:Y:S01]  /*2a40*/  MUFU.TANH R179, R0 ;  /* 0x0000000000b37308 */ /* 0x0003e20000002400 */
[----:B------:R-:W-:Y:S01]  /*2a50*/  FMUL.FTZ R8, R44, c[0x0][0x320] ;  /* 0x0000c8002c087a20 */ /* 0x000fe20000410000 */
[C---:B------:R-:W-:Y:S01]  /*2a60*/  HMMA.16816.F32.BF16 R24, R32.reuse, R28, R12 ;  /* 0x0000001c2018723c */ /* 0x040fe2000004180c */
[----:B------:R-:W-:Y:S02]  /*2a70*/  FMUL.FTZ R7, R45, c[0x0][0x320] ;  /* 0x0000c8002d077a20 */ /* 0x000fe40000410000 */
[----:B-1----:R-:W-:Y:S11]  /*2a80*/  FMUL.FTZ R0, R62, c[0x0][0x320] ;  /* 0x0000c8003e007a20 */ /* 0x002ff60000410000 */
[----:B------:R-:W-:Y:S02]  /*2a90*/  @!UPT UIADD3 URZ, URZ, URZ, URZ ;  /* 0x0000003f3f3ff290 */ /* 0x000fe4000fffe03f */
[----:B------:R-:W-:Y:S01]  /*2aa0*/  HMMA.16816.F32.BF16 R32, R32, R30, R48 ;  /* 0x0000001e2020723c */ /* 0x000fe20000041830 */
[----:B------:R1:W-:Y:S02]  /*2ab0*/  MUFU.TANH R62, R0 ;  /* 0x00000000003e7308 */ /* 0x0003e40000002400 */
[----:B-1----:R-:W-:-:S06]  /*2ac0*/  FMUL.FTZ R0, R52, c[0x0][0x320] ;  /* 0x0000c80034007a20 */ /* 0x002fcc0000410000 */
[----:B------:R1:W-:Y:S08]  /*2ad0*/  MUFU.TANH R52, R8 ;  /* 0x0000000800347308 */ /* 0x0003f00000002400 */
[----:B------:R2:W-:Y:S01]  /*2ae0*/  MUFU.TANH R59, R0 ;  /* 0x00000000003b7308 */ /* 0x0005e20000002400 */
[C---:B-1----:R-:W-:Y:S07]  /*2af0*/  HMMA.16816.F32.BF16 R8, R16.reuse, R28, R40 ;  /* 0x0000001c1008723c */ /* 0x042fee0000041828 */
[----:B------:R-:W-:Y:S01]  /*2b00*/  MUFU.TANH R40, R7 ;  /* 0x0000000700287308 */ /* 0x000fe20000002400 */
[----:B--2---:R-:W-:Y:S01]  /*2b10*/  FMUL.FTZ R0, R53, c[0x0][0x320] ;  /* 0x0000c80035007a20 */ /* 0x004fe20000410000 */
[----:B------:R-:W-:Y:S06]  /*2b20*/  HMMA.16816.F32.BF16 R16, R16, R30, R36 ;  /* 0x0000001e1010723c */ /* 0x000fec0000041824 */
[----:B------:R1:W-:Y:S02]  /*2b30*/  MUFU.TANH R58, R0 ;  /* 0x00000000003a7308 */ /* 0x0003e40000002400 */
[----:B-1----:R-:W-:-:S05]  /*2b40*/  LOP3.LUT R0, R160, 0xffffffe0, RZ, 0xc0, !PT ;  /* 0xffffffe0a0007812 */ /* 0x002fca00078ec0ff */
[----:B------:R-:W-:-:S05]  /*2b50*/  IMAD.IADD R0, R174, 0x1, -R0 ;  /* 0x00000001ae007824 */ /* 0x000fca00078e0a00 */
[----:B------:R-:W-:-:S04]  /*2b60*/  SHF.R.S32.HI R4, RZ, 0x1f, R0 ;  /* 0x0000001fff047819 */ /* 0x000fc80000011400 */
[----:B------:R-:W-:Y:S01]  /*2b70*/  LEA.HI R2, R4, R0, RZ, 0x2 ;  /* 0x0000000004027211 */ /* 0x000fe200078f10ff */
[----:B------:R-:W-:-:S03]  /*2b80*/  @P1 IMAD.WIDE.U32 R4, R163, R162, R166 ;  /* 0x000000a2a3041225 */ /* 0x000fc600078e00a6 */
[----:B------:R-:W-:Y:S01]  /*2b90*/  LOP3.LUT R2, R2, 0x7ffffffc, RZ, 0xc0, !PT ;  /* 0x7ffffffc02027812 */ /* 0x000fe200078ec0ff */
[----:B------:R-:W-:Y:S01]  /*2ba0*/  BAR.SYNC.DEFER_BLOCKING 0x0 ;  /* 0x0000000000007b1d */ /* 0x000fe20000010000 */
[----:B------:R-:W-:-:S03]  /*2bb0*/  @P1 LEA R14, P0, R4, c[0x0][0x1c8], 0x1 ;  /* 0x00007200040e1a11 */ /* 0x000fc600078008ff */
[----:B------:R-:W-:Y:S02]  /*2bc0*/  IMAD.IADD R0, R0, 0x1, -R2 ;  /* 0x0000000100007824 */ /* 0x000fe400078e0a02 */
[----:B------:R-:W-:Y:S02]  /*2bd0*/  @P1 IMAD.IADD R2, R5, 0x1, R6 ;  /* 0x0000000105021824 */ /* 0x000fe400078e0206 */
[----:B------:R-:W-:Y:S02]  /*2be0*/  IMAD R0, R0, -0x2, R159 ;  /* 0xfffffffe00007824 */ /* 0x000fe400078e029f */
[----:B------:R-:W-:Y:S01]  /*2bf0*/  FMUL.FTZ R5, R16, c[0x0][0x320] ;  /* 0x0000c80010057a20 */ /* 0x000fe20000410000 */
[----:B------:R-:W-:Y:S01]  /*2c00*/  @P1 LEA.HI.X R15, R4, c[0x0][0x1cc], R2, 0x1, P0 ;  /* 0x00007300040f1a11 */ /* 0x000fe200000f0c02 */
[----:B------:R-:W-:Y:S01]  /*2c10*/  FMUL.FTZ R2, R47, c[0x0][0x320] ;  /* 0x0000c8002f027a20 */ /* 0x000fe20000410000 */
[----:B------:R-:W-:Y:S01]  /*2c20*/  ISETP.GT.AND P2, PT, R0, RZ, PT ;  /* 0x000000ff0000720c */ /* 0x000fe20003f44270 */
[----:B------:R-:W-:Y:S01]  /*2c30*/  FMUL.FTZ R4, R46, c[0x0][0x320] ;  /* 0x0000c8002e047a20 */ /* 0x000fe20000410000 */
[C---:B------:R-:W-:Y:S01]  /*2c40*/  ISETP.GT.AND P0, PT, R0.reuse, 0x1, PT ;  /* 0x000000010000780c */ /* 0x040fe20003f04270 */
[----:B------:R1:W-:Y:S01]  /*2c50*/  MUFU.TANH R12, R2 ;  /* 0x00000002000c7308 */ /* 0x0003e20000002400 */
[----:B------:R-:W-:-:S02]  /*2c60*/  ISETP.GT.AND P3, PT, R0, 0x8, PT ;  /* 0x000000080000780c */ /* 0x000fc40003f64270 */
[----:B------:R-:W-:Y:S02]  /*2c70*/  FSEL R21, R154, -INF , P2 ;  /* 0xff8000009a157808 */ /* 0x000fe40001000000 */
[----:B----4-:R-:W-:Y:S02]  /*2c80*/  FSEL R22, R153, -INF , P0 ;  /* 0xff80000099167808 */ /* 0x010fe40000000000 */
[----:B---3--:R-:W-:Y:S01]  /*2c90*/  FSEL R28, R152, -INF , P2 ;  /* 0xff800000981c7808 */ /* 0x008fe20001000000 */
[----:B------:R2:W3:Y:S01]  /*2ca0*/  MUFU.TANH R7, R4 ;  /* 0x0000000400077308 */ /* 0x0004e20000002400 */
[----:B------:R-:W-:Y:S01]  /*2cb0*/  FSEL R43, R156, -INF , P2 ;  /* 0xff8000009c2b7808 */ /* 0x000fe20001000000 */
[----:B------:R-:W-:Y:S01]  /*2cc0*/  @!PT LDS RZ, [RZ] ;  /* 0x00000000fffff984 */ /* 0x000fe20000000800 */
[----:B------:R-:W-:Y:S01]  /*2cd0*/  @!PT LDS RZ, [RZ] ;  /* 0x00000000fffff984 */ /* 0x000fe20000000800 */
[----:B------:R-:W-:Y:S01]  /*2ce0*/  @!PT LDS RZ, [RZ] ;  /* 0x00000000fffff984 */ /* 0x000fe20000000800 */
[----:B------:R4:W-:Y:S01]  /*2cf0*/  @P1 LDGSTS.E.BYPASS.LTC128B.128 [R233+0x3100], [R14.64], !P5 ;  /* 0x031000000ee91fae */ /* 0x0009e2000e901d46 */
[----:B------:R-:W-:Y:S02]  /*2d00*/  FSEL R38, R158, -INF , P2 ;  /* 0xff8000009e267808 */ /* 0x000fe40001000000 */
[----:B------:R-:W-:Y:S01]  /*2d10*/  ISETP.GT.AND P2, PT, R0, 0x9, PT ;  /* 0x000000090000780c */ /* 0x000fe20003f44270 */
[----:B------:R4:W-:Y:S01]  /*2d20*/  @P1 LDGSTS.E.BYPASS.LTC128B.128 [R233+0x4100], [R14.64+0x40], !P4 ;  /* 0x041000400ee91fae */ /* 0x0009e2000e101d46 */
[----:B------:R-:W-:Y:S01]  /*2d30*/  FSEL R23, R120, -INF , P3 ;  /* 0xff80000078177808 */ /* 0x000fe20001800000 */
[----:B-1----:R-:W-:Y:S01]  /*2d40*/  FMUL.FTZ R2, R24, c[0x0][0x320] ;  /* 0x0000c80018027a20 */ /* 0x002fe20000410000 */
[----:B------:R-:W-:Y:S01]  /*2d50*/  FSEL R29, R138, -INF , P0 ;  /* 0xff8000008a1d7808 */ /* 0x000fe20000000000 */
[----:B------:R4:W-:Y:S01]  /*2d60*/  @P1 LDGSTS.E.BYPASS.LTC128B.128 [R233+0x5100], [R14.64+0x80], !P6 ;  /* 0x051000800ee91fae */ /* 0x0009e2000f101d46 */
[----:B------:R-:W-:Y:S01]  /*2d70*/  FSEL R46, R155, -INF , P0 ;  /* 0xff8000009b2e7808 */ /* 0x000fe20000000000 */
[----:B------:R1:W-:Y:S01]  /*2d80*/  MUFU.TANH R20, R2 ;  /* 0x0000000200147308 */ /* 0x0003e20000002400 */
[----:B------:R-:W-:-:S02]  /*2d90*/  FSEL R39, R157, -INF , P0 ;  /* 0xff8000009d277808 */ /* 0x000fc40000000000 */
[----:B------:R-:W-:Y:S01]  /*2da0*/  ISETP.GT.AND P0, PT, R0, 0x10, PT ;  /* 0x000000100000780c */ /* 0x000fe20003f04270 */
[----:B--2---:R-:W-:Y:S01]  /*2db0*/  FMUL.FTZ R4, R9, c[0x0][0x320] ;  /* 0x0000c80009047a20 */ /* 0x004fe20000410000 */
[----:B------:R-:W-:Y:S02]  /*2dc0*/  FSEL R24, R111, -INF , P2 ;  /* 0xff8000006f187808 */ /* 0x000fe40001000000 */
[----:B------:R-:W-:Y:S01]  /*2dd0*/  FSEL R36, R109, -INF , P3 ;  /* 0xff8000006d247808 */ /* 0x000fe20001800000 */
[----:B------:R2:W-:Y:S01]  /*2de0*/  MUFU.TANH R16, R4 ;  /* 0x0000000400107308 */ /* 0x0005e20000002400 */
[----:B------:R-:W-:Y:S02]  /*2df0*/  FSEL R45, R122, -INF , P3 ;  /* 0xff8000007a2d7808 */ /* 0x000fe40001800000 */
[----:B------:R-:W-:Y:S02]  /*2e00*/  FSEL R41, R139, -INF , P3 ;  /* 0xff8000008b297808 */ /* 0x000fe40001800000 */
[----:B------:R-:W-:-:S02]  /*2e10*/  ISETP.GT.AND P3, PT, R0, 0x11, PT ;  /* 0x000000110000780c */ /* 0x000fc40003f64270 */
[----:B-----5:R-:W-:Y:S01]  /*2e20*/  FSEL R47, R88, -INF , P0 ;  /* 0xff800000582f7808 */ /* 0x020fe20000000000 */
[----:B-1----:R-:W-:Y:S01]  /*2e30*/  FMUL.FTZ R2, R26, c[0x0][0x320] ;  /* 0x0000c8001a027a20 */ /* 0x002fe20000410000 */
[----:B------:R-:W-:Y:S01]  /*2e40*/  FSEL R37, R108, -INF , P2 ;  /* 0xff8000006c257808 */ /* 0x000fe20001000000 */
[----:B------:R1:W-:Y:S01]  /*2e50*/  MUFU.TANH R9, R5 ;  /* 0x0000000500097308 */ /* 0x0003e20000002400 */
[----:B------:R-:W-:Y:S02]  /*2e60*/  FSEL R44, R121, -INF , P2 ;  /* 0xff800000792c7808 */ /* 0x000fe40001000000 */
[----:B------:R-:W-:Y:S02]  /*2e70*/  FSEL R42, R123, -INF , P2 ;  /* 0xff8000007b2a7808 */ /* 0x000fe40001000000 */
[----:B------:R-:W-:Y:S01]  /*2e80*/  ISETP.GT.AND P2, PT, R0, 0x18, PT ;  /* 0x000000180000780c */ /* 0x000fe20003f44270 */
[----:B--2---:R-:W-:Y:S01]  /*2e90*/  FMUL.FTZ R4, R17, c[0x0][0x320] ;  /* 0x0000c80011047a20 */ /* 0x004fe20000410000 */
[----:B------:R-:W-:Y:S01]  /*2ea0*/  FSEL R54, R84, -INF , P3 ;  /* 0xff80000054367808 */ /* 0x000fe20001800000 */
[----:B------:R2:W-:Y:S01]  /*2eb0*/  MUFU.TANH R13, R2 ;  /* 0x00000002000d7308 */ /* 0x0005e20000002400 */
[----:B------:R-:W-:-:S02]  /*2ec0*/  FSEL R100, R100, -INF , P0 ;  /* 0xff80000064647808 */ /* 0x000fc40000000000 */
[----:B------:R-:W-:Y:S02]  /*2ed0*/  FSEL R137, R137, -INF , P0 ;  /* 0xff80000089897808 */ /* 0x000fe40000000000 */
[----:B------:R-:W-:Y:S02]  /*2ee0*/  FSEL R107, R110, -INF , P0 ;  /* 0xff8000006e6b7808 */ /* 0x000fe40000000000 */
[----:B------:R-:W-:Y:S01]  /*2ef0*/  ISETP.GT.AND P0, PT, R0, 0x19, PT ;  /* 0x000000190000780c */ /* 0x000fe20003f04270 */
[----:B-1----:R-:W-:Y:S01]  /*2f00*/  FMUL.FTZ R5, R11, c[0x0][0x320] ;  /* 0x0000c8000b057a20 */ /* 0x002fe20000410000 */
[----:B------:R-:W-:Y:S02]  /*2f10*/  FSEL R53, R83, -INF , P2 ;  /* 0xff80000053357808 */ /* 0x000fe40001000000 */
[----:B------:R-:W-:Y:S02]  /*2f20*/  FSEL R106, R80, -INF , P0 ;  /* 0xff800000506a7808 */ /* 0x000fe40000000000 */
[----:B------:R-:W-:-:S02]  /*2f30*/  FSEL R55, R82, -INF , P0 ;  /* 0xff80000052377808 */ /* 0x000fc40000000000 */
[----:B------:R-:W-:Y:S01]  /*2f40*/  FSEL R144, R144, -INF , P0 ;  /* 0xff80000090907808 */ /* 0x000fe20000000000 */
[----:B--2---:R-:W-:Y:S01]  /*2f50*/  FMUL.FTZ R2, R8, c[0x0][0x320] ;  /* 0x0000c80008027a20 */ /* 0x004fe20000410000 */
[----:B------:R-:W-:Y:S02]  /*2f60*/  FSEL R133, R133, -INF , P0 ;  /* 0xff80000085857808 */ /* 0x000fe40000000000 */
[----:B------:R-:W-:Y:S01]  /*2f70*/  FSEL R101, R101, -INF , P3 ;  /* 0xff80000065657808 */ /* 0x000fe20001800000 */
[----:B------:R1:W-:Y:S01]  /*2f80*/  MUFU.TANH R8, R2 ;  /* 0x0000000200087308 */ /* 0x0003e20000002400 */
[----:B------:R-:W-:Y:S02]  /*2f90*/  FSEL R136, R136, -INF , P3 ;  /* 0xff80000088887808 */ /* 0x000fe40001800000 */
[----:B------:R-:W-:Y:S02]  /*2fa0*/  FSEL R132, R132, -INF , P3 ;  /* 0xff80000084847808 */ /* 0x000fe40001800000 */
[----:B------:R-:W-:-:S02]  /*2fb0*/  ISETP.GT.AND P0, PT, R0, 0x28, PT ;  /* 0x000000280000780c */ /* 0x000fc40003f04270 */
[----:B------:R-:W-:Y:S02]  /*2fc0*/  ISETP.GT.AND P3, PT, R0, 0x20, PT ;  /* 0x000000200000780c */ /* 0x000fe40003f64270 */
[----:B------:R-:W-:Y:S02]  /*2fd0*/  FSEL R105, R81, -INF , P2 ;  /* 0xff80000051697808 */ /* 0x000fe40001000000 */
[----:B------:R-:W-:Y:S02]  /*2fe0*/  FSEL R135, R135, -INF , P2 ;  /* 0xff80000087877808 */ /* 0x000fe40001000000 */
[----:B------:R-:W-:Y:S02]  /*2ff0*/  FSEL R134, R134, -INF , P2 ;  /* 0xff80000086867808 */ /* 0x000fe40001000000 */
[----:B---3--:R-:W-:Y:S01]  /*3000*/  FSEL R175, R7, -INF , P0 ;  /* 0xff80000007af7808 */ /* 0x008fe20000000000 */
[----:B-1----:R-:W-:Y:S01]  /*3010*/  FMUL.FTZ R2, R10, c[0x0][0x320] ;  /* 0x0000c8000a027a20 */ /* 0x002fe20000410000 */
[----:B------:R-:W-:Y:S01]  /*3020*/  ISETP.GT.AND P2, PT, R0, 0x21, PT ;  /* 0x000000210000780c */ /* 0x000fe20003f44270 */
[----:B------:R1:W-:Y:S01]  /*3030*/  MUFU.TANH R7, R4 ;  /* 0x0000000400077308 */ /* 0x0003e20000002400 */
[----:B------:R-:W-:-:S02]  /*3040*/  FSEL R147, R147, -INF , P3 ;  /* 0xff80000093937808 */ /* 0x000fc40001800000 */
[----:B------:R-:W-:Y:S02]  /*3050*/  FSEL R172, R172, -INF , P2 ;  /* 0xff800000acac7808 */ /* 0x000fe40001000000 */
[----:B------:R-:W-:Y:S02]  /*3060*/  FSEL R173, R61, -INF , P3 ;  /* 0xff8000003dad7808 */ /* 0x000fe40001800000 */
[----:B------:R-:W-:Y:S01]  /*3070*/  FSEL R186, R62, -INF , P3 ;  /* 0xff8000003eba7808 */ /* 0x000fe20001800000 */
[----:B------:R2:W3:Y:S01]  /*3080*/  MUFU.TANH R6, R2 ;  /* 0x0000000200067308 */ /* 0x0004e20000002400 */
[----:B------:R-:W-:Y:S02]  /*3090*/  FSEL R177, R177, -INF , P3 ;  /* 0xff800000b1b17808 */ /* 0x000fe40001800000 */
[----:B------:R-:W-:Y:S02]  /*30a0*/  FSEL R174, R60, -INF , P2 ;  /* 0xff8000003cae7808 */ /* 0x000fe40001000000 */
[----:B------:R-:W-:-:S02]  /*30b0*/  FSEL R187, R63, -INF , P2 ;  /* 0xff8000003fbb7808 */ /* 0x000fc40001000000 */
[----:B------:R-:W-:Y:S01]  /*30c0*/  FSEL R179, R179, -INF , P2 ;  /* 0xff800000b3b37808 */ /* 0x000fe20001000000 */
[----:B------:R5:W3:Y:S01]  /*30d0*/  MUFU.TANH R10, R5 ;  /* 0x00000005000a7308 */ /* 0x000ae20000002400 */
[----:B-1----:R-:W-:Y:S02]  /*30e0*/  FMNMX.FTZ R4, R28, R29, !PT ;  /* 0x0000001d1c047209 */ /* 0x002fe40007810000 */
[----:B------:R-:W-:Y:S02]  /*30f0*/  ISETP.GT.AND P3, PT, R0, 0x29, PT ;  /* 0x000000290000780c */ /* 0x000fe40003f64270 */
[----:B------:R-:W-:Y:S02]  /*3100*/  FMNMX.FTZ R4, R36, R4, !PT ;  /* 0x0000000424047209 */ /* 0x000fe40007810000 */
[----:B------:R-:W-:Y:S02]  /*3110*/  ISETP.GT.AND P2, PT, R0, 0x30, PT ;  /* 0x000000300000780c */ /* 0x000fe40003f44270 */
[----:B--2---:R-:W-:-:S02]  /*3120*/  FMNMX.FTZ R2, R21, R22, !PT ;  /* 0x0000001615027209 */ /* 0x004fc40007810000 */
[----:B------:R-:W-:Y:S02]  /*3130*/  FSEL R146, R52, -INF , P0 ;  /* 0xff80000034927808 */ /* 0x000fe40000000000 */
[----:B------:R-:W-:Y:S02]  /*3140*/  FMNMX.FTZ R2, R23, R2, !PT ;  /* 0x0000000217027209 */ /* 0x000fe40007810000 */
[----:B------:R-:W-:Y:S01]  /*3150*/  FMNMX.FTZ R4, R37, R4, !PT ;  /* 0x0000000425047209 */ /* 0x000fe20007810000 */
[----:B-----5:R-:W-:Y:S01]  /*3160*/  FMUL.FTZ R5, R19, c[0x0][0x320] ;  /* 0x0000c80013057a20 */ /* 0x020fe20000410000 */
[----:B------:R-:W-:Y:S02]  /*3170*/  FMNMX.FTZ R2, R24, R2, !PT ;  /* 0x0000000218027209 */ /* 0x000fe40007810000 */
[----:B------:R-:W-:Y:S02]  /*3180*/  FSEL R185, R57, -INF , P0 ;  /* 0xff80000039b97808 */ /* 0x000fe40000000000 */
[----:B------:R-:W-:-:S02]  /*3190*/  FMNMX.FTZ R2, R47, R2, !PT ;  /* 0x000000022f027209 */ /* 0x000fc40007810000 */
[----:B------:R-:W-:Y:S02]  /*31a0*/  FSEL R184, R59, -INF , P0 ;  /* 0xff8000003bb87808 */ /* 0x000fe40000000000 */
[----:B------:R-:W-:Y:S02]  /*31b0*/  FMNMX.FTZ R2, R54, R2, !PT ;  /* 0x0000000236027209 */ /* 0x000fe40007810000 */
[----:B------:R-:W-:Y:S02]  /*31c0*/  FSEL R176, R12, -INF , P3 ;  /* 0xff8000000cb07808 */ /* 0x000fe40001800000 */
[----:B------:R-:W-:Y:S02]  /*31d0*/  FMNMX.FTZ R2, R53, R2, !PT ;  /* 0x0000000235027209 */ /* 0x000fe40007810000 */
[----:B------:R-:W-:Y:S02]  /*31e0*/  FSEL R145, R40, -INF , P3 ;  /* 0xff80000028917808 */ /* 0x000fe40001800000 */
[----:B------:R-:W-:-:S02]  /*31f0*/  FMNMX.FTZ R2, R55, R2, !PT ;  /* 0x0000000237027209 */ /* 0x000fc40007810000 */
[----:B------:R-:W-:Y:S02]  /*3200*/  FSEL R192, R56, -INF , P3 ;  /* 0xff80000038c07808 */ /* 0x000fe40001800000 */
[----:B------:R-:W-:Y:S02]  /*3210*/  FMNMX.FTZ R2, R147, R2, !PT ;  /* 0x0000000293027209 */ /* 0x000fe40007810000 */
[----:B------:R-:W-:Y:S02]  /*3220*/  FSEL R178, R58, -INF , P3 ;  /* 0xff8000003ab27808 */ /* 0x000fe40001800000 */
[----:B------:R-:W-:Y:S02]  /*3230*/  FMNMX.FTZ R2, R172, R2, !PT ;  /* 0x00000002ac027209 */ /* 0x000fe40007810000 */
[----:B---3--:R-:W-:Y:S02]  /*3240*/  FSEL R227, R6, -INF , P2 ;  /* 0xff80000006e37808 */ /* 0x008fe40001000000 */
[----:B------:R-:W-:-:S02]  /*3250*/  FSEL R210, R8, -INF , P2 ;  /* 0xff80000008d27808 */ /* 0x000fc40001000000 */
[----:B------:R-:W-:Y:S01]  /*3260*/  FSEL R180, R13, -INF , P2 ;  /* 0xff8000000db47808 */ /* 0x000fe20001000000 */
[----:B------:R1:W2:Y:S01]  /*3270*/  MUFU.TANH R8, R5 ;  /* 0x0000000500087308 */ /* 0x0002a20000002400 */
[----:B------:R-:W-:Y:S02]  /*3280*/  FSEL R244, R20, -INF , P2 ;  /* 0xff80000014f47808 */ /* 0x000fe40001000000 */
[C---:B------:R-:W-:Y:S02]  /*3290*/  ISETP.GT.AND P0, PT, R0.reuse, 0x31, PT ;  /* 0x000000310000780c */ /* 0x040fe40003f04270 */
[C---:B------:R-:W-:Y:S02]  /*32a0*/  ISETP.GT.AND P3, PT, R0.reuse, 0x38, PT ;  /* 0x000000380000780c */ /* 0x040fe40003f64270 */
[----:B------:R-:W-:Y:S02]  /*32b0*/  ISETP.GT.AND P2, PT, R0, 0x39, PT ;  /* 0x000000390000780c */ /* 0x000fe40003f44270 */
[----:B------:R-:W-:-:S02]  /*32c0*/  FMNMX.FTZ R0, R146, R2, !PT ;  /* 0x0000000292007209 */ /* 0x000fc40007810000 */
[----:B------:R-:W-:Y:S01]  /*32d0*/  FMNMX.FTZ R2, R100, R4, !PT ;  /* 0x0000000464027209 */ /* 0x000fe20007810000 */
[----:B------:R-:W-:Y:S01]  /*32e0*/  FMUL.FTZ R4, R18, c[0x0][0x320] ;  /* 0x0000c80012047a20 */ /* 0x000fe20000410000 */
[----:B------:R-:W-:Y:S02]  /*32f0*/  FMNMX.FTZ R0, R145, R0, !PT ;  /* 0x0000000091007209 */ /* 0x000fe40007810000 */
[----:B------:R-:W-:Y:S01]  /*3300*/  FMNMX.FTZ R2, R101, R2, !PT ;  /* 0x0000000265027209 */ /* 0x000fe20007810000 */
[----:B-1----:R-:W-:Y:S01]  /*3310*/  FMUL.FTZ R5, R25, c[0x0][0x320] ;  /* 0x0000c80019057a20 */ /* 0x002fe20000410000 */
[----:B------:R-:W-:Y:S02]  /*3320*/  FSEL R203, R16, -INF , P0 ;  /* 0xff80000010cb7808 */ /* 0x000fe40000000000 */
[----:B------:R-:W-:Y:S01]  /*3330*/  FMNMX.FTZ R0, R210, R0, !PT ;  /* 0x00000000d2007209 */ /* 0x000fe20007810000 */
[----:B------:R-:W-:Y:S01]  /*3340*/  MUFU.TANH R12, R5 ;  /* 0x00000005000c7308 */ /* 0x000fe20000002400 */
[----:B------:R-:W-:-:S02]  /*3350*/  FMNMX.FTZ R2, R105, R2, !PT ;  /* 0x0000000269027209 */ /* 0x000fc40007810000 */
[----:B------:R-:W-:Y:S02]  /*3360*/  FSEL R204, R9, -INF , P3 ;  /* 0xff80000009cc7808 */ /* 0x000fe40001800000 */
[----:B------:R-:W-:Y:S02]  /*3370*/  FMNMX.FTZ R0, R203, R0, !PT ;  /* 0x00000000cb007209 */ /* 0x000fe40007810000 */
[----:B------:R-:W-:Y:S01]  /*3380*/  FMNMX.FTZ R2, R106, R2, !PT ;  /* 0x000000026a027209 */ /* 0x000fe20007810000 */
[----:B------:R1:W3:Y:S01]  /*3390*/  MUFU.TANH R9, R4 ;  /* 0x0000000400097308 */ /* 0x0002e20000002400 */
[----:B------:R-:W-:Y:S02]  /*33a0*/  FSEL R206, R7, -INF , P2 ;  /* 0xff80000007ce7808 */ /* 0x000fe40001000000 */
[----:B------:R-:W-:Y:S02]  /*33b0*/  FMNMX.FTZ R0, R204, R0, !PT ;  /* 0x00000000cc007209 */ /* 0x000fe40007810000 */
[----:B------:R-:W-:-:S02]  /*33c0*/  FMNMX.FTZ R2, R173, R2, !PT ;  /* 0x00000002ad027209 */ /* 0x000fc40007810000 */
[----:B------:R-:W-:Y:S02]  /*33d0*/  FMNMX.FTZ R6, R206, R0, !PT ;  /* 0x00000000ce067209 */ /* 0x000fe40007810000 */
[----:B------:R-:W-:Y:S02]  /*33e0*/  FMNMX.FTZ R0, R174, R2, !PT ;  /* 0x00000002ae007209 */ /* 0x000fe40007810000 */
[----:B------:R-:W-:Y:S01]  /*33f0*/  FSEL R207, R10, -INF , P0 ;  /* 0xff8000000acf7808 */ /* 0x000fe20000000000 */
[----:B------:R-:W5:Y:S01]  /*3400*/  SHFL.BFLY PT, R7, R6, 0x2, 0x1f ;  /* 0x0c401f0006077f89 */ /* 0x000f6200000e0000 */
[----:B------:R-:W-:Y:S02]  /*3410*/  FMNMX.FTZ R0, R175, R0, !PT ;  /* 0x00000000af007209 */ /* 0x000fe40007810000 */
[----:B--2---:R-:W-:Y:S01]  /*3420*/  FSEL R209, R8, -INF , P2 ;  /* 0xff80000008d17808 */ /* 0x004fe20001000000 */
[----:B------:R-:W-:Y:S01]  /*3430*/  FMUL.FTZ R8, R33, c[0x0][0x320] ;  /* 0x0000c80021087a20 */ /* 0x000fe20000410000 */
[----:B-1----:R-:W-:-:S02]  /*3440*/  FMNMX.FTZ R4, R38, R39, !PT ;  /* 0x0000002726047209 */ /* 0x002fc40007810000 */
[----:B------:R-:W-:Y:S02]  /*3450*/  FMNMX.FTZ R0, R176, R0, !PT ;  /* 0x00000000b0007209 */ /* 0x000fe40007810000 */
[----:B------:R-:W-:Y:S01]  /*3460*/  FMNMX.FTZ R4, R41, R4, !PT ;  /* 0x0000000429047209 */ /* 0x000fe20007810000 */
[----:B------:R-:W-:Y:S01]  /*3470*/  MUFU.TANH R8, R8 ;  /* 0x0000000800087308 */ /* 0x000fe20000002400 */
[----:B------:R-:W-:Y:S02]  /*3480*/  FMNMX.FTZ R0, R227, R0, !PT ;  /* 0x00000000e3007209 */ /* 0x000fe40007810000 */
[----:B------:R-:W-:Y:S01]  /*3490*/  FMNMX.FTZ R2, R42, R4, !PT ;  /* 0x000000042a027209 */ /* 0x000fe20007810000 */
[----:B------:R-:W-:Y:S01]  /*34a0*/  FMUL.FTZ R4, R32, c[0x0][0x320] ;  /* 0x0000c80020047a20 */ /* 0x000fe20000410000 */
[----:B---3--:R-:W-:Y:S01]  /*34b0*/  FSEL R205, R9, -INF , P3 ;  /* 0xff80000009cd7808 */ /* 0x008fe20001800000 */
[----:B------:R-:W-:Y:S01]  /*34c0*/  FMUL.FTZ R9, R35, c[0x0][0x320] ;  /* 0x0000c80023097a20 */ /* 0x000fe20000410000 */
[----:B------:R-:W-:Y:S01]  /*34d0*/  FMNMX.FTZ R2, R107, R2, !PT ;  /* 0x000000026b027209 */ /* 0x000fe20007810000 */
[----:B------:R1:W2:Y:S01]  /*34e0*/  MUFU.TANH R11, R4 ;  /* 0x00000004000b7308 */ /* 0x0002a20000002400 */
[----:B------:R-:W-:-:S02]  /*34f0*/  FMNMX.FTZ R0, R207, R0, !PT ;  /* 0x00000000cf007209 */ /* 0x000fc40007810000 */
[----:B------:R-:W-:Y:S02]  /*3500*/  FMNMX.FTZ R2, R132, R2, !PT ;  /* 0x0000000284027209 */ /* 0x000fe40007810000 */
[----:B------:R-:W-:Y:S02]  /*3510*/  FMNMX.FTZ R0, R205, R0, !PT ;  /* 0x00000000cd007209 */ /* 0x000fe40007810000 */
[----:B------:R-:W-:Y:S02]  /*3520*/  FMNMX.FTZ R2, R134, R2, !PT ;  /* 0x0000000286027209 */ /* 0x000fe40007810000 */
[----:B------:R-:W-:Y:S02]  /*3530*/  FMNMX.FTZ R5, R209, R0, !PT ;  /* 0x00000000d1057209 */ /* 0x000fe40007810000 */
[----:B------:R-:W-:Y:S02]  /*3540*/  FMNMX.FTZ R2, R133, R2, !PT ;  /* 0x0000000285027209 */ /* 0x000fe40007810000 */
[----:B-----5:R-:W-:Y:S01]  /*3550*/  FMNMX.FTZ R102, R6, R7, !PT ;  /* 0x0000000706667209 */ /* 0x020fe20007810000 */
[----:B------:R-:W-:Y:S01]  /*3560*/  FMUL.FTZ R6, R27, c[0x0][0x320] ;  /* 0x0000c8001b067a20 */ /* 0x000fe20000410000 */
[----:B------:R-:W-:Y:S01]  /*3570*/  FMNMX.FTZ R2, R177, R2, !PT ;  /* 0x00000002b1027209 */ /* 0x000fe20007810000 */
[----:B------:R-:W3:Y:S01]  /*3580*/  SHFL.BFLY PT, R7, R5, 0x2, 0x1f ;  /* 0x0c401f0005077f89 */ /* 0x000ee200000e0000 */
[----:B-1----:R-:W-:Y:S01]  /*3590*/  FMNMX.FTZ R4, R43, R46, !PT ;  /* 0x0000002e2b047209 */ /* 0x002fe20007810000 */
[----:B------:R1:W5:Y:S01]  /*35a0*/  MUFU.TANH R10, R6 ;  /* 0x00000006000a7308 */ /* 0x0003620000002400 */
[----:B------:R-:W-:-:S02]  /*35b0*/  FMNMX.FTZ R0, R179, R2, !PT ;  /* 0x00000002b3007209 */ /* 0x000fc40007810000 */
[----:B------:R-:W-:Y:S02]  /*35c0*/  FMNMX.FTZ R4, R45, R4, !PT ;  /* 0x000000042d047209 */ /* 0x000fe40007810000 */
[----:B------:R-:W-:Y:S02]  /*35d0*/  FMNMX.FTZ R0, R184, R0, !PT ;  /* 0x00000000b8007209 */ /* 0x000fe40007810000 */
[----:B------:R-:W-:Y:S02]  /*35e0*/  FMNMX.FTZ R2, R44, R4, !PT ;  /* 0x000000042c027209 */ /* 0x000fe40007810000 */
[----:B------:R-:W-:Y:S01]  /*35f0*/  FMNMX.FTZ R0, R178, R0, !PT ;  /* 0x00000000b2007209 */ /* 0x000fe20007810000 */
[----:B------:R-:W4:Y:S01]  /*3600*/  SHFL.BFLY PT, R4, R102, 0x1, 0x1f ;  /* 0x0c201f0066047f89 */ /* 0x000f2200000e0000 */
[----:B------:R-:W-:Y:S02]  /*3610*/  FMNMX.FTZ R2, R137, R2, !PT ;  /* 0x0000000289027209 */ /* 0x000fe40007810000 */
[----:B------:R-:W-:-:S02]  /*3620*/  FSEL R208, R12, -INF , P0 ;  /* 0xff8000000cd07808 */ /* 0x000fc40000000000 */
[----:B------:R-:W-:Y:S01]  /*3630*/  FMNMX.FTZ R0, R244, R0, !PT ;  /* 0x00000000f4007209 */ /* 0x000fe20007810000 */
[----:B-1----:R-:W-:Y:S01]  /*3640*/  FMUL.FTZ R6, R34, c[0x0][0x320] ;  /* 0x0000c80022067a20 */ /* 0x002fe20000410000 */
[----:B------:R-:W-:Y:S02]  /*3650*/  FMNMX.FTZ R2, R136, R2, !PT ;  /* 0x0000000288027209 */ /* 0x000fe40007810000 */
[----:B--2---:R-:W-:Y:S02]  /*3660*/  FSEL R215, R11, -INF , P3 ;  /* 0xff8000000bd77808 */ /* 0x004fe40001800000 */
[----:B------:R-:W-:Y:S01]  /*3670*/  FMNMX.FTZ R0, R208, R0, !PT ;  /* 0x00000000d0007209 */ /* 0x000fe20007810000 */
[----:B------:R1:W2:Y:S01]  /*3680*/  MUFU.TANH R11, R6 ;  /* 0x00000006000b7308 */ /* 0x0002a20000002400 */
[----:B------:R-:W-:Y:S02]  /*3690*/  FMNMX.FTZ R2, R135, R2, !PT ;  /* 0x0000000287027209 */ /* 0x000fe40007810000 */
[----:B------:R-:W-:-:S02]  /*36a0*/  FSEL R224, R8, -INF , P2 ;  /* 0xff80000008e07808 */ /* 0x000fc40001000000 */
[----:B------:R-:W-:Y:S02]  /*36b0*/  FMNMX.FTZ R0, R215, R0, !PT ;  /* 0x00000000d7007209 */ /* 0x000fe40007810000 */
[----:B------:R-:W-:Y:S02]  /*36c0*/  FMNMX.FTZ R2, R144, R2, !PT ;  /* 0x0000000290027209 */ /* 0x000fe40007810000 */
[----:B---3--:R-:W-:Y:S02]  /*36d0*/  FMNMX.FTZ R7, R5, R7, !PT ;  /* 0x0000000705077209 */ /* 0x008fe40007810000 */
[----:B------:R-:W-:Y:S01]  /*36e0*/  FMNMX.FTZ R2, R186, R2, !PT ;  /* 0x00000002ba027209 */ /* 0x000fe20007810000 */
[----:B------:R3:W3:Y:S01]  /*36f0*/  MUFU.TANH R5, R9 ;  /* 0x0000000900057308 */ /* 0x0006e20000002400 */
[----:B-----5:R-:W-:Y:S02]  /*3700*/  FSEL R223, R10, -INF , P0 ;  /* 0xff8000000adf7808 */ /* 0x020fe40000000000 */
[----:B----4-:R-:W-:Y:S01]  /*3710*/  FMNMX.FTZ R102, R102, R4, !PT ;  /* 0x0000000466667209 */ /* 0x010fe20007810000 */
[----:B------:R-:W-:Y:S01]  /*3720*/  IMAD R4, R151, 0x20, R149 ;  /* 0x0000002097047824 */ /* 0x000fe200078e0295 */
[----:B-1----:R-:W-:-:S02]  /*3730*/  FMNMX.FTZ R6, R224, R0, !PT ;  /* 0x00000000e0067209 */ /* 0x002fc40007810000 */
[----:B------:R-:W-:Y:S01]  /*3740*/  FMNMX.FTZ R0, R187, R2, !PT ;  /* 0x00000002bb007209 */ /* 0x000fe20007810000 */
[C---:B------:R-:W-:Y:S01]  /*3750*/  FMUL.FTZ R13, R102.reuse, c[0x0][0x2d0] ;  /* 0x0000b400660d7a20 */ /* 0x040fe20000410000 */
[----:B--2---:R-:W-:Y:S01]  /*3760*/  FSEL R222, R11, -INF , P3 ;  /* 0xff8000000bde7808 */ /* 0x004fe20001800000 */
[----:B------:R-:W1:Y:S01]  /*3770*/  SHFL.BFLY PT, R8, R6, 0x2, 0x1f ;  /* 0x0c401f0006087f89 */ /* 0x000e6200000e0000 */
[----:B------:R-:W-:Y:S02]  /*3780*/  FMNMX.FTZ R0, R185, R0, !PT ;  /* 0x00000000b9007209 */ /* 0x000fe40007810000 */
[----:B------:R-:W-:Y:S02]  /*3790*/  FSETP.NEU.FTZ.AND P0, PT, R102, -INF , PT ;  /* 0xff8000006600780b */ /* 0x000fe40003f1d000 */
[----:B------:R-:W-:Y:S01]  /*37a0*/  FMNMX.FTZ R0, R192, R0, !PT ;  /* 0x00000000c0007209 */ /* 0x000fe20007810000 */
[----:B---3--:R-:W2:Y:S01]  /*37b0*/  SHFL.BFLY PT, R9, R7, 0x1, 0x1f ;  /* 0x0c201f0007097f89 */ /* 0x008ea200000e0000 */
[----:B------:R-:W-:-:S02]  /*37c0*/  FSEL R225, R5, -INF , P2 ;  /* 0xff80000005e17808 */ /* 0x000fc40001000000 */
[----:B------:R-:W-:Y:S02]  /*37d0*/  FMNMX.FTZ R2, R180, R0, !PT ;  /* 0x00000000b4027209 */ /* 0x000fe40007810000 */
[----:B------:R-:W-:Y:S02]  /*37e0*/  FSEL R13, R13, RZ, P0 ;  /* 0x000000ff0d0d7208 */ /* 0x000fe40000000000 */
[----:B------:R-:W-:-:S03]  /*37f0*/  FMNMX.FTZ R2, R223, R2, !PT ;  /* 0x00000002df027209 */ /* 0x000fc60007810000 */
[--C-:B------:R-:W-:Y:S01]  /*3800*/  FFMA.FTZ R0, R21, c[0x0][0x2d0], -R13.reuse ;  /* 0x0000b40015007a23 */ /* 0x100fe2000001080d */
[----:B------:R-:W-:Y:S01]  /*3810*/  FMNMX.FTZ R2, R222, R2, !PT ;  /* 0x00000002de027209 */ /* 0x000fe20007810000 */
[----:B------:R-:W-:Y:S02]  /*3820*/  FFMA.FTZ R5, R22, c[0x0][0x2d0], -R13 ;  /* 0x0000b40016057a23 */ /* 0x000fe4000001080d */
[----:B------:R3:W-:Y:S01]  /*3830*/  MUFU.EX2 R252, R0 ;  /* 0x0000000000fc7308 */ /* 0x0007e20000000800 */
[----:B-1----:R-:W-:Y:S02]  /*3840*/  FMNMX.FTZ R8, R6, R8, !PT ;  /* 0x0000000806087209 */ /* 0x002fe40007810000 */
[----:B------:R-:W-:-:S05]  /*3850*/  FMNMX.FTZ R6, R225, R2, !PT ;  /* 0x00000002e1067209 */ /* 0x000fca0007810000 */
[----:B------:R1:W-:Y:S01]  /*3860*/  MUFU.EX2 R250, R5 ;  /* 0x0000000500fa7308 */ /* 0x0003e20000000800 */
[----:B------:R-:W4:Y:S01]  /*3870*/  SHFL.BFLY PT, R10, R8, 0x1, 0x1f ;  /* 0x0c201f00080a7f89 */ /* 0x000f2200000e0000 */
[----:B--2---:R-:W-:Y:S01]  /*3880*/  FMNMX.FTZ R2, R7, R9, !PT ;  /* 0x0000000907027209 */ /* 0x004fe20007810000 */
[----:B------:R-:W-:Y:S02]  /*3890*/  FFMA.FTZ R7, R23, c[0x0][0x2d0], -R13 ;  /* 0x0000b40017077a23 */ /* 0x000fe4000001080d */
[----:B------:R-:W2:Y:S02]  /*38a0*/  SHFL.BFLY PT, R9, R6, 0x2, 0x1f ;  /* 0x0c401f0006097f89 */ /* 0x000ea400000e0000 */
[----:B------:R-:W-:Y:S01]  /*38b0*/  FMUL.FTZ R12, R2, c[0x0][0x2d0] ;  /* 0x0000b400020c7a20 */ /* 0x000fe20000410000 */
[----:B------:R5:W-:Y:S01]  /*38c0*/  MUFU.EX2 R249, R7 ;  /* 0x0000000700f97308 */ /* 0x000be20000000800 */
[----:B---3--:R-:W-:Y:S01]  /*38d0*/  IMAD.IADD R0, R150, 0x1, R4 ;  /* 0x0000000196007824 */ /* 0x008fe200078e0204 */
[----:B------:R-:W-:Y:S01]  /*38e0*/  @P1 LEA R4, P0, R164, R14, 0x1 ;  /* 0x0000000ea4041211 */ /* 0x000fe200078008ff */
[----:B------:R-:W-:-:S02]  /*38f0*/  IMAD.MOV.U32 R14, RZ, RZ, R163 ;  /* 0x000000ffff0e7224 */ /* 0x000fc400078e00a3 */
[----:B------:R-:W-:Y:S01]  /*3900*/  IMAD.SHL.U32 R217, R0, 0x2, RZ ;  /* 0x0000000200d97824 */ /* 0x000fe200078e00ff */
[----:B-1----:R-:W-:-:S03]  /*3910*/  @P1 LEA.HI.X R5, R164, R15, R165, 0x1, P0 ;  /* 0x0000000fa4051211 */ /* 0x002fc600000f0ca5 */
[----:B------:R-:W-:Y:S01]  /*3920*/  IMAD R218, R3, 0x2, R217 ;  /* 0x0000000203da7824 */ /* 0x000fe200078e02d9 */
[----:B------:R-:W-:Y:S01]  /*3930*/  FSETP.NEU.FTZ.AND P0, PT, R2, -INF , PT ;  /* 0xff8000000200780b */ /* 0x000fe20003f1d000 */
[----:B------:R-:W-:Y:S01]  /*3940*/  IMAD.MOV.U32 R15, RZ, RZ, R181 ;  /* 0x000000ffff0f7224 */ /* 0x000fe200078e00b5 */
[----:B------:R2:W-:Y:S02]  /*3950*/  @P1 LDGSTS.E.BYPASS.LTC128B.128 [R233+0x3900], [R4.64], !P5 ;  /* 0x0390000004e91fae */ /* 0x0005e4000e901d46 */
[----:B------:R-:W-:Y:S01]  /*3960*/  FSEL R12, R12, RZ, P0 ;  /* 0x000000ff0c0c7208 */ /* 0x000fe20000000000 */
[----:B-----5:R-:W-:Y:S01]  /*3970*/  FFMA.FTZ R7, R24, c[0x0][0x2d0], -R13 ;  /* 0x0000b40018077a23 */ /* 0x020fe2000001080d */
[----:B------:R2:W-:Y:S01]  /*3980*/  @P1 LDGSTS.E.BYPASS.LTC128B.128 [R233+0x4900], [R4.64+0x40], !P4 ;  /* 0x0490004004e91fae */ /* 0x0005e2000e101d46 */
[----:B----4-:R-:W-:Y:S02]  /*3990*/  FMNMX.FTZ R104, R8, R10, !PT ;  /* 0x0000000a08687209 */ /* 0x010fe40007810000 */
[--C-:B------:R-:W-:Y:S01]  /*39a0*/  FFMA.FTZ R0, R29, c[0x0][0x2d0], -R12.reuse ;  /* 0x0000b4001d007a23 */ /* 0x100fe2000001080c */
[----:B------:R1:W3:Y:S01]  /*39b0*/  MUFU.EX2 R251, R7 ;  /* 0x0000000700fb7308 */ /* 0x0002e20000000800 */
[----:B------:R2:W-:Y:S01]  /*39c0*/  @P1 LDGSTS.E.BYPASS.LTC128B.128 [R233+0x5900], [R4.64+0x80], !P6 ;  /* 0x0590008004e91fae */ /* 0x0005e2000f101d46 */
[----:B------:R-:W-:Y:S01]  /*39d0*/  FSETP.NEU.FTZ.AND P0, PT, R104, -INF , PT ;  /* 0xff8000006800780b */ /* 0x000fe20003f1d000 */
[----:B------:R-:W-:-:S02]  /*39e0*/  FFMA.FTZ R3, R37, c[0x0][0x2d0], -R12 ;  /* 0x0000b40025037a23 */ /* 0x000fc4000001080c */
[----:B------:R-:W-:Y:S03]  /*39f0*/  LDSM.16.MT88.4 R24, [R217+0x100] ;  /* 0x00010000d918783b */ /* 0x000fe60000004200 */
[----:B------:R4:W-:Y:S01]  /*3a00*/  MUFU.EX2 R246, R0 ;  /* 0x0000000000f67308 */ /* 0x0009e20000000800 */
[----:B------:R-:W-:Y:S04]  /*3a10*/  LDSM.16.MT88.4 R16, [R218+0x100] ;  /* 0x00010000da10783b */ /* 0x000fe80000004200 */
[----:B------:R-:W-:Y:S03]  /*3a20*/  LDSM.16.MT88.4 R20, [R217+0x1100] ;  /* 0x00110000d914783b */ /* 0x000fe60000004200 */
[----:B------:R-:W-:Y:S01]  /*3a30*/  MUFU.EX2 R247, R3 ;  /* 0x0000000300f77308 */ /* 0x000fe20000000800 */
[--C-:B-1----:R-:W-:Y:S01]  /*3a40*/  FFMA.FTZ R7, R28, c[0x0][0x2d0], -R12.reuse ;  /* 0x0000b4001c077a23 */ /* 0x102fe2000001080c */
[----:B------:R-:W-:Y:S04]  /*3a50*/  LDSM.16.MT88.4 R32, [R217+0x2100] ;  /* 0x00210000d920783b */ /* 0x000fe80000004200 */
[----:B------:R-:W-:Y:S01]  /*3a60*/  LDSM.16.MT88.4 R28, [R218+0x1100] ;  /* 0x00110000da1c783b */ /* 0x000fe20000004200 */
[----:B----4-:R-:W-:Y:S01]  /*3a70*/  FFMA.FTZ R0, R36, c[0x0][0x2d0], -R12 ;  /* 0x0000b40024007a23 */ /* 0x010fe2000001080c */
[----:B------:R-:W-:Y:S02]  /*3a80*/  MUFU.EX2 R248, R7 ;  /* 0x0000000700f87308 */ /* 0x000fe40000000800 */
[----:B------:R-:W0:Y:S01]  /*3a90*/  LDGDEPBAR ;  /* 0x00000000000079af */ /* 0x000e220000000000 */
[----:B--2---:R-:W-:-:S02]  /*3aa0*/  FMNMX.FTZ R4, R6, R9, !PT ;  /* 0x0000000906047209 */ /* 0x004fc40007810000 */
[----:B---3--:R-:W-:-:S03]  /*3ab0*/  F2FP.BF16.PACK_AB R6, R251, R249 ;  /* 0x000000f9fb06723e */ /* 0x008fc600000010ff */
[----:B------:R-:W1:Y:S01]  /*3ac0*/  SHFL.BFLY PT, R5, R4, 0x1, 0x1f ;  /* 0x0c201f0004057f89 */ /* 0x000e6200000e0000 */
[----:B------:R2:W3:Y:S02]  /*3ad0*/  MUFU.EX2 R245, R0 ;  /* 0x0000000000f57308 */ /* 0x0004e40000000800 */
[----:B--2---:R-:W-:Y:S01]  /*3ae0*/  FMUL.FTZ R0, R104, c[0x0][0x2d0] ;  /* 0x0000b40068007a20 */ /* 0x004fe20000410000 */
[----:B---3--:R-:W-:-:S04]  /*3af0*/  F2FP.BF16.PACK_AB R7, R247, R245 ;  /* 0x000000f5f707723e */ /* 0x008fc800000010ff */
[----:B------:R-:W-:Y:S02]  /*3b00*/  FSEL R0, R0, RZ, P0 ;  /* 0x000000ff00007208 */ /* 0x000fe40000000000 */
[----:B-1----:R-:W-:Y:S02]  /*3b10*/  FMNMX.FTZ R103, R4, R5, !PT ;  /* 0x0000000504677209 */ /* 0x002fe40007810000 */
[----:B------:R-:W-:Y:S01]  /*3b20*/  F2FP.BF16.PACK_AB R4, R250, R252 ;  /* 0x000000fcfa04723e */ /* 0x000fe200000010ff */
[--C-:B------:R-:W-:Y:S01]  /*3b30*/  FFMA.FTZ R3, R38, c[0x0][0x2d0], -R0.reuse ;  /* 0x0000b40026037a23 */ /* 0x100fe20000010800 */
[----:B------:R-:W-:Y:S01]  /*3b40*/  FSETP.NEU.FTZ.AND P0, PT, R103, -INF , PT ;  /* 0xff8000006700780b */ /* 0x000fe20003f1d000 */
[--C-:B------:R-:W-:Y:S01]  /*3b50*/  FFMA.FTZ R8, R41, c[0x0][0x2d0], -R0.reuse ;  /* 0x0000b40029087a23 */ /* 0x100fe20000010800 */
[----:B------:R-:W-:Y:S01]  /*3b60*/  F2FP.BF16.PACK_AB R5, R246, R248 ;  /* 0x000000f8f605723e */ /* 0x000fe200000010ff */
[----:B------:R1:W-:Y:S06]  /*3b70*/  MUFU.EX2 R241, R3 ;  /* 0x0000000300f17308 */ /* 0x0003ec0000000800 */
[C---:B------:R-:W-:Y:S02]  /*3b80*/  HMMA.16816.F32.BF16 R120, R4.reuse, R24, RZ ;  /* 0x000000180478723c */ /* 0x040fe400000418ff */
[----:B------:R2:W-:Y:S06]  /*3b90*/  MUFU.EX2 R242, R8 ;  /* 0x0000000800f27308 */ /* 0x0005ec0000000800 */
[----:B------:R-:W-:Y:S01]  /*3ba0*/  HMMA.16816.F32.BF16 R116, R4, R16, RZ ;  /* 0x000000100474723c */ /* 0x000fe200000418ff */
[----:B-1----:R-:W-:-:S02]  /*3bb0*/  FFMA.FTZ R3, R39, c[0x0][0x2d0], -R0 ;  /* 0x0000b40027037a23 */ /* 0x002fc40000010800 */
[----:B------:R-:W1:Y:S02]  /*3bc0*/  LDSM.16.MT88.4 R36, [R218+0x2100] ;  /* 0x00210000da24783b */ /* 0x000e640000004200 */
[----:B------:R3:W-:Y:S03]  /*3bd0*/  MUFU.EX2 R236, R3 ;  /* 0x0000000300ec7308 */ /* 0x0007e60000000800 */
[----:B------:R-:W-:Y:S01]  /*3be0*/  HMMA.16816.F32.BF16 R112, R4, R20, RZ ;  /* 0x000000140470723c */ /* 0x000fe200000418ff */
[----:B--2---:R-:W-:-:S04]  /*3bf0*/  FFMA.FTZ R8, R42, c[0x0][0x2d0], -R0 ;  /* 0x0000b4002a087a23 */ /* 0x004fc80000010800 */
[----:B------:R-:W2:Y:S03]  /*3c00*/  MUFU.EX2 R243, R8 ;  /* 0x0000000800f37308 */ /* 0x000ea60000000800 */
[----:B------:R-:W-:Y:S01]  /*3c10*/  HMMA.16816.F32.BF16 R108, R4, R28, RZ ;  /* 0x0000001c046c723c */ /* 0x000fe200000418ff */
[----:B---3--:R-:W-:-:S07]  /*3c20*/  FMUL.FTZ R3, R103, c[0x0][0x2d0] ;  /* 0x0000b40067037a20 */ /* 0x008fce0000410000 */
[----:B------:R-:W-:Y:S01]  /*3c30*/  HMMA.16816.F32.BF16 R96, R4, R32, RZ ;  /* 0x000000200460723c */ /* 0x000fe200000418ff */
[----:B------:R-:W-:Y:S02]  /*3c40*/  FSEL R3, R3, RZ, P0 ;  /* 0x000000ff03037208 */ /* 0x000fe40000000000 */
[----:B--2---:R-:W-:-:S03]  /*3c50*/  F2FP.BF16.PACK_AB R10, R243, R242 ;  /* 0x000000f2f30a723e */ /* 0x004fc600000010ff */
[--C-:B------:R-:W-:Y:S02]  /*3c60*/  FFMA.FTZ R8, R43, c[0x0][0x2d0], -R3.reuse ;  /* 0x0000b4002b087a23 */ /* 0x100fe40000010803 */
[C---:B------:R-:W-:Y:S01]  /*3c70*/  HMMA.16816.F32.BF16 R88, R4.reuse, R26, RZ ;  /* 0x0000001a0458723c */ /* 0x040fe200000418ff */
[----:B------:R-:W-:Y:S01]  /*3c80*/  LDSM.16.MT88.4 R40, [R218+0x2500] ;  /* 0x00250000da28783b */ /* 0x000fe20000004200 */
[----:B------:R2:W-:Y:S06]  /*3c90*/  MUFU.EX2 R232, R8 ;  /* 0x0000000800e87308 */ /* 0x0005ec0000000800 */
[C---:B------:R-:W-:Y:S08]  /*3ca0*/  HMMA.16816.F32.BF16 R84, R4.reuse, R18, RZ ;  /* 0x000000120454723c */ /* 0x040ff000000418ff */
[----:B-1----:R-:W-:Y:S01]  /*3cb0*/  HMMA.16816.F32.BF16 R92, R4, R36, RZ ;  /* 0x00000024045c723c */ /* 0x002fe200000418ff */
[----:B--2---:R-:W-:-:S04]  /*3cc0*/  FFMA.FTZ R8, R46, c[0x0][0x2d0], -R3 ;  /* 0x0000b4002e087a23 */ /* 0x004fc80000010803 */
[----:B------:R1:W2:Y:S03]  /*3cd0*/  MUFU.EX2 R231, R8 ;  /* 0x0000000800e77308 */ /* 0x0002a60000000800 */
[C---:B------:R-:W-:Y:S08]  /*3ce0*/  HMMA.16816.F32.BF16 R80, R4.reuse, R22, RZ ;  /* 0x000000160450723c */ /* 0x040ff000000418ff */
[----:B------:R-:W-:Y:S01]  /*3cf0*/  HMMA.16816.F32.BF16 R76, R4, R30, RZ ;  /* 0x0000001e044c723c */ /* 0x000fe200000418ff */
[----:B-1----:R-:W-:-:S07]  /*3d00*/  FFMA.FTZ R8, R45, c[0x0][0x2d0], -R3 ;  /* 0x0000b4002d087a23 */ /* 0x002fce0000010803 */
[C---:B------:R-:W-:Y:S01]  /*3d10*/  HMMA.16816.F32.BF16 R72, R4.reuse, R34, RZ ;  /* 0x000000220448723c */ /* 0x040fe200000418ff */
[----:B--2---:R-:W-:Y:S01]  /*3d20*/  F2FP.BF16.PACK_AB R9, R231, R232 ;  /* 0x000000e8e709723e */ /* 0x004fe200000010ff */
[----:B------:R1:W-:Y:S06]  /*3d30*/  MUFU.EX2 R235, R8 ;  /* 0x0000000800eb7308 */ /* 0x0003ec0000000800 */
[----:B------:R-:W-:Y:S07]  /*3d40*/  HMMA.16816.F32.BF16 R64, R4, R38, RZ ;  /* 0x000000260440723c */ /* 0x000fee00000418ff */
[----:B------:R-:W-:-:S02]  /*3d50*/  FFMA.FTZ R4, R47, c[0x0][0x2d0], -R13 ;  /* 0x0000b4002f047a23 */ /* 0x000fc4000001080d */
[----:B-1----:R-:W-:Y:S02]  /*3d60*/  FFMA.FTZ R8, R44, c[0x0][0x2d0], -R3 ;  /* 0x0000b4002c087a23 */ /* 0x002fe40000010803 */
[----:B------:R1:W-:Y:S08]  /*3d70*/  MUFU.EX2 R234, R4 ;  /* 0x0000000400ea7308 */ /* 0x0003f00000000800 */
[----:B------:R2:W3:Y:S01]  /*3d80*/  MUFU.EX2 R240, R8 ;  /* 0x0000000800f07308 */ /* 0x0004e20000000800 */
[----:B-1----:R-:W-:-:S07]  /*3d90*/  FFMA.FTZ R4, R54, c[0x0][0x2d0], -R13 ;  /* 0x0000b40036047a23 */ /* 0x002fce000001080d */
[----:B------:R1:W-:Y:S01]  /*3da0*/  MUFU.EX2 R239, R4 ;  /* 0x0000000400ef7308 */ /* 0x0003e20000000800 */
[----:B--2---:R-:W-:Y:S02]  /*3db0*/  F2FP.BF16.PACK_AB R8, R236, R241 ;  /* 0x000000f1ec08723e */ /* 0x004fe400000010ff */
[----:B---3--:R-:W-:-:S07]  /*3dc0*/  F2FP.BF16.PACK_AB R11, R240, R235 ;  /* 0x000000ebf00b723e */ /* 0x008fce00000010ff */
[----:B------:R-:W-:Y:S01]  /*3dd0*/  HMMA.16816.F32.BF16 R68, R8, R24, RZ ;  /* 0x000000180844723c */ /* 0x000fe200000418ff */
[----:B-1----:R-:W-:-:S04]  /*3de0*/  FFMA.FTZ R4, R53, c[0x0][0x2d0], -R13 ;  /* 0x0000b40035047a23 */ /* 0x002fc8000001080d */
[----:B------:R1:W-:Y:S03]  /*3df0*/  MUFU.EX2 R238, R4 ;  /* 0x0000000400ee7308 */ /* 0x0003e60000000800 */
[C---:B------:R-:W-:Y:S01]  /*3e00*/  HMMA.16816.F32.BF16 R140, R8.reuse, R26, RZ ;  /* 0x0000001a088c723c */ /* 0x040fe200000418ff */
[----:B------:R-:W2:Y:S07]  /*3e10*/  LDSM.16.MT88.4 R24, [R217+0x500] ;  /* 0x00050000d918783b */ /* 0x000eae0000004200 */
[----:B------:R-:W-:Y:S01]  /*3e20*/  HMMA.16816.F32.BF16 R60, R8, R16, RZ ;  /* 0x00000010083c723c */ /* 0x000fe200000418ff */
[----:B-1----:R-:W-:-:S07]  /*3e30*/  FFMA.FTZ R4, R55, c[0x0][0x2d0], -R13 ;  /* 0x0000b40037047a23 */ /* 0x002fce000001080d */
[C---:B------:R-:W-:Y:S01]  /*3e40*/  HMMA.16816.F32.BF16 R128, R8.reuse, R18, RZ ;  /* 0x000000120880723c */ /* 0x040fe200000418ff */
[----:B------:R-:W-:Y:S01]  /*3e50*/  LDSM.16.MT88.4 R16, [R217+0x1500] ;  /* 0x00150000d910783b */ /* 0x000fe20000004200 */
[----:B------:R1:W3:Y:S06]  /*3e60*/  MUFU.EX2 R237, R4 ;  /* 0x0000000400ed7308 */ /* 0x0002ec0000000800 */
[C---:B------:R-:W-:Y:S08]  /*3e70*/  HMMA.16816.F32.BF16 R56, R8.reuse, R20, RZ ;  /* 0x000000140838723c */ /* 0x040ff000000418ff */
[----:B------:R-:W-:Y:S01]  /*3e80*/  HMMA.16816.F32.BF16 R124, R8, R22, RZ ;  /* 0x00000016087c723c */ /* 0x000fe200000418ff */
[----:B------:R-:W4:Y:S01]  /*3e90*/  LDSM.16.MT88.4 R20, [R218+0x500] ;  /* 0x00050000da14783b */ /* 0x000f220000004200 */
[----:B-1----:R-:W-:Y:S01]  /*3ea0*/  FFMA.FTZ R4, R100, c[0x0][0x2d0], -R12 ;  /* 0x0000b40064047a23 */ /* 0x002fe2000001080c */
[----:B---3--:R-:W-:-:S03]  /*3eb0*/  F2FP.BF16.PACK_AB R6, R237, R238 ;  /* 0x000000eeed06723e */ /* 0x008fc600000010ff */
[----:B------:R1:W-:Y:S02]  /*3ec0*/  MUFU.EX2 R226, R4 ;  /* 0x0000000400e27308 */ /* 0x0003e40000000800 */
[C---:B------:R-:W-:Y:S08]  /*3ed0*/  HMMA.16816.F32.BF16 R52, R8.reuse, R28, RZ ;  /* 0x0000001c0834723c */ /* 0x040ff000000418ff */
[----:B------:R-:W-:Y:S01]  /*3ee0*/  HMMA.16816.F32.BF16 R148, R8, R30, RZ ;  /* 0x0000001e0894723c */ /* 0x000fe200000418ff */
[----:B------:R-:W-:Y:S01]  /*3ef0*/  LDSM.16.MT88.4 R28, [R218+0x1500] ;  /* 0x00150000da1c783b */ /* 0x000fe20000004200 */
[----:B-1----:R-:W-:-:S06]  /*3f00*/  FFMA.FTZ R4, R101, c[0x0][0x2d0], -R12 ;  /* 0x0000b40065047a23 */ /* 0x002fcc000001080c */
[C---:B------:R-:W-:Y:S01]  /*3f10*/  HMMA.16816.F32.BF16 R48, R8.reuse, R32, RZ ;  /* 0x000000200830723c */ /* 0x040fe200000418ff */
[----:B------:R1:W3:Y:S07]  /*3f20*/  MUFU.EX2 R230, R4 ;  /* 0x0000000400e67308 */ /* 0x0002ee0000000800 */
[C---:B------:R-:W-:Y:S01]  /*3f30*/  HMMA.16816.F32.BF16 R156, R8.reuse, R34, RZ ;  /* 0x00000022089c723c */ /* 0x040fe200000418ff */
[----:B------:R-:W5:Y:S07]  /*3f40*/  LDSM.16.MT88.4 R32, [R217+0x2500] ;  /* 0x00250000d920783b */ /* 0x000f6e0000004200 */
[----:B------:R-:W-:Y:S01]  /*3f50*/  HMMA.16816.F32.BF16 R44, R8, R36, RZ ;  /* 0x00000024082c723c */ /* 0x000fe200000418ff */
[----:B-1----:R-:W-:Y:S01]  /*3f60*/  FFMA.FTZ R4, R105, c[0x0][0x2d0], -R12 ;  /* 0x0000b40069047a23 */ /* 0x002fe2000001080c */
[----:B---3--:R-:W-:-:S03]  /*3f70*/  F2FP.BF16.PACK_AB R5, R230, R226 ;  /* 0x000000e2e605723e */ /* 0x008fc600000010ff */
[----:B------:R1:W-:Y:S03]  /*3f80*/  MUFU.EX2 R229, R4 ;  /* 0x0000000400e57308 */ /* 0x0003e60000000800 */
[----:B------:R-:W-:Y:S01]  /*3f90*/  HMMA.16816.F32.BF16 R160, R8, R38, RZ ;  /* 0x0000002608a0723c */ /* 0x000fe200000418ff */
[----:B------:R-:W-:Y:S06]  /*3fa0*/  LDSM.16.MT88.4 R36, [R218+0x2900] ;  /* 0x00290000da24783b */ /* 0x000fec0000004200 */
[----:B------:R-:W-:-:S04]  /*3fb0*/  FFMA.FTZ R8, R134, c[0x0][0x2d0], -R0 ;  /* 0x0000b40086087a23 */ /* 0x000fc80000010800 */
[----:B------:R3:W-:Y:S01]  /*3fc0*/  MUFU.EX2 R212, R8 ;  /* 0x0000000800d47308 */ /* 0x0007e20000000800 */
[----:B-1----:R-:W-:-:S07]  /*3fd0*/  FFMA.FTZ R4, R106, c[0x0][0x2d0], -R12 ;  /* 0x0000b4006a047a23 */ /* 0x002fce000001080c */
[----:B------:R1:W1:Y:S01]  /*3fe0*/  MUFU.EX2 R228, R4 ;  /* 0x0000000400e47308 */ /* 0x0002620000000800 */
[----:B---3--:R-:W-:-:S07]  /*3ff0*/  FFMA.FTZ R8, R133, c[0x0][0x2d0], -R0 ;  /* 0x0000b40085087a23 */ /* 0x008fce0000010800 */
[----:B------:R3:W-:Y:S01]  /*4000*/  MUFU.EX2 R211, R8 ;  /* 0x0000000800d37308 */ /* 0x0007e20000000800 */
[----:B-1----:R-:W-:Y:S01]  /*4010*/  FFMA.FTZ R4, R107, c[0x0][0x2d0], -R0 ;  /* 0x0000b4006b047a23 */ /* 0x002fe20000010800 */
[----:B------:R-:W-:-:S06]  /*4020*/  F2FP.BF16.PACK_AB R7, R228, R229 ;  /* 0x000000e5e407723e */ /* 0x000fcc00000010ff */
[----:B------:R1:W-:Y:S01]  /*4030*/  MUFU.EX2 R214, R4 ;  /* 0x0000000400d67308 */ /* 0x0003e20000000800 */
[----:B---3--:R-:W-:-:S07]  /*4040*/  FFMA.FTZ R8, R137, c[0x0][0x2d0], -R3 ;  /* 0x0000b40089087a23 */ /* 0x008fce0000010803 */
[----:B------:R3:W-:Y:S01]  /*4050*/  MUFU.EX2 R201, R8 ;  /* 0x0000000800c97308 */ /* 0x0007e20000000800 */
[----:B-1----:R-:W-:-:S07]  /*4060*/  FFMA.FTZ R4, R132, c[0x0][0x2d0], -R0 ;  /* 0x0000b40084047a23 */ /* 0x002fce0000010800 */
[----:B------:R1:W1:Y:S01]  /*4070*/  MUFU.EX2 R213, R4 ;  /* 0x0000000400d57308 */ /* 0x0002620000000800 */
[----:B---3--:R-:W-:-:S07]  /*4080*/  FFMA.FTZ R8, R136, c[0x0][0x2d0], -R3 ;  /* 0x0000b40088087a23 */ /* 0x008fce0000010803 */
[----:B------:R3:W3:Y:S01]  /*4090*/  MUFU.EX2 R202, R8 ;  /* 0x0000000800ca7308 */ /* 0x0006e20000000800 */
[----:B-1----:R-:W-:-:S07]  /*40a0*/  F2FP.BF16.PACK_AB R4, R239, R234 ;  /* 0x000000eaef04723e */ /* 0x002fce00000010ff */
[----:B--2---:R-:W-:Y:S01]  /*40b0*/  HMMA.16816.F32.BF16 R168, R4, R24, R120 ;  /* 0x0000001804a8723c */ /* 0x004fe20000041878 */
[----:B---3--:R-:W-:-:S07]  /*40c0*/  FFMA.FTZ R8, R135, c[0x0][0x2d0], -R3 ;  /* 0x0000b40087087a23 */ /* 0x008fce0000010803 */
[C---:B----4-:R-:W-:Y:S01]  /*40d0*/  HMMA.16816.F32.BF16 R164, R4.reuse, R20, R116 ;  /* 0x0000001404a4723c */ /* 0x050fe20000041874 */
[----:B------:R1:W-:Y:S07]  /*40e0*/  MUFU.EX2 R200, R8 ;  /* 0x0000000800c87308 */ /* 0x0003ee0000000800 */
[C---:B------:R-:W-:Y:S08]  /*40f0*/  HMMA.16816.F32.BF16 R152, R4.reuse, R16, R112 ;  /* 0x000000100498723c */ /* 0x040ff00000041870 */
[----:B-----5:R-:W-:Y:S01]  /*4100*/  HMMA.16816.F32.BF16 R120, R4, R32, R96 ;  /* 0x000000200478723c */ /* 0x020fe20000041860 */
[----:B-1----:R-:W-:-:S04]  /*4110*/  FFMA.FTZ R8, R144, c[0x0][0x2d0], -R3 ;  /* 0x0000b40090087a23 */ /* 0x002fc80000010803 */
[----:B------:R1:W2:Y:S03]  /*4120*/  MUFU.EX2 R199, R8 ;  /* 0x0000000800c77308 */ /* 0x0002a60000000800 */
[C---:B------:R-:W-:Y:S08]  /*4130*/  HMMA.16816.F32.BF16 R112, R4.reuse, R40, R92 ;  /* 0x000000280470723c */ /* 0x040ff0000004185c */
[----:B------:R-:W-:Y:S01]  /*4140*/  HMMA.16816.F32.BF16 R116, R4, R26, R88 ;  /* 0x0000001a0474723c */ /* 0x000fe20000041858 */
[----:B-1----:R-:W-:-:S07]  /*4150*/  FFMA.FTZ R8, R147, c[0x0][0x2d0], -R13 ;  /* 0x0000b40093087a23 */ /* 0x002fce000001080d */
[C---:B------:R-:W-:Y:S01]  /*4160*/  HMMA.16816.F32.BF16 R132, R4.reuse, R22, R84 ;  /* 0x000000160484723c */ /* 0x040fe20000041854 */
[----:B------:R1:W-:Y:S07]  /*4170*/  MUFU.EX2 R198, R8 ;  /* 0x0000000800c67308 */ /* 0x0003ee0000000800 */
[C---:B------:R-:W-:Y:S08]  /*4180*/  HMMA.16816.F32.BF16 R136, R4.reuse, R28, R108 ;  /* 0x0000001c0488723c */ /* 0x040ff0000004186c */
[----:B------:R-:W-:Y:S01]  /*4190*/  HMMA.16816.F32.BF16 R96, R4, R18, R80 ;  /* 0x000000120460723c */ /* 0x000fe20000041850 */
[----:B-1----:R-:W-:-:S04]  /*41a0*/  FFMA.FTZ R8, R172, c[0x0][0x2d0], -R13 ;  /* 0x0000b400ac087a23 */ /* 0x002fc8000001080d */
[----:B------:R1:W3:Y:S03]  /*41b0*/  MUFU.EX2 R197, R8 ;  /* 0x0000000800c57308 */ /* 0x0002e60000000800 */
[C---:B------:R-:W-:Y:S08]  /*41c0*/  HMMA.16816.F32.BF16 R92, R4.reuse, R30, R76 ;  /* 0x0000001e045c723c */ /* 0x040ff0000004184c */
[----:B------:R-:W-:Y:S01]  /*41d0*/  HMMA.16816.F32.BF16 R88, R4, R34, R72 ;  /* 0x000000220458723c */ /* 0x000fe20000041848 */
[----:B-1----:R-:W-:-:S07]  /*41e0*/  FFMA.FTZ R8, R146, c[0x0][0x2d0], -R13 ;  /* 0x0000b40092087a23 */ /* 0x002fce000001080d */
[----:B------:R-:W-:Y:S01]  /*41f0*/  HMMA.16816.F32.BF16 R84, R4, R42, R64 ;  /* 0x0000002a0454723c */ /* 0x000fe20000041840 */
[----:B------:R1:W-:Y:S06]  /*4200*/  MUFU.EX2 R196, R8 ;  /* 0x0000000800c47308 */ /* 0x0003ec0000000800 */
[----:B------:R-:W-:Y:S02]  /*4210*/  F2FP.BF16.PACK_AB R4, R213, R214 ;  /* 0x000000d6d504723e */ /* 0x000fe400000010ff */
[----:B------:R-:W-:Y:S02]  /*4220*/  F2FP.BF16.PACK_AB R6, R211, R212 ;  /* 0x000000d4d306723e */ /* 0x000fe400000010ff */
[----:B------:R-:W-:-:S02]  /*4230*/  F2FP.BF16.PACK_AB R5, R202, R201 ;  /* 0x000000c9ca05723e */ /* 0x000fc400000010ff */
[----:B--2---:R-:W-:Y:S01]  /*4240*/  F2FP.BF16.PACK_AB R7, R199, R200 ;  /* 0x000000c8c707723e */ /* 0x004fe200000010ff */
[----:B-1----:R-:W-:-:S06]  /*4250*/  FFMA.FTZ R8, R145, c[0x0][0x2d0], -R13 ;  /* 0x0000b40091087a23 */ /* 0x002fcc000001080d */
[C---:B------:R-:W-:Y:S01]  /*4260*/  HMMA.16816.F32.BF16 R188, R4.reuse, R40, R44 ;  /* 0x0000002804bc723c */ /* 0x040fe2000004182c */
[----:B------:R1:W2:Y:S07]  /*4270*/  MUFU.EX2 R183, R8 ;  /* 0x0000000800b77308 */ /* 0x0002ae0000000800 */
[C---:B------:R-:W-:Y:S07]  /*4280*/  HMMA.16816.F32.BF16 R44, R4.reuse, R30, R148 ;  /* 0x0000001e042c723c */ /* 0x040fee0000041894 */
[----:B------:R-:W-:Y:S01]  /*4290*/  IMAD.MOV.U32 R151, RZ, RZ, R180 ;  /* 0x000000ffff977224 */ /* 0x000fe200078e00b4 */
[----:B------:R-:W-:Y:S01]  /*42a0*/  HMMA.16816.F32.BF16 R80, R4, R24, R68 ;  /* 0x000000180450723c */ /* 0x000fe20000041844 */
[----:B-1----:R-:W-:-:S04]  /*42b0*/  FFMA.FTZ R8, R173, c[0x0][0x2d0], -R12 ;  /* 0x0000b400ad087a23 */ /* 0x002fc8000001080c */
[----:B------:R1:W-:Y:S03]  /*42c0*/  MUFU.EX2 R182, R8 ;  /* 0x0000000800b67308 */ /* 0x0003e60000000800 */
[C---:B------:R-:W-:Y:S08]  /*42d0*/  HMMA.16816.F32.BF16 R64, R4.reuse, R32, R48 ;  /* 0x000000200440723c */ /* 0x040ff00000041830 */
[----:B------:R-:W-:Y:S01]  /*42e0*/  HMMA.16816.F32.BF16 R76, R4, R20, R60 ;  /* 0x00000014044c723c */ /* 0x000fe2000004183c */
[----:B-1----:R-:W-:-:S07]  /*42f0*/  FFMA.FTZ R8, R174, c[0x0][0x2d0], -R12 ;  /* 0x0000b400ae087a23 */ /* 0x002fce000001080c */
[C---:B------:R-:W-:Y:S01]  /*4300*/  HMMA.16816.F32.BF16 R72, R4.reuse, R16, R56 ;  /* 0x000000100448723c */ /* 0x040fe20000041838 */
[----:B------:R1:W4:Y:S07]  /*4310*/  MUFU.EX2 R181, R8 ;  /* 0x0000000800b57308 */ /* 0x00032e0000000800 */
[C---:B------:R-:W-:Y:S01]  /*4320*/  HMMA.16816.F32.BF16 R68, R4.reuse, R28, R52 ;  /* 0x0000001c0444723c */ /* 0x040fe20000041834 */
[----:B------:R-:W-:Y:S07]  /*4330*/  LDSM.16.MT88.4 R28, [R218+0x1900] ;  /* 0x00190000da1c783b */ /* 0x000fee0000004200 */
[C---:B------:R-:W-:Y:S01]  /*4340*/  HMMA.16816.F32.BF16 R48, R4.reuse, R18, R124 ;  /* 0x000000120430723c */ /* 0x040fe2000004187c */
[--C-:B-1----:R-:W-:Y:S01]  /*4350*/  FFMA.FTZ R8, R175, c[0x0][0x2d0], -R12.reuse ;  /* 0x0000b400af087a23 */ /* 0x102fe2000001080c */
[----:B------:R-:W1:Y:S03]  /*4360*/  LDSM.16.MT88.4 R16, [R218+0x900] ;  /* 0x00090000da10783b */ /* 0x000e660000004200 */
[----:B------:R5:W-:Y:S03]  /*4370*/  MUFU.EX2 R175, R8 ;  /* 0x0000000800af7308 */ /* 0x000be60000000800 */
[C---:B------:R-:W-:Y:S01]  /*4380*/  HMMA.16816.F32.BF16 R60, R4.reuse, R26, R140 ;  /* 0x0000001a043c723c */ /* 0x040fe2000004188c */
[----:B------:R-:W1:Y:S07]  /*4390*/  LDSM.16.MT88.4 R24, [R217+0x900] ;  /* 0x00090000d918783b */ /* 0x000e6e0000004200 */
[----:B------:R-:W-:Y:S01]  /*43a0*/  HMMA.16816.F32.BF16 R52, R4, R22, R128 ;  /* 0x000000160434723c */ /* 0x000fe20000041880 */
[----:B------:R-:W1:Y:S01]  /*43b0*/  LDSM.16.MT88.4 R20, [R217+0x1900] ;  /* 0x00190000d914783b */ /* 0x000e620000004200 */
[----:B-----5:R-:W-:-:S06]  /*43c0*/  FFMA.FTZ R8, R176, c[0x0][0x2d0], -R12 ;  /* 0x0000b400b0087a23 */ /* 0x020fcc000001080c */
[C---:B------:R-:W-:Y:S01]  /*43d0*/  HMMA.16816.F32.BF16 R56, R4.reuse, R34, R156 ;  /* 0x000000220438723c */ /* 0x040fe2000004189c */
[----:B------:R5:W2:Y:S01]  /*43e0*/  MUFU.EX2 R180, R8 ;  /* 0x0000000800b47308 */ /* 0x000aa20000000800 */
[----:B------:R-:W1:Y:S06]  /*43f0*/  LDSM.16.MT88.4 R32, [R217+0x2900] ;  /* 0x00290000d920783b */ /* 0x000e6c0000004200 */
[----:B------:R-:W-:Y:S07]  /*4400*/  HMMA.16816.F32.BF16 R40, R4, R42, R160 ;  /* 0x0000002a0428723c */ /* 0x000fee00000418a0 */
[----:B---3--:R-:W-:Y:S01]  /*4410*/  F2FP.BF16.PACK_AB R4, R197, R198 ;  /* 0x000000c6c504723e */ /* 0x008fe200000010ff */
[----:B-----5:R-:W-:Y:S01]  /*4420*/  FFMA.FTZ R8, R177, c[0x0][0x2d0], -R0 ;  /* 0x0000b400b1087a23 */ /* 0x020fe20000010800 */
[----:B--2---:R-:W-:-:S02]  /*4430*/  F2FP.BF16.PACK_AB R6, R183, R196 ;  /* 0x000000c4b706723e */ /* 0x004fc400000010ff */
[----:B----4-:R-:W-:Y:S01]  /*4440*/  F2FP.BF16.PACK_AB R5, R181, R182 ;  /* 0x000000b6b505723e */ /* 0x010fe200000010ff */
[----:B------:R2:W-:Y:S01]  /*4450*/  MUFU.EX2 R174, R8 ;  /* 0x0000000800ae7308 */ /* 0x0005e20000000800 */
[----:B------:R-:W-:-:S07]  /*4460*/  F2FP.BF16.PACK_AB R7, R180, R175 ;  /* 0x000000afb407723e */ /* 0x000fce00000010ff */
[----:B-1----:R-:W-:Y:S01]  /*4470*/  HMMA.16816.F32.BF16 R128, R4, R16, R164 ;  /* 0x000000100480723c */ /* 0x002fe200000418a4 */
[----:B--2---:R-:W-:-:S07]  /*4480*/  FFMA.FTZ R8, R179, c[0x0][0x2d0], -R0 ;  /* 0x0000b400b3087a23 */ /* 0x004fce0000010800 */
[C---:B------:R-:W-:Y:S01]  /*4490*/  HMMA.16816.F32.BF16 R108, R4.reuse, R24, R168 ;  /* 0x00000018046c723c */ /* 0x040fe200000418a8 */
[----:B------:R-:W-:Y:S01]  /*44a0*/  LDSM.16.MT88.4 R168, [R218+0x1d00] ;  /* 0x001d0000daa8783b */ /* 0x000fe20000004200 */
[----:B------:R1:W2:Y:S06]  /*44b0*/  MUFU.EX2 R107, R8 ;  /* 0x00000008006b7308 */ /* 0x0002ac0000000800 */
[C---:B------:R-:W-:Y:S01]  /*44c0*/  HMMA.16816.F32.BF16 R144, R4.reuse, R20, R152 ;  /* 0x000000140490723c */ /* 0x040fe20000041898 */
[----:B------:R-:W-:Y:S07]  /*44d0*/  LDSM.16.MT88.4 R152, [R217+0x1d00] ;  /* 0x001d0000d998783b */ /* 0x000fee0000004200 */
[----:B------:R-:W-:Y:S01]  /*44e0*/  HMMA.16816.F32.BF16 R160, R4, R28, R136 ;  /* 0x0000001c04a0723c */ /* 0x000fe20000041888 */
[----:B------:R-:W-:Y:S01]  /*44f0*/  LDSM.16.MT88.4 R136, [R218+0xd00] ;  /* 0x000d0000da88783b */ /* 0x000fe20000004200 */
[----:B-1----:R-:W-:-:S04]  /*4500*/  FFMA.FTZ R8, R184, c[0x0][0x2d0], -R0 ;  /* 0x0000b400b8087a23 */ /* 0x002fc80000010800 */
[----:B------:R1:W-:Y:S02]  /*4510*/  MUFU.EX2 R172, R8 ;  /* 0x0000000800ac7308 */ /* 0x0003e40000000800 */
[C---:B------:R-:W-:Y:S08]  /*4520*/  HMMA.16816.F32.BF16 R116, R4.reuse, R26, R116 ;  /* 0x0000001a0474723c */ /* 0x040ff00000041874 */
[----:B------:R-:W-:Y:S01]  /*4530*/  HMMA.16816.F32.BF16 R132, R4, R18, R132 ;  /* 0x000000120484723c */ /* 0x000fe20000041884 */
[----:B-1----:R-:W-:-:S07]  /*4540*/  FFMA.FTZ R8, R178, c[0x0][0x2d0], -R0 ;  /* 0x0000b400b2087a23 */ /* 0x002fce0000010800 */
[C---:B------:R-:W-:Y:S01]  /*4550*/  HMMA.16816.F32.BF16 R96, R4.reuse, R22, R96 ;  /* 0x000000160460723c */ /* 0x040fe20000041860 */
[----:B------:R1:W3:Y:S07]  /*4560*/  MUFU.EX2 R173, R8 ;  /* 0x0000000800ad7308 */ /* 0x0002ee0000000800 */
[C---:B------:R-:W-:Y:S08]  /*4570*/  HMMA.16816.F32.BF16 R164, R4.reuse, R30, R92 ;  /* 0x0000001e04a4723c */ /* 0x040ff0000004185c */
[----:B------:R-:W-:Y:S01]  /*4580*/  HMMA.16816.F32.BF16 R88, R4, R34, R88 ;  /* 0x000000220458723c */ /* 0x000fe20000041858 */
[----:B-1----:R-:W-:-:S04]  /*4590*/  FFMA.FTZ R8, R186, c[0x0][0x2d0], -R3 ;  /* 0x0000b400ba087a23 */ /* 0x002fc80000010803 */
[----:B------:R1:W-:Y:S02]  /*45a0*/  MUFU.EX2 R106, R8 ;  /* 0x00000008006a7308 */ /* 0x0003e40000000800 */
[----:B-1----:R-:W-:-:S06]  /*45b0*/  FFMA.FTZ R8, R187, c[0x0][0x2d0], -R3 ;  /* 0x0000b400bb087a23 */ /* 0x002fcc0000010803 */
[----:B------:R1:W4:Y:S02]  /*45c0*/  MUFU.EX2 R105, R8 ;  /* 0x0000000800697308 */ /* 0x0003240000000800 */
[--C-:B-1----:R-:W-:Y:S02]  /*45d0*/  FFMA.FTZ R8, R185, c[0x0][0x2d0], -R3.reuse ;  /* 0x0000b400b9087a23 */ /* 0x102fe40000010803 */
[----:B------:R-:W-:Y:S01]  /*45e0*/  HMMA.16816.F32.BF16 R184, R4, R32, R120 ;  /* 0x0000002004b8723c */ /* 0x000fe20000041878 */
[----:B------:R-:W-:Y:S03]  /*45f0*/  LDSM.16.MT88.4 R120, [R217+0xd00] ;  /* 0x000d0000d978783b */ /* 0x000fe60000004200 */
[----:B------:R1:W-:Y:S02]  /*4600*/  MUFU.EX2 R101, R8 ;  /* 0x0000000800657308 */ /* 0x0003e40000000800 */
[----:B-1----:R-:W-:-:S02]  /*4610*/  FFMA.FTZ R8, R192, c[0x0][0x2d0], -R3 ;  /* 0x0000b400c0087a23 */ /* 0x002fc40000010803 */
[C---:B------:R-:W-:Y:S04]  /*4620*/  HMMA.16816.F32.BF16 R192, R4.reuse, R36, R112 ;  /* 0x0000002404c0723c */ /* 0x040fe80000041870 */
[----:B------:R1:W5:Y:S04]  /*4630*/  MUFU.EX2 R100, R8 ;  /* 0x0000000800647308 */ /* 0x0003680000000800 */
[----:B------:R-:W-:Y:S07]  /*4640*/  HMMA.16816.F32.BF16 R112, R4, R38, R84 ;  /* 0x000000260470723c */ /* 0x000fee0000041854 */
[----:B--2---:R-:W-:-:S02]  /*4650*/  F2FP.BF16.PACK_AB R4, R107, R174 ;  /* 0x000000ae6b04723e */ /* 0x004fc400000010ff */
[----:B---3--:R-:W-:Y:S01]  /*4660*/  F2FP.BF16.PACK_AB R6, R173, R172 ;  /* 0x000000acad06723e */ /* 0x008fe200000010ff */
[----:B-1----:R-:W-:Y:S01]  /*4670*/  FFMA.FTZ R8, R210, c[0x0][0x2d0], -R13 ;  /* 0x0000b400d2087a23 */ /* 0x002fe2000001080d */
[----:B----4-:R-:W-:Y:S01]  /*4680*/  F2FP.BF16.PACK_AB R5, R105, R106 ;  /* 0x0000006a6905723e */ /* 0x010fe200000010ff */
[----:B------:R-:W-:Y:S01]  /*4690*/  IMAD.MOV.U32 R210, RZ, RZ, R14 ;  /* 0x000000ffffd27224 */ /* 0x000fe200078e000e */
[----:B-----5:R-:W-:-:S07]  /*46a0*/  F2FP.BF16.PACK_AB R7, R100, R101 ;  /* 0x000000656407723e */ /* 0x020fce00000010ff */
[C---:B------:R-:W-:Y:S08]  /*46b0*/  HMMA.16816.F32.BF16 R156, R4.reuse, R26, R60 ;  /* 0x0000001a049c723c */ /* 0x040ff0000004183c */
[C---:B------:R-:W-:Y:S01]  /*46c0*/  HMMA.16816.F32.BF16 R60, R4.reuse, R18, R52 ;  /* 0x00000012043c723c */ /* 0x040fe20000041834 */
[----:B------:R1:W-:Y:S06]  /*46d0*/  MUFU.EX2 R52, R8 ;  /* 0x0000000800347308 */ /* 0x0003ec0000000800 */
[----:B------:R-:W-:Y:S01]  /*46e0*/  IMAD.MOV.U32 R55, RZ, RZ, R15 ;  /* 0x000000ffff377224 */ /* 0x000fe200078e000f */
[----:B------:R-:W-:Y:S01]  /*46f0*/  HMMA.16816.F32.BF16 R176, R4, R24, R80 ;  /* 0x0000001804b0723c */ /* 0x000fe20000041850 */
[----:B------:R-:W2:Y:S03]  /*4700*/  LDSM.16.MT88.4 R80, [R217+0x2d00] ;  /* 0x002d0000d950783b */ /* 0x000ea60000004200 */
[----:B------:R-:W-:-:S04]  /*4710*/  ISETP.GE.AND P0, PT, R210, R55, PT ;  /* 0x00000037d200720c */ /* 0x000fc80003f06270 */
[----:B------:R-:W-:Y:S01]  /*4720*/  HMMA.16816.F32.BF16 R48, R4, R22, R48 ;  /* 0x000000160430723c */ /* 0x000fe20000041830 */
[----:B-1----:R-:W-:-:S04]  /*4730*/  FFMA.FTZ R8, R203, c[0x0][0x2d0], -R13 ;  /* 0x0000b400cb087a23 */ /* 0x002fc8000001080d */
[----:B------:R1:W3:Y:S03]  /*4740*/  MUFU.EX2 R27, R8 ;  /* 0x00000008001b7308 */ /* 0x0002e60000000800 */
[C---:B------:R-:W-:Y:S08]  /*4750*/  HMMA.16816.F32.BF16 R140, R4.reuse, R20, R72 ;  /* 0x00000014048c723c */ /* 0x040ff00000041848 */
[----:B------:R-:W-:Y:S01]  /*4760*/  HMMA.16816.F32.BF16 R124, R4, R16, R76 ;  /* 0x00000010047c723c */ /* 0x000fe2000004184c */
[----:B-1----:R-:W-:Y:S01]  /*4770*/  FFMA.FTZ R8, R204, c[0x0][0x2d0], -R13 ;  /* 0x0000b400cc087a23 */ /* 0x002fe2000001080d */
[----:B---3--:R-:W-:-:S06]  /*4780*/  F2FP.BF16.PACK_AB R92, R27, R52 ;  /* 0x000000341b5c723e */ /* 0x008fcc00000010ff */
        /* <DEDUP_REMOVED lines=8> */
[----:B-1----:R-:W-:Y:S01]  /*4810*/  FFMA.FTZ R8, R227, c[0x0][0x2d0], -R12 ;  /* 0x0000b400e3087a23 */ /* 0x002fe2000001080c */
[----:B---3--:R-:W-:-:S06]  /*4820*/  F2FP.BF16.PACK_AB R94, R25, R26 ;  /* 0x0000001a195e723e */ /* 0x008fcc00000010ff */
[----:B------:R-:W-:Y:S01]  /*4830*/  HMMA.16816.F32.BF16 R40, R4, R38, R40 ;  /* 0x000000260428723c */ /* 0x000fe20000041828 */
[----:B------:R1:W-:Y:S06]  /*4840*/  MUFU.EX2 R24, R8 ;  /* 0x0000000800187308 */ /* 0x0003ec0000000800 */
[----:B------:R-:W-:Y:S02]  /*4850*/  FFMA.FTZ R4, R215, c[0x0][0x2d0], -R0 ;  /* 0x0000b400d7047a23 */ /* 0x000fe40000010800 */
[----:B------:R-:W-:Y:S02]  /*4860*/  FADD.FTZ R5, R232, R231 ;  /* 0x000000e7e8057221 */ /* 0x000fe40000010000 */
[----:B------:R3:W-:Y:S01]  /*4870*/  MUFU.EX2 R18, R4 ;  /* 0x0000000400127308 */ /* 0x0007e20000000800 */
[----:B-1----:R-:W-:-:S07]  /*4880*/  FFMA.FTZ R8, R207, c[0x0][0x2d0], -R12 ;  /* 0x0000b400cf087a23 */ /* 0x002fce000001080c */
[----:B------:R1:W4:Y:S01]  /*4890*/  MUFU.EX2 R23, R8 ;  /* 0x0000000800177308 */ /* 0x0003220000000800 */
[----:B---3--:R-:W-:-:S04]  /*48a0*/  FADD.FTZ R4, R252, R250 ;  /* 0x000000fafc047221 */ /* 0x008fc80000010000 */
[----:B------:R-:W-:Y:S02]  /*48b0*/  FADD.FTZ R7, R249, R4 ;  /* 0x00000004f9077221 */ /* 0x000fe40000010000 */
[----:B-1----:R-:W-:Y:S01]  /*48c0*/  FFMA.FTZ R8, R205, c[0x0][0x2d0], -R12 ;  /* 0x0000b400cd087a23 */ /* 0x002fe2000001080c */
[----:B----4-:R-:W-:-:S03]  /*48d0*/  F2FP.BF16.PACK_AB R93, R23, R24 ;  /* 0x00000018175d723e */ /* 0x010fc600000010ff */
[----:B------:R1:W-:Y:S02]  /*48e0*/  MUFU.EX2 R21, R8 ;  /* 0x0000000800157308 */ /* 0x0003e40000000800 */
[----:B-1----:R-:W-:Y:S02]  /*48f0*/  FFMA.FTZ R8, R209, c[0x0][0x2d0], -R12 ;  /* 0x0000b400d1087a23 */ /* 0x002fe4000001080c */
[----:B------:R-:W-:-:S04]  /*4900*/  FADD.FTZ R12, R235, R5 ;  /* 0x00000005eb0c7221 */ /* 0x000fc80000010000 */
[----:B------:R1:W3:Y:S01]  /*4910*/  MUFU.EX2 R22, R8 ;  /* 0x0000000800167308 */ /* 0x0002e20000000800 */
[----:B------:R-:W-:Y:S02]  /*4920*/  FADD.FTZ R4, R240, R12 ;  /* 0x0000000cf0047221 */ /* 0x000fe40000010000 */
[----:B-1----:R-:W-:Y:S01]  /*4930*/  FFMA.FTZ R8, R244, c[0x0][0x2d0], -R0 ;  /* 0x0000b400f4087a23 */ /* 0x002fe20000010800 */
[----:B---3--:R-:W-:-:S04]  /*4940*/  F2FP.BF16.PACK_AB R95, R22, R21 ;  /* 0x00000015165f723e */ /* 0x008fc800000010ff */
[----:B------:R1:W-:Y:S03]  /*4950*/  MUFU.EX2 R20, R8 ;  /* 0x0000000800147308 */ /* 0x0003e60000000800 */
[C---:B--2---:R-:W-:Y:S08]  /*4960*/  HMMA.16816.F32.BF16 R76, R92.reuse, R82, R88 ;  /* 0x000000525c4c723c */ /* 0x044ff00000041858 */
[----:B------:R-:W-:Y:S01]  /*4970*/  HMMA.16816.F32.BF16 R108, R92, R120, R108 ;  /* 0x000000785c6c723c */ /* 0x000fe2000004186c */
[----:B-1----:R-:W-:-:S02]  /*4980*/  FFMA.FTZ R8, R208, c[0x0][0x2d0], -R0 ;  /* 0x0000b400d0087a23 */ /* 0x002fc40000010800 */
[----:B------:R-:W-:Y:S02]  /*4990*/  FFMA.FTZ R0, R224, c[0x0][0x2d0], -R0 ;  /* 0x0000b400e0007a23 */ /* 0x000fe40000010800 */
[----:B------:R1:W2:Y:S03]  /*49a0*/  MUFU.EX2 R19, R8 ;  /* 0x0000000800137308 */ /* 0x0002a60000000800 */
[C---:B------:R-:W-:Y:S05]  /*49b0*/  HMMA.16816.F32.BF16 R116, R92.reuse, R122, R116 ;  /* 0x0000007a5c74723c */ /* 0x040fea0000041874 */
[----:B------:R3:W4:Y:S03]  /*49c0*/  MUFU.EX2 R17, R0 ;  /* 0x0000000000117308 */ /* 0x0007260000000800 */
[C---:B------:R-:W-:Y:S01]  /*49d0*/  HMMA.16816.F32.BF16 R128, R92.reuse, R136, R128 ;  /* 0x000000885c80723c */ /* 0x040fe20000041880 */
[----:B-1----:R-:W1:Y:S07]  /*49e0*/  LDSM.16.MT88.4 R8, [R218+0x2d00] ;  /* 0x002d0000da08783b */ /* 0x002e6e0000004200 */
[----:B------:R-:W-:Y:S01]  /*49f0*/  HMMA.16816.F32.BF16 R132, R92, R138, R132 ;  /* 0x0000008a5c84723c */ /* 0x000fe20000041884 */
[----:B---3--:R-:W-:-:S07]  /*4a00*/  FFMA.FTZ R0, R151, c[0x0][0x2d0], -R3 ;  /* 0x0000b40097007a23 */ /* 0x008fce0000010803 */
[C---:B------:R-:W-:Y:S01]  /*4a10*/  HMMA.16816.F32.BF16 R144, R92.reuse, R152, R144 ;  /* 0x000000985c90723c */ /* 0x040fe20000041890 */
[----:B------:R3:W-:Y:S07]  /*4a20*/  MUFU.EX2 R13, R0 ;  /* 0x00000000000d7308 */ /* 0x0007ee0000000800 */
[C---:B------:R-:W-:Y:S07]  /*4a30*/  HMMA.16816.F32.BF16 R148, R92.reuse, R154, R96 ;  /* 0x0000009a5c94723c */ /* 0x040fee0000041860 */
[----:B--2---:R-:W-:Y:S01]  /*4a40*/  F2FP.BF16.PACK_AB R96, R19, R20 ;  /* 0x000000141360723e */ /* 0x004fe200000010ff */
[----:B------:R-:W-:Y:S01]  /*4a50*/  HMMA.16816.F32.BF16 R160, R92, R168, R160 ;  /* 0x000000a85ca0723c */ /* 0x000fe200000418a0 */
[----:B----4-:R-:W-:Y:S01]  /*4a60*/  F2FP.BF16.PACK_AB R98, R17, R18 ;  /* 0x000000121162723e */ /* 0x010fe200000010ff */
[----:B---3--:R-:W-:-:S04]  /*4a70*/  FFMA.FTZ R0, R223, c[0x0][0x2d0], -R3 ;  /* 0x0000b400df007a23 */ /* 0x008fc80000010803 */
[----:B------:R2:W3:Y:S02]  /*4a80*/  MUFU.EX2 R14, R0 ;  /* 0x00000000000e7308 */ /* 0x0004e40000000800 */
[C---:B------:R-:W-:Y:S08]  /*4a90*/  HMMA.16816.F32.BF16 R164, R92.reuse, R170, R164 ;  /* 0x000000aa5ca4723c */ /* 0x040ff000000418a4 */
[----:B------:R-:W-:Y:S01]  /*4aa0*/  HMMA.16816.F32.BF16 R72, R92, R80, R184 ;  /* 0x000000505c48723c */ /* 0x000fe200000418b8 */
[--C-:B--2---:R-:W-:Y:S01]  /*4ab0*/  FFMA.FTZ R0, R222, c[0x0][0x2d0], -R3.reuse ;  /* 0x0000b400de007a23 */ /* 0x104fe20000010803 */
[----:B---3--:R-:W-:Y:S01]  /*4ac0*/  F2FP.BF16.PACK_AB R97, R14, R13 ;  /* 0x0000000d0e61723e */ /* 0x008fe200000010ff */
[----:B------:R-:W-:-:S05]  /*4ad0*/  FFMA.FTZ R3, R225, c[0x0][0x2d0], -R3 ;  /* 0x0000b400e1037a23 */ /* 0x000fca0000010803 */
[C---:B-1----:R-:W-:Y:S01]  /*4ae0*/  HMMA.16816.F32.BF16 R88, R92.reuse, R8, R192 ;  /* 0x000000085c58723c */ /* 0x042fe200000418c0 */
[----:B------:R1:W-:Y:S07]  /*4af0*/  MUFU.EX2 R15, R0 ;  /* 0x00000000000f7308 */ /* 0x0003ee0000000800 */
[----:B------:R-:W-:Y:S01]  /*4b00*/  HMMA.16816.F32.BF16 R92, R92, R10, R112 ;  /* 0x0000000a5c5c723c */ /* 0x000fe20000041870 */
[----:B------:R2:W3:Y:S01]  /*4b10*/  MUFU.EX2 R16, R3 ;  /* 0x0000000300107308 */ /* 0x0004e20000000800 */
[----:B-1----:R-:W-:-:S04]  /*4b20*/  FADD.FTZ R0, R241, R236 ;  /* 0x000000ecf1007221 */ /* 0x002fc80000010000 */
[----:B------:R-:W-:Y:S02]  /*4b30*/  FADD.FTZ R0, R242, R0 ;  /* 0x00000000f2007221 */ /* 0x000fe40000010000 */
[----:B--2---:R-:W-:Y:S01]  /*4b40*/  FADD.FTZ R3, R248, R246 ;  /* 0x000000f6f8037221 */ /* 0x004fe20000010000 */
[----:B---3--:R-:W-:Y:S01]  /*4b50*/  F2FP.BF16.PACK_AB R99, R16, R15 ;  /* 0x0000000f1063723e */ /* 0x008fe200000010ff */
[----:B------:R-:W-:Y:S02]  /*4b60*/  FADD.FTZ R5, R243, R0 ;  /* 0x00000000f3057221 */ /* 0x000fe40000010000 */
[----:B------:R-:W-:Y:S02]  /*4b70*/  FADD.FTZ R6, R245, R3 ;  /* 0x00000003f5067221 */ /* 0x000fe40000010000 */
[----:B------:R-:W-:Y:S02]  /*4b80*/  FADD.FTZ R3, R251, R7 ;  /* 0x00000007fb037221 */ /* 0x000fe40000010000 */
[----:B------:R-:W-:Y:S01]  /*4b90*/  FADD.FTZ R0, R247, R6 ;  /* 0x00000006f7007221 */ /* 0x000fe20000010000 */
[----:B------:R-:W-:Y:S01]  /*4ba0*/  HMMA.16816.F32.BF16 R112, R96, R120, R176 ;  /* 0x000000786070723c */ /* 0x000fe200000418b0 */
[----:B------:R-:W-:-:S02]  /*4bb0*/  FADD.FTZ R7, R214, R5 ;  /* 0x00000005d6077221 */ /* 0x000fc40000010000 */
[----:B------:R-:W-:Y:S02]  /*4bc0*/  FADD.FTZ R5, R226, R0 ;  /* 0x00000000e2057221 */ /* 0x000fe40000010000 */
[----:B------:R-:W-:Y:S02]  /*4bd0*/  FADD.FTZ R0, R213, R7 ;  /* 0x00000007d5007221 */ /* 0x000fe40000010000 */
[----:B------:R-:W-:Y:S01]  /*4be0*/  FADD.FTZ R6, R201, R4 ;  /* 0x00000004c9067221 */ /* 0x000fe20000010000 */
[----:B------:R-:W-:Y:S01]  /*4bf0*/  HMMA.16816.F32.BF16 R120, R96, R122, R156 ;  /* 0x0000007a6078723c */ /* 0x000fe2000004189c */
[----:B------:R-:W-:Y:S02]  /*4c00*/  FADD.FTZ R4, R234, R3 ;  /* 0x00000003ea047221 */ /* 0x000fe40000010000 */
[----:B------:R-:W-:Y:S02]  /*4c10*/  FADD.FTZ R0, R212, R0 ;  /* 0x00000000d4007221 */ /* 0x000fe40000010000 */
[----:B------:R-:W-:-:S02]  /*4c20*/  FADD.FTZ R3, R202, R6 ;  /* 0x00000006ca037221 */ /* 0x000fc40000010000 */
[----:B------:R-:W-:Y:S01]  /*4c30*/  FADD.FTZ R5, R230, R5 ;  /* 0x00000005e6057221 */ /* 0x000fe20000010000 */
[C---:B------:R-:W-:Y:S01]  /*4c40*/  HMMA.16816.F32.BF16 R156, R96.reuse, R168, R68 ;  /* 0x000000a8609c723c */ /* 0x040fe20000041844 */
        /* <DEDUP_REMOVED lines=44> */
[----:B------:R1:W-:Y:S01]  /*4f10*/  STL [R1], R0 ;  /* 0x0000000001007387 */ /* 0x0003e20000100800 */
[----:B------:R-:W-:Y:S01]  /*4f20*/  FADD.FTZ R4, R26, R4 ;  /* 0x000000041a047221 */ /* 0x000fe20000010000 */
[----:B------:R-:W-:Y:S01]  /*4f30*/  HMMA.16816.F32.BF16 R96, R96, R10, R40 ;  /* 0x0000000a6060723c */ /* 0x000fe20000041828 */
[----:B------:R-:W-:Y:S02]  /*4f40*/  FADD.FTZ R6, R16, R3 ;  /* 0x0000000310067221 */ /* 0x000fe40000010000 */
[----:B------:R-:W-:-:S03]  /*4f50*/  FADD.FTZ R3, R25, R4 ;  /* 0x0000000419037221 */ /* 0x000fc60000010000 */
[----:B------:R2:W-:Y:S01]  /*4f60*/  STL [R1+0x4], R6 ;  /* 0x0000040601007387 */ /* 0x0005e20000100800 */
[----:B-1----:R-:W-:-:S05]  /*4f70*/  FADD.FTZ R0, R22, R5 ;  /* 0x0000000516007221 */ /* 0x002fca0000010000 */
[----:B------:R2:W-:Y:S04]  /*4f80*/  STL [R1+0xc], R0 ;  /* 0x00000c0001007387 */ /* 0x0005e80000100800 */
[----:B------:R2:W-:Y:S01]  /*4f90*/  STL [R1+0x8], R3 ;  /* 0x0000080301007387 */ /* 0x0005e20000100800 */
[----:B------:R-:W-:Y:S05]  /*4fa0*/  @!P0 BRA `(.L_x_10) ;  /* 0x0000402000008947 */ /* 0x000fea0003800000 */
[----:B------:R-:W3:Y:S04]  /*4fb0*/  LDL.64 R30, [R1+0x40] ;  /* 0x00004000011e7983 */ /* 0x000ee80000100a00 */
[----:B------:R-:W4:Y:S04]  /*4fc0*/  LDL.64 R28, [R1+0x48] ;  /* 0x00004800011c7983 */ /* 0x000f280000100a00 */
[----:B------:R-:W5:Y:S04]  /*4fd0*/  LDL R53, [R1+0x30] ;  /* 0x0000300001357983 */ /* 0x000f680000100800 */
[----:B--2---:R-:W2:Y:S01]  /*4fe0*/  LDL.64 R54, [R1+0x38] ;  /* 0x0000380001367983 */ /* 0x004ea20000100a00 */
[----:B------:R-:W-:Y:S01]  /*4ff0*/  IMAD.MOV.U32 R106, RZ, RZ, R2 ;  /* 0x000000ffff6a7224 */ /* 0x000fe200078e0002 */
[C---:B------:R-:W-:Y:S01]  /*5000*/  IADD3 R232, R221.reuse, 0x400, RZ ;  /* 0x00000400dde87810 */ /* 0x040fe20007ffe0ff */
[----:B------:R-:W-:Y:S01]  /*5010*/  IMAD.MOV.U32 R234, RZ, RZ, R210 ;  /* 0x000000ffffea7224 */ /* 0x000fe200078e00d2 */
[C---:B------:R-:W-:Y:S01]  /*5020*/  IADD3 R231, R221.reuse, 0x800, RZ ;  /* 0x00000800dde77810 */ /* 0x040fe20007ffe0ff */
[----:B------:R-:W-:Y:S01]  /*5030*/  IMAD.MOV.U32 R100, RZ, RZ, R103 ;  /* 0x000000ffff647224 */ /* 0x000fe200078e0067 */
[C---:B------:R-:W-:Y:S01]  /*5040*/  IADD3 R230, R221.reuse, 0xc00, RZ ;  /* 0x00000c00dde67810 */ /* 0x040fe20007ffe0ff */
[----:B------:R-:W-:Y:S01]  /*5050*/  IMAD.MOV.U32 R3, RZ, RZ, R104 ;  /* 0x000000ffff037224 */ /* 0x000fe200078e0068 */
[C---:B------:R-:W-:Y:S01]  /*5060*/  IADD3 R229, R221.reuse, 0x1000, RZ ;  /* 0x00001000dde57810 */ /* 0x040fe20007ffe0ff */
[----:B------:R-:W-:Y:S01]  /*5070*/  IMAD.MOV.U32 R105, RZ, RZ, R102 ;  /* 0x000000ffff697224 */ /* 0x000fe200078e0066 */
[----:B------:R-:W-:-:S02]  /*5080*/  IADD3 R228, R221, 0x1400, RZ ;  /* 0x00001400dde47810 */ /* 0x000fc40007ffe0ff */
[C---:B------:R-:W-:Y:S02]  /*5090*/  IADD3 R227, R221.reuse, 0x1800, RZ ;  /* 0x00001800dde37810 */ /* 0x040fe40007ffe0ff */
[C---:B------:R-:W-:Y:S02]  /*50a0*/  IADD3 R226, R221.reuse, 0x1c00, RZ ;  /* 0x00001c00dde27810 */ /* 0x040fe40007ffe0ff */
[C---:B------:R-:W-:Y:S02]  /*50b0*/  IADD3 R225, R221.reuse, 0x2000, RZ ;  /* 0x00002000dde17810 */ /* 0x040fe40007ffe0ff */
[C---:B------:R-:W-:Y:S02]  /*50c0*/  IADD3 R224, R221.reuse, 0x2400, RZ ;  /* 0x00002400dde07810 */ /* 0x040fe40007ffe0ff */
[C---:B------:R-:W-:Y:S02]  /*50d0*/  IADD3 R223, R221.reuse, 0x2800, RZ ;  /* 0x00002800dddf7810 */ /* 0x040fe40007ffe0ff */
[----:B------:R-:W-:-:S02]  /*50e0*/  IADD3 R222, R221, 0x2c00, RZ ;  /* 0x00002c00ddde7810 */ /* 0x000fc40007ffe0ff */
[C---:B---3--:R-:W-:Y:S02]  /*50f0*/  IADD3 R0, P3, R30.reuse, 0x20, RZ ;  /* 0x000000201e007810 */ /* 0x048fe40007f7e0ff */
[----:B------:R-:W-:Y:S02]  /*5100*/  IADD3 R4, P2, R30, 0x40, RZ ;  /* 0x000000401e047810 */ /* 0x000fe40007f5e0ff */
[C---:B----4-:R-:W-:Y:S01]  /*5110*/  IADD3 R2, P1, R28.reuse, 0x20, RZ ;  /* 0x000000201c027810 */ /* 0x050fe20007f3e0ff */
[----:B------:R1:W-:Y:S04]  /*5120*/  STL [R1+0x2c], R0 ;  /* 0x00002c0001007387 */ /* 0x0003e80000100800 */
[----:B------:R5:W-:Y:S04]  /*5130*/  STL [R1+0x24], R4 ;  /* 0x0000240401007387 */ /* 0x000be80000100800 */
[----:B------:R2:W-:Y:S01]  /*5140*/  STL [R1+0x1c], R2 ;  /* 0x00001c0201007387 */ /* 0x0005e20000100800 */
[----:B-1----:R-:W-:Y:S01]  /*5150*/  IADD3 R0, P0, R28, 0x40, RZ ;  /* 0x000000401c007810 */ /* 0x002fe20007f1e0ff */
[----:B-----5:R-:W-:-:S04]  /*5160*/  IMAD.X R4, RZ, RZ, R53, P2 ;  /* 0x000000ffff047224 */ /* 0x020fc800010e0635 */
[----:B------:R1:W-:Y:S01]  /*5170*/  STL [R1+0x14], R0 ;  /* 0x0000140001007387 */ /* 0x0003e20000100800 */
[----:B--2---:R-:W-:Y:S02]  /*5180*/  IMAD.X R2, RZ, RZ, R55, P1 ;  /* 0x000000ffff027224 */ /* 0x004fe400008e0637 */
[----:B-1----:R-:W-:-:S05]  /*5190*/  IMAD.X R0, RZ, RZ, R53, P3 ;  /* 0x000000ffff007224 */ /* 0x002fca00018e0635 */
[----:B------:R1:W-:Y:S04]  /*51a0*/  STL [R1+0x28], R0 ;  /* 0x0000280001007387 */ /* 0x0003e80000100800 */
[----:B------:R2:W-:Y:S01]  /*51b0*/  STL [R1+0x20], R4 ;  /* 0x0000200401007387 */ /* 0x0005e20000100800 */
[----:B-1----:R-:W-:-:S05]  /*51c0*/  IMAD.X R0, RZ, RZ, R55, P0 ;  /* 0x000000ffff007224 */ /* 0x002fca00000e0637 */
[----:B------:R2:W-:Y:S04]  /*51d0*/  STL [R1+0x10], R0 ;  /* 0x0000100001007387 */ /* 0x0005e80000100800 */
[----:B------:R2:W-:Y:S02]  /*51e0*/  STL [R1+0x18], R2 ;  /* 0x0000180201007387 */ /* 0x0005e40000100800 */
.L_x_11:
[----:B--2---:R-:W2:Y:S01]  /*51f0*/  LDL R0, [R1+0x58] ;  /* 0x0000580001007983 */ /* 0x004ea20000100800 */
[----:B------:R-:W-:Y:S04]  /*5200*/  DEPBAR.LE SB0, 0x0 ;  /* 0x000080000000791a */ /* 0x000fe80000000000 */
[----:B------:R-:W3:Y:S01]  /*5210*/  LDL.64 R194, [R1+0x40] ;  /* 0x0000400001c27983 */ /* 0x000ee20000100a00 */
[----:B------:R-:W-:Y:S01]  /*5220*/  IMAD.WIDE.U32 R44, R234, c[0x0][0x208], RZ ;  /* 0x00008200ea2c7a25 */ /* 0x000fe200078e00ff */
[----:B------:R-:W-:Y:S02]  /*5230*/  MOV R54, c[0x0][0x208] ;  /* 0x0000820000367a02 */ /* 0x000fe40000000f00 */
[----:B------:R-:W-:Y:S02]  /*5240*/  MOV R55, c[0x0][0x20c] ;  /* 0x0000830000377a02 */ /* 0x000fe40000000f00 */
[----:B------:R-:W4:Y:S01]  /*5250*/  LDL R2, [R1+0x5c] ;  /* 0x00005c0001027983 */ /* 0x000f220000100800 */
[----:B------:R-:W-:Y:S03]  /*5260*/  SHF.L.U32 R52, R44, 0x6, RZ ;  /* 0x000000062c347819 */ /* 0x000fe600000006ff */
[----:B------:R-:W5:Y:S04]  /*5270*/  LDL R59, [R1+0x2c] ;  /* 0x00002c00013b7983 */ /* 0x000f680000100800 */
[----:B------:R-:W5:Y:S04]  /*5280*/  LDL R56, [R1+0x28] ;  /* 0x0000280001387983 */ /* 0x000f680000100800 */
[----:B------:R-:W5:Y:S04]  /*5290*/  LDL R57, [R1+0x30] ;  /* 0x0000300001397983 */ /* 0x000f680000100800 */
[----:B------:R-:W5:Y:S04]  /*52a0*/  LDL R58, [R1+0x24] ;  /* 0x00002400013a7983 */ /* 0x000f680000100800 */
[----:B------:R-:W5:Y:S04]  /*52b0*/  LDL R193, [R1+0x20] ;  /* 0x0000200001c17983 */ /* 0x000f680000100800 */
[----:B------:R-:W-:Y:S08]  /*52c0*/  BAR.SYNC.DEFER_BLOCKING 0x0 ;  /* 0x0000000000007b1d */ /* 0x000ff00000010000 */
[----:B------:R-:W-:Y:S08]  /*52d0*/  LDSM.16.M88.4 R64, [R219+0x6100] ;  /* 0x00610000db40783b */ /* 0x000ff00000000200 */
[----:B------:R-:W1:Y:S08]  /*52e0*/  LDSM.16.M88.4 R16, [R216+0x3100] ;  /* 0x00310000d810783b */ /* 0x000e700000000200 */
[----:B------:R-:W1:Y:S08]  /*52f0*/  LDSM.16.M88.4 R60, [R219+0x7100] ;  /* 0x00710000db3c783b */ /* 0x000e700000000200 */
[----:B------:R-:W1:Y:S08]  /*5300*/  LDSM.16.M88.4 R32, [R216+0x3500] ;  /* 0x00350000d820783b */ /* 0x000e700000000200 */
[----:B------:R-:W1:Y:S08]  /*5310*/  LDSM.16.M88.4 R48, [R216+0x3900] ;  /* 0x00390000d830783b */ /* 0x000e700000000200 */
[----:B------:R-:W2:Y:S01]  /*5320*/  LDSM.16.M88.4 R172, [R216+0x3d00] ;  /* 0x003d0000d8ac783b */ /* 0x000ea20000000200 */
[-C--:B-1----:R-:W-:Y:S07]  /*5330*/  HMMA.16816.F32.BF16 R4, R64, R16.reuse, RZ ;  /* 0x000000104004723c */ /* 0x082fee00000418ff */
[----:B------:R-:W-:Y:S01]  /*5340*/  LDSM.16.M88.4 R176, [R220+0x6100] ;  /* 0x00610000dcb0783b */ /* 0x000fe20000000200 */
[C---:B------:R-:W-:Y:S07]  /*5350*/  HMMA.16816.F32.BF16 R8, R60.reuse, R16, RZ ;  /* 0x000000103c08723c */ /* 0x040fee00000418ff */
[----:B------:R-:W1:Y:S01]  /*5360*/  LDSM.16.M88.4 R180, [R221] ;  /* 0x00000000ddb4783b */ /* 0x000e620000000200 */
[-C--:B------:R-:W-:Y:S07]  /*5370*/  HMMA.16816.F32.BF16 R12, R60, R18.reuse, RZ ;  /* 0x000000123c0c723c */ /* 0x080fee00000418ff */
[----:B------:R-:W1:Y:S01]  /*5380*/  LDSM.16.M88.4 R184, [R220+0x7100] ;  /* 0x00710000dcb8783b */ /* 0x000e620000000200 */
[C---:B------:R-:W-:Y:S07]  /*5390*/  HMMA.16816.F32.BF16 R16, R64.reuse, R18, RZ ;  /* 0x000000124010723c */ /* 0x040fee00000418ff */
[----:B------:R-:W1:Y:S01]  /*53a0*/  LDSM.16.M88.4 R188, [R232] ;  /* 0x00000000e8bc783b */ /* 0x000e620000000200 */
[-C--:B------:R-:W-:Y:S07]  /*53b0*/  HMMA.16816.F32.BF16 R20, R64, R32.reuse, RZ ;  /* 0x000000204014723c */ /* 0x080fee00000418ff */
[----:B------:R-:W-:Y:S01]  /*53c0*/  LDSM.16.M88.4 R196, [R230] ;  /* 0x00000000e6c4783b */ /* 0x000fe20000000200 */
[C---:B------:R-:W-:Y:S08]  /*53d0*/  HMMA.16816.F32.BF16 R24, R60.reuse, R32, RZ ;  /* 0x000000203c18723c */ /* 0x040ff000000418ff */
[-C--:B------:R-:W-:Y:S08]  /*53e0*/  HMMA.16816.F32.BF16 R28, R60, R34.reuse, RZ ;  /* 0x000000223c1c723c */ /* 0x080ff000000418ff */
[C---:B------:R-:W-:Y:S08]  /*53f0*/  HMMA.16816.F32.BF16 R32, R64.reuse, R34, RZ ;  /* 0x000000224020723c */ /* 0x040ff000000418ff */
[-C--:B------:R-:W-:Y:S08]  /*5400*/  HMMA.16816.F32.BF16 R36, R64, R48.reuse, RZ ;  /* 0x000000304024723c */ /* 0x080ff000000418ff */
[C---:B------:R-:W-:Y:S02]  /*5410*/  HMMA.16816.F32.BF16 R40, R60.reuse, R48, RZ ;  /* 0x000000303c28723c */ /* 0x040fe400000418ff */
[----:B--2---:R-:W-:Y:S02]  /*5420*/  ISETP.NE.AND P4, PT, R0, RZ, PT ;  /* 0x000000ff0000720c */ /* 0x004fe40003f85270 */
[----:B------:R-:W-:Y:S05]  /*5430*/  SHF.R.S32.HI R0, RZ, 0x1f, R234 ;  /* 0x0000001fff007819 */ /* 0x000fea00000114ea */
[----:B------:R-:W-:Y:S04]  /*5440*/  IMAD R0, R0, c[0x0][0x208], RZ ;  /* 0x0000820000007a24 */ /* 0x000fe800078e02ff */
[----:B------:R-:W-:Y:S01]  /*5450*/  IMAD R0, R234, c[0x0][0x20c], R0 ;  /* 0x00008300ea007a24 */ /* 0x000fe200078e0200 */
[----:B----4-:R-:W-:Y:S02]  /*5460*/  ISETP.NE.AND P5, PT, R2, RZ, PT ;  /* 0x000000ff0200720c */ /* 0x010fe40003fa5270 */
[C---:B---3--:R-:W-:Y:S02]  /*5470*/  IADD3 R2, P3, R52.reuse, R194, RZ ;  /* 0x000000c234027210 */ /* 0x048fe40007f7e0ff */
[----:B------:R-:W-:Y:S02]  /*5480*/  IADD3 R0, R45, R0, RZ ;  /* 0x000000002d007210 */ /* 0x000fe40007ffe0ff */
[----:B-----5:R-:W-:Y:S02]  /*5490*/  IADD3 R48, P1, R52, R59, RZ ;  /* 0x0000003b34307210 */ /* 0x020fe40007f3e0ff */
[----:B------:R-:W-:Y:S02]  /*54a0*/  SHF.L.U64.HI R0, R44, 0x6, R0 ;  /* 0x000000062c007819 */ /* 0x000fe40000010200 */
[-C--:B------:R-:W-:Y:S01]  /*54b0*/  HMMA.16816.F32.BF16 R44, R60, R50.reuse, RZ ;  /* 0x000000323c2c723c */ /* 0x080fe200000418ff */
[----:B------:R-:W-:Y:S02]  /*54c0*/  LEA R208, P2, R2, c[0x0][0x1f8], 0x1 ;  /* 0x00007e0002d07a11 */ /* 0x000fe400078408ff */
[----:B------:R-:W-:Y:S02]  /*54d0*/  LEA R206, P0, R48, c[0x0][0x1f8], 0x1 ;  /* 0x00007e0030ce7a11 */ /* 0x000fe400078008ff */
[C---:B------:R-:W-:Y:S02]  /*54e0*/  IADD3.X R49, R0.reuse, R57, RZ, P3, !PT ;  /* 0x0000003900317210 */ /* 0x040fe40001ffe4ff */
[----:B------:R-:W-:Y:S02]  /*54f0*/  IADD3.X R53, R0, R56, RZ, P1, !PT ;  /* 0x0000003800357210 */ /* 0x000fe40000ffe4ff */
[----:B------:R-:W-:Y:S03]  /*5500*/  LEA.HI.X R209, R2, c[0x0][0x1fc], R49, 0x1, P2 ;  /* 0x00007f0002d17a11 */ /* 0x000fe600010f0c31 */
[----:B------:R-:W-:Y:S02]  /*5510*/  LEA.HI.X R207, R48, c[0x0][0x1fc], R53, 0x1, P0 ;  /* 0x00007f0030cf7a11 */ /* 0x000fe400000f0c35 */
[C---:B------:R-:W-:Y:S02]  /*5520*/  HMMA.16816.F32.BF16 R48, R64.reuse, R50, RZ ;  /* 0x000000324030723c */ /* 0x040fe400000418ff */
[----:B------:R-:W-:Y:S02]  /*5530*/  LEA R2, P0, R54, R52, 0x5 ;  /* 0x0000003436027211 */ /* 0x000fe400078028ff */
[----:B------:R-:W-:Y:S02]  /*5540*/  IADD3 R102, P3, R52, R58, RZ ;  /* 0x0000003a34667210 */ /* 0x000fe40007f7e0ff */
[----:B------:R-:W-:Y:S02]  /*5550*/  LEA.HI.X R101, R54, R0, R55, 0x5, P0 ;  /* 0x0000000036657211 */ /* 0x000fe400000f2c37 */
[-C--:B------:R-:W-:Y:S01]  /*5560*/  HMMA.16816.F32.BF16 R52, R64, R172.reuse, RZ ;  /* 0x000000ac4034723c */ /* 0x080fe200000418ff */
[C---:B------:R-:W-:Y:S03]  /*5570*/  IADD3 R103, P2, R2.reuse, R194, RZ ;  /* 0x000000c202677210 */ /* 0x040fe60007f5e0ff */
[C---:B------:R-:W-:Y:S02]  /*5580*/  IADD3 R104, P1, R2.reuse, R59, RZ ;  /* 0x0000003b02687210 */ /* 0x040fe40007f3e0ff */
[----:B------:R-:W-:Y:S02]  /*5590*/  IADD3 R2, P0, R2, R58, RZ ;  /* 0x0000003a02027210 */ /* 0x000fe40007f1e0ff */
[C---:B------:R-:W-:Y:S04]  /*55a0*/  IADD3.X R192, R101.reuse, R56, RZ, P1, !PT ;  /* 0x0000003865c07210 */ /* 0x040fe80000ffe4ff */
[C---:B------:R-:W-:Y:S02]  /*55b0*/  IADD3.X R107, R101.reuse, R57, RZ, P2, !PT ;  /* 0x00000039656b7210 */ /* 0x040fe400017fe4ff */
[C---:B------:R-:W-:Y:S02]  /*55c0*/  HMMA.16816.F32.BF16 R56, R60.reuse, R172, RZ ;  /* 0x000000ac3c38723c */ /* 0x040fe400000418ff */
[-C--:B------:R-:W-:Y:S02]  /*55d0*/  IADD3.X R0, R0, R193.reuse, RZ, P3, !PT ;  /* 0x000000c100007210 */ /* 0x080fe40001ffe4ff */
[C---:B------:R-:W-:Y:S02]  /*55e0*/  LEA R202, P1, R104.reuse, c[0x0][0x1f8], 0x1 ;  /* 0x00007e0068ca7a11 */ /* 0x040fe400078208ff */
[----:B------:R-:W-:Y:S02]  /*55f0*/  IADD3.X R101, R101, R193, RZ, P0, !PT ;  /* 0x000000c165657210 */ /* 0x000fe400007fe4ff */
[-C--:B------:R-:W-:Y:S01]  /*5600*/  HMMA.16816.F32.BF16 R60, R60, R174.reuse, RZ ;  /* 0x000000ae3c3c723c */ /* 0x080fe200000418ff */
[----:B------:R-:W-:Y:S02]  /*5610*/  LEA.HI.X R203, R104, c[0x0][0x1fc], R192, 0x1, P1 ;  /* 0x00007f0068cb7a11 */ /* 0x000fe400008f0cc0 */
[----:B------:R-:W2:Y:S01]  /*5620*/  LDSM.16.M88.4 R192, [R231] ;  /* 0x00000000e7c0783b */ /* 0x000ea20000000200 */
[C---:B------:R-:W-:Y:S02]  /*5630*/  LEA R200, P3, R102.reuse, c[0x0][0x1f8], 0x1 ;  /* 0x00007e0066c87a11 */ /* 0x040fe400078608ff */
[C---:B------:R-:W-:Y:S02]  /*5640*/  LEA R204, P2, R103.reuse, c[0x0][0x1f8], 0x1 ;  /* 0x00007e0067cc7a11 */ /* 0x040fe400078408ff */
[----:B------:R-:W-:Y:S03]  /*5650*/  HMMA.16816.F32.BF16 R64, R64, R174, RZ ;  /* 0x000000ae4040723c */ /* 0x000fe600000418ff */
[----:B------:R-:W-:Y:S01]  /*5660*/  @!PT LDS RZ, [RZ] ;  /* 0x00000000fffff984 */ /* 0x000fe20000000800 */
[----:B------:R-:W-:Y:S01]  /*5670*/  @!PT LDS RZ, [RZ] ;  /* 0x00000000fffff984 */ /* 0x000fe20000000800 */
[----:B------:R-:W-:Y:S01]  /*5680*/  @!PT LDS RZ, [RZ] ;  /* 0x00000000fffff984 */ /* 0x000fe20000000800 */
[----:B------:R3:W-:Y:S01]  /*5690*/  LDGSTS.E.BYPASS.LTC128B.128 [R233+0x100], [R208.64], !P5 ;  /* 0x00100000d0e97fae */ /* 0x0007e2000e901d46 */
[----:B------:R-:W-:Y:S02]  /*56a0*/  LEA.HI.X R201, R102, c[0x0][0x1fc], R0, 0x1, P3 ;  /* 0x00007f0066c97a11 */ /* 0x000fe400018f0c00 */
[----:B------:R-:W-:Y:S02]  /*56b0*/  LEA.HI.X R205, R103, c[0x0][0x1fc], R107, 0x1, P2 ;  /* 0x00007f0067cd7a11 */ /* 0x000fe400010f0c6b */
[-C--:B-1----:R-:W-:Y:S03]  /*56c0*/  HMMA.16816.F32.BF16 R4, R176, R180.reuse, R4 ;  /* 0x000000b4b004723c */ /* 0x082fe60000041804 */
[----:B------:R1:W-:Y:S02]  /*56d0*/  LDGSTS.E.BYPASS.LTC128B.128 [R233+0x1100], [R206.64], !P4 ;  /* 0x01100000cee97fae */ /* 0x0003e4000e101d46 */
[C---:B------:R-:W-:Y:S03]  /*56e0*/  LEA R172, P0, R2.reuse, c[0x0][0x1f8], 0x1 ;  /* 0x00007e0002ac7a11 */ /* 0x040fe600078008ff */
[C---:B------:R-:W-:Y:S03]  /*56f0*/  HMMA.16816.F32.BF16 R8, R184.reuse, R180, R8 ;  /* 0x000000b4b808723c */ /* 0x040fe60000041808 */
[----:B------:R4:W-:Y:S01]  /*5700*/  LDGSTS.E.BYPASS.LTC128B.128 [R233+0x2100], [R200.64], !P6 ;  /* 0x02100000c8e97fae */ /* 0x0009e2000f101d46 */
[----:B------:R-:W-:Y:S04]  /*5710*/  LEA.HI.X R173, R2, c[0x0][0x1fc], R101, 0x1, P0 ;  /* 0x00007f0002ad7a11 */ /* 0x000fe800000f0c65 */
[-C--:B------:R-:W-:Y:S03]  /*5720*/  HMMA.16816.F32.BF16 R12, R184, R182.reuse, R12 ;  /* 0x000000b6b80c723c */ /* 0x080fe6000004180c */
[----:B------:R1:W-:Y:S05]  /*5730*/  LDGSTS.E.BYPASS.LTC128B.128 [R233+0x900], [R204.64], !P5 ;  /* 0x00900000cce97fae */ /* 0x0003ea000e901d46 */
[C---:B------:R-:W-:Y:S03]  /*5740*/  HMMA.16816.F32.BF16 R16, R176.reuse, R182, R16 ;  /* 0x000000b6b010723c */ /* 0x040fe60000041810 */
[----:B------:R4:W-:Y:S05]  /*5750*/  LDGSTS.E.BYPASS.LTC128B.128 [R233+0x1900], [R202.64], !P4 ;  /* 0x01900000cae97fae */ /* 0x0009ea000e101d46 */
[-C--:B------:R-:W-:Y:S03]  /*5760*/  HMMA.16816.F32.BF16 R20, R176, R188.reuse, R20 ;  /* 0x000000bcb014723c */ /* 0x080fe60000041814 */
[----:B------:R5:W-:Y:S05]  /*5770*/  LDGSTS.E.BYPASS.LTC128B.128 [R233+0x2900], [R172.64], !P6 ;  /* 0x02900000ace97fae */ /* 0x000bea000f101d46 */
[C---:B------:R-:W-:Y:S03]  /*5780*/  HMMA.16816.F32.BF16 R24, R184.reuse, R188, R24 ;  /* 0x000000bcb818723c */ /* 0x040fe60000041818 */
[----:B------:R-:W-:Y:S05]  /*5790*/  LDSM.16.M88.4 R180, [R216+0x4500] ;  /* 0x00450000d8b4783b */ /* 0x000fea0000000200 */
[-C--:B------:R-:W-:Y:S03]  /*57a0*/  HMMA.16816.F32.BF16 R28, R184, R190.reuse, R28 ;  /* 0x000000beb81c723c */ /* 0x080fe6000004181c */
[----:B------:R-:W0:Y:S05]  /*57b0*/  LDGDEPBAR ;  /* 0x00000000000079af */ /* 0x000e2a0000000000 */
[C---:B------:R-:W-:Y:S03]  /*57c0*/  HMMA.16816.F32.BF16 R32, R176.reuse, R190, R32 ;  /* 0x000000beb020723c */ /* 0x040fe60000041820 */
[----:B----4-:R-:W-:Y:S05]  /*57d0*/  LDSM.16.M88.4 R200, [R216+0x4100] ;  /* 0x00410000d8c8783b */ /* 0x010fea0000000200 */
[-C--:B--2---:R-:W-:Y:S03]  /*57e0*/  HMMA.16816.F32.BF16 R36, R176, R192.reuse, R36 ;  /* 0x000000c0b024723c */ /* 0x084fe60000041824 */
[----:B-----5:R-:W2:Y:S05]  /*57f0*/  LDSM.16.M88.4 R172, [R219+0x8100] ;  /* 0x00810000dbac783b */ /* 0x020eaa0000000200 */
[C---:B------:R-:W-:Y:S03]  /*5800*/  HMMA.16816.F32.BF16 R40, R184.reuse, R192, R40 ;  /* 0x000000c0b828723c */ /* 0x040fe60000041828 */
[----:B-1----:R-:W1:Y:S05]  /*5810*/  LDSM.16.M88.4 R204, [R219+0x9100] ;  /* 0x00910000dbcc783b */ /* 0x002e6a0000000200 */
[-C--:B------:R-:W-:Y:S03]  /*5820*/  HMMA.16816.F32.BF16 R44, R184, R194.reuse, R44 ;  /* 0x000000c2b82c723c */ /* 0x080fe6000004182c */
[----:B------:R-:W-:Y:S05]  /*5830*/  LDSM.16.M88.4 R188, [R220+0x8100] ;  /* 0x00810000dcbc783b */ /* 0x000fea0000000200 */
[C---:B------:R-:W-:Y:S03]  /*5840*/  HMMA.16816.F32.BF16 R48, R176.reuse, R194, R48 ;  /* 0x000000c2b030723c */ /* 0x040fe60000041830 */
[----:B------:R-:W-:Y:S05]  /*5850*/  LDSM.16.M88.4 R192, [R229] ;  /* 0x00000000e5c0783b */ /* 0x000fea0000000200 */
[-C--:B------:R-:W-:Y:S03]  /*5860*/  HMMA.16816.F32.BF16 R52, R176, R196.reuse, R52 ;  /* 0x000000c4b034723c */ /* 0x080fe60000041834 */
[----:B---3--:R-:W-:Y:S05]  /*5870*/  LDSM.16.M88.4 R208, [R228] ;  /* 0x00000000e4d0783b */ /* 0x008fea0000000200 */
[C---:B------:R-:W-:Y:S03]  /*5880*/  HMMA.16816.F32.BF16 R56, R184.reuse, R196, R56 ;  /* 0x000000c4b838723c */ /* 0x040fe60000041838 */
[----:B------:R-:W-:Y:S05]  /*5890*/  LDSM.16.M88.4 R212, [R225] ;  /* 0x00000000e1d4783b */ /* 0x000fea0000000200 */
[-C--:B------:R-:W-:Y:S03]  /*58a0*/  HMMA.16816.F32.BF16 R60, R184, R198.reuse, R60 ;  /* 0x000000c6b83c723c */ /* 0x080fe6000004183c */
[----:B------:R-:W-:Y:S05]  /*58b0*/  LDSM.16.M88.4 R184, [R216+0x4d00] ;  /* 0x004d0000d8b8783b */ /* 0x000fea0000000200 */
[----:B------:R-:W-:Y:S03]  /*58c0*/  HMMA.16816.F32.BF16 R64, R176, R198, R64 ;  /* 0x000000c6b040723c */ /* 0x000fe60000041840 */
[----:B------:R-:W3:Y:S05]  /*58d0*/  LDSM.16.M88.4 R176, [R216+0x4900] ;  /* 0x00490000d8b0783b */ /* 0x000eea0000000200 */
[-C--:B--2---:R-:W-:Y:S03]  /*58e0*/  HMMA.16816.F32.BF16 R4, R172, R200.reuse, R4 ;  /* 0x000000c8ac04723c */ /* 0x084fe60000041804 */
[----:B------:R-:W2:Y:S05]  /*58f0*/  LDSM.16.M88.4 R196, [R220+0x9100] ;  /* 0x00910000dcc4783b */ /* 0x000eaa0000000200 */
[C---:B-1----:R-:W-:Y:S08]  /*5900*/  HMMA.16816.F32.BF16 R8, R204.reuse, R200, R8 ;  /* 0x000000c8cc08723c */ /* 0x042ff00000041808 */
[-C--:B------:R-:W-:Y:S08]  /*5910*/  HMMA.16816.F32.BF16 R12, R204, R202.reuse, R12 ;  /* 0x000000cacc0c723c */ /* 0x080ff0000004180c */
[C---:B------:R-:W-:Y:S01]  /*5920*/  HMMA.16816.F32.BF16 R16, R172.reuse, R202, R16 ;  /* 0x000000caac10723c */ /* 0x040fe20000041810 */
[----:B------:R-:W1:Y:S07]  /*5930*/  LDSM.16.M88.4 R200, [R227] ;  /* 0x00000000e3c8783b */ /* 0x000e6e0000000200 */
[-C--:B------:R-:W-:Y:S08]  /*5940*/  HMMA.16816.F32.BF16 R20, R172, R180.reuse, R20 ;  /* 0x000000b4ac14723c */ /* 0x080ff00000041814 */
[C---:B------:R-:W-:Y:S08]  /*5950*/  HMMA.16816.F32.BF16 R24, R204.reuse, R180, R24 ;  /* 0x000000b4cc18723c */ /* 0x040ff00000041818 */
[-C--:B------:R-:W-:Y:S08]  /*5960*/  HMMA.16816.F32.BF16 R28, R204, R182.reuse, R28 ;  /* 0x000000b6cc1c723c */ /* 0x080ff0000004181c */
[C---:B------:R-:W-:Y:S01]  /*5970*/  HMMA.16816.F32.BF16 R32, R172.reuse, R182, R32 ;  /* 0x000000b6ac20723c */ /* 0x040fe20000041820 */
[----:B------:R-:W4:Y:S07]  /*5980*/  LDSM.16.M88.4 R180, [R226] ;  /* 0x00000000e2b4783b */ /* 0x000f2e0000000200 */
[-C--:B---3--:R-:W-:Y:S08]  /*5990*/  HMMA.16816.F32.BF16 R36, R172, R176.reuse, R36 ;  /* 0x000000b0ac24723c */ /* 0x088ff00000041824 */
[C---:B------:R-:W-:Y:S08]  /*59a0*/  HMMA.16816.F32.BF16 R40, R204.reuse, R176, R40 ;  /* 0x000000b0cc28723c */ /* 0x040ff00000041828 */
[-C--:B------:R-:W-:Y:S08]  /*59b0*/  HMMA.16816.F32.BF16 R44, R204, R178.reuse, R44 ;  /* 0x000000b2cc2c723c */ /* 0x080ff0000004182c */
[C---:B------:R-:W-:Y:S01]  /*59c0*/  HMMA.16816.F32.BF16 R48, R172.reuse, R178, R48 ;  /* 0x000000b2ac30723c */ /* 0x040fe20000041830 */
[----:B------:R-:W-:Y:S07]  /*59d0*/  LDSM.16.M88.4 R176, [R216+0x5100] ;  /* 0x00510000d8b0783b */ /* 0x000fee0000000200 */
[-C--:B------:R-:W-:Y:S08]  /*59e0*/  HMMA.16816.F32.BF16 R52, R172, R184.reuse, R52 ;  /* 0x000000b8ac34723c */ /* 0x080ff00000041834 */
[C---:B------:R-:W-:Y:S08]  /*59f0*/  HMMA.16816.F32.BF16 R56, R204.reuse, R184, R56 ;  /* 0x000000b8cc38723c */ /* 0x040ff00000041838 */
[-C--:B------:R-:W-:Y:S01]  /*5a00*/  HMMA.16816.F32.BF16 R60, R204, R186.reuse, R60 ;  /* 0x000000bacc3c723c */ /* 0x080fe2000004183c */
[----:B------:R-:W-:Y:S07]  /*5a10*/  LDSM.16.M88.4 R204, [R216+0x5d00] ;  /* 0x005d0000d8cc783b */ /* 0x000fee0000000200 */
[----:B------:R-:W-:Y:S01]  /*5a20*/  HMMA.16816.F32.BF16 R64, R172, R186, R64 ;  /* 0x000000baac40723c */ /* 0x000fe20000041840 */
[----:B------:R-:W3:Y:S07]  /*5a30*/  LDSM.16.M88.4 R172, [R219+0xa100] ;  /* 0x00a10000dbac783b */ /* 0x000eee0000000200 */
[-C--:B------:R-:W-:Y:S01]  /*5a40*/  HMMA.16816.F32.BF16 R4, R188, R192.reuse, R4 ;  /* 0x000000c0bc04723c */ /* 0x080fe20000041804 */
[----:B------:R-:W5:Y:S07]  /*5a50*/  LDSM.16.M88.4 R184, [R219+0xb100] ;  /* 0x00b10000dbb8783b */ /* 0x000f6e0000000200 */
[C---:B--2---:R-:W-:Y:S08]  /*5a60*/  HMMA.16816.F32.BF16 R8, R196.reuse, R192, R8 ;  /* 0x000000c0c408723c */ /* 0x044ff00000041808 */
[-C--:B------:R-:W-:Y:S08]  /*5a70*/  HMMA.16816.F32.BF16 R12, R196, R194.reuse, R12 ;  /* 0x000000c2c40c723c */ /* 0x080ff0000004180c */
[C---:B------:R-:W-:Y:S01]  /*5a80*/  HMMA.16816.F32.BF16 R16, R188.reuse, R194, R16 ;  /* 0x000000c2bc10723c */ /* 0x040fe20000041810 */
[----:B------:R-:W2:Y:S07]  /*5a90*/  LDSM.16.M88.4 R192, [R216+0x5500] ;  /* 0x00550000d8c0783b */ /* 0x000eae0000000200 */
[-C--:B------:R-:W-:Y:S08]  /*5aa0*/  HMMA.16816.F32.BF16 R20, R188, R208.reuse, R20 ;  /* 0x000000d0bc14723c */ /* 0x080ff00000041814 */
[C---:B------:R-:W-:Y:S08]  /*5ab0*/  HMMA.16816.F32.BF16 R24, R196.reuse, R208, R24 ;  /* 0x000000d0c418723c */ /* 0x040ff00000041818 */
[-C--:B------:R-:W-:Y:S08]  /*5ac0*/  HMMA.16816.F32.BF16 R28, R196, R210.reuse, R28 ;  /* 0x000000d2c41c723c */ /* 0x080ff0000004181c */
[C---:B------:R-:W-:Y:S01]  /*5ad0*/  HMMA.16816.F32.BF16 R32, R188.reuse, R210, R32 ;  /* 0x000000d2bc20723c */ /* 0x040fe20000041820 */
[----:B------:R-:W-:Y:S07]  /*5ae0*/  LDSM.16.M88.4 R208, [R220+0xa100] ;  /* 0x00a10000dcd0783b */ /* 0x000fee0000000200 */
[-C--:B-1----:R-:W-:Y:S08]  /*5af0*/  HMMA.16816.F32.BF16 R36, R188, R200.reuse, R36 ;  /* 0x000000c8bc24723c */ /* 0x082ff00000041824 */
[C---:B------:R-:W-:Y:S08]  /*5b00*/  HMMA.16816.F32.BF16 R40, R196.reuse, R200, R40 ;  /* 0x000000c8c428723c */ /* 0x040ff00000041828 */
[-C--:B------:R-:W-:Y:S08]  /*5b10*/  HMMA.16816.F32.BF16 R44, R196, R202.reuse, R44 ;  /* 0x000000cac42c723c */ /* 0x080ff0000004182c */
[C---:B------:R-:W-:Y:S01]  /*5b20*/  HMMA.16816.F32.BF16 R48, R188.reuse, R202, R48 ;  /* 0x000000cabc30723c */ /* 0x040fe20000041830 */
[----:B------:R-:W1:Y:S07]  /*5b30*/  LDSM.16.M88.4 R200, [R216+0x5900] ;  /* 0x00590000d8c8783b */ /* 0x000e6e0000000200 */
[-C--:B----4-:R-:W-:Y:S08]  /*5b40*/  HMMA.16816.F32.BF16 R52, R188, R180.reuse, R52 ;  /* 0x000000b4bc34723c */ /* 0x090ff00000041834 */
[C---:B------:R-:W-:Y:S08]  /*5b50*/  HMMA.16816.F32.BF16 R56, R196.reuse, R180, R56 ;  /* 0x000000b4c438723c */ /* 0x040ff00000041838 */
[-C--:B------:R-:W-:Y:S08]  /*5b60*/  HMMA.16816.F32.BF16 R60, R196, R182.reuse, R60 ;  /* 0x000000b6c43c723c */ /* 0x080ff0000004183c */
[----:B------:R-:W-:Y:S08]  /*5b70*/  HMMA.16816.F32.BF16 R64, R188, R182, R64 ;  /* 0x000000b6bc40723c */ /* 0x000ff00000041840 */
[-C--:B---3--:R-:W-:Y:S08]  /*5b80*/  HMMA.16816.F32.BF16 R4, R172, R176.reuse, R4 ;  /* 0x000000b0ac04723c */ /* 0x088ff00000041804 */
[C---:B-----5:R-:W-:Y:S08]  /*5b90*/  HMMA.16816.F32.BF16 R8, R184.reuse, R176, R8 ;  /* 0x000000b0b808723c */ /* 0x060ff00000041808 */
[-C--:B------:R-:W-:Y:S08]  /*5ba0*/  HMMA.16816.F32.BF16 R12, R184, R178.reuse, R12 ;  /* 0x000000b2b80c723c */ /* 0x080ff0000004180c */
[C---:B------:R-:W-:Y:S01]  /*5bb0*/  HMMA.16816.F32.BF16 R16, R172.reuse, R178, R16 ;  /* 0x000000b2ac10723c */ /* 0x040fe20000041810 */
[----:B------:R-:W3:Y:S07]  /*5bc0*/  LDSM.16.M88.4 R176, [R220+0xb100] ;  /* 0x00b10000dcb0783b */ /* 0x000eee0000000200 */
[-C--:B--2---:R-:W-:Y:S08]  /*5bd0*/  HMMA.16816.F32.BF16 R20, R172, R192.reuse, R20 ;  /* 0x000000c0ac14723c */ /* 0x084ff00000041814 */
[C---:B------:R-:W-:Y:S08]  /*5be0*/  HMMA.16816.F32.BF16 R24, R184.reuse, R192, R24 ;  /* 0x000000c0b818723c */ /* 0x040ff00000041818 */
[-C--:B------:R-:W-:Y:S08]  /*5bf0*/  HMMA.16816.F32.BF16 R28, R184, R194.reuse, R28 ;  /* 0x000000c2b81c723c */ /* 0x080ff0000004181c */
[C---:B------:R-:W-:Y:S08]  /*5c00*/  HMMA.16816.F32.BF16 R32, R172.reuse, R194, R32 ;  /* 0x000000c2ac20723c */ /* 0x040ff00000041820 */
[-C--:B-1----:R-:W-:Y:S08]  /*5c10*/  HMMA.16816.F32.BF16 R36, R172, R200.reuse, R36 ;  /* 0x000000c8ac24723c */ /* 0x082ff00000041824 */
[C---:B------:R-:W-:Y:S08]  /*5c20*/  HMMA.16816.F32.BF16 R40, R184.reuse, R200, R40 ;  /* 0x000000c8b828723c */ /* 0x040ff00000041828 */
[-C--:B------:R-:W-:Y:S08]  /*5c30*/  HMMA.16816.F32.BF16 R44, R184, R202.reuse, R44 ;  /* 0x000000cab82c723c */ /* 0x080ff0000004182c */
[C---:B------:R-:W-:Y:S08]  /*5c40*/  HMMA.16816.F32.BF16 R48, R172.reuse, R202, R48 ;  /* 0x000000caac30723c */ /* 0x040ff00000041830 */
[-C--:B------:R-:W-:Y:S08]  /*5c50*/  HMMA.16816.F32.BF16 R52, R172, R204.reuse, R52 ;  /* 0x000000ccac34723c */ /* 0x080ff00000041834 */
[C---:B------:R-:W-:Y:S08]  /*5c60*/  HMMA.16816.F32.BF16 R56, R184.reuse, R204, R56 ;  /* 0x000000ccb838723c */ /* 0x040ff00000041838 */
[-C--:B------:R-:W-:Y:S08]  /*5c70*/  HMMA.16816.F32.BF16 R60, R184, R206.reuse, R60 ;  /* 0x000000ceb83c723c */ /* 0x080ff0000004183c */
[----:B------:R-:W-:Y:S08]  /*5c80*/  HMMA.16816.F32.BF16 R64, R172, R206, R64 ;  /* 0x000000ceac40723c */ /* 0x000ff00000041840 */
[-C--:B------:R-:W-:Y:S08]  /*5c90*/  HMMA.16816.F32.BF16 R4, R208, R212.reuse, R4 ;  /* 0x000000d4d004723c */ /* 0x080ff00000041804 */
[C---:B---3--:R-:W-:Y:S08]  /*5ca0*/  HMMA.16816.F32.BF16 R8, R176.reuse, R212, R8 ;  /* 0x000000d4b008723c */ /* 0x048ff00000041808 */
[-C--:B------:R-:W-:Y:S08]  /*5cb0*/  HMMA.16816.F32.BF16 R12, R176, R214.reuse, R12 ;  /* 0x000000d6b00c723c */ /* 0x080ff0000004180c */
[----:B------:R-:W-:Y:S01]  /*5cc0*/  FMUL.FTZ R4, R4, c[0x0][0x320] ;  /* 0x0000c80004047a20 */ /* 0x000fe20000410000 */
[C---:B------:R-:W-:Y:S03]  /*5cd0*/  HMMA.16816.F32.BF16 R16, R208.reuse, R214, R16 ;  /* 0x000000d6d010723c */ /* 0x040fe60000041810 */
[----:B------:R-:W-:Y:S01]  /*5ce0*/  MUFU.TANH R175, R4 ;  /* 0x0000000400af7308 */ /* 0x000fe20000002400 */
[----:B------:R-:W-:Y:S02]  /*5cf0*/  FMUL.FTZ R5, R5, c[0x0][0x320] ;  /* 0x0000c80005057a20 */ /* 0x000fe40000410000 */
[----:B------:R-:W-:Y:S02]  /*5d00*/  FMUL.FTZ R6, R6, c[0x0][0x320] ;  /* 0x0000c80006067a20 */ /* 0x000fe40000410000 */
[----:B------:R-:W-:Y:S04]  /*5d10*/  FMUL.FTZ R7, R7, c[0x0][0x320] ;  /* 0x0000c80007077a20 */ /* 0x000fe80000410000 */
[----:B------:R-:W-:Y:S01]  /*5d20*/  FMUL.FTZ R8, R8, c[0x0][0x320] ;  /* 0x0000c80008087a20 */ /* 0x000fe20000410000 */
[----:B------:R-:W-:Y:S01]  /*5d30*/  MUFU.TANH R174, R5 ;  /* 0x0000000500ae7308 */ /* 0x000fe20000002400 */
[----:B------:R-:W-:Y:S02]  /*5d40*/  FMUL.FTZ R9, R9, c[0x0][0x320] ;  /* 0x0000c80009097a20 */ /* 0x000fe40000410000 */
[----:B------:R-:W-:Y:S02]  /*5d50*/  FMUL.FTZ R10, R10, c[0x0][0x320] ;  /* 0x0000c8000a0a7a20 */ /* 0x000fe40000410000 */
[----:B------:R-:W-:Y:S02]  /*5d60*/  FMUL.FTZ R11, R11, c[0x0][0x320] ;  /* 0x0000c8000b0b7a20 */ /* 0x000fe40000410000 */
[----:B------:R-:W-:Y:S02]  /*5d70*/  FMUL.FTZ R12, R12, c[0x0][0x320] ;  /* 0x0000c8000c0c7a20 */ /* 0x000fe40000410000 */
[----:B------:R-:W-:Y:S01]  /*5d80*/  FMUL.FTZ R13, R13, c[0x0][0x320] ;  /* 0x0000c8000d0d7a20 */ /* 0x000fe20000410000 */
[----:B------:R-:W1:Y:S01]  /*5d90*/  MUFU.TANH R181, R6 ;  /* 0x0000000600b57308 */ /* 0x000e620000002400 */
[----:B------:R-:W-:Y:S02]  /*5da0*/  FMUL.FTZ R17, R17, c[0x0][0x320] ;  /* 0x0000c80011117a20 */ /* 0x000fe40000410000 */
[----:B------:R-:W-:Y:S02]  /*5db0*/  FMUL.FTZ R16, R16, c[0x0][0x320] ;  /* 0x0000c80010107a20 */ /* 0x000fe40000410000 */
[----:B------:R-:W-:Y:S02]  /*5dc0*/  FMUL.FTZ R14, R14, c[0x0][0x320] ;  /* 0x0000c8000e0e7a20 */ /* 0x000fe40000410000 */
[----:B------:R-:W-:Y:S02]  /*5dd0*/  FMUL.FTZ R15, R15, c[0x0][0x320] ;  /* 0x0000c8000f0f7a20 */ /* 0x000fe40000410000 */
[----:B------:R-:W-:Y:S01]  /*5de0*/  FMUL.FTZ R18, R18, c[0x0][0x320] ;  /* 0x0000c80012127a20 */ /* 0x000fe20000410000 */
[----:B------:R-:W-:Y:S01]  /*5df0*/  MUFU.TANH R16, R16 ;  /* 0x0000001000107308 */ /* 0x000fe20000002400 */
[----:B------:R-:W-:Y:S09]  /*5e00*/  FMUL.FTZ R19, R19, c[0x0][0x320] ;  /* 0x0000c80013137a20 */ /* 0x000ff20000410000 */
[----:B------:R2:W3:Y:S01]  /*5e10*/  MUFU.TANH R180, R7 ;  /* 0x0000000700b47308 */ /* 0x0004e20000002400 */
[----:B-1----:R-:W-:Y:S09]  /*5e20*/  FMNMX.FTZ R2, R181, R100, !PT ;  /* 0x00000064b5027209 */ /* 0x002ff20007810000 */
[----:B------:R-:W-:Y:S10]  /*5e30*/  MUFU.TANH R184, R12 ;  /* 0x0000000c00b87308 */ /* 0x000ff40000002400 */
[----:B------:R-:W1:Y:S01]  /*5e40*/  MUFU.TANH R182, R8 ;  /* 0x0000000800b67308 */ /* 0x000e620000002400 */
[----:B--2---:R-:W2:Y:S01]  /*5e50*/  LDSM.16.M88.4 R4, [R224] ;  /* 0x00000000e004783b */ /* 0x004ea20000000200 */
[----:B---3--:R-:W-:Y:S08]  /*5e60*/  FMNMX.FTZ R2, R180, R2, !PT ;  /* 0x00000002b4027209 */ /* 0x008ff00007810000 */
[----:B------:R-:W-:Y:S10]  /*5e70*/  MUFU.TANH R183, R13 ;  /* 0x0000000d00b77308 */ /* 0x000ff40000002400 */
[----:B------:R-:W3:Y:S01]  /*5e80*/  MUFU.TANH R185, R9 ;  /* 0x0000000900b97308 */ /* 0x000ee20000002400 */
[----:B-1----:R-:W-:Y:S09]  /*5e90*/  FMNMX.FTZ R0, R182, R105, !PT ;  /* 0x00000069b6007209 */ /* 0x002ff20007810000 */
[----:B------:R-:W-:Y:S10]  /*5ea0*/  MUFU.TANH R187, R14 ;  /* 0x0000000e00bb7308 */ /* 0x000ff40000002400 */
[----:B------:R-:W-:Y:S01]  /*5eb0*/  MUFU.TANH R188, R10 ;  /* 0x0000000a00bc7308 */ /* 0x000fe20000002400 */
[-C--:B--2---:R-:W-:Y:S03]  /*5ec0*/  HMMA.16816.F32.BF16 R20, R208, R4.reuse, R20 ;  /* 0x00000004d014723c */ /* 0x084fe60000041814 */
[----:B---3--:R-:W-:Y:S06]  /*5ed0*/  FMNMX.FTZ R0, R185, R0, !PT ;  /* 0x00000000b9007209 */ /* 0x008fec0007810000 */
[----:B------:R-:W-:Y:S03]  /*5ee0*/  MUFU.TANH R186, R15 ;  /* 0x0000000f00ba7308 */ /* 0x000fe60000002400 */
[----:B------:R-:W-:Y:S01]  /*5ef0*/  FMNMX.FTZ R0, R184, R0, !PT ;  /* 0x00000000b8007209 */ /* 0x000fe20007810000 */
[C---:B------:R-:W-:Y:S04]  /*5f00*/  HMMA.16816.F32.BF16 R24, R176.reuse, R4, R24 ;  /* 0x00000004b018723c */ /* 0x040fe80000041818 */
[----:B------:R-:W-:Y:S02]  /*5f10*/  FMNMX.FTZ R0, R183, R0, !PT ;  /* 0x00000000b7007209 */ /* 0x000fe40007810000 */
[----:B------:R1:W-:Y:S02]  /*5f20*/  MUFU.TANH R189, R11 ;  /* 0x0000000b00bd7308 */ /* 0x0003e40000002400 */
[-C--:B------:R-:W-:Y:S04]  /*5f30*/  HMMA.16816.F32.BF16 R28, R176, R6.reuse, R28 ;  /* 0x00000006b01c723c */ /* 0x080fe8000004181c */
[----:B------:R-:W-:Y:S04]  /*5f40*/  FMUL.FTZ R21, R21, c[0x0][0x320] ;  /* 0x0000c80015157a20 */ /* 0x000fe80000410000 */
[C---:B------:R-:W-:Y:S01]  /*5f50*/  HMMA.16816.F32.BF16 R32, R208.reuse, R6, R32 ;  /* 0x00000006d020723c */ /* 0x040fe20000041820 */
[----:B------:R-:W-:Y:S01]  /*5f60*/  MUFU.TANH R17, R17 ;  /* 0x0000001100117308 */ /* 0x000fe20000002400 */
[----:B------:R-:W-:Y:S02]  /*5f70*/  LDSM.16.M88.4 R4, [R222] ;  /* 0x00000000de04783b */ /* 0x000fe40000000200 */
[----:B------:R-:W-:Y:S02]  /*5f80*/  FMUL.FTZ R20, R20, c[0x0][0x320] ;  /* 0x0000c80014147a20 */ /* 0x000fe40000410000 */
[----:B------:R-:W-:Y:S02]  /*5f90*/  FMUL.FTZ R22, R22, c[0x0][0x320] ;  /* 0x0000c80016167a20 */ /* 0x000fe40000410000 */
[----:B------:R-:W-:Y:S03]  /*5fa0*/  FMUL.FTZ R24, R24, c[0x0][0x320] ;  /* 0x0000c80018187a20 */ /* 0x000fe60000410000 */
[----:B------:R-:W-:Y:S01]  /*5fb0*/  MUFU.TANH R192, R20 ;  /* 0x0000001400c07308 */ /* 0x000fe20000002400 */
[----:B------:R-:W-:Y:S02]  /*5fc0*/  FMUL.FTZ R23, R23, c[0x0][0x320] ;  /* 0x0000c80017177a20 */ /* 0x000fe40000410000 */
[----:B------:R-:W-:Y:S01]  /*5fd0*/  FMUL.FTZ R26, R26, c[0x0][0x320] ;  /* 0x0000c8001a1a7a20 */ /* 0x000fe20000410000 */
[----:B-1----:R-:W1:Y:S01]  /*5fe0*/  LDSM.16.M88.4 R8, [R223] ;  /* 0x00000000df08783b */ /* 0x002e620000000200 */
[----:B------:R-:W-:Y:S04]  /*5ff0*/  DEPBAR.LE SB0, 0x0 ;  /* 0x000080000000791a */ /* 0x000fe80000000000 */
[----:B------:R-:W-:Y:S01]  /*6000*/  FMUL.FTZ R31, R31, c[0x0][0x320] ;  /* 0x0000c8001f1f7a20 */ /* 0x000fe20000410000 */
[----:B------:R2:W3:Y:S01]  /*6010*/  MUFU.TANH R199, R24 ;  /* 0x0000001800c77308 */ /* 0x0004e20000002400 */
[----:B------:R-:W-:Y:S01]  /*6020*/  FMUL.FTZ R30, R30, c[0x0][0x320] ;  /* 0x0000c8001e1e7a20 */ /* 0x000fe20000410000 */
[----:B------:R-:W-:Y:S01]  /*6030*/  BAR.SYNC.DEFER_BLOCKING 0x0 ;  /* 0x0000000000007b1d */ /* 0x000fe20000010000 */
[----:B------:R-:W-:Y:S02]  /*6040*/  FMUL.FTZ R34, R34, c[0x0][0x320] ;  /* 0x0000c80022227a20 */ /* 0x000fe40000410000 */
[----:B------:R-:W-:Y:S02]  /*6050*/  FMUL.FTZ R28, R28, c[0x0][0x320] ;  /* 0x0000c8001c1c7a20 */ /* 0x000fe40000410000 */
[----:B------:R-:W-:Y:S02]  /*6060*/  FMUL.FTZ R32, R32, c[0x0][0x320] ;  /* 0x0000c80020207a20 */ /* 0x000fe40000410000 */
[----:B------:R-:W-:Y:S01]  /*6070*/  FMUL.FTZ R33, R33, c[0x0][0x320] ;  /* 0x0000c80021217a20 */ /* 0x000fe20000410000 */
[----:B------:R-:W4:Y:S01]  /*6080*/  MUFU.TANH R18, R18 ;  /* 0x0000001200127308 */ /* 0x000f220000002400 */
[----:B------:R-:W-:Y:S02]  /*6090*/  FMUL.FTZ R35, R35, c[0x0][0x320] ;  /* 0x0000c80023237a20 */ /* 0x000fe40000410000 */
[----:B------:R-:W-:Y:S02]  /*60a0*/  FMUL.FTZ R25, R25, c[0x0][0x320] ;  /* 0x0000c80019197a20 */ /* 0x000fe40000410000 */
[----:B------:R-:W-:Y:S02]  /*60b0*/  FMUL.FTZ R29, R29, c[0x0][0x320] ;  /* 0x0000c8001d1d7a20 */ /* 0x000fe40000410000 */
[----:B------:R-:W-:Y:S03]  /*60c0*/  FMUL.FTZ R27, R27, c[0x0][0x320] ;  /* 0x0000c8001b1b7a20 */ /* 0x000fe60000410000 */
[----:B------:R-:W-:Y:S01]  /*60d0*/  MUFU.TANH R235, R31 ;  /* 0x0000001f00eb7308 */ /* 0x000fe20000002400 */
[----:B--2---:R-:W2:Y:S01]  /*60e0*/  LDL R24, [R1+0x1c] ;  /* 0x00001c0001187983 */ /* 0x004ea20000100800 */
[----:B---3--:R-:W-:Y:S08]  /*60f0*/  FMNMX.FTZ R0, R199, R0, !PT ;  /* 0x00000000c7007209 */ /* 0x008ff00007810000 */
[----:B------:R3:W-:Y:S01]  /*6100*/  MUFU.TANH R193, R21 ;  /* 0x0000001500c17308 */ /* 0x0007e20000002400 */
[-C--:B-1----:R-:W-:Y:S05]  /*6110*/  HMMA.16816.F32.BF16 R36, R208, R8.reuse, R36 ;  /* 0x00000008d024723c */ /* 0x082fea0000041824 */
[----:B----4-:R-:W-:Y:S04]  /*6120*/  FMNMX.FTZ R2, R18, R2, !PT ;  /* 0x0000000212027209 */ /* 0x010fe80007810000 */
[----:B------:R-:W1:Y:S01]  /*6130*/  MUFU.TANH R19, R19 ;  /* 0x0000001300137308 */ /* 0x000e620000002400 */
[C---:B------:R-:W-:Y:S01]  /*6140*/  HMMA.16816.F32.BF16 R40, R176.reuse, R8, R40 ;  /* 0x00000008b028723c */ /* 0x040fe20000041828 */
[----:B------:R-:W4:Y:S08]  /*6150*/  LDL R8, [R1+0x54] ;  /* 0x0000540001087983 */ /* 0x000f300000100800 */
[----:B------:R-:W-:Y:S01]  /*6160*/  MUFU.TANH R190, R32 ;  /* 0x0000002000be7308 */ /* 0x000fe20000002400 */
[-C--:B------:R-:W-:Y:S01]  /*6170*/  HMMA.16816.F32.BF16 R44, R176, R10.reuse, R44 ;  /* 0x0000000ab02c723c */ /* 0x080fe2000004182c */
[----:B---3--:R-:W3:Y:S03]  /*6180*/  LDL R21, [R1+0x18] ;  /* 0x0000180001157983 */ /* 0x008ee60000100800 */
[----:B------:R-:W-:Y:S04]  /*6190*/  FMUL.FTZ R36, R36, c[0x0][0x320] ;  /* 0x0000c80024247a20 */ /* 0x000fe80000410000 */
[C---:B------:R-:W-:Y:S01]  /*61a0*/  HMMA.16816.F32.BF16 R48, R208.reuse, R10, R48 ;  /* 0x0000000ad030723c */ /* 0x040fe20000041830 */
[----:B------:R-:W5:Y:S03]  /*61b0*/  MUFU.TANH R196, R22 ;  /* 0x0000001600c47308 */ /* 0x000f660000002400 */
[----:B------:R-:W-:Y:S01]  /*61c0*/  FMUL.FTZ R37, R37, c[0x0][0x320] ;  /* 0x0000c80025257a20 */ /* 0x000fe20000410000 */
[----:B-1----:R-:W-:Y:S01]  /*61d0*/  FMNMX.FTZ R2, R19, R2, !PT ;  /* 0x0000000213027209 */ /* 0x002fe20007810000 */
[----:B------:R-:W-:Y:S02]  /*61e0*/  FMUL.FTZ R38, R38, c[0x0][0x320] ;  /* 0x0000c80026267a20 */ /* 0x000fe40000410000 */
[-C--:B------:R-:W-:Y:S03]  /*61f0*/  HMMA.16816.F32.BF16 R52, R208, R4.reuse, R52 ;  /* 0x00000004d034723c */ /* 0x080fe60000041834 */
[----:B------:R-:W-:Y:S01]  /*6200*/  MUFU.TANH R191, R33 ;  /* 0x0000002100bf7308 */ /* 0x000fe20000002400 */
[----:B------:R-:W-:Y:S02]  /*6210*/  FMUL.FTZ R39, R39, c[0x0][0x320] ;  /* 0x0000c80027277a20 */ /* 0x000fe40000410000 */
[----:B------:R-:W-:Y:S02]  /*6220*/  FMUL.FTZ R43, R43, c[0x0][0x320] ;  /* 0x0000c8002b2b7a20 */ /* 0x000fe40000410000 */
[C---:B------:R-:W-:Y:S04]  /*6230*/  HMMA.16816.F32.BF16 R56, R176.reuse, R4, R56 ;  /* 0x00000004b038723c */ /* 0x040fe80000041838 */
[----:B------:R-:W-:Y:S01]  /*6240*/  FMUL.FTZ R45, R45, c[0x0][0x320] ;  /* 0x0000c8002d2d7a20 */ /* 0x000fe20000410000 */
[----:B------:R1:W1:Y:S01]  /*6250*/  MUFU.TANH R197, R23 ;  /* 0x0000001700c57308 */ /* 0x0002620000002400 */
[----:B------:R-:W-:Y:S01]  /*6260*/  FMUL.FTZ R44, R44, c[0x0][0x320] ;  /* 0x0000c8002c2c7a20 */ /* 0x000fe20000410000 */
[----:B------:R-:W-:Y:S01]  /*6270*/  FMNMX.FTZ R4, R175, R3, !PT ;  /* 0x00000003af047209 */ /* 0x000fe20007810000 */
[-C--:B------:R-:W-:Y:S04]  /*6280*/  HMMA.16816.F32.BF16 R60, R176, R6.reuse, R60 ;  /* 0x00000006b03c723c */ /* 0x080fe8000004183c */
[----:B------:R-:W-:Y:S01]  /*6290*/  FMNMX.FTZ R4, R174, R4, !PT ;  /* 0x00000004ae047209 */ /* 0x000fe20007810000 */
[----:B------:R-:W-:Y:S01]  /*62a0*/  FMUL.FTZ R49, R49, c[0x0][0x320] ;  /* 0x0000c80031317a20 */ /* 0x000fe20000410000 */
[----:B-----5:R-:W-:Y:S01]  /*62b0*/  FMNMX.FTZ R2, R196, R2, !PT ;  /* 0x00000002c4027209 */ /* 0x020fe20007810000 */
[----:B------:R-:W-:Y:S01]  /*62c0*/  MUFU.TANH R176, R43 ;  /* 0x0000002b00b07308 */ /* 0x000fe20000002400 */
[----:B------:R-:W-:Y:S01]  /*62d0*/  FMUL.FTZ R55, R55, c[0x0][0x320] ;  /* 0x0000c80037377a20 */ /* 0x000fe20000410000 */
[----:B------:R-:W-:Y:S04]  /*62e0*/  HMMA.16816.F32.BF16 R64, R208, R6, R64 ;  /* 0x00000006d040723c */ /* 0x000fe80000041840 */
[----:B------:R-:W-:Y:S01]  /*62f0*/  FMNMX.FTZ R4, R16, R4, !PT ;  /* 0x0000000410047209 */ /* 0x000fe20007810000 */
[----:B------:R-:W-:Y:S01]  /*6300*/  FMUL.FTZ R52, R52, c[0x0][0x320] ;  /* 0x0000c80034347a20 */ /* 0x000fe20000410000 */
[----:B------:R-:W-:Y:S01]  /*6310*/  FMNMX.FTZ R5, R188, R106, !PT ;  /* 0x0000006abc057209 */ /* 0x000fe20007810000 */
[----:B------:R-:W-:Y:S01]  /*6320*/  FMUL.FTZ R53, R53, c[0x0][0x320] ;  /* 0x0000c80035357a20 */ /* 0x000fe20000410000 */
[----:B------:R-:W5:Y:S01]  /*6330*/  MUFU.TANH R241, R55 ;  /* 0x0000003700f17308 */ /* 0x000f620000002400 */
[----:B------:R-:W-:Y:S01]  /*6340*/  FMNMX.FTZ R4, R17, R4, !PT ;  /* 0x0000000411047209 */ /* 0x000fe20007810000 */
[----:B-1----:R-:W2:Y:S02]  /*6350*/  LDL.64 R22, [R1+0x38] ;  /* 0x0000380001167983 */ /* 0x002ea40000100a00 */
[----:B------:R-:W-:Y:S01]  /*6360*/  FMUL.FTZ R54, R54, c[0x0][0x320] ;  /* 0x0000c80036367a20 */ /* 0x000fe20000410000 */
[----:B------:R-:W-:Y:S01]  /*6370*/  FMNMX.FTZ R4, R192, R4, !PT ;  /* 0x00000004c0047209 */ /* 0x000fe20007810000 */
[----:B------:R-:W-:Y:S01]  /*6380*/  FMUL.FTZ R50, R50, c[0x0][0x320] ;  /* 0x0000c80032327a20 */ /* 0x000fe20000410000 */
[----:B------:R-:W-:Y:S01]  /*6390*/  FMNMX.FTZ R2, R197, R2, !PT ;  /* 0x00000002c5027209 */ /* 0x000fe20007810000 */
[----:B------:R-:W-:Y:S02]  /*63a0*/  FMUL.FTZ R51, R51, c[0x0][0x320] ;  /* 0x0000c80033337a20 */ /* 0x000fe40000410000 */
[----:B------:R-:W1:Y:S01]  /*63b0*/  MUFU.TANH R214, R36 ;  /* 0x0000002400d67308 */ /* 0x000e620000002400 */
[----:B------:R-:W-:Y:S01]  /*63c0*/  FMUL.FTZ R56, R56, c[0x0][0x320] ;  /* 0x0000c80038387a20 */ /* 0x000fe20000410000 */
[----:B------:R-:W-:Y:S01]  /*63d0*/  FMNMX.FTZ R4, R193, R4, !PT ;  /* 0x00000004c1047209 */ /* 0x000fe20007810000 */
[----:B------:R-:W-:Y:S01]  /*63e0*/  FMUL.FTZ R57, R57, c[0x0][0x320] ;  /* 0x0000c80039397a20 */ /* 0x000fe20000410000 */
[----:B------:R-:W-:Y:S01]  /*63f0*/  FMNMX.FTZ R5, R189, R5, !PT ;  /* 0x00000005bd057209 */ /* 0x000fe20007810000 */
[----:B------:R-:W-:Y:S01]  /*6400*/  FMUL.FTZ R60, R60, c[0x0][0x320] ;  /* 0x0000c8003c3c7a20 */ /* 0x000fe20000410000 */
[----:B------:R-:W-:Y:S01]  /*6410*/  FMNMX.FTZ R4, R190, R4, !PT ;  /* 0x00000004be047209 */ /* 0x000fe20007810000 */
[----:B------:R-:W-:Y:S01]  /*6420*/  FMUL.FTZ R65, R65, c[0x0][0x320] ;  /* 0x0000c80041417a20 */ /* 0x000fe20000410000 */
[----:B------:R-:W-:Y:S01]  /*6430*/  FMNMX.FTZ R5, R187, R5, !PT ;  /* 0x00000005bb057209 */ /* 0x000fe20007810000 */
[----:B------:R-:W-:Y:S01]  /*6440*/  FMUL.FTZ R66, R66, c[0x0][0x320] ;  /* 0x0000c80042427a20 */ /* 0x000fe20000410000 */
[----:B------:R-:W1:Y:S01]  /*6450*/  MUFU.TANH R194, R34 ;  /* 0x0000002200c27308 */ /* 0x000e620000002400 */
[----:B------:R-:W-:Y:S01]  /*6460*/  FMUL.FTZ R67, R67, c[0x0][0x320] ;  /* 0x0000c80043437a20 */ /* 0x000fe20000410000 */
[----:B------:R-:W-:Y:S01]  /*6470*/  FMNMX.FTZ R5, R186, R5, !PT ;  /* 0x00000005ba057209 */ /* 0x000fe20007810000 */
[----:B------:R-:W-:Y:S01]  /*6480*/  FMUL.FTZ R64, R64, c[0x0][0x320] ;  /* 0x0000c80040407a20 */ /* 0x000fe20000410000 */
[----:B-----5:R-:W-:Y:S01]  /*6490*/  MOV R211, R241 ;  /* 0x000000f100d37202 */ /* 0x020fe20000000f00 */
[----:B------:R-:W-:Y:S01]  /*64a0*/  FMUL.FTZ R61, R61, c[0x0][0x320] ;  /* 0x0000c8003d3d7a20 */ /* 0x000fe20000410000 */
[----:B------:R-:W-:Y:S01]  /*64b0*/  FMNMX.FTZ R4, R191, R4, !PT ;  /* 0x00000004bf047209 */ /* 0x000fe20007810000 */
[----:B------:R-:W-:Y:S02]  /*64c0*/  FMUL.FTZ R42, R42, c[0x0][0x320] ;  /* 0x0000c8002a2a7a20 */ /* 0x000fe40000410000 */
[----:B------:R-:W-:Y:S01]  /*64d0*/  FMUL.FTZ R46, R46, c[0x0][0x320] ;  /* 0x0000c8002e2e7a20 */ /* 0x000fe20000410000 */
[----:B------:R-:W5:Y:S01]  /*64e0*/  MUFU.TANH R215, R37 ;  /* 0x0000002500d77308 */ /* 0x000f620000002400 */
[----:B------:R-:W-:Y:S02]  /*64f0*/  FMUL.FTZ R48, R48, c[0x0][0x320] ;  /* 0x0000c80030307a20 */ /* 0x000fe40000410000 */
[----:B------:R-:W-:Y:S01]  /*6500*/  FMUL.FTZ R58, R58, c[0x0][0x320] ;  /* 0x0000c8003a3a7a20 */ /* 0x000fe20000410000 */
[----:B-1----:R-:W-:Y:S01]  /*6510*/  FMNMX.FTZ R4, R214, R4, !PT ;  /* 0x00000004d6047209 */ /* 0x002fe20007810000 */
[----:B------:R-:W-:Y:S02]  /*6520*/  FMUL.FTZ R59, R59, c[0x0][0x320] ;  /* 0x0000c8003b3b7a20 */ /* 0x000fe40000410000 */
[----:B------:R-:W-:Y:S02]  /*6530*/  FMUL.FTZ R62, R62, c[0x0][0x320] ;  /* 0x0000c8003e3e7a20 */ /* 0x000fe40000410000 */
[----:B------:R-:W-:Y:S01]  /*6540*/  FMUL.FTZ R40, R40, c[0x0][0x320] ;  /* 0x0000c80028287a20 */ /* 0x000fe20000410000 */
[----:B------:R-:W1:Y:S01]  /*6550*/  MUFU.TANH R195, R35 ;  /* 0x0000002300c37308 */ /* 0x000e620000002400 */
[----:B------:R-:W-:Y:S02]  /*6560*/  FMUL.FTZ R41, R41, c[0x0][0x320] ;  /* 0x0000c80029297a20 */ /* 0x000fe40000410000 */
[----:B------:R-:W-:Y:S01]  /*6570*/  FMUL.FTZ R47, R47, c[0x0][0x320] ;  /* 0x0000c8002f2f7a20 */ /* 0x000fe20000410000 */
[----:B------:R-:W-:Y:S06]  /*6580*/  FMNMX.FTZ R2, R194, R2, !PT ;  /* 0x00000002c2027209 */ /* 0x000fec0007810000 */
[----:B------:R-:W1:Y:S01]  /*6590*/  MUFU.TANH R243, R45 ;  /* 0x0000002d00f37308 */ /* 0x000e620000002400 */
[----:B-----5:R-:W-:Y:S09]  /*65a0*/  FMNMX.FTZ R4, R215, R4, !PT ;  /* 0x00000004d7047209 */ /* 0x020ff20007810000 */
[----:B------:R-:W5:Y:S01]  /*65b0*/  MUFU.TANH R202, R48 ;  /* 0x0000003000ca7308 */ /* 0x000f620000002400 */
[----:B-1----:R-:W-:Y:S09]  /*65c0*/  FMNMX.FTZ R2, R195, R2, !PT ;  /* 0x00000002c3027209 */ /* 0x002ff20007810000 */
[----:B------:R-:W1:Y:S01]  /*65d0*/  MUFU.TANH R236, R38 ;  /* 0x0000002600ec7308 */ /* 0x000e620000002400 */
[----:B------:R-:W-:Y:S09]  /*65e0*/  MOV R210, R243 ;  /* 0x000000f300d27202 */ /* 0x000ff20000000f00 */
[----:B------:R-:W1:Y:S01]  /*65f0*/  MUFU.TANH R198, R25 ;  /* 0x0000001900c67308 */ /* 0x000e620000002400 */
[----:B-----5:R-:W-:Y:S09]  /*6600*/  FMNMX.FTZ R4, R202, R4, !PT ;  /* 0x00000004ca047209 */ /* 0x020ff20007810000 */
[----:B------:R-:W5:Y:S01]  /*6610*/  MUFU.TANH R242, R44 ;  /* 0x0000002c00f27308 */ /* 0x000f620000002400 */
[----:B-1----:R-:W-:Y:S09]  /*6620*/  FMNMX.FTZ R2, R236, R2, !PT ;  /* 0x00000002ec027209 */ /* 0x002ff20007810000 */
[----:B------:R-:W1:Y:S01]  /*6630*/  MUFU.TANH R212, R49 ;  /* 0x0000003100d47308 */ /* 0x000e620000002400 */
[----:B------:R-:W-:Y:S09]  /*6640*/  FMNMX.FTZ R0, R198, R0, !PT ;  /* 0x00000000c6007209 */ /* 0x000ff20007810000 */
[----:B------:R-:W1:Y:S01]  /*6650*/  MUFU.TANH R246, R39 ;  /* 0x0000002700f67308 */ /* 0x000e620000002400 */
[----:B-----5:R-:W-:Y:S09]  /*6660*/  MOV R209, R242 ;  /* 0x000000f200d17202 */ /* 0x020ff20000000f00 */
[----:B------:R-:W5:Y:S01]  /*6670*/  MUFU.TANH R201, R28 ;  /* 0x0000001c00c97308 */ /* 0x000f620000002400 */
[----:B-1----:R-:W-:Y:S09]  /*6680*/  FMNMX.FTZ R4, R212, R4, !PT ;  /* 0x00000004d4047209 */ /* 0x002ff20007810000 */
[----:B------:R-:W1:Y:S01]  /*6690*/  MUFU.TANH R248, R52 ;  /* 0x0000003400f87308 */ /* 0x000e620000002400 */
[----:B------:R-:W-:Y:S09]  /*66a0*/  FMNMX.FTZ R2, R246, R2, !PT ;  /* 0x00000002f6027209 */ /* 0x000ff20007810000 */
[----:B------:R-:W1:Y:S01]  /*66b0*/  MUFU.TANH R249, R50 ;  /* 0x0000003200f97308 */ /* 0x000e620000002400 */
[----:B-----5:R-:W-:Y:S02]  /*66c0*/  FMNMX.FTZ R0, R201, R0, !PT ;  /* 0x00000000c9007209 */ /* 0x020fe40007810000 */
[----:B------:R-:W-:Y:S07]  /*66d0*/  MOV R28, 0x5 ;  /* 0x00000005001c7802 */ /* 0x000fee0000000f00 */
[----:B------:R-:W5:Y:S01]  /*66e0*/  MUFU.TANH R200, R29 ;  /* 0x0000001d00c87308 */ /* 0x000f620000002400 */
[----:B-1----:R-:W-:Y:S09]  /*66f0*/  FMNMX.FTZ R4, R248, R4, !PT ;  /* 0x00000004f8047209 */ /* 0x002ff20007810000 */
[----:B------:R-:W1:Y:S01]  /*6700*/  MUFU.TANH R244, R53 ;  /* 0x0000003500f47308 */ /* 0x000e620000002400 */
[----:B------:R-:W-:Y:S09]  /*6710*/  FMNMX.FTZ R2, R249, R2, !PT ;  /* 0x00000002f9027209 */ /* 0x000ff20007810000 */
[----:B------:R-:W1:Y:S01]  /*6720*/  MUFU.TANH R237, R51 ;  /* 0x0000003300ed7308 */ /* 0x000e620000002400 */
[----:B-----5:R-:W-:Y:S09]  /*6730*/  FMNMX.FTZ R0, R200, R0, !PT ;  /* 0x00000000c8007209 */ /* 0x020ff20007810000 */
        /* <DEDUP_REMOVED lines=9> */
[----:B------:R-:W-:Y:S04]  /*67d0*/  FMNMX.FTZ R2, R240, R2, !PT ;  /* 0x00000002f0027209 */ /* 0x000fe80007810000 */
[----:B------:R-:W-:Y:S05]  /*67e0*/  FMNMX.FTZ R2, R211, R2, !PT ;  /* 0x00000002d3027209 */ /* 0x000fea0007810000 */
[----:B------:R-:W3:Y:S01]  /*67f0*/  MUFU.TANH R243, R66 ;  /* 0x0000004200f37308 */ /* 0x000ee20000002400 */
[----:B-----5:R-:W-:Y:S04]  /*6800*/  FMNMX.FTZ R0, R247, R0, !PT ;  /* 0x00000000f7007209 */ /* 0x020fe80007810000 */
[----:B------:R-:W-:Y:S05]  /*6810*/  FMNMX.FTZ R0, R209, R0, !PT ;  /* 0x00000000d1007209 */ /* 0x000fea0007810000 */
[----:B------:R-:W5:Y:S01]  /*6820*/  MUFU.TANH R242, R67 ;  /* 0x0000004300f27308 */ /* 0x000f620000002400 */
[----:B------:R-:W-:Y:S02]  /*6830*/  FMNMX.FTZ R0, R210, R0, !PT ;  /* 0x00000000d2007209 */ /* 0x000fe40007810000 */
[C---:B----4-:R-:W-:Y:S02]  /*6840*/  ISETP.GT.AND P0, PT, R234.reuse, R8, PT ;  /* 0x00000008ea00720c */ /* 0x050fe40003f04270 */
[----:B------:R-:W-:Y:S02]  /*6850*/  IADD3 R234, R234, -0x1, RZ ;  /* 0xffffffffeaea7810 */ /* 0x000fe40007ffe0ff */
[----:B------:R-:W-:Y:S03]  /*6860*/  MOV R8, c[0x0][0x1e0] ;  /* 0x0000780000087a02 */ /* 0x000fe60000000f00 */
[----:B------:R-:W4:Y:S01]  /*6870*/  MUFU.TANH R51, R56 ;  /* 0x0000003800337308 */ /* 0x000f220000002400 */
[----:B-1----:R-:W-:Y:S02]  /*6880*/  FMNMX.FTZ R4, R179, R4, !PT ;  /* 0x00000004b3047209 */ /* 0x002fe40007810000 */
[----:B------:R-:W-:Y:S02]  /*6890*/  SHF.L.U32 R8, R8, 0x5, RZ ;  /* 0x0000000508087819 */ /* 0x000fe400000006ff */
[----:B---3--:R-:W-:Y:S01]  /*68a0*/  FMNMX.FTZ R2, R243, R2, !PT ;  /* 0x00000002f3027209 */ /* 0x008fe20007810000 */
[----:B------:R-:W1:Y:S04]  /*68b0*/  SHFL.BFLY PT, R7, R4, 0x2, 0x1f ;  /* 0x0c401f0004077f89 */ /* 0x000e6800000e0000 */
[----:B------:R-:W3:Y:S01]  /*68c0*/  MUFU.TANH R49, R57 ;  /* 0x0000003900317308 */ /* 0x000ee20000002400 */
[----:B-----5:R-:W-:Y:S05]  /*68d0*/  FMNMX.FTZ R2, R242, R2, !PT ;  /* 0x00000002f2027209 */ /* 0x020fea0007810000 */
[----:B------:R-:W5:Y:S04]  /*68e0*/  SHFL.BFLY PT, R6, R2, 0x2, 0x1f ;  /* 0x0c401f0002067f89 */ /* 0x000f6800000e0000 */
[----:B------:R-:W5:Y:S01]  /*68f0*/  MUFU.TANH R50, R60 ;  /* 0x0000003c00327308 */ /* 0x000f620000002400 */
[----:B----4-:R-:W-:Y:S09]  /*6900*/  FMNMX.FTZ R0, R51, R0, !PT ;  /* 0x0000000033007209 */ /* 0x010ff20007810000 */
[----:B------:R-:W4:Y:S01]  /*6910*/  MUFU.TANH R48, R61 ;  /* 0x0000003d00307308 */ /* 0x000f220000002400 */
[----:B-1----:R-:W-:Y:S02]  /*6920*/  FMNMX.FTZ R4, R4, R7, !PT ;  /* 0x0000000704047209 */ /* 0x002fe40007810000 */
[----:B---3--:R-:W-:Y:S03]  /*6930*/  FMNMX.FTZ R0, R49, R0, !PT ;  /* 0x0000000031007209 */ /* 0x008fe60007810000 */
[----:B------:R-:W1:Y:S04]  /*6940*/  SHFL.BFLY PT, R104, R4, 0x1, 0x1f ;  /* 0x0c201f0004687f89 */ /* 0x000e6800000e0000 */
[----:B------:R-:W3:Y:S01]  /*6950*/  MUFU.TANH R203, R26 ;  /* 0x0000001a00cb7308 */ /* 0x000ee20000002400 */
[----:B-----5:R-:W-:Y:S02]  /*6960*/  FMNMX.FTZ R2, R2, R6, !PT ;  /* 0x0000000602027209 */ /* 0x020fe40007810000 */
[----:B------:R-:W-:Y:S03]  /*6970*/  FMNMX.FTZ R0, R50, R0, !PT ;  /* 0x0000000032007209 */ /* 0x000fe60007810000 */
[----:B------:R-:W5:Y:S04]  /*6980*/  SHFL.BFLY PT, R103, R2, 0x1, 0x1f ;  /* 0x0c201f0002677f89 */ /* 0x000f6800000e0000 */
[----:B------:R-:W2:Y:S01]  /*6990*/  MUFU.TANH R204, R27 ;  /* 0x0000001b00cc7308 */ /* 0x000ea20000002400 */
[----:B----4-:R-:W-:Y:S05]  /*69a0*/  FMNMX.FTZ R0, R48, R0, !PT ;  /* 0x0000000030007209 */ /* 0x010fea0007810000 */
[----:B------:R-:W4:Y:S04]  /*69b0*/  SHFL.BFLY PT, R102, R0, 0x2, 0x1f ;  /* 0x0c401f0000667f89 */ /* 0x000f2800000e0000 */
[----:B------:R4:W4:Y:S01]  /*69c0*/  MUFU.TANH R213, R30 ;  /* 0x0000001e00d57308 */ /* 0x0009220000002400 */
[----:B-1----:R-:W-:Y:S02]  /*69d0*/  FMNMX.FTZ R104, R4, R104, !PT ;  /* 0x0000006804687209 */ /* 0x002fe40007810000 */
[----:B---3--:R-:W-:Y:S03]  /*69e0*/  FMNMX.FTZ R5, R203, R5, !PT ;  /* 0x00000005cb057209 */ /* 0x008fe60007810000 */
[----:B------:R-:W-:Y:S04]  /*69f0*/  FMUL.FTZ R173, R104, c[0x0][0x2d0] ;  /* 0x0000b40068ad7a20 */ /* 0x000fe80000410000 */
[----:B------:R-:W1:Y:S01]  /*6a00*/  MUFU.TANH R239, R42 ;  /* 0x0000002a00ef7308 */ /* 0x000e620000002400 */
[--C-:B------:R-:W-:Y:S01]  /*6a10*/  FFMA.FTZ R40, R193, c[0x0][0x2d0], -R173.reuse ;  /* 0x0000b400c1287a23 */ /* 0x100fe200000108ad */
[----:B-----5:R-:W-:Y:S02]  /*6a20*/  FMNMX.FTZ R103, R2, R103, !PT ;  /* 0x0000006702677209 */ /* 0x020fe40007810000 */
[----:B--2---:R-:W-:Y:S02]  /*6a30*/  FMNMX.FTZ R5, R204, R5, !PT ;  /* 0x00000005cc057209 */ /* 0x004fe40007810000 */
[----:B------:R-:W-:Y:S04]  /*6a40*/  MOV R27, c[0x0][0x1e0] ;  /* 0x00007800001b7a02 */ /* 0x000fe80000000f00 */
[----:B------:R-:W2:Y:S01]  /*6a50*/  MUFU.TANH R177, R46 ;  /* 0x0000002e00b17308 */ /* 0x000ea20000002400 */
[----:B------:R-:W-:Y:S02]  /*6a60*/  SHF.L.U64.HI R27, R27, R28, c[0x0][0x1e4] ;  /* 0x000079001b1b7619 */ /* 0x000fe4000001021c */
[----:B----4-:R-:W-:Y:S01]  /*6a70*/  FMNMX.FTZ R102, R0, R102, !PT ;  /* 0x0000006600667209 */ /* 0x010fe20007810000 */
[----:B------:R-:W3:Y:S01]  /*6a80*/  LDL.64 R30, [R1+0x48] ;  /* 0x00004800011e7983 */ /* 0x000ee20000100a00 */
[----:B------:R-:W-:Y:S04]  /*6a90*/  FMNMX.FTZ R5, R213, R5, !PT ;  /* 0x00000005d5057209 */ /* 0x000fe80007810000 */
[----:B------:R-:W-:Y:S01]  /*6aa0*/  FMNMX.FTZ R0, R235, R5, !PT ;  /* 0x00000005eb007209 */ /* 0x000fe20007810000 */
[----:B------:R-:W4:Y:S01]  /*6ab0*/  MUFU.TANH R178, R47 ;  /* 0x0000002f00b27308 */ /* 0x000f220000002400 */
[----:B------:R-:W5:Y:S02]  /*6ac0*/  SHFL.BFLY PT, R6, R102, 0x1, 0x1f ;  /* 0x0c201f0066067f89 */ /* 0x000f6400000e0000 */
[----:B-1----:R-:W-:Y:S01]  /*6ad0*/  FMNMX.FTZ R5, R239, R0, !PT ;  /* 0x00000000ef057209 */ /* 0x002fe20007810000 */
[----:B------:R-:W-:Y:S03]  /*6ae0*/  FMUL.FTZ R0, R63, c[0x0][0x320] ;  /* 0x0000c8003f007a20 */ /* 0x000fe60000410000 */
[----:B------:R-:W-:Y:S01]  /*6af0*/  FMNMX.FTZ R4, R176, R5, !PT ;  /* 0x00000005b0047209 */ /* 0x000fe20007810000 */
[--C-:B------:R-:W-:Y:S02]  /*6b00*/  FFMA.FTZ R5, R17, c[0x0][0x2d0], -R173.reuse ;  /* 0x0000b40011057a23 */ /* 0x100fe400000108ad */
[----:B------:R1:W-:Y:S01]  /*6b10*/  MUFU.TANH R172, R0 ;  /* 0x0000000000ac7308 */ /* 0x0003e20000002400 */
[----:B------:R-:W3:Y:S01]  /*6b20*/  LDL R17, [R1+0x14] ;  /* 0x0000140001117983 */ /* 0x000ee20000100800 */
[----:B--2---:R-:W-:Y:S08]  /*6b30*/  FMNMX.FTZ R4, R177, R4, !PT ;  /* 0x00000004b1047209 */ /* 0x004ff00007810000 */
[----:B------:R-:W2:Y:S01]  /*6b40*/  MUFU.EX2 R20, R5 ;  /* 0x0000000500147308 */ /* 0x000ea20000000800 */
[----:B----4-:R-:W-:Y:S01]  /*6b50*/  FMNMX.FTZ R2, R178, R4, !PT ;  /* 0x00000004b2027209 */ /* 0x010fe20007810000 */
[----:B------:R-:W-:Y:S01]  /*6b60*/  FFMA.FTZ R4, R175, c[0x0][0x2d0], -R173 ;  /* 0x0000b400af047a23 */ /* 0x000fe200000108ad */
[----:B-----5:R-:W-:Y:S01]  /*6b70*/  FMNMX.FTZ R102, R102, R6, !PT ;  /* 0x0000000666667209 */ /* 0x020fe20007810000 */
[----:B------:R-:W-:Y:S06]  /*6b80*/  @P0 IMAD.WIDE.U32 R6, R234, c[0x0][0x1e0], RZ ;  /* 0x00007800ea060a25 */ /* 0x000fec00078e00ff */
[----:B------:R4:W-:Y:S01]  /*6b90*/  MUFU.EX2 R42, R4 ;  /* 0x00000004002a7308 */ /* 0x0009e20000000800 */
[----:B------:R-:W-:Y:S02]  /*6ba0*/  FMUL.FTZ R175, R102, c[0x0][0x2d0] ;  /* 0x0000b40066af7a20 */ /* 0x000fe40000410000 */
[----:B-1----:R-:W-:Y:S02]  /*6bb0*/  FADD.FTZ R0, -R104, R3 ;  /* 0x0000000368007221 */ /* 0x002fe40000010100 */
[----:B------:R-:W-:Y:S02]  /*6bc0*/  FFMA.FTZ R11, R182, c[0x0][0x2d0], -R175 ;  /* 0x0000b400b60b7a23 */ /* 0x000fe400000108af */
[----:B------:R-:W-:Y:S03]  /*6bd0*/  FMUL.FTZ R0, R0, c[0x0][0x2d0] ;  /* 0x0000b40000007a20 */ /* 0x000fe60000410000 */
[----:B------:R-:W1:Y:S01]  /*6be0*/  MUFU.TANH R25, R58 ;  /* 0x0000003a00197308 */ /* 0x000e620000002400 */
[----:B--2---:R-:W-:Y:S09]  /*6bf0*/  MOV R182, R20 ;  /* 0x0000001400b67202 */ /* 0x004ff20000000f00 */
[----:B------:R2:W5:Y:S01]  /*6c00*/  MUFU.EX2 R101, R0 ;  /* 0x0000000000657308 */ /* 0x0005620000000800 */
[--C-:B----4-:R-:W-:Y:S02]  /*6c10*/  FFMA.FTZ R4, R174, c[0x0][0x2d0], -R173.reuse ;  /* 0x0000b400ae047a23 */ /* 0x110fe400000108ad */
[----:B------:R-:W-:Y:S07]  /*6c20*/  FMUL.FTZ R174, R103, c[0x0][0x2d0] ;  /* 0x0000b40067ae7a20 */ /* 0x000fee0000410000 */
[----:B------:R4:W-:Y:S01]  /*6c30*/  MUFU.EX2 R26, R4 ;  /* 0x00000004001a7308 */ /* 0x0009e20000000800 */
[--C-:B------:R-:W-:Y:S02]  /*6c40*/  FFMA.FTZ R5, R18, c[0x0][0x2d0], -R174.reuse ;  /* 0x0000b40012057a23 */ /* 0x100fe400000108ae */
[--C-:B------:R-:W-:Y:S01]  /*6c50*/  FFMA.FTZ R64, R195, c[0x0][0x2d0], -R174.reuse ;  /* 0x0000b400c3407a23 */ /* 0x100fe200000108ae */
[----:B-1----:R-:W-:Y:S01]  /*6c60*/  FMNMX.FTZ R2, R25, R2, !PT ;  /* 0x0000000219027209 */ /* 0x002fe20007810000 */
[--C-:B------:R-:W-:Y:S02]  /*6c70*/  FFMA.FTZ R56, R197, c[0x0][0x2d0], -R174.reuse ;  /* 0x0000b400c5387a23 */ /* 0x100fe400000108ae */
[----:B------:R-:W-:Y:S03]  /*6c80*/  FFMA.FTZ R60, R194, c[0x0][0x2d0], -R174 ;  /* 0x0000b400c23c7a23 */ /* 0x000fe600000108ae */
[----:B------:R1:W-:Y:S01]  /*6c90*/  MUFU.EX2 R46, R5 ;  /* 0x00000005002e7308 */ /* 0x0003e20000000800 */
[----:B--2---:R-:W-:Y:S02]  /*6ca0*/  FADD.FTZ R0, -R103, R100 ;  /* 0x0000006467007221 */ /* 0x004fe40000010100 */
[C---:B-----5:R-:W-:Y:S01]  /*6cb0*/  FMUL.FTZ R32, R101.reuse, R136 ;  /* 0x0000008865207220 */ /* 0x060fe20000410000 */
[----:B------:R-:W-:Y:S01]  /*6cc0*/  MOV R136, R243 ;  /* 0x000000f300887202 */ /* 0x000fe20000000f00 */
[----:B------:R-:W-:Y:S05]  /*6cd0*/  FMUL.FTZ R3, R0, c[0x0][0x2d0] ;  /* 0x0000b40000037a20 */ /* 0x000fea0000410000 */
[----:B------:R-:W2:Y:S01]  /*6ce0*/  MUFU.TANH R44, R59 ;  /* 0x0000003b002c7308 */ /* 0x000ea20000002400 */
[C---:B------:R-:W-:Y:S01]  /*6cf0*/  FMUL.FTZ R33, R101.reuse, R137 ;  /* 0x0000008965217220 */ /* 0x040fe20000410000 */
[----:B------:R-:W-:Y:S01]  /*6d00*/  MOV R137, R242 ;  /* 0x000000f200897202 */ /* 0x000fe20000000f00 */
[C---:B------:R-:W-:Y:S02]  /*6d10*/  FMUL.FTZ R65, R101.reuse, R169 ;  /* 0x000000a965417220 */ /* 0x040fe40000410000 */
[----:B----4-:R-:W-:Y:S02]  /*6d20*/  FFMA.FTZ R4, R16, c[0x0][0x2d0], -R173 ;  /* 0x0000b40010047a23 */ /* 0x010fe400000108ad */
[----:B------:R-:W4:Y:S01]  /*6d30*/  LDL R16, [R1+0x10] ;  /* 0x0000100001107983 */ /* 0x000f220000100800 */
[C---:B------:R-:W-:Y:S02]  /*6d40*/  FMUL.FTZ R68, R101.reuse, R68 ;  /* 0x0000004465447220 */ /* 0x040fe40000410000 */
[----:B------:R5:W-:Y:S01]  /*6d50*/  MUFU.EX2 R245, R4 ;  /* 0x0000000400f57308 */ /* 0x000be20000000800 */
[C---:B------:R-:W-:Y:S02]  /*6d60*/  FMUL.FTZ R69, R101.reuse, R69 ;  /* 0x0000004565457220 */ /* 0x040fe40000410000 */
[C---:B------:R-:W-:Y:S01]  /*6d70*/  FMUL.FTZ R80, R101.reuse, R80 ;  /* 0x0000005065507220 */ /* 0x040fe20000410000 */
[----:B-1----:R-:W-:Y:S01]  /*6d80*/  @P0 SHF.L.U32 R5, R6, 0x6, RZ ;  /* 0x0000000606050819 */ /* 0x002fe200000006ff */
[C---:B------:R-:W-:Y:S02]  /*6d90*/  FMUL.FTZ R81, R101.reuse, R81 ;  /* 0x0000005165517220 */ /* 0x040fe40000410000 */
[C---:B------:R-:W-:Y:S02]  /*6da0*/  FMUL.FTZ R84, R101.reuse, R84 ;  /* 0x0000005465547220 */ /* 0x040fe40000410000 */
[C---:B------:R-:W-:Y:S01]  /*6db0*/  FMUL.FTZ R85, R101.reuse, R85 ;  /* 0x0000005565557220 */ /* 0x040fe20000410000 */
[----:B------:R-:W-:Y:S01]  /*6dc0*/  MUFU.EX2 R43, R11 ;  /* 0x0000000b002b7308 */ /* 0x000fe20000000800 */
[C---:B------:R-:W-:Y:S02]  /*6dd0*/  FMUL.FTZ R96, R101.reuse, R96 ;  /* 0x0000006065607220 */ /* 0x040fe40000410000 */
[----:B------:R-:W-:Y:S01]  /*6de0*/  FMUL.FTZ R97, R101, R97 ;  /* 0x0000006165617220 */ /* 0x000fe20000410000 */
[----:B--2---:R-:W-:Y:S06]  /*6df0*/  FMNMX.FTZ R2, R44, R2, !PT ;  /* 0x000000022c027209 */ /* 0x004fec0007810000 */
[----:B------:R-:W1:Y:S01]  /*6e00*/  MUFU.TANH R107, R62 ;  /* 0x0000003e006b7308 */ /* 0x000e620000002400 */
[--C-:B-----5:R-:W-:Y:S09]  /*6e10*/  FFMA.FTZ R4, R181, c[0x0][0x2d0], -R174.reuse ;  /* 0x0000b400b5047a23 */ /* 0x120ff200000108ae */
[----:B------:R2:W-:Y:S10]  /*6e20*/  MUFU.EX2 R45, R4 ;  /* 0x00000004002d7308 */ /* 0x0005f40000000800 */
[----:B------:R5:W5:Y:S01]  /*6e30*/  MUFU.EX2 R100, R3 ;  /* 0x0000000300647308 */ /* 0x000b620000000800 */
[----:B-1----:R-:W-:Y:S01]  /*6e40*/  FMNMX.FTZ R0, R107, R2, !PT ;  /* 0x000000026b007209 */ /* 0x002fe20007810000 */
[----:B------:R-:W-:Y:S03]  /*6e50*/  FADD.FTZ R2, -R102, R105 ;  /* 0x0000006966027221 */ /* 0x000fe60000010100 */
[----:B------:R-:W-:Y:S05]  /*6e60*/  FMNMX.FTZ R0, R172, R0, !PT ;  /* 0x00000000ac007209 */ /* 0x000fea0007810000 */
[----:B------:R-:W-:Y:S01]  /*6e70*/  MUFU.EX2 R250, R40 ;  /* 0x0000002800fa7308 */ /* 0x000fe20000000800 */
[----:B--2---:R-:W-:Y:S09]  /*6e80*/  FFMA.FTZ R4, R180, c[0x0][0x2d0], -R174 ;  /* 0x0000b400b4047a23 */ /* 0x004ff200000108ae */
[----:B------:R1:W-:Y:S01]  /*6e90*/  MUFU.EX2 R181, R4 ;  /* 0x0000000400b57308 */ /* 0x0003e20000000800 */
[----:B-----5:R-:W-:Y:S02]  /*6ea0*/  FMUL.FTZ R3, R2, c[0x0][0x2d0] ;  /* 0x0000b40002037a20 */ /* 0x020fe40000410000 */
[----:B------:R-:W2:Y:S01]  /*6eb0*/  SHFL.BFLY PT, R2, R0, 0x2, 0x1f ;  /* 0x0c401f0000027f89 */ /* 0x000ea200000e0000 */
[C---:B------:R-:W-:Y:S01]  /*6ec0*/  FMUL.FTZ R34, R100.reuse, R138 ;  /* 0x0000008a64227220 */ /* 0x040fe20000410000 */
[----:B------:R-:W-:Y:S01]  /*6ed0*/  MOV R138, R241 ;  /* 0x000000f1008a7202 */ /* 0x000fe20000000f00 */
[C---:B------:R-:W-:Y:S04]  /*6ee0*/  FMUL.FTZ R35, R100.reuse, R139 ;  /* 0x0000008b64237220 */ /* 0x040fe80000410000 */
[----:B------:R-:W5:Y:S01]  /*6ef0*/  MUFU.EX2 R3, R3 ;  /* 0x0000000300037308 */ /* 0x000f620000000800 */
[----:B------:R-:W-:Y:S01]  /*6f00*/  MOV R139, R51 ;  /* 0x00000033008b7202 */ /* 0x000fe20000000f00 */
[C---:B------:R-:W-:Y:S02]  /*6f10*/  FMUL.FTZ R51, R100.reuse, R155 ;  /* 0x0000009b64337220 */ /* 0x040fe40000410000 */
[C---:B------:R-:W-:Y:S02]  /*6f20*/  FMUL.FTZ R66, R100.reuse, R170 ;  /* 0x000000aa64427220 */ /* 0x040fe40000410000 */
[C---:B------:R-:W-:Y:S02]  /*6f30*/  FMUL.FTZ R67, R100.reuse, R171 ;  /* 0x000000ab64437220 */ /* 0x040fe40000410000 */
[C---:B------:R-:W-:Y:S02]  /*6f40*/  FMUL.FTZ R70, R100.reuse, R70 ;  /* 0x0000004664467220 */ /* 0x040fe40000410000 */
[C---:B------:R-:W-:Y:S02]  /*6f50*/  FMUL.FTZ R71, R100.reuse, R71 ;  /* 0x0000004764477220 */ /* 0x040fe40000410000 */
[C---:B------:R-:W-:Y:S01]  /*6f60*/  FMUL.FTZ R82, R100.reuse, R82 ;  /* 0x0000005264527220 */ /* 0x040fe20000410000 */
[----:B-1----:R-:W-:Y:S01]  /*6f70*/  @P0 SHF.R.S32.HI R4, RZ, 0x1f, R234 ;  /* 0x0000001fff040819 */ /* 0x002fe200000114ea */
[C---:B------:R-:W-:Y:S02]  /*6f80*/  FMUL.FTZ R83, R100.reuse, R83 ;  /* 0x0000005364537220 */ /* 0x040fe40000410000 */
[----:B------:R-:W-:Y:S02]  /*6f90*/  FMUL.FTZ R86, R100, R86 ;  /* 0x0000005664567220 */ /* 0x000fe40000410000 */
[----:B------:R-:W-:Y:S01]  /*6fa0*/  @P0 IMAD R4, R4, c[0x0][0x1e0], RZ ;  /* 0x0000780004040a24 */ /* 0x000fe200078e02ff */
[----:B--2---:R-:W-:Y:S01]  /*6fb0*/  FMNMX.FTZ R0, R0, R2, !PT ;  /* 0x0000000200007209 */ /* 0x004fe20007810000 */
[----:B------:R-:W-:Y:S02]  /*6fc0*/  FMUL.FTZ R87, R100, R87 ;  /* 0x0000005764577220 */ /* 0x000fe40000410000 */
[----:B------:R-:W-:Y:S02]  /*6fd0*/  @P0 IMAD R4, R234, c[0x0][0x1e4], R4 ;  /* 0x00007900ea040a24 */ /* 0x000fe400078e0204 */
[----:B------:R-:W1:Y:S01]  /*6fe0*/  SHFL.BFLY PT, R2, R0, 0x1, 0x1f ;  /* 0x0c201f0000027f89 */ /* 0x000e6200000e0000 */
[C---:B-----5:R-:W-:Y:S01]  /*6ff0*/  FMUL.FTZ R28, R3.reuse, R132 ;  /* 0x00000084031c7220 */ /* 0x060fe20000410000 */
[----:B------:R-:W-:Y:S01]  /*7000*/  MOV R132, R43 ;  /* 0x0000002b00847202 */ /* 0x000fe20000000f00 */
[----:B------:R-:W-:Y:S01]  /*7010*/  FMUL.FTZ R29, R3, R133 ;  /* 0x00000085031d7220 */ /* 0x000fe20000410000 */
[----:B------:R-:W-:Y:S01]  /*7020*/  @P0 IADD3 R4, R7, R4, RZ ;  /* 0x0000000407040210 */ /* 0x000fe20007ffe0ff */
[C---:B------:R-:W-:Y:S01]  /*7030*/  FMUL.FTZ R40, R3.reuse, R144 ;  /* 0x0000009003287220 */ /* 0x040fe20000410000 */
[----:B------:R-:W-:Y:S01]  /*7040*/  MOV R144, R237 ;  /* 0x000000ed00907202 */ /* 0x000fe20000000f00 */
[C---:B------:R-:W-:Y:S01]  /*7050*/  FMUL.FTZ R41, R3.reuse, R145 ;  /* 0x0000009103297220 */ /* 0x040fe20000410000 */
[----:B------:R-:W-:Y:S01]  /*7060*/  @P0 SHF.L.U64.HI R4, R6, 0x6, R4 ;  /* 0x0000000606040819 */ /* 0x000fe20000010204 */
[C---:B------:R-:W-:Y:S01]  /*7070*/  FMUL.FTZ R57, R3.reuse, R161 ;  /* 0x000000a103397220 */ /* 0x040fe20000410000 */
[----:B------:R-:W-:Y:S01]  /*7080*/  MOV R145, R246 ;  /* 0x000000f600917202 */ /* 0x000fe20000000f00 */
[C---:B------:R-:W-:Y:S01]  /*7090*/  FMUL.FTZ R61, R3.reuse, R165 ;  /* 0x000000a5033d7220 */ /* 0x040fe20000410000 */
[----:B------:R-:W-:Y:S01]  /*70a0*/  MOV R133, R46 ;  /* 0x0000002e00857202 */ /* 0x000fe20000000f00 */
[----:B------:R2:W-:Y:S01]  /*70b0*/  MUFU.EX2 R246, R56 ;  /* 0x0000003800f67308 */ /* 0x0005e20000000800 */
[C---:B------:R-:W-:Y:S02]  /*70c0*/  FMUL.FTZ R72, R3.reuse, R72 ;  /* 0x0000004803487220 */ /* 0x040fe40000410000 */
[C---:B------:R-:W-:Y:S02]  /*70d0*/  FMUL.FTZ R73, R3.reuse, R73 ;  /* 0x0000004903497220 */ /* 0x040fe40000410000 */
[C---:B------:R-:W-:Y:S02]  /*70e0*/  FMUL.FTZ R76, R3.reuse, R76 ;  /* 0x0000004c034c7220 */ /* 0x040fe40000410000 */
[C---:B------:R-:W-:Y:S02]  /*70f0*/  FMUL.FTZ R77, R3.reuse, R77 ;  /* 0x0000004d034d7220 */ /* 0x040fe40000410000 */
[----:B------:R-:W-:Y:S01]  /*7100*/  FMUL.FTZ R88, R3, R88 ;  /* 0x0000005803587220 */ /* 0x000fe20000410000 */
[----:B-1----:R-:W-:Y:S01]  /*7110*/  FMNMX.FTZ R2, R0, R2, !PT ;  /* 0x0000000200027209 */ /* 0x002fe20007810000 */
[----:B------:R-:W-:Y:S02]  /*7120*/  FFMA.FTZ R0, R19, c[0x0][0x2d0], -R174 ;  /* 0x0000b40013007a23 */ /* 0x000fe400000108ae */
[----:B------:R-:W-:Y:S01]  /*7130*/  FFMA.FTZ R19, R184, c[0x0][0x2d0], -R175 ;  /* 0x0000b400b8137a23 */ /* 0x000fe200000108af */
[----:B------:R-:W-:Y:S01]  /*7140*/  MOV R184, R25 ;  /* 0x0000001900b87202 */ /* 0x000fe20000000f00 */
[----:B------:R-:W-:Y:S01]  /*7150*/  FMUL.FTZ R105, R2, c[0x0][0x2d0] ;  /* 0x0000b40002697a20 */ /* 0x000fe20000410000 */
[----:B------:R1:W-:Y:S01]  /*7160*/  MUFU.EX2 R180, R0 ;  /* 0x0000000000b47308 */ /* 0x0003e20000000800 */
[C---:B------:R-:W-:Y:S01]  /*7170*/  FMUL.FTZ R25, R3.reuse, R129 ;  /* 0x0000008103197220 */ /* 0x040fe20000410000 */
[----:B------:R-:W-:Y:S01]  /*7180*/  MOV R129, R44 ;  /* 0x0000002c00817202 */ /* 0x000fe20000000f00 */
[----:B------:R-:W-:Y:S02]  /*7190*/  FFMA.FTZ R44, R190, c[0x0][0x2d0], -R173 ;  /* 0x0000b400be2c7a23 */ /* 0x000fe400000108ad */
[C---:B------:R-:W-:Y:S02]  /*71a0*/  FMUL.FTZ R89, R3.reuse, R89 ;  /* 0x0000005903597220 */ /* 0x040fe40000410000 */
[C---:B--2---:R-:W-:Y:S02]  /*71b0*/  FMUL.FTZ R56, R3.reuse, R160 ;  /* 0x000000a003387220 */ /* 0x044fe40000410000 */
[C---:B------:R-:W-:Y:S01]  /*71c0*/  FMUL.FTZ R92, R3.reuse, R92 ;  /* 0x0000005c035c7220 */ /* 0x040fe20000410000 */
[----:B------:R2:W-:Y:S01]  /*71d0*/  MUFU.EX2 R20, R19 ;  /* 0x0000001300147308 */ /* 0x0005e20000000800 */
[----:B------:R-:W-:Y:S02]  /*71e0*/  FMUL.FTZ R93, R3, R93 ;  /* 0x0000005d035d7220 */ /* 0x000fe40000410000 */
[C---:B------:R-:W-:Y:S02]  /*71f0*/  FMUL.FTZ R98, R100.reuse, R98 ;  /* 0x0000006264627220 */ /* 0x040fe40000410000 */
[----:B------:R-:W-:Y:S02]  /*7200*/  FMUL.FTZ R99, R100, R99 ;  /* 0x0000006364637220 */ /* 0x000fe40000410000 */
[----:B------:R-:W-:Y:S06]  /*7210*/  FFMA.FTZ R107, R107, c[0x0][0x2d0], -R105 ;  /* 0x0000b4006b6b7a23 */ /* 0x000fec0000010869 */
[----:B------:R-:W-:Y:S01]  /*7220*/  MUFU.EX2 R107, R107 ;  /* 0x0000006b006b7308 */ /* 0x000fe20000000800 */
[----:B-1----:R-:W-:Y:S02]  /*7230*/  FADD.FTZ R0, -R2, R106 ;  /* 0x0000006a02007221 */ /* 0x002fe40000010100 */
[--C-:B------:R-:W-:Y:S02]  /*7240*/  FFMA.FTZ R106, R199, c[0x0][0x2d0], -R175.reuse ;  /* 0x0000b400c76a7a23 */ /* 0x100fe400000108af */
[----:B------:R-:W-:Y:S05]  /*7250*/  FMUL.FTZ R0, R0, c[0x0][0x2d0] ;  /* 0x0000b40000007a20 */ /* 0x000fea0000410000 */
[----:B------:R1:W-:Y:S01]  /*7260*/  MUFU.EX2 R243, R106 ;  /* 0x0000006a00f37308 */ /* 0x0003e20000000800 */
[----:B--2---:R-:W-:Y:S09]  /*7270*/  FMUL.FTZ R19, R100, R123 ;  /* 0x0000007b64137220 */ /* 0x004ff20000410000 */
[----:B------:R-:W2:Y:S01]  /*7280*/  MUFU.EX2 R0, R0 ;  /* 0x0000000000007308 */ /* 0x000ea20000000800 */
[--C-:B-1----:R-:W-:Y:S09]  /*7290*/  FFMA.FTZ R106, R198, c[0x0][0x2d0], -R175.reuse ;  /* 0x0000b400c66a7a23 */ /* 0x102ff200000108af */
[----:B------:R1:W-:Y:S01]  /*72a0*/  MUFU.EX2 R242, R106 ;  /* 0x0000006a00f27308 */ /* 0x0003e20000000800 */
[C---:B--2---:R-:W-:Y:S02]  /*72b0*/  FMUL.FTZ R47, R0.reuse, R151 ;  /* 0x00000097002f7220 */ /* 0x044fe40000410000 */
[C---:B------:R-:W-:Y:S02]  /*72c0*/  FMUL.FTZ R58, R0.reuse, R162 ;  /* 0x000000a2003a7220 */ /* 0x040fe40000410000 */
[C---:B------:R-:W-:Y:S02]  /*72d0*/  FMUL.FTZ R59, R0.reuse, R163 ;  /* 0x000000a3003b7220 */ /* 0x040fe40000410000 */
[C---:B------:R-:W-:Y:S02]  /*72e0*/  FMUL.FTZ R62, R0.reuse, R166 ;  /* 0x000000a6003e7220 */ /* 0x040fe40000410000 */
[C---:B------:R-:W-:Y:S02]  /*72f0*/  FMUL.FTZ R63, R0.reuse, R167 ;  /* 0x000000a7003f7220 */ /* 0x040fe40000410000 */
[C---:B------:R-:W-:Y:S01]  /*7300*/  FMUL.FTZ R74, R0.reuse, R74 ;  /* 0x0000004a004a7220 */ /* 0x040fe20000410000 */
[----:B---3--:R-:W-:Y:S01]  /*7310*/  @P0 IADD3 R7, P2, R5, R30, RZ ;  /* 0x0000001e05070210 */ /* 0x008fe20007f5e0ff */
[C---:B------:R-:W-:Y:S01]  /*7320*/  FMUL.FTZ R31, R0.reuse, R135 ;  /* 0x00000087001f7220 */ /* 0x040fe20000410000 */
[----:B------:R-:W-:Y:S01]  /*7330*/  MOV R135, R244 ;  /* 0x000000f400877202 */ /* 0x000fe20000000f00 */
[----:B------:R-:W-:Y:S01]  /*7340*/  FMUL.FTZ R75, R0, R75 ;  /* 0x0000004b004b7220 */ /* 0x000fe20000410000 */
[----:B------:R-:W-:Y:S01]  /*7350*/  @P0 LEA R14, P1, R7, c[0x0][0x1c8], 0x1 ;  /* 0x00007200070e0a11 */ /* 0x000fe200078208ff */
[----:B------:R2:W-:Y:S01]  /*7360*/  MUFU.EX2 R244, R64 ;  /* 0x0000004000f47308 */ /* 0x0005e20000000800 */
[----:B------:R-:W-:Y:S01]  /*7370*/  @P0 IADD3.X R6, R4, R23, RZ, P2, !PT ;  /* 0x0000001704060210 */ /* 0x000fe200017fe4ff */
[--C-:B-1----:R-:W-:Y:S02]  /*7380*/  FFMA.FTZ R106, R201, c[0x0][0x2d0], -R175.reuse ;  /* 0x0000b400c96a7a23 */ /* 0x102fe400000108af */
[C---:B------:R-:W-:Y:S01]  /*7390*/  FMUL.FTZ R78, R0.reuse, R78 ;  /* 0x0000004e004e7220 */ /* 0x040fe20000410000 */
[----:B------:R-:W-:Y:S01]  /*73a0*/  @P0 LEA.HI.X R15, R7, c[0x0][0x1cc], R6, 0x1, P1 ;  /* 0x00007300070f0a11 */ /* 0x000fe200008f0c06 */
[C---:B------:R-:W-:Y:S01]  /*73b0*/  FMUL.FTZ R79, R0.reuse, R79 ;  /* 0x0000004f004f7220 */ /* 0x040fe20000410000 */
[C---:B------:R-:W-:Y:S01]  /*73c0*/  @P0 IADD3 R6, P3, R5.reuse, R24, RZ ;  /* 0x0000001805060210 */ /* 0x040fe20007f7e0ff */
[C---:B------:R-:W-:Y:S02]  /*73d0*/  FMUL.FTZ R90, R0.reuse, R90 ;  /* 0x0000005a005a7220 */ /* 0x040fe40000410000 */
[----:B------:R1:W-:Y:S01]  /*73e0*/  @P0 LDGSTS.E.BYPASS.LTC128B.128 [R233+0x3100], [R14.64], !P5 ;  /* 0x031000000ee90fae */ /* 0x0003e2000e901d46 */
[----:B------:R3:W-:Y:S01]  /*73f0*/  MUFU.EX2 R241, R106 ;  /* 0x0000006a00f17308 */ /* 0x0007e20000000800 */
[----:B------:R-:W-:Y:S01]  /*7400*/  @P0 IADD3 R7, P2, R5, R17, RZ ;  /* 0x0000001105070210 */ /* 0x000fe20007f5e0ff */
[----:B------:R-:W-:Y:S01]  /*7410*/  FMUL.FTZ R91, R0, R91 ;  /* 0x0000005b005b7220 */ /* 0x000fe20000410000 */
[----:B------:R-:W-:Y:S01]  /*7420*/  @P0 IADD3 R5, P1, R8, R5, RZ ;  /* 0x0000000508050210 */ /* 0x000fe20007f3e0ff */
[----:B------:R-:W-:Y:S01]  /*7430*/  FMUL.FTZ R94, R0, R94 ;  /* 0x0000005e005e7220 */ /* 0x000fe20000410000 */
[----:B------:R-:W-:Y:S01]  /*7440*/  @P0 IADD3.X R8, R4, R21, RZ, P3, !PT ;  /* 0x0000001504080210 */ /* 0x000fe20001ffe4ff */
[----:B------:R-:W-:Y:S01]  /*7450*/  FMUL.FTZ R95, R0, R95 ;  /* 0x0000005f005f7220 */ /* 0x000fe20000410000 */
[C---:B------:R-:W-:Y:S04]  /*7460*/  @P0 LEA R10, P3, R6.reuse, c[0x0][0x1c8], 0x1 ;  /* 0x00007200060a0a11 */ /* 0x040fe800078608ff */
[----:B------:R-:W-:Y:S01]  /*7470*/  @P0 LEA.HI.X R11, R6, c[0x0][0x1cc], R8, 0x1, P3 ;  /* 0x00007300060b0a11 */ /* 0x000fe200018f0c08 */
[--C-:B------:R-:W-:Y:S01]  /*7480*/  FFMA.FTZ R6, R185, c[0x0][0x2d0], -R175.reuse ;  /* 0x0000b400b9067a23 */ /* 0x100fe200000108af */
[----:B------:R-:W-:Y:S01]  /*7490*/  MOV R185, R248 ;  /* 0x000000f800b97202 */ /* 0x000fe20000000f00 */
[----:B--2---:R-:W-:Y:S02]  /*74a0*/  FMUL.FTZ R64, R101, R168 ;  /* 0x000000a865407220 */ /* 0x004fe40000410000 */
[----:B------:R2:W-:Y:S01]  /*74b0*/  @P0 LDGSTS.E.BYPASS.LTC128B.128 [R233+0x4100], [R10.64], !P4 ;  /* 0x041000000ae90fae */ /* 0x0005e2000e101d46 */
[----:B---3--:R-:W-:Y:S02]  /*74c0*/  FFMA.FTZ R106, R200, c[0x0][0x2d0], -R175 ;  /* 0x0000b400c86a7a23 */ /* 0x008fe400000108af */
[C---:B-1----:R-:W-:Y:S02]  /*74d0*/  FMUL.FTZ R14, R0.reuse, R118 ;  /* 0x00000076000e7220 */ /* 0x042fe40000410000 */
[----:B------:R-:W-:Y:S02]  /*74e0*/  FMUL.FTZ R15, R0, R119 ;  /* 0x00000077000f7220 */ /* 0x000fe40000410000 */
[----:B--2---:R-:W-:Y:S01]  /*74f0*/  FFMA.FTZ R10, R188, c[0x0][0x2d0], -R105 ;  /* 0x0000b400bc0a7a23 */ /* 0x004fe20000010869 */
[----:B------:R-:W-:Y:S01]  /*7500*/  MOV R188, R247 ;  /* 0x000000f700bc7202 */ /* 0x000fe20000000f00 */
[C---:B------:R-:W-:Y:S02]  /*7510*/  FMUL.FTZ R11, R0.reuse, R111 ;  /* 0x0000006f000b7220 */ /* 0x040fe40000410000 */
[----:B------:R1:W-:Y:S02]  /*7520*/  MUFU.EX2 R205, R10 ;  /* 0x0000000a00cd7308 */ /* 0x0003e40000000800 */
[----:B-1----:R-:W-:Y:S01]  /*7530*/  FMUL.FTZ R10, R0, R110 ;  /* 0x0000006e000a7220 */ /* 0x002fe20000410000 */
[----:B----4-:R-:W-:Y:S02]  /*7540*/  @P0 IADD3.X R9, R4, R16, RZ, P2, !PT ;  /* 0x0000001004090210 */ /* 0x010fe400017fe4ff */
[----:B------:R-:W-:Y:S02]  /*7550*/  @P0 LEA R12, P2, R7, c[0x0][0x1c8], 0x1 ;  /* 0x00007200070c0a11 */ /* 0x000fe400078408ff */
[----:B------:R-:W-:Y:S01]  /*7560*/  @P0 IADD3.X R4, R27, R4, RZ, P1, !PT ;  /* 0x000000041b040210 */ /* 0x000fe20000ffe4ff */
[C---:B------:R-:W-:Y:S01]  /*7570*/  FMUL.FTZ R27, R0.reuse, R131 ;  /* 0x00000083001b7220 */ /* 0x040fe20000410000 */
[----:B------:R-:W-:Y:S02]  /*7580*/  @P0 LEA.HI.X R13, R7, c[0x0][0x1cc], R9, 0x1, P2 ;  /* 0x00007300070d0a11 */ /* 0x000fe400010f0c09 */
[C---:B------:R-:W-:Y:S02]  /*7590*/  @P0 IADD3 R7, P2, R5.reuse, R24, RZ ;  /* 0x0000001805070210 */ /* 0x040fe40007f5e0ff */
[----:B------:R1:W-:Y:S01]  /*75a0*/  MUFU.EX2 R24, R6 ;  /* 0x0000000600187308 */ /* 0x0003e20000000800 */
[C---:B------:R-:W-:Y:S01]  /*75b0*/  @P0 IADD3 R9, P3, R5.reuse, R30, RZ ;  /* 0x0000001e05090210 */ /* 0x040fe20007f7e0ff */
[----:B------:R2:W-:Y:S01]  /*75c0*/  @P0 LDGSTS.E.BYPASS.LTC128B.128 [R233+0x5100], [R12.64], !P6 ;  /* 0x051000000ce90fae */ /* 0x0005e2000f101d46 */
[----:B------:R-:W-:Y:S01]  /*75d0*/  @P0 IADD3 R5, P1, R5, R17, RZ ;  /* 0x0000001105050210 */ /* 0x000fe20007f3e0ff */
[----:B------:R-:W-:Y:S01]  /*75e0*/  FMUL.FTZ R30, R0, R134 ;  /* 0x00000086001e7220 */ /* 0x000fe20000410000 */
[C---:B------:R-:W-:Y:S02]  /*75f0*/  @P0 IADD3.X R17, R4.reuse, R23, RZ, P3, !PT ;  /* 0x0000001704110210 */ /* 0x040fe40001ffe4ff */
[C---:B------:R-:W-:Y:S02]  /*7600*/  @P0 LEA R8, P3, R9.reuse, c[0x0][0x1c8], 0x1 ;  /* 0x0000720009080a11 */ /* 0x040fe400078608ff */
[C---:B------:R-:W-:Y:S02]  /*7610*/  @P0 IADD3.X R18, R4.reuse, R21, RZ, P2, !PT ;  /* 0x0000001504120210 */ /* 0x040fe400017fe4ff */
[----:B------:R-:W-:Y:S01]  /*7620*/  @P0 LEA.HI.X R9, R9, c[0x0][0x1cc], R17, 0x1, P3 ;  /* 0x0000730009090a11 */ /* 0x000fe200018f0c11 */
[----:B------:R-:W-:Y:S01]  /*7630*/  FMUL.FTZ R17, R101, R121 ;  /* 0x0000007965117220 */ /* 0x000fe20000410000 */
[----:B------:R-:W-:Y:S02]  /*7640*/  @P0 IADD3.X R16, R4, R16, RZ, P1, !PT ;  /* 0x0000001004100210 */ /* 0x000fe40000ffe4ff */
[C---:B------:R-:W-:Y:S01]  /*7650*/  @P0 LEA R4, P1, R5.reuse, c[0x0][0x1c8], 0x1 ;  /* 0x0000720005040a11 */ /* 0x040fe200078208ff */
[----:B------:R3:W-:Y:S01]  /*7660*/  @P0 LDGSTS.E.BYPASS.LTC128B.128 [R233+0x3900], [R8.64], !P5 ;  /* 0x0390000008e90fae */ /* 0x0007e2000e901d46 */
[----:B------:R-:W-:Y:S02]  /*7670*/  MOV R131, R42 ;  /* 0x0000002a00837202 */ /* 0x000fe40000000f00 */
[----:B------:R-:W-:Y:S01]  /*7680*/  @P0 LEA.HI.X R5, R5, c[0x0][0x1cc], R16, 0x1, P1 ;  /* 0x0000730005050a11 */ /* 0x000fe200008f0c10 */
[----:B------:R-:W-:Y:S01]  /*7690*/  FFMA.FTZ R16, R183, c[0x0][0x2d0], -R175 ;  /* 0x0000b400b7107a23 */ /* 0x000fe200000108af */
[----:B------:R-:W-:Y:S02]  /*76a0*/  MOV R183, R20 ;  /* 0x0000001400b77202 */ /* 0x000fe40000000f00 */
[----:B------:R-:W-:Y:S01]  /*76b0*/  MOV R134, R245 ;  /* 0x000000f500867202 */ /* 0x000fe20000000f00 */
[----:B------:R-:W4:Y:S01]  /*76c0*/  MUFU.EX2 R252, R16 ;  /* 0x0000001000fc7308 */ /* 0x000f220000000800 */
[C---:B-1----:R-:W-:Y:S04]  /*76d0*/  @P0 LEA R6, P2, R7.reuse, c[0x0][0x1c8], 0x1 ;  /* 0x0000720007060a11 */ /* 0x042fe800078408ff */
[----:B------:R-:W-:Y:S01]  /*76e0*/  @P0 LEA.HI.X R7, R7, c[0x0][0x1cc], R18, 0x1, P2 ;  /* 0x0000730007070a11 */ /* 0x000fe200010f0c12 */
[C---:B--2---:R-:W-:Y:S02]  /*76f0*/  FMUL.FTZ R12, R3.reuse, R116 ;  /* 0x00000074030c7220 */ /* 0x044fe40000410000 */
[C---:B------:R-:W-:Y:S02]  /*7700*/  FMUL.FTZ R13, R3.reuse, R117 ;  /* 0x00000075030d7220 */ /* 0x040fe40000410000 */
[----:B------:R1:W-:Y:S01]  /*7710*/  @P0 LDGSTS.E.BYPASS.LTC128B.128 [R233+0x4900], [R6.64], !P4 ;  /* 0x0490000006e90fae */ /* 0x0003e2000e101d46 */
[----:B------:R-:W-:Y:S07]  /*7720*/  FMUL.FTZ R18, R100, R122 ;  /* 0x0000007a64127220 */ /* 0x000fee0000410000 */
[----:B------:R2:W-:Y:S01]  /*7730*/  @P0 LDGSTS.E.BYPASS.LTC128B.128 [R233+0x5900], [R4.64], !P6 ;  /* 0x0590000004e90fae */ /* 0x0005e2000f101d46 */
[C---:B---3--:R-:W-:Y:S02]  /*7740*/  FMUL.FTZ R8, R3.reuse, R108 ;  /* 0x0000006c03087220 */ /* 0x048fe40000410000 */
[----:B------:R-:W-:Y:S01]  /*7750*/  FMUL.FTZ R9, R3, R109 ;  /* 0x0000006d03097220 */ /* 0x000fe20000410000 */
[----:B----4-:R-:W-:Y:S01]  /*7760*/  F2FP.BF16.PACK_AB R110, R252, R183 ;  /* 0x000000b7fc6e723e */ /* 0x010fe200000010ff */
[----:B------:R-:W-:Y:S03]  /*7770*/  FMUL.FTZ R16, R101, R120 ;  /* 0x0000007865107220 */ /* 0x000fe60000410000 */
[----:B------:R-:W3:Y:S08]  /*7780*/  LDSM.16.MT88.4 R20, [R217+0x100] ;  /* 0x00010000d914783b */ /* 0x000ef00000004200 */
[----:B------:R-:W4:Y:S01]  /*7790*/  LDSM.16.MT88.4 R36, [R218+0x100] ;  /* 0x00010000da24783b */ /* 0x000f220000004200 */
[----:B-1----:R-:W-:Y:S01]  /*77a0*/  FMUL.FTZ R6, R100, R114 ;  /* 0x0000007264067220 */ /* 0x002fe20000410000 */
[----:B------:R-:W-:Y:S01]  /*77b0*/  F2FP.BF16.PACK_AB R114, R182, R245 ;  /* 0x000000f5b672723e */ /* 0x000fe200000010ff */
[----:B------:R-:W-:Y:S01]  /*77c0*/  FMUL.FTZ R7, R100, R115 ;  /* 0x0000007364077220 */ /* 0x000fe20000410000 */
[----:B------:R-:W-:Y:S01]  /*77d0*/  F2FP.BF16.PACK_AB R115, R180, R46 ;  /* 0x0000002eb473723e */ /* 0x000fe200000010ff */
[C---:B------:R-:W-:Y:S03]  /*77e0*/  FMUL.FTZ R46, R0.reuse, R150 ;  /* 0x00000096002e7220 */ /* 0x040fe60000410000 */
[----:B------:R-:W1:Y:S01]  /*77f0*/  LDSM.16.MT88.4 R52, [R217+0x1100] ;  /* 0x00110000d934783b */ /* 0x000e620000004200 */
[----:B------:R5:W-:Y:S01]  /*7800*/  MUFU.EX2 R245, R60 ;  /* 0x0000003c00f57308 */ /* 0x000be20000000800 */
[----:B--2---:R-:W-:Y:S01]  /*7810*/  FFMA.FTZ R4, R189, c[0x0][0x2d0], -R105 ;  /* 0x0000b400bd047a23 */ /* 0x004fe20000010869 */
[----:B------:R-:W-:Y:S01]  /*7820*/  MOV R189, R48 ;  /* 0x0000003000bd7202 */ /* 0x000fe20000000f00 */
[----:B------:R-:W-:Y:S01]  /*7830*/  FMUL.FTZ R5, R101, R113 ;  /* 0x0000007165057220 */ /* 0x000fe20000410000 */
[----:B------:R-:W-:Y:S01]  /*7840*/  F2FP.BF16.PACK_AB R113, R181, R45 ;  /* 0x0000002db571723e */ /* 0x000fe200000010ff */
[----:B------:R-:W-:Y:S02]  /*7850*/  FFMA.FTZ R48, R191, c[0x0][0x2d0], -R173 ;  /* 0x0000b400bf307a23 */ /* 0x000fe400000108ad */
[----:B------:R-:W2:Y:S01]  /*7860*/  LDSM.16.MT88.4 R116, [R218+0x1100] ;  /* 0x00110000da74783b */ /* 0x000ea20000004200 */
[----:B------:R-:W-:Y:S02]  /*7870*/  MOV R191, R185 ;  /* 0x000000b900bf7202 */ /* 0x000fe40000000f00 */
[----:B------:R3:W3:Y:S05]  /*7880*/  MUFU.EX2 R206, R4 ;  /* 0x0000000400ce7308 */ /* 0x0006ea0000000800 */
[----:B------:R-:W1:Y:S05]  /*7890*/  LDSM.16.MT88.4 R120, [R217+0x2100] ;  /* 0x00210000d978783b */ /* 0x000e6a0000004200 */
[----:B------:R4:W-:Y:S03]  /*78a0*/  MUFU.EX2 R248, R48 ;  /* 0x0000003000f87308 */ /* 0x0009e60000000800 */
[----:B------:R-:W-:Y:S01]  /*78b0*/  LDSM.16.MT88.4 R168, [R218+0x1d00] ;  /* 0x001d0000daa8783b */ /* 0x000fe20000004200 */
[----:B-----5:R-:W-:Y:S07]  /*78c0*/  FMUL.FTZ R60, R3, R164 ;  /* 0x000000a4033c7220 */ /* 0x020fee0000410000 */
[----:B------:R-:W0:Y:S01]  /*78d0*/  LDGDEPBAR ;  /* 0x00000000000079af */ /* 0x000e220000000000 */
[--C-:B---3--:R-:W-:Y:S01]  /*78e0*/  FFMA.FTZ R4, R187, c[0x0][0x2d0], -R105.reuse ;  /* 0x0000b400bb047a23 */ /* 0x108fe20000010869 */
[----:B------:R-:W-:Y:S01]  /*78f0*/  MOV R187, R26 ;  /* 0x0000001a00bb7202 */ /* 0x000fe20000000f00 */
[----:B------:R-:W-:Y:S01]  /*7900*/  FMUL.FTZ R26, R0, R130 ;  /* 0x00000082001a7220 */ /* 0x000fe20000410000 */
[----:B------:R-:W-:Y:S01]  /*7910*/  F2FP.BF16.PACK_AB R109, R206, R205 ;  /* 0x000000cdce6d723e */ /* 0x000fe200000010ff */
[----:B------:R3:W-:Y:S01]  /*7920*/  MUFU.EX2 R207, R4 ;  /* 0x0000000400cf7308 */ /* 0x0007e20000000800 */
[----:B------:R-:W-:Y:S01]  /*7930*/  MOV R130, R45 ;  /* 0x0000002d00827202 */ /* 0x000fe20000000f00 */
[----:B------:R-:W-:Y:S02]  /*7940*/  FMUL.FTZ R45, R3, R149 ;  /* 0x00000095032d7220 */ /* 0x000fe40000410000 */
[----:B----4-:R-:W-:Y:S02]  /*7950*/  FMUL.FTZ R48, R101, R152 ;  /* 0x0000009865307220 */ /* 0x010fe40000410000 */
[----:B---3--:R-:W-:Y:S01]  /*7960*/  FFMA.FTZ R4, R186, c[0x0][0x2d0], -R105 ;  /* 0x0000b400ba047a23 */ /* 0x008fe20000010869 */
[----:B------:R-:W-:Y:S01]  /*7970*/  MOV R186, R24 ;  /* 0x0000001800ba7202 */ /* 0x000fe20000000f00 */
[----:B------:R-:W-:Y:S01]  /*7980*/  FMUL.FTZ R24, R3, R128 ;  /* 0x0000008003187220 */ /* 0x000fe20000410000 */
[----:B------:R-:W-:Y:S01]  /*7990*/  MOV R128, R249 ;  /* 0x000000f900807202 */ /* 0x000fe20000000f00 */
[----:B------:R3:W4:Y:S01]  /*79a0*/  MUFU.EX2 R208, R4 ;  /* 0x0000000400d07308 */ /* 0x0007220000000800 */
[----:B------:R-:W-:Y:S01]  /*79b0*/  F2FP.BF16.PACK_AB R108, R186, R43 ;  /* 0x0000002bba6c723e */ /* 0x000fe200000010ff */
[----:B------:R-:W-:Y:S01]  /*79c0*/  FMUL.FTZ R43, R0, R147 ;  /* 0x00000093002b7220 */ /* 0x000fe20000410000 */
[----:B------:R-:W-:Y:S01]  /*79d0*/  MOV R147, R135 ;  /* 0x0000008700937202 */ /* 0x000fe20000000f00 */
[--C-:B------:R-:W-:Y:S01]  /*79e0*/  FFMA.FTZ R128, R128, c[0x0][0x2d0], -R174.reuse ;  /* 0x0000b40080807a23 */ /* 0x100fe200000108ae */
[----:B------:R-:W-:Y:S02]  /*79f0*/  MOV R135, R133 ;  /* 0x0000008500877202 */ /* 0x000fe40000000f00 */
[----:B------:R-:W-:Y:S03]  /*7a00*/  MOV R133, R131 ;  /* 0x0000008300857202 */ /* 0x000fe60000000f00 */
[----:B------:R5:W-:Y:S01]  /*7a10*/  MUFU.EX2 R249, R44 ;  /* 0x0000002c00f97308 */ /* 0x000be20000000800 */
[----:B---3--:R-:W-:Y:S01]  /*7a20*/  FMUL.FTZ R4, R101, R112 ;  /* 0x0000007065047220 */ /* 0x008fe20000410000 */
[----:B------:R-:W-:Y:S01]  /*7a30*/  F2FP.BF16.PACK_AB R112, R187, R42 ;  /* 0x0000002abb70723e */ /* 0x000fe200000010ff */
[----:B------:R-:W-:Y:S01]  /*7a40*/  FMUL.FTZ R42, R0, R146 ;  /* 0x00000092002a7220 */ /* 0x000fe20000410000 */
[----:B----4-:R-:W-:Y:S02]  /*7a50*/  F2FP.BF16.PACK_AB R111, R208, R207 ;  /* 0x000000cfd06f723e */ /* 0x010fe400000010ff */
[----:B------:R-:W-:Y:S03]  /*7a60*/  MOV R146, R236 ;  /* 0x000000ec00927202 */ /* 0x000fe60000000f00 */
[-C--:B------:R-:W-:Y:S05]  /*7a70*/  HMMA.16816.F32.BF16 R4, R112, R20.reuse, R4 ;  /* 0x000000147004723c */ /* 0x080fea0000041804 */
[----:B-----5:R-:W-:Y:S03]  /*7a80*/  FMUL.FTZ R44, R3, R148 ;  /* 0x00000094032c7220 */ /* 0x020fe60000410000 */
[C---:B------:R-:W-:Y:S07]  /*7a90*/  HMMA.16816.F32.BF16 R8, R108.reuse, R20, R8 ;  /* 0x000000146c08723c */ /* 0x040fee0000041808 */
[C---:B------:R-:W-:Y:S01]  /*7aa0*/  FMUL.FTZ R20, R101.reuse, R124 ;  /* 0x0000007c65147220 */ /* 0x040fe20000410000 */
[-C--:B------:R-:W-:Y:S04]  /*7ab0*/  HMMA.16816.F32.BF16 R12, R108, R22.reuse, R12 ;  /* 0x000000166c0c723c */ /* 0x080fe8000004180c */
[C---:B------:R-:W-:Y:S04]  /*7ac0*/  FMUL.FTZ R21, R101.reuse, R125 ;  /* 0x0000007d65157220 */ /* 0x040fe80000410000 */
[C---:B------:R-:W-:Y:S07]  /*7ad0*/  HMMA.16816.F32.BF16 R16, R112.reuse, R22, R16 ;  /* 0x000000167010723c */ /* 0x040fee0000041810 */
[C---:B------:R-:W-:Y:S02]  /*7ae0*/  FMUL.FTZ R22, R100.reuse, R126 ;  /* 0x0000007e64167220 */ /* 0x040fe40000410000 */
[----:B------:R-:W-:Y:S02]  /*7af0*/  FMUL.FTZ R23, R100, R127 ;  /* 0x0000007f64177220 */ /* 0x000fe40000410000 */
[----:B------:R-:W-:Y:S05]  /*7b00*/  LDSM.16.MT88.4 R124, [R218+0x500] ;  /* 0x00050000da7c783b */ /* 0x000fea0000004200 */
[-C--:B------:R-:W-:Y:S08]  /*7b10*/  HMMA.16816.F32.BF16 R20, R112, R36.reuse, R20 ;  /* 0x000000247014723c */ /* 0x080ff00000041814 */
[C---:B------:R-:W-:Y:S07]  /*7b20*/  HMMA.16816.F32.BF16 R24, R108.reuse, R36, R24 ;  /* 0x000000246c18723c */ /* 0x040fee0000041818 */
[----:B------:R-:W-:Y:S01]  /*7b30*/  FFMA.FTZ R36, R192, c[0x0][0x2d0], -R173 ;  /* 0x0000b400c0247a23 */ /* 0x000fe200000108ad */
[-C--:B------:R-:W-:Y:S03]  /*7b40*/  HMMA.16816.F32.BF16 R28, R108, R38.reuse, R28 ;  /* 0x000000266c1c723c */ /* 0x080fe6000004181c */
[----:B------:R3:W4:Y:S01]  /*7b50*/  MUFU.EX2 R251, R36 ;  /* 0x0000002400fb7308 */ /* 0x0007220000000800 */
[----:B------:R-:W-:Y:S01]  /*7b60*/  MOV R192, R50 ;  /* 0x0000003200c07202 */ /* 0x000fe20000000f00 */
[C---:B------:R-:W-:Y:S02]  /*7b70*/  FMUL.FTZ R50, R100.reuse, R154 ;  /* 0x0000009a64327220 */ /* 0x040fe40000410000 */
[C---:B------:R-:W-:Y:S01]  /*7b80*/  FMUL.FTZ R37, R101.reuse, R141 ;  /* 0x0000008d65257220 */ /* 0x040fe20000410000 */
[C---:B------:R-:W-:Y:S04]  /*7b90*/  HMMA.16816.F32.BF16 R32, R112.reuse, R38, R32 ;  /* 0x000000267020723c */ /* 0x040fe80000041820 */
[----:B------:R-:W-:Y:S02]  /*7ba0*/  MOV R141, R240 ;  /* 0x000000f0008d7202 */ /* 0x000fe40000000f00 */
[----:B------:R5:W-:Y:S01]  /*7bb0*/  MUFU.EX2 R240, R106 ;  /* 0x0000006a00f07308 */ /* 0x000be20000000800 */
[C---:B------:R-:W-:Y:S01]  /*7bc0*/  FMUL.FTZ R38, R100.reuse, R142 ;  /* 0x0000008e64267220 */ /* 0x040fe20000410000 */
[----:B------:R-:W-:Y:S01]  /*7bd0*/  MOV R142, R239 ;  /* 0x000000ef008e7202 */ /* 0x000fe20000000f00 */
[----:B------:R-:W-:Y:S03]  /*7be0*/  FMUL.FTZ R39, R100, R143 ;  /* 0x0000008f64277220 */ /* 0x000fe60000410000 */
[----:B------:R-:W-:Y:S01]  /*7bf0*/  MOV R143, R238 ;  /* 0x000000ee008f7202 */ /* 0x000fe20000000f00 */
[C---:B---3--:R-:W-:Y:S01]  /*7c00*/  FMUL.FTZ R36, R101.reuse, R140 ;  /* 0x0000008c65247220 */ /* 0x048fe20000410000 */
[----:B------:R-:W-:Y:S01]  /*7c10*/  MOV R140, R49 ;  /* 0x00000031008c7202 */ /* 0x000fe20000000f00 */
[----:B------:R-:W-:Y:S02]  /*7c20*/  FMUL.FTZ R49, R101, R153 ;  /* 0x0000009965317220 */ /* 0x000fe40000410000 */
[----:B------:R-:W-:Y:S03]  /*7c30*/  LDSM.16.MT88.4 R152, [R217+0x1d00] ;  /* 0x001d0000d998783b */ /* 0x000fe60000004200 */
[-C--:B-1----:R-:W-:Y:S03]  /*7c40*/  HMMA.16816.F32.BF16 R36, R112, R52.reuse, R36 ;  /* 0x000000347024723c */ /* 0x082fe60000041824 */
[--C-:B-----5:R-:W-:Y:S05]  /*7c50*/  FFMA.FTZ R106, R203, c[0x0][0x2d0], -R105.reuse ;  /* 0x0000b400cb6a7a23 */ /* 0x120fea0000010869 */
[C---:B------:R-:W-:Y:S07]  /*7c60*/  HMMA.16816.F32.BF16 R40, R108.reuse, R52, R40 ;  /* 0x000000346c28723c */ /* 0x040fee0000041828 */
[--C-:B------:R-:W-:Y:S01]  /*7c70*/  FFMA.FTZ R52, R196, c[0x0][0x2d0], -R174.reuse ;  /* 0x0000b400c4347a23 */ /* 0x100fe200000108ae */
[-C--:B------:R-:W-:Y:S01]  /*7c80*/  HMMA.16816.F32.BF16 R44, R108, R54.reuse, R44 ;  /* 0x000000366c2c723c */ /* 0x080fe2000004182c */
[----:B------:R1:W-:Y:S03]  /*7c90*/  MUFU.EX2 R196, R106 ;  /* 0x0000006a00c47308 */ /* 0x0003e60000000800 */
[C---:B------:R-:W-:Y:S04]  /*7ca0*/  FMUL.FTZ R53, R101.reuse, R157 ;  /* 0x0000009d65357220 */ /* 0x040fe80000410000 */
[C---:B------:R-:W-:Y:S03]  /*7cb0*/  HMMA.16816.F32.BF16 R48, R112.reuse, R54, R48 ;  /* 0x000000367030723c */ /* 0x040fe60000041830 */
[----:B------:R3:W5:Y:S04]  /*7cc0*/  MUFU.EX2 R247, R52 ;  /* 0x0000003400f77308 */ /* 0x0007680000000800 */
[C---:B------:R-:W-:Y:S02]  /*7cd0*/  FMUL.FTZ R54, R100.reuse, R158 ;  /* 0x0000009e64367220 */ /* 0x040fe40000410000 */
[----:B------:R-:W-:Y:S03]  /*7ce0*/  FMUL.FTZ R55, R100, R159 ;  /* 0x0000009f64377220 */ /* 0x000fe60000410000 */
[--C-:B-1----:R-:W-:Y:S04]  /*7cf0*/  FFMA.FTZ R106, R204, c[0x0][0x2d0], -R105.reuse ;  /* 0x0000b400cc6a7a23 */ /* 0x102fe80000010869 */
[----:B------:R1:W1:Y:S01]  /*7d00*/  MUFU.EX2 R195, R106 ;  /* 0x0000006a00c37308 */ /* 0x0002620000000800 */
[----:B---3--:R-:W-:Y:S07]  /*7d10*/  FMUL.FTZ R52, R101, R156 ;  /* 0x0000009c65347220 */ /* 0x008fee0000410000 */
[-C--:B--2---:R-:W-:Y:S08]  /*7d20*/  HMMA.16816.F32.BF16 R52, R112, R116.reuse, R52 ;  /* 0x000000747034723c */ /* 0x084ff00000041834 */
[C---:B------:R-:W-:Y:S04]  /*7d30*/  HMMA.16816.F32.BF16 R56, R108.reuse, R116, R56 ;  /* 0x000000746c38723c */ /* 0x040fe80000041838 */
[--C-:B-1----:R-:W-:Y:S02]  /*7d40*/  FFMA.FTZ R106, R213, c[0x0][0x2d0], -R105.reuse ;  /* 0x0000b400d56a7a23 */ /* 0x102fe40000010869 */
[----:B------:R-:W-:Y:S02]  /*7d50*/  MUFU.EX2 R213, R128 ;  /* 0x0000008000d57308 */ /* 0x000fe40000000800 */
[-C--:B------:R-:W-:Y:S08]  /*7d60*/  HMMA.16816.F32.BF16 R60, R108, R118.reuse, R60 ;  /* 0x000000766c3c723c */ /* 0x080ff0000004183c */
[C---:B------:R-:W-:Y:S01]  /*7d70*/  HMMA.16816.F32.BF16 R64, R112.reuse, R118, R64 ;  /* 0x000000767040723c */ /* 0x040fe20000041840 */
[----:B------:R1:W-:Y:S01]  /*7d80*/  MUFU.EX2 R190, R106 ;  /* 0x0000006a00be7308 */ /* 0x0003e20000000800 */
[----:B------:R-:W2:Y:S06]  /*7d90*/  LDSM.16.MT88.4 R116, [R218+0x2100] ;  /* 0x00210000da74783b */ /* 0x000eac0000004200 */
[-C--:B------:R-:W-:Y:S08]  /*7da0*/  HMMA.16816.F32.BF16 R68, R112, R120.reuse, R68 ;  /* 0x000000787044723c */ /* 0x080ff00000041844 */
[C---:B------:R-:W-:Y:S08]  /*7db0*/  HMMA.16816.F32.BF16 R72, R108.reuse, R120, R72 ;  /* 0x000000786c48723c */ /* 0x040ff00000041848 */
[-C--:B------:R-:W-:Y:S04]  /*7dc0*/  HMMA.16816.F32.BF16 R76, R108, R122.reuse, R76 ;  /* 0x0000007a6c4c723c */ /* 0x080fe8000004184c */
[----:B-1----:R-:W-:Y:S04]  /*7dd0*/  FFMA.FTZ R106, R235, c[0x0][0x2d0], -R105 ;  /* 0x0000b400eb6a7a23 */ /* 0x002fe80000010869 */
[C---:B------:R-:W-:Y:S01]  /*7de0*/  HMMA.16816.F32.BF16 R80, R112.reuse, R122, R80 ;  /* 0x0000007a7050723c */ /* 0x040fe20000041850 */
[----:B------:R1:W3:Y:S01]  /*7df0*/  MUFU.EX2 R193, R106 ;  /* 0x0000006a00c17308 */ /* 0x0002e20000000800 */
[----:B------:R-:W3:Y:S06]  /*7e00*/  LDSM.16.MT88.4 R120, [R217+0x500] ;  /* 0x00050000d978783b */ /* 0x000eec0000004200 */
[-C--:B--2---:R-:W-:Y:S08]  /*7e10*/  HMMA.16816.F32.BF16 R84, R112, R116.reuse, R84 ;  /* 0x000000747054723c */ /* 0x084ff00000041854 */
[C---:B------:R-:W-:Y:S04]  /*7e20*/  HMMA.16816.F32.BF16 R88, R108.reuse, R116, R88 ;  /* 0x000000746c58723c */ /* 0x040fe80000041858 */
[--C-:B-1----:R-:W-:Y:S04]  /*7e30*/  FFMA.FTZ R106, R214, c[0x0][0x2d0], -R173.reuse ;  /* 0x0000b400d66a7a23 */ /* 0x102fe800000108ad */
[-C--:B------:R-:W-:Y:S01]  /*7e40*/  HMMA.16816.F32.BF16 R92, R108, R118.reuse, R92 ;  /* 0x000000766c5c723c */ /* 0x080fe2000004185c */
[----:B------:R1:W-:Y:S06]  /*7e50*/  MUFU.EX2 R239, R106 ;  /* 0x0000006a00ef7308 */ /* 0x0003ec0000000800 */
[----:B----4-:R-:W-:Y:S01]  /*7e60*/  F2FP.BF16.PACK_AB R108, R250, R251 ;  /* 0x000000fbfa6c723e */ /* 0x010fe200000010ff */
[----:B------:R-:W-:Y:S01]  /*7e70*/  HMMA.16816.F32.BF16 R96, R112, R118, R96 ;  /* 0x000000767060723c */ /* 0x000fe20000041860 */
[----:B------:R-:W2:Y:S03]  /*7e80*/  LDSM.16.MT88.4 R116, [R217+0x1500] ;  /* 0x00150000d974783b */ /* 0x000ea60000004200 */
[----:B------:R-:W-:Y:S02]  /*7e90*/  F2FP.BF16.PACK_AB R110, R248, R249 ;  /* 0x000000f9f86e723e */ /* 0x000fe400000010ff */
[----:B-----5:R-:W-:Y:S02]  /*7ea0*/  F2FP.BF16.PACK_AB R109, R246, R247 ;  /* 0x000000f7f66d723e */ /* 0x020fe400000010ff */
[----:B------:R-:W-:Y:S04]  /*7eb0*/  F2FP.BF16.PACK_AB R111, R244, R245 ;  /* 0x000000f5f46f723e */ /* 0x000fe800000010ff */
[----:B------:R-:W-:Y:S02]  /*7ec0*/  F2FP.BF16.PACK_AB R112, R242, R243 ;  /* 0x000000f3f270723e */ /* 0x000fe400000010ff */
[----:B------:R-:W-:Y:S01]  /*7ed0*/  F2FP.BF16.PACK_AB R114, R240, R241 ;  /* 0x000000f1f072723e */ /* 0x000fe200000010ff */
[-C--:B---3--:R-:W-:Y:S05]  /*7ee0*/  HMMA.16816.F32.BF16 R4, R108, R120.reuse, R4 ;  /* 0x000000786c04723c */ /* 0x088fea0000041804 */
[--C-:B-1----:R-:W-:Y:S01]  /*7ef0*/  FFMA.FTZ R106, R215, c[0x0][0x2d0], -R173.reuse ;  /* 0x0000b400d76a7a23 */ /* 0x102fe200000108ad */
[----:B------:R-:W-:Y:S02]  /*7f00*/  F2FP.BF16.PACK_AB R113, R195, R196 ;  /* 0x000000c4c371723e */ /* 0x000fe400000010ff */
[----:B------:R-:W-:Y:S01]  /*7f10*/  F2FP.BF16.PACK_AB R115, R193, R190 ;  /* 0x000000bec173723e */ /* 0x000fe200000010ff */
[----:B------:R1:W3:Y:S06]  /*7f20*/  MUFU.EX2 R237, R106 ;  /* 0x0000006a00ed7308 */ /* 0x0002ec0000000800 */
[C---:B------:R-:W-:Y:S08]  /*7f30*/  HMMA.16816.F32.BF16 R8, R112.reuse, R120, R8 ;  /* 0x000000787008723c */ /* 0x040ff00000041808 */
[-C--:B------:R-:W-:Y:S08]  /*7f40*/  HMMA.16816.F32.BF16 R12, R112, R122.reuse, R12 ;  /* 0x0000007a700c723c */ /* 0x080ff0000004180c */
[C---:B------:R-:W-:Y:S01]  /*7f50*/  HMMA.16816.F32.BF16 R16, R108.reuse, R122, R16 ;  /* 0x0000007a6c10723c */ /* 0x040fe20000041810 */
[----:B------:R-:W4:Y:S03]  /*7f60*/  LDSM.16.MT88.4 R120, [R218+0x1500] ;  /* 0x00150000da78783b */ /* 0x000f260000004200 */
[--C-:B-1----:R-:W-:Y:S04]  /*7f70*/  FFMA.FTZ R106, R202, c[0x0][0x2d0], -R173.reuse ;  /* 0x0000b400ca6a7a23 */ /* 0x102fe800000108ad */
[-C--:B------:R-:W-:Y:S01]  /*7f80*/  HMMA.16816.F32.BF16 R20, R108, R124.reuse, R20 ;  /* 0x0000007c6c14723c */ /* 0x080fe20000041814 */
[----:B------:R1:W-:Y:S07]  /*7f90*/  MUFU.EX2 R238, R106 ;  /* 0x0000006a00ee7308 */ /* 0x0003ee0000000800 */
[C---:B------:R-:W-:Y:S08]  /*7fa0*/  HMMA.16816.F32.BF16 R24, R112.reuse, R124, R24 ;  /* 0x0000007c7018723c */ /* 0x040ff00000041818 */
[-C--:B------:R-:W-:Y:S08]  /*7fb0*/  HMMA.16816.F32.BF16 R28, R112, R126.reuse, R28 ;  /* 0x0000007e701c723c */ /* 0x080ff0000004181c */
[C---:B------:R-:W-:Y:S01]  /*7fc0*/  HMMA.16816.F32.BF16 R32, R108.reuse, R126, R32 ;  /* 0x0000007e6c20723c */ /* 0x040fe20000041820 */
[----:B------:R-:W5:Y:S03]  /*7fd0*/  LDSM.16.MT88.4 R124, [R217+0x2500] ;  /* 0x00250000d97c783b */ /* 0x000f660000004200 */
[----:B-1----:R-:W-:Y:S04]  /*7fe0*/  FFMA.FTZ R106, R212, c[0x0][0x2d0], -R173 ;  /* 0x0000b400d46a7a23 */ /* 0x002fe800000108ad */
[-C--:B--2---:R-:W-:Y:S01]  /*7ff0*/  HMMA.16816.F32.BF16 R36, R108, R116.reuse, R36 ;  /* 0x000000746c24723c */ /* 0x084fe20000041824 */
[----:B------:R1:W2:Y:S07]  /*8000*/  MUFU.EX2 R236, R106 ;  /* 0x0000006a00ec7308 */ /* 0x0002ae0000000800 */
[C---:B------:R-:W-:Y:S08]  /*8010*/  HMMA.16816.F32.BF16 R40, R112.reuse, R116, R40 ;  /* 0x000000747028723c */ /* 0x040ff00000041828 */
[-C--:B------:R-:W-:Y:S08]  /*8020*/  HMMA.16816.F32.BF16 R44, R112, R118.reuse, R44 ;  /* 0x00000076702c723c */ /* 0x080ff0000004182c */
[C---:B------:R-:W-:Y:S01]  /*8030*/  HMMA.16816.F32.BF16 R48, R108.reuse, R118, R48 ;  /* 0x000000766c30723c */ /* 0x040fe20000041830 */
[----:B------:R-:W2:Y:S03]  /*8040*/  LDSM.16.MT88.4 R116, [R218+0x2500] ;  /* 0x00250000da74783b */ /* 0x000ea60000004200 */
[--C-:B-1----:R-:W-:Y:S01]  /*8050*/  FFMA.FTZ R106, R146, c[0x0][0x2d0], -R174.reuse ;  /* 0x0000b400926a7a23 */ /* 0x102fe200000108ae */
[----:B------:R-:W-:Y:S02]  /*8060*/  MOV R146, R138 ;  /* 0x0000008a00927202 */ /* 0x000fe40000000f00 */
[----:B------:R-:W-:Y:S01]  /*8070*/  MOV R138, R134 ;  /* 0x00000086008a7202 */ /* 0x000fe20000000f00 */
[-C--:B----4-:R-:W-:Y:S01]  /*8080*/  HMMA.16816.F32.BF16 R52, R108, R120.reuse, R52 ;  /* 0x000000786c34723c */ /* 0x090fe20000041834 */
[----:B------:R1:W-:Y:S03]  /*8090*/  MUFU.EX2 R235, R106 ;  /* 0x0000006a00eb7308 */ /* 0x0003e60000000800 */
[----:B------:R-:W-:Y:S02]  /*80a0*/  MOV R134, R132 ;  /* 0x0000008400867202 */ /* 0x000fe40000000f00 */
[----:B------:R-:W-:Y:S02]  /*80b0*/  MOV R132, R130 ;  /* 0x0000008200847202 */ /* 0x000fe40000000f00 */
[C---:B------:R-:W-:Y:S08]  /*80c0*/  HMMA.16816.F32.BF16 R56, R112.reuse, R120, R56 ;  /* 0x000000787038723c */ /* 0x040ff00000041838 */
[-C--:B------:R-:W-:Y:S08]  /*80d0*/  HMMA.16816.F32.BF16 R60, R112, R122.reuse, R60 ;  /* 0x0000007a703c723c */ /* 0x080ff0000004183c */
[C---:B------:R-:W-:Y:S01]  /*80e0*/  HMMA.16816.F32.BF16 R64, R108.reuse, R122, R64 ;  /* 0x0000007a6c40723c */ /* 0x040fe20000041840 */
[----:B------:R-:W-:Y:S03]  /*80f0*/  LDSM.16.MT88.4 R120, [R218+0x900] ;  /* 0x00090000da78783b */ /* 0x000fe60000004200 */
[--C-:B-1----:R-:W-:Y:S01]  /*8100*/  FFMA.FTZ R106, R145, c[0x0][0x2d0], -R174.reuse ;  /* 0x0000b400916a7a23 */ /* 0x102fe200000108ae */
[----:B------:R-:W-:Y:S02]  /*8110*/  MOV R145, R141 ;  /* 0x0000008d00917202 */ /* 0x000fe40000000f00 */
[----:B------:R-:W-:Y:S01]  /*8120*/  MOV R141, R140 ;  /* 0x0000008c008d7202 */ /* 0x000fe20000000f00 */
[-C--:B-----5:R-:W-:Y:S01]  /*8130*/  HMMA.16816.F32.BF16 R68, R108, R124.reuse, R68 ;  /* 0x0000007c6c44723c */ /* 0x0a0fe20000041844 */
[----:B------:R1:W4:Y:S03]  /*8140*/  MUFU.EX2 R215, R106 ;  /* 0x0000006a00d77308 */ /* 0x0003260000000800 */
[----:B------:R-:W-:Y:S02]  /*8150*/  MOV R140, R192 ;  /* 0x000000c0008c7202 */ /* 0x000fe40000000f00 */
[----:B------:R-:W-:Y:S02]  /*8160*/  MOV R192, R139 ;  /* 0x0000008b00c07202 */ /* 0x000fe40000000f00 */
[C---:B------:R-:W-:Y:S04]  /*8170*/  HMMA.16816.F32.BF16 R72, R112.reuse, R124, R72 ;  /* 0x0000007c7048723c */ /* 0x040fe80000041848 */
[----:B------:R-:W-:Y:S02]  /*8180*/  MOV R139, R129 ;  /* 0x00000081008b7202 */ /* 0x000fe40000000f00 */
[----:B------:R-:W5:Y:S02]  /*8190*/  LDSM.16.MT88.4 R128, [R217+0x900] ;  /* 0x00090000d980783b */ /* 0x000f640000004200 */
[-C--:B------:R-:W-:Y:S08]  /*81a0*/  HMMA.16816.F32.BF16 R76, R112, R126.reuse, R76 ;  /* 0x0000007e704c723c */ /* 0x080ff0000004184c */
[C---:B------:R-:W-:Y:S01]  /*81b0*/  HMMA.16816.F32.BF16 R80, R108.reuse, R126, R80 ;  /* 0x0000007e6c50723c */ /* 0x040fe20000041850 */
[----:B------:R-:W-:Y:S03]  /*81c0*/  LDSM.16.MT88.4 R124, [R218+0x1900] ;  /* 0x00190000da7c783b */ /* 0x000fe60000004200 */
[--C-:B-1----:R-:W-:Y:S04]  /*81d0*/  FFMA.FTZ R106, R144, c[0x0][0x2d0], -R174.reuse ;  /* 0x0000b400906a7a23 */ /* 0x102fe800000108ae */
[-C--:B--2---:R-:W-:Y:S01]  /*81e0*/  HMMA.16816.F32.BF16 R84, R108, R116.reuse, R84 ;  /* 0x000000746c54723c */ /* 0x084fe20000041854 */
[----:B------:R1:W2:Y:S07]  /*81f0*/  MUFU.EX2 R214, R106 ;  /* 0x0000006a00d67308 */ /* 0x0002ae0000000800 */
[C---:B------:R-:W-:Y:S08]  /*8200*/  HMMA.16816.F32.BF16 R88, R112.reuse, R116, R88 ;  /* 0x000000747058723c */ /* 0x040ff00000041858 */
[-C--:B------:R-:W-:Y:S08]  /*8210*/  HMMA.16816.F32.BF16 R92, R112, R118.reuse, R92 ;  /* 0x00000076705c723c */ /* 0x080ff0000004185c */
[----:B------:R-:W-:Y:S01]  /*8220*/  HMMA.16816.F32.BF16 R96, R108, R118, R96 ;  /* 0x000000766c60723c */ /* 0x000fe20000041860 */
[----:B------:R-:W5:Y:S03]  /*8230*/  LDSM.16.MT88.4 R116, [R217+0x1900] ;  /* 0x00190000d974783b */ /* 0x000f660000004200 */
[--C-:B-1----:R-:W-:Y:S01]  /*8240*/  FFMA.FTZ R106, R143, c[0x0][0x2d0], -R175.reuse ;  /* 0x0000b4008f6a7a23 */ /* 0x102fe200000108af */
[----:B------:R-:W-:Y:S02]  /*8250*/  MOV R143, R136 ;  /* 0x00000088008f7202 */ /* 0x000fe40000000f00 */
[----:B------:R-:W-:Y:S01]  /*8260*/  MOV R136, R187 ;  /* 0x000000bb00887202 */ /* 0x000fe20000000f00 */
[----:B------:R1:W-:Y:S01]  /*8270*/  MUFU.EX2 R212, R106 ;  /* 0x0000006a00d47308 */ /* 0x0003e20000000800 */
[----:B---3--:R-:W-:Y:S03]  /*8280*/  F2FP.BF16.PACK_AB R108, R237, R239 ;  /* 0x000000efed6c723e */ /* 0x008fe600000010ff */
[----:B------:R-:W-:Y:S02]  /*8290*/  F2FP.BF16.PACK_AB R110, R236, R238 ;  /* 0x000000eeec6e723e */ /* 0x000fe400000010ff */
[----:B----4-:R-:W-:Y:S02]  /*82a0*/  F2FP.BF16.PACK_AB R109, R215, R235 ;  /* 0x000000ebd76d723e */ /* 0x010fe400000010ff */
[----:B--2---:R-:W-:Y:S07]  /*82b0*/  F2FP.BF16.PACK_AB R111, R214, R213 ;  /* 0x000000d5d66f723e */ /* 0x004fee00000010ff */
[-C--:B-----5:R-:W-:Y:S03]  /*82c0*/  HMMA.16816.F32.BF16 R4, R108, R128.reuse, R4 ;  /* 0x000000806c04723c */ /* 0x0a0fe60000041804 */
[--C-:B-1----:R-:W-:Y:S01]  /*82d0*/  FFMA.FTZ R106, R188, c[0x0][0x2d0], -R175.reuse ;  /* 0x0000b400bc6a7a23 */ /* 0x102fe200000108af */
[----:B------:R-:W-:Y:S03]  /*82e0*/  MOV R188, R211 ;  /* 0x000000d300bc7202 */ /* 0x000fe60000000f00 */
[----:B------:R1:W2:Y:S01]  /*82f0*/  MUFU.EX2 R211, R106 ;  /* 0x0000006a00d37308 */ /* 0x0002a20000000800 */
[----:B------:R-:W-:Y:S01]  /*8300*/  MOV R144, R188 ;  /* 0x000000bc00907202 */ /* 0x000fe20000000f00 */
[--C-:B-1----:R-:W-:Y:S03]  /*8310*/  FFMA.FTZ R106, R209, c[0x0][0x2d0], -R175.reuse ;  /* 0x0000b400d16a7a23 */ /* 0x102fe600000108af */
[----:B--2---:R-:W-:Y:S05]  /*8320*/  F2FP.BF16.PACK_AB R112, R211, R212 ;  /* 0x000000d4d370723e */ /* 0x004fea00000010ff */
[----:B------:R1:W-:Y:S02]  /*8330*/  MUFU.EX2 R209, R106 ;  /* 0x0000006a00d17308 */ /* 0x0003e40000000800 */
[----:B-1----:R-:W-:Y:S08]  /*8340*/  FFMA.FTZ R106, R210, c[0x0][0x2d0], -R175 ;  /* 0x0000b400d26a7a23 */ /* 0x002ff000000108af */
[----:B------:R1:W2:Y:S02]  /*8350*/  MUFU.EX2 R210, R106 ;  /* 0x0000006a00d27308 */ /* 0x0002a40000000800 */
[--C-:B-1----:R-:W-:Y:S01]  /*8360*/  FFMA.FTZ R106, R142, c[0x0][0x2d0], -R105.reuse ;  /* 0x0000b4008e6a7a23 */ /* 0x102fe20000010869 */
[----:B------:R-:W-:Y:S02]  /*8370*/  MOV R142, R137 ;  /* 0x00000089008e7202 */ /* 0x000fe40000000f00 */
[----:B------:R-:W-:Y:S05]  /*8380*/  MOV R137, R186 ;  /* 0x000000ba00897202 */ /* 0x000fea0000000f00 */
[----:B------:R1:W-:Y:S01]  /*8390*/  MUFU.EX2 R188, R106 ;  /* 0x0000006a00bc7308 */ /* 0x0003e20000000800 */
[----:B--2---:R-:W-:Y:S01]  /*83a0*/  F2FP.BF16.PACK_AB R114, R210, R209 ;  /* 0x000000d1d272723e */ /* 0x004fe200000010ff */
[--C-:B-1----:R-:W-:Y:S08]  /*83b0*/  FFMA.FTZ R106, R176, c[0x0][0x2d0], -R105.reuse ;  /* 0x0000b400b06a7a23 */ /* 0x102ff00000010869 */
[----:B------:R1:W2:Y:S02]  /*83c0*/  MUFU.EX2 R187, R106 ;  /* 0x0000006a00bb7308 */ /* 0x0002a40000000800 */
[--C-:B-1----:R-:W-:Y:S01]  /*83d0*/  FFMA.FTZ R106, R177, c[0x0][0x2d0], -R105.reuse ;  /* 0x0000b400b16a7a23 */ /* 0x102fe20000010869 */
[----:B--2---:R-:W-:Y:S07]  /*83e0*/  F2FP.BF16.PACK_AB R113, R187, R188 ;  /* 0x000000bcbb71723e */ /* 0x004fee00000010ff */
[----:B------:R1:W-:Y:S02]  /*83f0*/  MUFU.EX2 R186, R106 ;  /* 0x0000006a00ba7308 */ /* 0x0003e40000000800 */
[----:B-1----:R-:W-:Y:S08]  /*8400*/  FFMA.FTZ R106, R178, c[0x0][0x2d0], -R105 ;  /* 0x0000b400b26a7a23 */ /* 0x002ff00000010869 */
[----:B------:R1:W2:Y:S02]  /*8410*/  MUFU.EX2 R185, R106 ;  /* 0x0000006a00b97308 */ /* 0x0002a40000000800 */
[--C-:B-1----:R-:W-:Y:S01]  /*8420*/  FFMA.FTZ R106, R191, c[0x0][0x2d0], -R173.reuse ;  /* 0x0000b400bf6a7a23 */ /* 0x102fe200000108ad */
[----:B--2---:R-:W-:Y:S07]  /*8430*/  F2FP.BF16.PACK_AB R115, R185, R186 ;  /* 0x000000bab973723e */ /* 0x004fee00000010ff */
[----:B------:R1:W-:Y:S01]  /*8440*/  MUFU.EX2 R203, R106 ;  /* 0x0000006a00cb7308 */ /* 0x0003e20000000800 */
[C---:B------:R-:W-:Y:S07]  /*8450*/  HMMA.16816.F32.BF16 R8, R112.reuse, R128, R8 ;  /* 0x000000807008723c */ /* 0x040fee0000041808 */
[--C-:B------:R-:W-:Y:S01]  /*8460*/  FFMA.FTZ R128, R146, c[0x0][0x2d0], -R173.reuse ;  /* 0x0000b40092807a23 */ /* 0x100fe200000108ad */
[-C--:B------:R-:W-:Y:S03]  /*8470*/  HMMA.16816.F32.BF16 R12, R112, R130.reuse, R12 ;  /* 0x00000082700c723c */ /* 0x080fe6000004180c */
[----:B------:R-:W-:Y:S01]  /*8480*/  MUFU.EX2 R202, R128 ;  /* 0x0000008000ca7308 */ /* 0x000fe20000000800 */
[----:B------:R-:W-:Y:S04]  /*8490*/  MOV R146, R136 ;  /* 0x0000008800927202 */ /* 0x000fe80000000f00 */
[C---:B------:R-:W-:Y:S04]  /*84a0*/  HMMA.16816.F32.BF16 R16, R108.reuse, R130, R16 ;  /* 0x000000826c10723c */ /* 0x040fe80000041810 */
[--C-:B-1----:R-:W-:Y:S04]  /*84b0*/  FFMA.FTZ R106, R147, c[0x0][0x2d0], -R173.reuse ;  /* 0x0000b400936a7a23 */ /* 0x102fe800000108ad */
[-C--:B------:R-:W-:Y:S01]  /*84c0*/  HMMA.16816.F32.BF16 R20, R108, R120.reuse, R20 ;  /* 0x000000786c14723c */ /* 0x080fe20000041814 */
[----:B------:R1:W-:Y:S07]  /*84d0*/  MUFU.EX2 R204, R106 ;  /* 0x0000006a00cc7308 */ /* 0x0003ee0000000800 */
[C---:B------:R-:W-:Y:S08]  /*84e0*/  HMMA.16816.F32.BF16 R24, R112.reuse, R120, R24 ;  /* 0x000000787018723c */ /* 0x040ff00000041818 */
[-C--:B------:R-:W-:Y:S08]  /*84f0*/  HMMA.16816.F32.BF16 R28, R112, R122.reuse, R28 ;  /* 0x0000007a701c723c */ /* 0x080ff0000004181c */
[C---:B------:R-:W-:Y:S01]  /*8500*/  HMMA.16816.F32.BF16 R32, R108.reuse, R122, R32 ;  /* 0x0000007a6c20723c */ /* 0x040fe20000041820 */
[----:B------:R-:W2:Y:S03]  /*8510*/  LDSM.16.MT88.4 R120, [R217+0x2900] ;  /* 0x00290000d978783b */ /* 0x000ea60000004200 */
[----:B-1----:R-:W-:Y:S04]  /*8520*/  FFMA.FTZ R106, R179, c[0x0][0x2d0], -R173 ;  /* 0x0000b400b36a7a23 */ /* 0x002fe800000108ad */
[-C--:B------:R-:W-:Y:S01]  /*8530*/  HMMA.16816.F32.BF16 R36, R108, R116.reuse, R36 ;  /* 0x000000746c24723c */ /* 0x080fe20000041824 */
[----:B------:R1:W-:Y:S07]  /*8540*/  MUFU.EX2 R201, R106 ;  /* 0x0000006a00c97308 */ /* 0x0003ee0000000800 */
[C---:B------:R-:W-:Y:S08]  /*8550*/  HMMA.16816.F32.BF16 R40, R112.reuse, R116, R40 ;  /* 0x000000747028723c */ /* 0x040ff00000041828 */
[-C--:B------:R-:W-:Y:S08]  /*8560*/  HMMA.16816.F32.BF16 R44, R112, R118.reuse, R44 ;  /* 0x00000076702c723c */ /* 0x080ff0000004182c */
[C---:B------:R-:W-:Y:S01]  /*8570*/  HMMA.16816.F32.BF16 R48, R108.reuse, R118, R48 ;  /* 0x000000766c30723c */ /* 0x040fe20000041830 */
[----:B------:R-:W3:Y:S03]  /*8580*/  LDSM.16.MT88.4 R116, [R218+0x2900] ;  /* 0x00290000da74783b */ /* 0x000ee60000004200 */
[--C-:B-1----:R-:W-:Y:S01]  /*8590*/  FFMA.FTZ R106, R145, c[0x0][0x2d0], -R174.reuse ;  /* 0x0000b400916a7a23 */ /* 0x102fe200000108ae */
[----:B------:R-:W-:Y:S03]  /*85a0*/  MOV R145, R183 ;  /* 0x000000b700917202 */ /* 0x000fe60000000f00 */
[-C--:B------:R-:W-:Y:S01]  /*85b0*/  HMMA.16816.F32.BF16 R52, R108, R124.reuse, R52 ;  /* 0x0000007c6c34723c */ /* 0x080fe20000041834 */
[----:B------:R1:W-:Y:S07]  /*85c0*/  MUFU.EX2 R199, R106 ;  /* 0x0000006a00c77308 */ /* 0x0003ee0000000800 */
[C---:B------:R-:W-:Y:S07]  /*85d0*/  HMMA.16816.F32.BF16 R56, R112.reuse, R124, R56 ;  /* 0x0000007c7038723c */ /* 0x040fee0000041838 */
[--C-:B------:R-:W-:Y:S01]  /*85e0*/  FFMA.FTZ R124, R141, c[0x0][0x2d0], -R175.reuse ;  /* 0x0000b4008d7c7a23 */ /* 0x100fe200000108af */
[-C--:B------:R-:W-:Y:S03]  /*85f0*/  HMMA.16816.F32.BF16 R60, R112, R126.reuse, R60 ;  /* 0x0000007e703c723c */ /* 0x080fe6000004183c */
[----:B------:R4:W-:Y:S01]  /*8600*/  MUFU.EX2 R194, R124 ;  /* 0x0000007c00c27308 */ /* 0x0009e20000000800 */
[----:B------:R-:W-:Y:S04]  /*8610*/  MOV R141, R137 ;  /* 0x00000089008d7202 */ /* 0x000fe80000000f00 */
[C---:B------:R-:W-:Y:S04]  /*8620*/  HMMA.16816.F32.BF16 R64, R108.reuse, R126, R64 ;  /* 0x0000007e6c40723c */ /* 0x040fe80000041840 */
[--C-:B-1----:R-:W-:Y:S01]  /*8630*/  FFMA.FTZ R106, R144, c[0x0][0x2d0], -R174.reuse ;  /* 0x0000b400906a7a23 */ /* 0x102fe200000108ae */
[----:B------:R-:W-:Y:S03]  /*8640*/  MOV R144, R182 ;  /* 0x000000b600907202 */ /* 0x000fe60000000f00 */
[-C--:B--2---:R-:W-:Y:S01]  /*8650*/  HMMA.16816.F32.BF16 R68, R108, R120.reuse, R68 ;  /* 0x000000786c44723c */ /* 0x084fe20000041844 */
[----:B------:R1:W2:Y:S07]  /*8660*/  MUFU.EX2 R200, R106 ;  /* 0x0000006a00c87308 */ /* 0x0002ae0000000800 */
[C---:B------:R-:W-:Y:S01]  /*8670*/  HMMA.16816.F32.BF16 R72, R112.reuse, R120, R72 ;  /* 0x000000787048723c */ /* 0x040fe20000041848 */
[----:B----4-:R-:W4:Y:S07]  /*8680*/  LDSM.16.MT88.4 R124, [R217+0xd00] ;  /* 0x000d0000d97c783b */ /* 0x010f2e0000004200 */
[-C--:B------:R-:W-:Y:S08]  /*8690*/  HMMA.16816.F32.BF16 R76, R112, R122.reuse, R76 ;  /* 0x0000007a704c723c */ /* 0x080ff0000004184c */
[C---:B------:R-:W-:Y:S04]  /*86a0*/  HMMA.16816.F32.BF16 R80, R108.reuse, R122, R80 ;  /* 0x0000007a6c50723c */ /* 0x040fe80000041850 */
[--C-:B-1----:R-:W-:Y:S01]  /*86b0*/  FFMA.FTZ R106, R143, c[0x0][0x2d0], -R174.reuse ;  /* 0x0000b4008f6a7a23 */ /* 0x102fe200000108ae */
[----:B------:R-:W-:Y:S02]  /*86c0*/  MOV R143, R180 ;  /* 0x000000b4008f7202 */ /* 0x000fe40000000f00 */
[----:B--2---:R-:W-:Y:S01]  /*86d0*/  F2FP.BF16.PACK_AB R173, R200, R199 ;  /* 0x000000c7c8ad723e */ /* 0x004fe200000010ff */
[-C--:B---3--:R-:W-:Y:S01]  /*86e0*/  HMMA.16816.F32.BF16 R84, R108, R116.reuse, R84 ;  /* 0x000000746c54723c */ /* 0x088fe20000041854 */
[----:B------:R1:W-:Y:S07]  /*86f0*/  MUFU.EX2 R198, R106 ;  /* 0x0000006a00c67308 */ /* 0x0003ee0000000800 */
[C---:B------:R-:W-:Y:S08]  /*8700*/  HMMA.16816.F32.BF16 R88, R112.reuse, R116, R88 ;  /* 0x000000747058723c */ /* 0x040ff00000041858 */
[-C--:B------:R-:W-:Y:S08]  /*8710*/  HMMA.16816.F32.BF16 R92, R112, R118.reuse, R92 ;  /* 0x00000076705c723c */ /* 0x080ff0000004185c */
[----:B------:R-:W-:Y:S04]  /*8720*/  HMMA.16816.F32.BF16 R96, R108, R118, R96 ;  /* 0x000000766c60723c */ /* 0x000fe80000041860 */
[----:B-1----:R-:W-:Y:S01]  /*8730*/  FFMA.FTZ R106, R142, c[0x0][0x2d0], -R174 ;  /* 0x0000b4008e6a7a23 */ /* 0x002fe200000108ae */
[----:B------:R-:W-:Y:S02]  /*8740*/  F2FP.BF16.PACK_AB R174, R201, R202 ;  /* 0x000000cac9ae723e */ /* 0x000fe400000010ff */
[----:B------:R-:W-:Y:S01]  /*8750*/  MOV R142, R181 ;  /* 0x000000b5008e7202 */ /* 0x000fe20000000f00 */
[----:B------:R1:W-:Y:S01]  /*8760*/  MUFU.EX2 R197, R106 ;  /* 0x0000006a00c57308 */ /* 0x0003e20000000800 */
[----:B------:R-:W-:Y:S03]  /*8770*/  LDSM.16.MT88.4 R180, [R217+0x2d00] ;  /* 0x002d0000d9b4783b */ /* 0x000fe60000004200 */
[--C-:B-1----:R-:W-:Y:S06]  /*8780*/  FFMA.FTZ R106, R192, c[0x0][0x2d0], -R175.reuse ;  /* 0x0000b400c06a7a23 */ /* 0x102fec00000108af */
[----:B------:R1:W2:Y:S02]  /*8790*/  MUFU.EX2 R192, R106 ;  /* 0x0000006a00c07308 */ /* 0x0002a40000000800 */
[--C-:B-1----:R-:W-:Y:S01]  /*87a0*/  FFMA.FTZ R106, R140, c[0x0][0x2d0], -R175.reuse ;  /* 0x0000b4008c6a7a23 */ /* 0x102fe200000108af */
[----:B------:R-:W-:Y:S02]  /*87b0*/  MOV R140, R138 ;  /* 0x0000008a008c7202 */ /* 0x000fe40000000f00 */
[----:B--2---:R-:W-:Y:S05]  /*87c0*/  F2FP.BF16.PACK_AB R176, R194, R192 ;  /* 0x000000c0c2b0723e */ /* 0x004fea00000010ff */
[----:B------:R1:W-:Y:S02]  /*87d0*/  MUFU.EX2 R191, R106 ;  /* 0x0000006a00bf7308 */ /* 0x0003e40000000800 */
[----:B-1----:R-:W-:Y:S01]  /*87e0*/  FFMA.FTZ R106, R189, c[0x0][0x2d0], -R175 ;  /* 0x0000b400bd6a7a23 */ /* 0x002fe200000108af */
[----:B------:R-:W-:Y:S07]  /*87f0*/  F2FP.BF16.PACK_AB R175, R197, R198 ;  /* 0x000000c6c5af723e */ /* 0x000fee00000010ff */
[----:B------:R1:W2:Y:S02]  /*8800*/  MUFU.EX2 R189, R106 ;  /* 0x0000006a00bd7308 */ /* 0x0002a40000000800 */
[--C-:B-1----:R-:W-:Y:S01]  /*8810*/  FFMA.FTZ R106, R184, c[0x0][0x2d0], -R105.reuse ;  /* 0x0000b400b86a7a23 */ /* 0x102fe20000010869 */
[----:B--2---:R-:W-:Y:S07]  /*8820*/  F2FP.BF16.PACK_AB R178, R189, R191 ;  /* 0x000000bfbdb2723e */ /* 0x004fee00000010ff */
[----:B------:R1:W-:Y:S02]  /*8830*/  MUFU.EX2 R184, R106 ;  /* 0x0000006a00b87308 */ /* 0x0003e40000000800 */
[--C-:B-1----:R-:W-:Y:S02]  /*8840*/  FFMA.FTZ R106, R139, c[0x0][0x2d0], -R105.reuse ;  /* 0x0000b4008b6a7a23 */ /* 0x102fe40000010869 */
[----:B------:R-:W-:Y:S01]  /*8850*/  FFMA.FTZ R105, R172, c[0x0][0x2d0], -R105 ;  /* 0x0000b400ac697a23 */ /* 0x000fe20000010869 */
[----:B------:R-:W-:Y:S01]  /*8860*/  F2FP.BF16.PACK_AB R172, R204, R203 ;  /* 0x000000cbccac723e */ /* 0x000fe200000010ff */
[----:B------:R-:W1:Y:S04]  /*8870*/  LDSM.16.MT88.4 R136, [R218+0xd00] ;  /* 0x000d0000da88783b */ /* 0x000e680000004200 */
[----:B------:R-:W2:Y:S02]  /*8880*/  MUFU.EX2 R106, R106 ;  /* 0x0000006a006a7308 */ /* 0x000ea40000000800 */
[-C--:B----4-:R-:W-:Y:S02]  /*8890*/  HMMA.16816.F32.BF16 R112, R172, R124.reuse, R4 ;  /* 0x0000007cac70723c */ /* 0x090fe40000041804 */
[----:B------:R-:W3:Y:S06]  /*88a0*/  LDSM.16.MT88.4 R4, [R218+0x2d00] ;  /* 0x002d0000da04783b */ /* 0x000eec0000004200 */
[----:B------:R-:W4:Y:S01]  /*88b0*/  MUFU.EX2 R105, R105 ;  /* 0x0000006900697308 */ /* 0x000f220000000800 */
[----:B--2---:R-:W-:Y:S03]  /*88c0*/  F2FP.BF16.PACK_AB R177, R106, R184 ;  /* 0x000000b86ab1723e */ /* 0x004fe600000010ff */
[----:B----4-:R-:W-:Y:S07]  /*88d0*/  F2FP.BF16.PACK_AB R179, R105, R107 ;  /* 0x0000006b69b3723e */ /* 0x010fee00000010ff */
[C---:B------:R-:W-:Y:S07]  /*88e0*/  HMMA.16816.F32.BF16 R108, R176.reuse, R124, R8 ;  /* 0x0000007cb06c723c */ /* 0x040fee0000041808 */
[----:B------:R-:W-:Y:S01]  /*88f0*/  MOV R11, R143 ;  /* 0x0000008f000b7202 */ /* 0x000fe20000000f00 */
[-C--:B------:R-:W-:Y:S04]  /*8900*/  HMMA.16816.F32.BF16 R116, R176, R126.reuse, R12 ;  /* 0x0000007eb074723c */ /* 0x080fe8000004180c */
[----:B------:R-:W-:Y:S02]  /*8910*/  MOV R10, R144 ;  /* 0x00000090000a7202 */ /* 0x000fe40000000f00 */
[----:B------:R-:W-:Y:S02]  /*8920*/  MOV R8, R145 ;  /* 0x0000009100087202 */ /* 0x000fe40000000f00 */
[C---:B------:R-:W-:Y:S01]  /*8930*/  HMMA.16816.F32.BF16 R120, R172.reuse, R126, R16 ;  /* 0x0000007eac78723c */ /* 0x040fe20000041810 */
[----:B------:R-:W2:Y:S03]  /*8940*/  LDL.LU R16, [R1+0x4] ;  /* 0x0000040001107983 */ /* 0x000ea60000300800 */
[----:B------:R-:W-:Y:S01]  /*8950*/  MOV R13, R141 ;  /* 0x0000008d000d7202 */ /* 0x000fe20000000f00 */
[----:B------:R-:W4:Y:S01]  /*8960*/  LDL.LU R18, [R1+0x8] ;  /* 0x0000080001127983 */ /* 0x000f220000300800 */
[----:B------:R-:W-:Y:S02]  /*8970*/  MOV R14, R140 ;  /* 0x0000008c000e7202 */ /* 0x000fe40000000f00 */
[-C--:B-1----:R-:W-:Y:S01]  /*8980*/  HMMA.16816.F32.BF16 R124, R172, R136.reuse, R20 ;  /* 0x00000088ac7c723c */ /* 0x082fe20000041814 */
[----:B------:R-:W5:Y:S03]  /*8990*/  LDL.LU R19, [R1+0xc] ;  /* 0x00000c0001137983 */ /* 0x000f660000300800 */
[----:B------:R-:W-:Y:S01]  /*89a0*/  MOV R15, R135 ;  /* 0x00000087000f7202 */ /* 0x000fe20000000f00 */
[----:B------:R-:W5:Y:S01]  /*89b0*/  LDL.LU R22, [R1] ;  /* 0x0000000001167983 */ /* 0x000f620000300800 */
[----:B------:R-:W-:Y:S02]  /*89c0*/  MOV R17, R134 ;  /* 0x0000008600117202 */ /* 0x000fe40000000f00 */
[C---:B------:R-:W-:Y:S04]  /*89d0*/  HMMA.16816.F32.BF16 R128, R176.reuse, R136, R24 ;  /* 0x00000088b080723c */ /* 0x040fe80000041818 */
[----:B------:R-:W-:Y:S02]  /*89e0*/  MOV R21, R133 ;  /* 0x0000008500157202 */ /* 0x000fe40000000f00 */
[----:B------:R-:W-:Y:S02]  /*89f0*/  MOV R23, R132 ;  /* 0x0000008400177202 */ /* 0x000fe40000000f00 */
[-C--:B------:R-:W-:Y:S04]  /*8a00*/  HMMA.16816.F32.BF16 R132, R176, R138.reuse, R28 ;  /* 0x0000008ab084723c */ /* 0x080fe8000004181c */
[----:B------:R-:W-:Y:S02]  /*8a10*/  MOV R9, R146 ;  /* 0x0000009200097202 */ /* 0x000fe40000000f00 */
[----:B------:R-:W-:Y:S02]  /*8a20*/  MOV R12, R142 ;  /* 0x0000008e000c7202 */ /* 0x000fe40000000f00 */
[C---:B------:R-:W-:Y:S08]  /*8a30*/  HMMA.16816.F32.BF16 R136, R172.reuse, R138, R32 ;  /* 0x0000008aac88723c */ /* 0x040ff00000041820 */
[-C--:B------:R-:W-:Y:S08]  /*8a40*/  HMMA.16816.F32.BF16 R140, R172, R152.reuse, R36 ;  /* 0x00000098ac8c723c */ /* 0x080ff00000041824 */
        /* <DEDUP_REMOVED lines=11> */
[-C--:B---3--:R-:W-:Y:S08]  /*8b00*/  HMMA.16816.F32.BF16 R84, R172, R4.reuse, R84 ;  /* 0x00000004ac54723c */ /* 0x088ff00000041854 */
[C---:B------:R-:W-:Y:S08]  /*8b10*/  HMMA.16816.F32.BF16 R88, R176.reuse, R4, R88 ;  /* 0x00000004b058723c */ /* 0x040ff00000041858 */
[-C--:B------:R-:W-:Y:S08]  /*8b20*/  HMMA.16816.F32.BF16 R92, R176, R6.reuse, R92 ;  /* 0x00000006b05c723c */ /* 0x080ff0000004185c */
[----:B------:R-:W-:Y:S04]  /*8b30*/  HMMA.16816.F32.BF16 R96, R172, R6, R96 ;  /* 0x00000006ac60723c */ /* 0x000fe80000041860 */
[----:B--2---:R-:W-:Y:S02]  /*8b40*/  FFMA.FTZ R100, R100, R16, R23 ;  /* 0x0000001064647223 */ /* 0x004fe40000010017 */
[----:B----4-:R-:W-:Y:S02]  /*8b50*/  FFMA.FTZ R3, R3, R18, R17 ;  /* 0x0000001203037223 */ /* 0x010fe40000010011 */
[----:B------:R-:W-:Y:S01]  /*8b60*/  FADD.FTZ R12, R12, R100 ;  /* 0x000000640c0c7221 */ /* 0x000fe20000010000 */
[----:B------:R-:W-:Y:S03]  /*8b70*/  MOV R100, R103 ;  /* 0x0000006700647202 */ /* 0x000fe60000000f00 */
[----:B-----5:R-:W-:Y:S02]  /*8b80*/  FFMA.FTZ R0, R0, R19, R205 ;  /* 0x0000001300007223 */ /* 0x020fe400000100cd */
[----:B------:R-:W-:Y:S02]  /*8b90*/  FADD.FTZ R3, R13, R3 ;  /* 0x000000030d037221 */ /* 0x000fe40000010000 */
[----:B------:R-:W-:Y:S02]  /*8ba0*/  FFMA.FTZ R101, R101, R22, R21 ;  /* 0x0000001665657223 */ /* 0x000fe40000010015 */
[----:B------:R-:W-:Y:S02]  /*8bb0*/  FADD.FTZ R0, R206, R0 ;  /* 0x00000000ce007221 */ /* 0x000fe40000010000 */
        /* <DEDUP_REMOVED lines=51> */
[----:B------:R-:W-:Y:S01]  /*8ef0*/  FADD.FTZ R7, R106, R4 ;  /* 0x000000046a077221 */ /* 0x000fe20000010000 */
[----:B------:R-:W-:Y:S01]  /*8f00*/  MOV R106, R2 ;  /* 0x00000002006a7202 */ /* 0x000fe20000000f00 */
[----:B------:R-:W-:Y:S01]  /*8f10*/  FADD.FTZ R4, R198, R0 ;  /* 0x00000000c6047221 */ /* 0x000fe20000010000 */
[----:B------:R-:W-:Y:S01]  /*8f20*/  STL [R1], R5 ;  /* 0x0000000501007387 */ /* 0x000fe20000100800 */
[----:B------:R-:W-:Y:S02]  /*8f30*/  FADD.FTZ R3, R189, R3 ;  /* 0x00000003bd037221 */ /* 0x000fe40000010000 */
[----:B------:R-:W-:Y:S02]  /*8f40*/  FADD.FTZ R4, R197, R4 ;  /* 0x00000004c5047221 */ /* 0x000fe40000010000 */
[----:B------:R-:W-:Y:S03]  /*8f50*/  FADD.FTZ R0, R107, R7 ;  /* 0x000000076b007221 */ /* 0x000fe60000010000 */
[----:B------:R-:W-:Y:S01]  /*8f60*/  STL [R1+0x4], R4 ;  /* 0x0000040401007387 */ /* 0x000fe20000100800 */
[----:B------:R-:W-:Y:S01]  /*8f70*/  FADD.FTZ R0, R105, R0 ;  /* 0x0000000069007221 */ /* 0x000fe20000010000 */
[----:B------:R-:W-:Y:S02]  /*8f80*/  MOV R105, R102 ;  /* 0x0000006600697202 */ /* 0x000fe40000000f00 */
[----:B------:R1:W-:Y:S04]  /*8f90*/  STL [R1+0x8], R3 ;  /* 0x0000080301007387 */ /* 0x0003e80000100800 */
[----:B------:R2:W-:Y:S01]  /*8fa0*/  STL [R1+0xc], R0 ;  /* 0x00000c0001007387 */ /* 0x0005e20000100800 */
[----:B-1----:R-:W-:Y:S01]  /*8fb0*/  MOV R3, R104 ;  /* 0x0000006800037202 */ /* 0x002fe20000000f00 */
[----:B------:R-:W-:-:S05]  /*8fc0*/  @P0 BRA `(.L_x_11) ;  /* 0xffffc22000000947 */ /* 0x000fca000383ffff */
.L_x_10:
[----:B--2---:R-:W2:Y:S04]  /*8fd0*/  LDL.LU R0, [R1] ;  /* 0x0000000001007983 */ /* 0x004ea80000300800 */
[----:B------:R-:W3:Y:S04]  /*8fe0*/  LDL.LU R4, [R1+0x4] ;  /* 0x0000040001047983 */ /* 0x000ee80000300800 */
[----:B------:R-:W4:Y:S04]  /*8ff0*/  LDL.LU R8, [R1+0x8] ;  /* 0x0000080001087983 */ /* 0x000f280000300800 */
[----:B------:R-:W5:Y:S01]  /*9000*/  LDL.LU R5, [R1+0xc] ;  /* 0x00000c0001057983 */ /* 0x000f620000300800 */
[----:B------:R-:W-:-:S02]  /*9010*/  MOV R18, 0xff800000 ;  /* 0xff80000000127802 */ /* 0x000fc40000000f00 */
[----:B------:R-:W-:Y:S02]  /*9020*/  MOV R19, 0xff800000 ;  /* 0xff80000000137802 */ /* 0x000fe40000000f00 */
[----:B------:R-:W-:Y:S02]  /*9030*/  MOV R20, 0xff800000 ;  /* 0xff80000000147802 */ /* 0x000fe40000000f00 */
[----:B------:R-:W-:Y:S02]  /*9040*/  MOV R21, 0xff800000 ;  /* 0xff80000000157802 */ /* 0x000fe40000000f00 */
[----:B------:R-:W-:Y:S01]  /*9050*/  PLOP3.LUT P4, PT, PT, PT, PT, 0x8, 0x0 ;  /* 0x000000000000781c */ /* 0x000fe20003f8e170 */
[----:B--2---:R-:W1:Y:S04]  /*9060*/  SHFL.BFLY PT, R11, R0, 0x2, 0x1f ;  /* 0x0c401f00000b7f89 */ /* 0x004e6800000e0000 */
[----:B---3--:R-:W2:Y:S04]  /*9070*/  SHFL.BFLY PT, R9, R4, 0x2, 0x1f ;  /* 0x0c401f0004097f89 */ /* 0x008ea800000e0000 */
[----:B----4-:R-:W3:Y:S04]  /*9080*/  SHFL.BFLY PT, R7, R8, 0x2, 0x1f ;  /* 0x0c401f0008077f89 */ /* 0x010ee800000e0000 */
[----:B-----5:R-:W4:Y:S01]  /*9090*/  SHFL.BFLY PT, R6, R5, 0x2, 0x1f ;  /* 0x0c401f0005067f89 */ /* 0x020f2200000e0000 */
[----:B-1----:R-:W-:-:S02]  /*90a0*/  FADD.FTZ R11, R11, R0 ;  /* 0x000000000b0b7221 */ /* 0x002fc40000010000 */
[----:B--2---:R-:W-:-:S03]  /*90b0*/  FADD.FTZ R9, R9, R4 ;  /* 0x0000000409097221 */ /* 0x004fc60000010000 */
[----:B------:R-:W1:Y:S01]  /*90c0*/  SHFL.BFLY PT, R0, R11, 0x1, 0x1f ;  /* 0x0c201f000b007f89 */ /* 0x000e6200000e0000 */
[----:B---3--:R-:W-:-:S03]  /*90d0*/  FADD.FTZ R7, R7, R8 ;  /* 0x0000000807077221 */ /* 0x008fc60000010000 */
[----:B------:R-:W2:Y:S01]  /*90e0*/  SHFL.BFLY PT, R4, R9, 0x1, 0x1f ;  /* 0x0c201f0009047f89 */ /* 0x000ea200000e0000 */
[----:B----4-:R-:W-:-:S03]  /*90f0*/  FADD.FTZ R6, R6, R5 ;  /* 0x0000000506067221 */ /* 0x010fc60000010000 */
[----:B------:R-:W3:Y:S04]  /*9100*/  SHFL.BFLY PT, R3, R7, 0x1, 0x1f ;  /* 0x0c201f0007037f89 */ /* 0x000ee800000e0000 */
[----:B------:R-:W4:Y:S01]  /*9110*/  SHFL.BFLY PT, R5, R6, 0x1, 0x1f ;  /* 0x0c201f0006057f89 */ /* 0x000f2200000e0000 */
[----:B-1----:R-:W-:Y:S01]  /*9120*/  FADD.FTZ R11, R11, R0 ;  /* 0x000000000b0b7221 */ /* 0x002fe20000010000 */
[----:B------:R-:W-:Y:S01]  /*9130*/  MOV R0, RZ ;  /* 0x000000ff00007202 */ /* 0x000fe20000000f00 */
[----:B--2---:R-:W-:-:S03]  /*9140*/  FADD.FTZ R9, R9, R4 ;  /* 0x0000000409097221 */ /* 0x004fc60000010000 */
[----:B------:R-:W-:Y:S02]  /*9150*/  FSETP.NE.FTZ.AND P3, PT, R11, RZ, PT ;  /* 0x000000ff0b00720b */ /* 0x000fe40003f75000 */
[----:B------:R-:W-:Y:S01]  /*9160*/  MOV R4, RZ ;  /* 0x000000ff00047202 */ /* 0x000fe20000000f00 */
[----:B---3--:R-:W-:Y:S01]  /*9170*/  FADD.FTZ R7, R7, R3 ;  /* 0x0000000307077221 */ /* 0x008fe20000010000 */
[----:B------:R-:W-:Y:S02]  /*9180*/  FSETP.NE.FTZ.AND P2, PT, R9, RZ, PT ;  /* 0x000000ff0900720b */ /* 0x000fe40003f55000 */
[----:B------:R-:W-:Y:S01]  /*9190*/  MOV R3, RZ ;  /* 0x000000ff00037202 */ /* 0x000fe20000000f00 */
[----:B----4-:R-:W-:Y:S01]  /*91a0*/  FADD.FTZ R6, R5, R6 ;  /* 0x0000000605067221 */ /* 0x010fe20000010000 */
[----:B------:R-:W-:-:S04]  /*91b0*/  FSETP.NE.FTZ.AND P1, PT, R7, RZ, PT ;  /* 0x000000ff0700720b */ /* 0x000fc80003f35000 */
[----:B------:R-:W-:Y:S01]  /*91c0*/  FSETP.NE.FTZ.AND P0, PT, R6, RZ, PT ;  /* 0x000000ff0600720b */ /* 0x000fe20003f15000 */
[----:B------:R-:W1:Y:S08]  /*91d0*/  @P3 MUFU.RCP R0, R11 ;  /* 0x0000000b00003308 */ /* 0x000e700000001000 */
[----:B------:R-:W2:Y:S04]  /*91e0*/  @P1 MUFU.RCP R3, R7 ;  /* 0x0000000700031308 */ /* 0x000ea80000001000 */
[----:B------:R-:W-:Y:S01]  /*91f0*/  @P0 MOV R8, 0x3f317218 ;  /* 0x3f31721800080802 */ /* 0x000fe20000000f00 */
[----:B-1----:R-:W-:-:S03]  /*9200*/  FMUL.FTZ R112, R0, R112 ;  /* 0x0000007000707220 */ /* 0x002fc60000410000 */
[----:B------:R-:W1:Y:S01]  /*9210*/  @P2 MUFU.RCP R4, R9 ;  /* 0x0000000900042308 */ /* 0x000e620000001000 */
[C---:B------:R-:W-:Y:S02]  /*9220*/  FMUL.FTZ R113, R0.reuse, R113 ;  /* 0x0000007100717220 */ /* 0x040fe40000410000 */
[C---:B------:R-:W-:Y:S02]  /*9230*/  FMUL.FTZ R120, R0.reuse, R120 ;  /* 0x0000007800787220 */ /* 0x040fe40000410000 */
[C---:B------:R-:W-:Y:S02]  /*9240*/  FMUL.FTZ R121, R0.reuse, R121 ;  /* 0x0000007900797220 */ /* 0x040fe40000410000 */
[C---:B------:R-:W-:Y:S01]  /*9250*/  FMUL.FTZ R124, R0.reuse, R124 ;  /* 0x0000007c007c7220 */ /* 0x040fe20000410000 */
[----:B------:R-:W-:Y:S01]  /*9260*/  @P3 MUFU.LG2 R11, R11 ;  /* 0x0000000b000b3308 */ /* 0x000fe20000000c00 */
[C---:B------:R-:W-:Y:S02]  /*9270*/  FMUL.FTZ R125, R0.reuse, R125 ;  /* 0x0000007d007d7220 */ /* 0x040fe40000410000 */
[----:B------:R-:W-:-:S02]  /*9280*/  FMUL.FTZ R136, R0, R136 ;  /* 0x0000008800887220 */ /* 0x000fc40000410000 */
[C---:B------:R-:W-:Y:S02]  /*9290*/  FMUL.FTZ R137, R0.reuse, R137 ;  /* 0x0000008900897220 */ /* 0x040fe40000410000 */
[C---:B------:R-:W-:Y:S01]  /*92a0*/  FMUL.FTZ R140, R0.reuse, R140 ;  /* 0x0000008c008c7220 */ /* 0x040fe20000410000 */
[----:B------:R-:W-:Y:S01]  /*92b0*/  @P2 MUFU.LG2 R9, R9 ;  /* 0x0000000900092308 */ /* 0x000fe20000000c00 */
[C---:B------:R-:W-:Y:S02]  /*92c0*/  FMUL.FTZ R141, R0.reuse, R141 ;  /* 0x0000008d008d7220 */ /* 0x040fe40000410000 */
[C---:B------:R-:W-:Y:S02]  /*92d0*/  FMUL.FTZ R152, R0.reuse, R152 ;  /* 0x0000009800987220 */ /* 0x040fe40000410000 */
[C---:B------:R-:W-:Y:S02]  /*92e0*/  FMUL.FTZ R153, R0.reuse, R153 ;  /* 0x0000009900997220 */ /* 0x040fe40000410000 */
[C---:B------:R-:W-:Y:S01]  /*92f0*/  FMUL.FTZ R156, R0.reuse, R156 ;  /* 0x0000009c009c7220 */ /* 0x040fe20000410000 */
[----:B------:R-:W-:Y:S01]  /*9300*/  @P1 MUFU.LG2 R7, R7 ;  /* 0x0000000700071308 */ /* 0x000fe20000000c00 */
[----:B------:R-:W-:-:S02]  /*9310*/  FMUL.FTZ R157, R0, R157 ;  /* 0x0000009d009d7220 */ /* 0x000fc40000410000 */
[C---:B------:R-:W-:Y:S02]  /*9320*/  FMUL.FTZ R168, R0.reuse, R168 ;  /* 0x000000a800a87220 */ /* 0x040fe40000410000 */
[C---:B------:R-:W-:Y:S02]  /*9330*/  FMUL.FTZ R169, R0.reuse, R169 ;  /* 0x000000a900a97220 */ /* 0x040fe40000410000 */
[C---:B------:R-:W-:Y:S02]  /*9340*/  FMUL.FTZ R68, R0.reuse, R68 ;  /* 0x0000004400447220 */ /* 0x040fe40000410000 */
[C---:B------:R-:W-:Y:S02]  /*9350*/  FMUL.FTZ R69, R0.reuse, R69 ;  /* 0x0000004500457220 */ /* 0x040fe40000410000 */
[C---:B------:R-:W-:Y:S02]  /*9360*/  FMUL.FTZ R80, R0.reuse, R80 ;  /* 0x0000005000507220 */ /* 0x040fe40000410000 */
[----:B------:R-:W-:-:S02]  /*9370*/  FMUL.FTZ R81, R0, R81 ;  /* 0x0000005100517220 */ /* 0x000fc40000410000 */
[C---:B------:R-:W-:Y:S02]  /*9380*/  FMUL.FTZ R84, R0.reuse, R84 ;  /* 0x0000005400547220 */ /* 0x040fe40000410000 */
[C---:B------:R-:W-:Y:S02]  /*9390*/  FMUL.FTZ R85, R0.reuse, R85 ;  /* 0x0000005500557220 */ /* 0x040fe40000410000 */
[C---:B------:R-:W-:Y:S02]  /*93a0*/  FMUL.FTZ R96, R0.reuse, R96 ;  /* 0x0000006000607220 */ /* 0x040fe40000410000 */
[----:B------:R-:W-:Y:S01]  /*93b0*/  FMUL.FTZ R97, R0, R97 ;  /* 0x0000006100617220 */ /* 0x000fe20000410000 */
[----:B------:R-:W-:Y:S01]  /*93c0*/  MOV R0, RZ ;  /* 0x000000ff00007202 */ /* 0x000fe20000000f00 */
[C---:B--2---:R-:W-:Y:S02]  /*93d0*/  FMUL.FTZ R108, R3.reuse, R108 ;  /* 0x0000006c036c7220 */ /* 0x044fe40000410000 */
[----:B------:R-:W-:-:S02]  /*93e0*/  FMUL.FTZ R109, R3, R109 ;  /* 0x0000006d036d7220 */ /* 0x000fc40000410000 */
[C---:B------:R-:W-:Y:S01]  /*93f0*/  FMUL.FTZ R116, R3.reuse, R116 ;  /* 0x0000007403747220 */ /* 0x040fe20000410000 */
[----:B------:R-:W2:Y:S01]  /*9400*/  @P0 MUFU.RCP R0, R6 ;  /* 0x0000000600000308 */ /* 0x000ea20000001000 */
[C---:B------:R-:W-:Y:S02]  /*9410*/  FMUL.FTZ R117, R3.reuse, R117 ;  /* 0x0000007503757220 */ /* 0x040fe40000410000 */
[C---:B------:R-:W-:Y:S02]  /*9420*/  FMUL.FTZ R128, R3.reuse, R128 ;  /* 0x0000008003807220 */ /* 0x040fe40000410000 */
[C---:B------:R-:W-:Y:S02]  /*9430*/  FMUL.FTZ R129, R3.reuse, R129 ;  /* 0x0000008103817220 */ /* 0x040fe40000410000 */
[C---:B------:R-:W-:Y:S01]  /*9440*/  FMUL.FTZ R132, R3.reuse, R132 ;  /* 0x0000008403847220 */ /* 0x040fe20000410000 */
[----:B------:R-:W3:Y:S01]  /*9450*/  @P0 MUFU.LG2 R6, R6 ;  /* 0x0000000600060308 */ /* 0x000ee20000000c00 */
        /* <DEDUP_REMOVED lines=17> */
[----:B------:R-:W-:Y:S01]  /*9570*/  @P2 MOV R3, 0x3f317218 ;  /* 0x3f31721800032802 */ /* 0x000fe20000000f00 */
[C---:B-1----:R-:W-:Y:S02]  /*9580*/  FMUL.FTZ R114, R4.reuse, R114 ;  /* 0x0000007204727220 */ /* 0x042fe40000410000 */
        /* <DEDUP_REMOVED lines=24> */
[C---:B--2---:R-:W-:Y:S02]  /*9710*/  FMUL.FTZ R110, R0.reuse, R110 ;  /* 0x0000006e006e7220 */ /* 0x044fe40000410000 */
        /* <DEDUP_REMOVED lines=24> */
[----:B------:R-:W-:Y:S02]  /*98a0*/  @P2 FMUL.FTZ R5, R3, c[0x0][0x2d0] ;  /* 0x0000b40003052a20 */ /* 0x000fe40000410000 */
[----:B------:R-:W-:-:S02]  /*98b0*/  @P3 FMUL.FTZ R10, R4, c[0x0][0x2d0] ;  /* 0x0000b400040a3a20 */ /* 0x000fc40000410000 */
[----:B------:R-:W-:Y:S02]  /*98c0*/  @P1 FMUL.FTZ R3, R0, c[0x0][0x2d0] ;  /* 0x0000b40000031a20 */ /* 0x000fe40000410000 */
[----:B------:R-:W-:Y:S02]  /*98d0*/  @P3 FMUL.FTZ R11, R11, 0.69314718246459960938 ;  /* 0x3f3172180b0b3820 */ /* 0x000fe40000410000 */
[----:B------:R-:W-:Y:S02]  /*98e0*/  @P2 FMUL.FTZ R9, R9, 0.69314718246459960938 ;  /* 0x3f31721809092820 */ /* 0x000fe40000410000 */
[----:B------:R-:W-:Y:S02]  /*98f0*/  @P1 FMUL.FTZ R7, R7, 0.69314718246459960938 ;  /* 0x3f31721807071820 */ /* 0x000fe40000410000 */
[----:B---3--:R-:W-:Y:S02]  /*9900*/  @P0 FMUL.FTZ R4, R6, 0.69314718246459960938 ;  /* 0x3f31721806040820 */ /* 0x008fe40000410000 */
[----:B------:R-:W-:-:S02]  /*9910*/  @P0 FMUL.FTZ R0, R8, c[0x0][0x2d0] ;  /* 0x0000b40008000a20 */ /* 0x000fc40000410000 */
[----:B------:R-:W-:Y:S02]  /*9920*/  @P3 FFMA.FTZ R18, R10, R104, R11 ;  /* 0x000000680a123223 */ /* 0x000fe4000001000b */
[----:B------:R-:W-:Y:S02]  /*9930*/  @P2 FFMA.FTZ R19, R5, R103, R9 ;  /* 0x0000006705132223 */ /* 0x000fe40000010009 */
[----:B------:R-:W-:Y:S02]  /*9940*/  @P1 FFMA.FTZ R20, R3, R102, R7 ;  /* 0x0000006603141223 */ /* 0x000fe40000010007 */
[----:B------:R-:W-:Y:S02]  /*9950*/  @P0 FFMA.FTZ R21, R0, R2, R4 ;  /* 0x0000000200150223 */ /* 0x000fe40000010004 */
.L_x_3:
[----:B-1----:R-:W-:Y:S05]  /*9960*/  @P4 BRA `(.L_x_12) ;  /* 0x00001a2000004947 */ /* 0x002fea0003800000 */
[----:B------:R-:W2:Y:S01]  /*9970*/  LDL.LU R14, [R1+0x50] ;  /* 0x00005000010e7983 */ /* 0x000ea20000300800 */
[----:B------:R-:W-:Y:S01]  /*9980*/  MOV R24, c[0x0][0x4e8] ;  /* 0x00013a0000187a02 */ /* 0x000fe20000000f00 */
[----:B------:R-:W-:Y:S02]  /*9990*/  BSSY B0, `(.L_x_13) ;  /* 0x00000c1000007945 */ /* 0x000fe40003800000 */
[----:B------:R-:W1:Y:S01]  /*99a0*/  S2R R16, SR_TID.X ;  /* 0x0000000000107919 */ /* 0x000e620000002100 */
[C---:B------:R-:W-:Y:S01]  /*99b0*/  ISETP.NE.AND P0, PT, R24.reuse, 0x1, PT ;  /* 0x000000011800780c */ /* 0x040fe20003f05270 */
[----:B------:R-:W-:-:S02]  /*99c0*/  IMAD R24, R24, c[0x0][0x388], RZ ;  /* 0x0000e20018187a24 */ /* 0x000fc400078e02ff */
[----:B------:R-:W3:Y:S04]  /*99d0*/  S2R R12, SR_CTAID.Y ;  /* 0x00000000000c7919 */ /* 0x000ee80000002600 */
[----:B------:R-:W4:Y:S04]  /*99e0*/  S2R R13, SR_CTAID.Z ;  /* 0x00000000000d7919 */ /* 0x000f280000002700 */
[----:B------:R-:W5:Y:S01]  /*99f0*/  S2R R15, SR_CTAID.X ;  /* 0x00000000000f7919 */ /* 0x000f620000002500 */
[----:B-1----:R-:W-:-:S04]  /*9a00*/  SHF.R.S32.HI R11, RZ, 0x1f, R16 ;  /* 0x0000001fff0b7819 */ /* 0x002fc80000011410 */
[CC--:B------:R-:W-:Y:S02]  /*9a10*/  LEA.HI R4, R11.reuse, R16.reuse, RZ, 0x2 ;  /* 0x000000100b047211 */ /* 0x0c0fe400078f10ff */
[----:B------:R-:W-:Y:S02]  /*9a20*/  LEA.HI R11, R11, R16, RZ, 0x5 ;  /* 0x000000100b0b7211 */ /* 0x000fe400078f28ff */
[----:B------:R-:W-:Y:S02]  /*9a30*/  LOP3.LUT R4, R4, 0xfffffffc, RZ, 0xc0, !PT ;  /* 0xfffffffc04047812 */ /* 0x000fe400078ec0ff */
[--C-:B------:R-:W-:Y:S02]  /*9a40*/  SHF.R.S32.HI R6, RZ, 0x5, R11.reuse ;  /* 0x00000005ff067819 */ /* 0x100fe4000001140b */
[----:B------:R-:W-:Y:S02]  /*9a50*/  SHF.R.S32.HI R5, RZ, 0x1f, R11 ;  /* 0x0000001fff057819 */ /* 0x000fe4000001140b */
[----:B------:R-:W-:Y:S01]  /*9a60*/  LOP3.LUT R11, R11, 0xffffffe0, RZ, 0xc0, !PT ;  /* 0xffffffe00b0b7812 */ /* 0x000fe200078ec0ff */
[----:B------:R-:W-:Y:S01]  /*9a70*/  BAR.SYNC.DEFER_BLOCKING 0x1, 0x80 ;  /* 0x0042000000007b1d */ /* 0x000fe20000010000 */
[----:B--2---:R-:W-:Y:S01]  /*9a80*/  SHF.R.S32.HI R10, RZ, 0x1f, R14 ;  /* 0x0000001fff0a7819 */ /* 0x004fe2000001140e */
[----:B------:R-:W-:-:S04]  /*9a90*/  IMAD.WIDE.U32 R2, R14, c[0x0][0x4d0], RZ ;  /* 0x000134000e027a25 */ /* 0x000fc800078e00ff */
[----:B------:R-:W-:Y:S02]  /*9aa0*/  IMAD R0, R10, c[0x0][0x4d0], RZ ;  /* 0x000134000a007a24 */ /* 0x000fe400078e02ff */
[----:B------:R-:W-:Y:S02]  /*9ab0*/  IMAD.MOV R9, RZ, RZ, -R14 ;  /* 0x000000ffff097224 */ /* 0x000fe400078e0a0e */
[----:B------:R-:W-:Y:S02]  /*9ac0*/  IMAD R8, R14, c[0x0][0x4d4], R0 ;  /* 0x000135000e087a24 */ /* 0x000fe400078e0200 */
[----:B------:R-:W-:Y:S01]  /*9ad0*/  IMAD.IADD R0, R16, 0x1, -R4 ;  /* 0x0000000110007824 */ /* 0x000fe200078e0a04 */
[----:B------:R-:W-:Y:S01]  /*9ae0*/  LEA.HI R4, R5, R6, RZ, 0x2 ;  /* 0x0000000605047211 */ /* 0x000fe200078f10ff */
[----:B------:R-:W-:Y:S01]  /*9af0*/  IMAD.IADD R5, R3, 0x1, R8 ;  /* 0x0000000103057824 */ /* 0x000fe200078e0208 */
[----:B------:R-:W-:Y:S01]  /*9b00*/  IADD3 R16, -R11, R16, RZ ;  /* 0x000000100b107210 */ /* 0x000fe20007ffe1ff */
[----:B---3--:R-:W-:Y:S01]  /*9b10*/  IMAD R12, R9, c[0x0][0x550], R12 ;  /* 0x00015400090c7a24 */ /* 0x008fe200078e020c */
[----:B------:R-:W-:-:S02]  /*9b20*/  LEA.HI R7, R0, R0, RZ, 0x1 ;  /* 0x0000000000077211 */ /* 0x000fc400078f08ff */
[----:B------:R-:W-:Y:S01]  /*9b30*/  LOP3.LUT R8, R4, 0xffffffc, RZ, 0xc0, !PT ;  /* 0x0ffffffc04087812 */ /* 0x000fe200078ec0ff */
[----:B------:R-:W-:Y:S01]  /*9b40*/  IMAD.MOV.U32 R4, RZ, RZ, R2 ;  /* 0x000000ffff047224 */ /* 0x000fe200078e0002 */
[C---:B------:R-:W-:Y:S01]  /*9b50*/  LOP3.LUT R3, R7.reuse, 0x1ffffffe, RZ, 0xc0, !PT ;  /* 0x1ffffffe07037812 */ /* 0x040fe200078ec0ff */
[----:B------:R-:W-:Y:S01]  /*9b60*/  IMAD.SHL.U32 R2, R7, 0x20, RZ ;  /* 0x0000002007027824 */ /* 0x000fe200078e00ff */
[----:B------:R-:W-:Y:S01]  /*9b70*/  SHF.R.S32.HI R7, RZ, 0x1f, R16 ;  /* 0x0000001fff077819 */ /* 0x000fe20000011410 */
[----:B------:R-:W-:Y:S01]  /*9b80*/  IMAD.IADD R9, R6, 0x1, -R8 ;  /* 0x0000000106097824 */ /* 0x000fe200078e0a08 */
[----:B------:R-:W-:Y:S01]  /*9b90*/  IADD3 R8, R0, -R3, RZ ;  /* 0x8000000300087210 */ /* 0x000fe20007ffe0ff */
[----:B------:R-:W-:Y:S01]  /*9ba0*/  IMAD R0, R10, c[0x0][0x438], RZ ;  /* 0x00010e000a007a24 */ /* 0x000fe200078e02ff */
[----:B------:R-:W-:Y:S01]  /*9bb0*/  LEA.HI R17, R7, R16, RZ, 0x2 ;  /* 0x0000001007117211 */ /* 0x000fe200078f10ff */
[----:B----4-:R-:W-:Y:S01]  /*9bc0*/  IMAD.WIDE.U32 R4, R13, c[0x0][0x4d8], R4 ;  /* 0x000136000d047a25 */ /* 0x010fe200078e0004 */
[----:B------:R-:W-:-:S02]  /*9bd0*/  SHF.R.S32.HI R10, RZ, 0x1f, R13 ;  /* 0x0000001fff0a7819 */ /* 0x000fc4000001140d */
[----:B------:R-:W-:Y:S01]  /*9be0*/  SHF.R.S32.HI R7, RZ, 0x2, R17 ;  /* 0x00000002ff077819 */ /* 0x000fe20000011411 */
[----:B------:R-:W-:Y:S01]  /*9bf0*/  IMAD R6, R14, c[0x0][0x43c], R0 ;  /* 0x00010f000e067a24 */ /* 0x000fe200078e0200 */
[----:B------:R-:W-:Y:S01]  /*9c00*/  LOP3.LUT R0, R2, 0xffffffc0, RZ, 0xc0, !PT ;  /* 0xffffffc002007812 */ /* 0x000fe200078ec0ff */
[----:B------:R-:W-:Y:S01]  /*9c10*/  IMAD.WIDE.U32 R2, R14, c[0x0][0x438], RZ ;  /* 0x00010e000e027a25 */ /* 0x000fe200078e00ff */
[----:B------:R-:W-:-:S03]  /*9c20*/  LOP3.LUT P1, RZ, R16, 0x3, RZ, 0xc0, !PT ;  /* 0x0000000310ff7812 */ /* 0x000fc6000782c0ff */
[----:B------:R-:W-:Y:S02]  /*9c30*/  IMAD R8, R8, 0x8, R0 ;  /* 0x0000000808087824 */ /* 0x000fe400078e0200 */
[----:B------:R-:W-:Y:S02]  /*9c40*/  IMAD R14, R9, 0x10, R7 ;  /* 0x00000010090e7824 */ /* 0x000fe400078e0207 */
[----:B------:R-:W-:Y:S02]  /*9c50*/  IMAD R11, R10, c[0x0][0x4d8], RZ ;  /* 0x000136000a0b7a24 */ /* 0x000fe400078e02ff */
[----:B------:R-:W-:Y:S02]  /*9c60*/  IMAD.IADD R8, R14, 0x1, R8 ;  /* 0x000000010e087824 */ /* 0x000fe400078e0208 */
[----:B------:R-:W-:Y:S02]  /*9c70*/  IMAD.IADD R3, R3, 0x1, R6 ;  /* 0x0000000103037824 */ /* 0x000fe400078e0206 */
[----:B------:R-:W-:-:S02]  /*9c80*/  IMAD R6, R10, c[0x0][0x440], RZ ;  /* 0x000110000a067a24 */ /* 0x000fc400078e02ff */
[----:B-----5:R-:W-:Y:S02]  /*9c90*/  IMAD R8, R15, 0x80, R8 ;  /* 0x000000800f087824 */ /* 0x020fe400078e0208 */
[C---:B------:R-:W-:Y:S02]  /*9ca0*/  IMAD R0, R13.reuse, c[0x0][0x4dc], R11 ;  /* 0x000137000d007a24 */ /* 0x040fe400078e020b */
[C---:B------:R-:W-:Y:S02]  /*9cb0*/  IMAD R6, R13.reuse, c[0x0][0x444], R6 ;  /* 0x000111000d067a24 */ /* 0x040fe400078e0206 */
[----:B------:R-:W-:Y:S01]  /*9cc0*/  IMAD.WIDE.U32 R2, R13, c[0x0][0x440], R2 ;  /* 0x000110000d027a25 */ /* 0x000fe200078e0002 */
[----:B------:R-:W-:Y:S02]  /*9cd0*/  IADD3 R5, R5, R0, RZ ;  /* 0x0000000005057210 */ /* 0x000fe40007ffe0ff */
[----:B------:R-:W-:Y:S01]  /*9ce0*/  SHF.R.S32.HI R0, RZ, 0x1f, R12 ;  /* 0x0000001fff007819 */ /* 0x000fe2000001140c */
[----:B------:R-:W-:Y:S01]  /*9cf0*/  @P0 IMAD.HI.U32 R11, R8, c[0x0][0x4ec], RZ ;  /* 0x00013b00080b0a27 */ /* 0x000fe200078e00ff */
[----:B------:R-:W-:-:S03]  /*9d00*/  IADD3 R3, R3, R6, RZ ;  /* 0x0000000603037210 */ /* 0x000fc60007ffe0ff */
[----:B------:R-:W-:-:S04]  /*9d10*/  @P0 IMAD.HI.U32 R10, R8, c[0x0][0x4ec], RZ ;  /* 0x00013b00080a0a27 */ /* 0x000fc800078e00ff */
[--C-:B------:R-:W-:Y:S01]  /*9d20*/  IMAD.MOV.U32 R6, RZ, RZ, R8.reuse ;  /* 0x000000ffff067224 */ /* 0x100fe200078e0008 */
[----:B------:R-:W-:Y:S01]  /*9d30*/  @P0 SHF.R.U32.HI R6, RZ, c[0x0][0x4f0], R11 ;  /* 0x00013c00ff060a19 */ /* 0x000fe2000001160b */
[----:B------:R-:W-:Y:S01]  /*9d40*/  IMAD.MOV.U32 R7, RZ, RZ, R8 ;  /* 0x000000ffff077224 */ /* 0x000fe200078e0008 */
[----:B------:R-:W-:Y:S01]  /*9d50*/  @P0 SHF.R.U32.HI R7, RZ, c[0x0][0x4f0], R10 ;  /* 0x00013c00ff070a19 */ /* 0x000fe2000001160a */
[----:B------:R-:W-:Y:S01]  /*9d60*/  IMAD R9, R0, c[0x0][0x448], RZ ;  /* 0x0001120000097a24 */ /* 0x000fe200078e02ff */
[----:B------:R-:W-:Y:S01]  /*9d70*/  IADD3 R10, -R6, RZ, RZ ;  /* 0x000000ff060a7210 */ /* 0x000fe20007ffe1ff */
[----:B------:R-:W-:Y:S02]  /*9d80*/  IMAD R0, R0, c[0x0][0x4e0], RZ ;  /* 0x0001380000007a24 */ /* 0x000fe400078e02ff */
[C---:B------:R-:W-:Y:S01]  /*9d90*/  IMAD R11, R12.reuse, c[0x0][0x44c], R9 ;  /* 0x000113000c0b7a24 */ /* 0x040fe200078e0209 */
[----:B------:R-:W-:Y:S01]  /*9da0*/  SHF.R.S32.HI R9, RZ, 0x1f, R7 ;  /* 0x0000001fff097819 */ /* 0x000fe20000011407 */
[----:B------:R-:W-:-:S02]  /*9db0*/  IMAD R13, R12, c[0x0][0x4e4], R0 ;  /* 0x000139000c0d7a24 */ /* 0x000fc400078e0200 */
[----:B------:R-:W-:-:S04]  /*9dc0*/  IMAD.WIDE.U32 R4, R12, c[0x0][0x4e0], R4 ;  /* 0x000138000c047a25 */ /* 0x000fc800078e0004 */
[----:B------:R-:W-:Y:S01]  /*9dd0*/  IMAD R0, R10, c[0x0][0x4e8], R8 ;  /* 0x00013a000a007a24 */ /* 0x000fe200078e0208 */
[----:B------:R-:W-:Y:S01]  /*9de0*/  SHF.R.S32.HI R10, RZ, 0x1f, R6 ;  /* 0x0000001fff0a7819 */ /* 0x000fe20000011406 */
[----:B------:R-:W-:Y:S01]  /*9df0*/  IMAD R9, R9, c[0x0][0x430], RZ ;  /* 0x00010c0009097a24 */ /* 0x000fe200078e02ff */
[----:B------:R-:W-:Y:S01]  /*9e00*/  IADD3 R4, P0, R6, R4, RZ ;  /* 0x0000000406047210 */ /* 0x000fe20007f1e0ff */
[----:B------:R-:W-:Y:S01]  /*9e10*/  IMAD.WIDE.U32 R2, R12, c[0x0][0x448], R2 ;  /* 0x000112000c027a25 */ /* 0x000fe200078e0002 */
[----:B------:R-:W-:Y:S02]  /*9e20*/  SHF.R.S32.HI R6, RZ, 0x1f, R0 ;  /* 0x0000001fff067819 */ /* 0x000fe40000011400 */
[----:B------:R-:W-:Y:S01]  /*9e30*/  IADD3.X R5, R10, R5, R13, P0, !PT ;  /* 0x000000050a057210 */ /* 0x000fe200007fe40d */
[----:B------:R-:W-:Y:S02]  /*9e40*/  IMAD R10, R7, c[0x0][0x434], R9 ;  /* 0x00010d00070a7a24 */ /* 0x000fe400078e0209 */
[----:B------:R-:W-:-:S02]  /*9e50*/  IMAD R9, R6, c[0x0][0x4c8], RZ ;  /* 0x0001320006097a24 */ /* 0x000fc400078e02ff */
[----:B------:R-:W-:Y:S02]  /*9e60*/  IMAD.MOV R6, RZ, RZ, -R7 ;  /* 0x000000ffff067224 */ /* 0x000fe400078e0a07 */
[----:B------:R-:W-:-:S04]  /*9e70*/  IMAD.WIDE.U32 R4, R0, c[0x0][0x4c8], R4 ;  /* 0x0001320000047a25 */ /* 0x000fc800078e0004 */
[----:B------:R-:W-:Y:S02]  /*9e80*/  IMAD R0, R0, c[0x0][0x4cc], R9 ;  /* 0x0001330000007a24 */ /* 0x000fe400078e0209 */
[----:B------:R-:W-:Y:S02]  /*9e90*/  IMAD.IADD R3, R3, 0x1, R11 ;  /* 0x0000000103037824 */ /* 0x000fe400078e020b */
[----:B------:R-:W-:Y:S01]  /*9ea0*/  IMAD R13, R6, c[0x0][0x4e8], R8 ;  /* 0x00013a00060d7a24 */ /* 0x000fe200078e0208 */
[C---:B------:R-:W-:Y:S01]  /*9eb0*/  LEA R6, P0, R4.reuse, c[0x0][0x4a8], 0x2 ;  /* 0x00012a0004067a11 */ /* 0x040fe200078010ff */
[----:B------:R-:W-:Y:S02]  /*9ec0*/  IMAD.IADD R0, R5, 0x1, R0 ;  /* 0x0000000105007824 */ /* 0x000fe400078e0200 */
[----:B------:R-:W-:Y:S01]  /*9ed0*/  IMAD.WIDE.U32 R2, R7, c[0x0][0x430], R2 ;  /* 0x00010c0007027a25 */ /* 0x000fe200078e0002 */
[----:B------:R-:W-:Y:S01]  /*9ee0*/  SHF.R.S32.HI R7, RZ, 0x1f, R13 ;  /* 0x0000001fff077819 */ /* 0x000fe2000001140d */
[----:B------:R-:W-:Y:S01]  /*9ef0*/  SHFL.IDX PT, R8, R6, 0x2, 0x1c1f ;  /* 0x005c1f0006087f89 */ /* 0x000fe200000e0000 */
[----:B------:R-:W-:Y:S01]  /*9f00*/  LEA.HI.X R0, R4, c[0x0][0x4ac], R0, 0x2, P0 ;  /* 0x00012b0004007a11 */ /* 0x000fe200000f1400 */
[----:B------:R-:W-:Y:S01]  /*9f10*/  IMAD R12, R15, 0x80, R14 ;  /* 0x000000800f0c7824 */ /* 0x000fe200078e020e */
[----:B------:R-:W-:Y:S01]  /*9f20*/  IADD3 R3, R3, R10, RZ ;  /* 0x0000000a03037210 */ /* 0x000fe20007ffe0ff */
[----:B------:R-:W-:Y:S01]  /*9f30*/  IMAD R7, R7, c[0x0][0x428], RZ ;  /* 0x00010a0007077a24 */ /* 0x000fe200078e02ff */
[----:B------:R-:W-:Y:S02]  /*9f40*/  SHFL.IDX PT, R4, R6, RZ, 0x1c1f ;  /* 0x001c1fff06047589 */ /* 0x000fe400000e0000 */
[C---:B------:R-:W-:Y:S01]  /*9f50*/  IADD3 R14, R12.reuse, 0x40, RZ ;  /* 0x000000400c0e7810 */ /* 0x040fe20007ffe0ff */
[C---:B------:R-:W-:Y:S01]  /*9f60*/  IMAD R15, R13.reuse, c[0x0][0x42c], R7 ;  /* 0x00010b000d0f7a24 */ /* 0x040fe200078e0207 */
[----:B------:R-:W1:Y:S01]  /*9f70*/  SHFL.IDX PT, R5, R0, RZ, 0x1c1f ;  /* 0x001c1fff00057589 */ /* 0x000e6200000e0000 */
[----:B------:R-:W-:Y:S01]  /*9f80*/  IMAD.WIDE.U32 R2, R13, c[0x0][0x428], R2 ;  /* 0x00010a000d027a25 */ /* 0x000fe200078e0002 */
[----:B------:R-:W-:-:S02]  /*9f90*/  IADD3 R13, R12, 0x48, RZ ;  /* 0x000000480c0d7810 */ /* 0x000fc40007ffe0ff */
[----:B------:R-:W-:Y:S01]  /*9fa0*/  SHFL.IDX PT, R10, R6, 0x1, 0x1c1f ;  /* 0x003c1f00060a7f89 */ /* 0x000fe200000e0000 */
[-C--:B------:R-:W-:Y:S02]  /*9fb0*/  ISETP.GE.OR P4, PT, R12, R24.reuse, P1 ;  /* 0x000000180c00720c */ /* 0x080fe40000f86670 */
[-C--:B------:R-:W-:Y:S01]  /*9fc0*/  ISETP.GE.OR P2, PT, R14, R24.reuse, P1 ;  /* 0x000000180e00720c */ /* 0x080fe20000f46670 */
[----:B------:R-:W2:Y:S01]  /*9fd0*/  SHFL.IDX PT, R11, R0, 0x1, 0x1c1f ;  /* 0x003c1f00000b7f89 */ /* 0x000ea200000e0000 */
[----:B------:R-:W-:Y:S02]  /*9fe0*/  IADD3 R3, R3, R15, RZ ;  /* 0x0000000f03037210 */ /* 0x000fe40007ffe0ff */
[----:B------:R-:W-:Y:S01]  /*9ff0*/  LEA R23, P0, R2, c[0x0][0x400], 0x2 ;  /* 0x0001000002177a11 */ /* 0x000fe200078010ff */
[----:B------:R-:W3:Y:S01]  /*a000*/  SHFL.IDX PT, R9, R0, 0x2, 0x1c1f ;  /* 0x005c1f0000097f89 */ /* 0x000ee200000e0000 */
[-C--:B------:R-:W-:Y:S02]  /*a010*/  ISETP.GE.AND P5, PT, R14, R24.reuse, PT ;  /* 0x000000180e00720c */ /* 0x080fe40003fa6270 */
[----:B------:R-:W-:Y:S01]  /*a020*/  LEA.HI.X R22, R2, c[0x0][0x404], R3, 0x2, P0 ;  /* 0x0001010002167a11 */ /* 0x000fe200000f1403 */
[----:B------:R-:W-:Y:S01]  /*a030*/  SHFL.IDX PT, R6, R6, 0x3, 0x1c1f ;  /* 0x007c1f0006067f89 */ /* 0x000fe200000e0000 */
[----:B------:R-:W-:-:S03]  /*a040*/  ISETP.GE.AND P6, PT, R13, R24, PT ;  /* 0x000000180d00720c */ /* 0x000fc60003fc6270 */
[----:B------:R4:W5:Y:S04]  /*a050*/  SHFL.IDX PT, R7, R0, 0x3, 0x1c1f ;  /* 0x007c1f0000077f89 */ /* 0x00096800000e0000 */
[----:B-1----:R1:W-:Y:S04]  /*a060*/  @!P4 ST.E [R4.64], R18 ;  /* 0x000000120400c985 */ /* 0x0023e8000c101906 */
[----:B------:R1:W1:Y:S04]  /*a070*/  SHFL.IDX PT, R2, R23, RZ, 0x1c1f ;  /* 0x001c1fff17027589 */ /* 0x00026800000e0000 */
[----:B------:R1:W1:Y:S01]  /*a080*/  SHFL.IDX PT, R3, R22, RZ, 0x1c1f ;  /* 0x001c1fff16037589 */ /* 0x00026200000e0000 */
[----:B----4-:R-:W-:-:S04]  /*a090*/  IADD3 R0, R12, 0x8, RZ ;  /* 0x000000080c007810 */ /* 0x010fc80007ffe0ff */
[CC--:B------:R-:W-:Y:S02]  /*a0a0*/  ISETP.GE.OR P3, PT, R0.reuse, R24.reuse, P1 ;  /* 0x000000180000720c */ /* 0x0c0fe40000f66670 */
[-C--:B------:R-:W-:Y:S02]  /*a0b0*/  ISETP.GE.OR P1, PT, R13, R24.reuse, P1 ;  /* 0x000000180d00720c */ /* 0x080fe40000f26670 */
[----:B------:R-:W-:Y:S02]  /*a0c0*/  ISETP.GE.AND P0, PT, R0, R24, PT ;  /* 0x000000180000720c */ /* 0x000fe40003f06270 */
[----:B------:R-:W-:-:S05]  /*a0d0*/  LOP3.LUT R0, R17, 0x7ffffffc, RZ, 0xc0, !PT ;  /* 0x7ffffffc11007812 */ /* 0x000fca00078ec0ff */
[----:B------:R-:W-:Y:S02]  /*a0e0*/  IMAD.IADD R0, R16, 0x1, -R0 ;  /* 0x0000000110007824 */ /* 0x000fe400078e0a00 */
[----:B--2---:R2:W-:Y:S03]  /*a0f0*/  @!P3 ST.E [R10.64], R19 ;  /* 0x000000130a00b985 */ /* 0x0045e6000c101906 */
[----:B------:R-:W-:Y:S01]  /*a100*/  SHF.L.U32 R0, R0, 0x1, RZ ;  /* 0x0000000100007819 */ /* 0x000fe200000006ff */
[----:B---3--:R2:W-:Y:S04]  /*a110*/  @!P2 ST.E [R8.64], R20 ;  /* 0x000000140800a985 */ /* 0x0085e8000c101906 */
[----:B-----5:R2:W-:Y:S01]  /*a120*/  @!P1 ST.E [R6.64], R21 ;  /* 0x0000001506009985 */ /* 0x0205e2000c101906 */
[----:B------:R-:W-:-:S13]  /*a130*/  ISETP.GE.AND P1, PT, R12, R24, PT ;  /* 0x000000180c00720c */ /* 0x000fda0003f26270 */
[----:B------:R-:W-:Y:S05]  /*a140*/  @P1 BRA `(.L_x_14) ;  /* 0x0000045000001947 */ /* 0x000fea0003800000 */
[C---:B-12---:R-:W-:Y:S02]  /*a150*/  IADD3 R6, R0.reuse, 0x8, RZ ;  /* 0x0000000800067810 */ /* 0x046fe40007ffe0ff */
[----:B------:R-:W-:Y:S02]  /*a160*/  IADD3 R5, R0, 0x10, RZ ;  /* 0x0000001000057810 */ /* 0x000fe40007ffe0ff */
[----:B------:R-:W-:Y:S02]  /*a170*/  ISETP.GE.AND P3, PT, R6, c[0x0][0x3c8], PT ;  /* 0x0000f20006007a0c */ /* 0x000fe40003f66270 */
[----:B------:R-:W-:Y:S02]  /*a180*/  ISETP.GE.AND P2, PT, R5, c[0x0][0x3c8], PT ;  /* 0x0000f20005007a0c */ /* 0x000fe40003f46270 */
[C---:B------:R-:W-:Y:S02]  /*a190*/  IADD3 R4, R0.reuse, 0x18, RZ ;  /* 0x0000001800047810 */ /* 0x040fe40007ffe0ff */
[----:B------:R-:W-:-:S02]  /*a1a0*/  ISETP.GE.AND P4, PT, R0, c[0x0][0x3c8], PT ;  /* 0x0000f20000007a0c */ /* 0x000fc40003f86270 */
[----:B------:R-:W-:-:S05]  /*a1b0*/  ISETP.GE.AND P1, PT, R4, c[0x0][0x3c8], PT ;  /* 0x0000f20004007a0c */ /* 0x000fca0003f26270 */
[----:B------:R-:W-:Y:S02]  /*a1c0*/  @!P3 LEA.HI R6, R6, R6, RZ, 0x1 ;  /* 0x000000060606b211 */ /* 0x000fe400078f08ff */
[----:B------:R-:W-:Y:S02]  /*a1d0*/  @!P2 LEA.HI R5, R5, R5, RZ, 0x1 ;  /* 0x000000050505a211 */ /* 0x000fe400078f08ff */
[----:B------:R-:W-:Y:S02]  /*a1e0*/  @!P3 LOP3.LUT R6, R6, 0xfffffffe, RZ, 0xc0, !PT ;  /* 0xfffffffe0606b812 */ /* 0x000fe400078ec0ff */
[----:B------:R-:W-:Y:S01]  /*a1f0*/  @!P2 LOP3.LUT R5, R5, 0xfffffffe, RZ, 0xc0, !PT ;  /* 0xfffffffe0505a812 */ /* 0x000fe200078ec0ff */
[----:B------:R-:W-:Y:S01]  /*a200*/  @!P4 IMAD.WIDE R8, R0, 0x4, R2 ;  /* 0x000000040008c825 */ /* 0x000fe200078e0202 */
[----:B------:R-:W-:-:S03]  /*a210*/  @!P1 LEA.HI R10, R4, R4, RZ, 0x1 ;  /* 0x00000004040a9211 */ /* 0x000fc600078f08ff */
[--C-:B------:R-:W-:Y:S01]  /*a220*/  @!P3 IMAD.WIDE R6, R6, 0x4, R2.reuse ;  /* 0x000000040606b825 */ /* 0x100fe200078e0202 */
[----:B------:R1:W-:Y:S03]  /*a230*/  @!P4 ST.E.64 [R8.64], R112 ;  /* 0x000000700800c985 */ /* 0x0003e6000c101b06 */
[----:B------:R-:W-:Y:S01]  /*a240*/  @!P2 IMAD.WIDE R4, R5, 0x4, R2 ;  /* 0x000000040504a825 */ /* 0x000fe200078e0202 */
[----:B------:R2:W-:Y:S04]  /*a250*/  @!P3 ST.E.64 [R6.64], R120 ;  /* 0x000000780600b985 */ /* 0x0005e8000c101b06 */
[----:B------:R3:W-:Y:S01]  /*a260*/  @!P2 ST.E.64 [R4.64], R124 ;  /* 0x0000007c0400a985 */ /* 0x0007e2000c101b06 */
[----:B-1----:R-:W-:-:S02]  /*a270*/  @!P1 LOP3.LUT R8, R10, 0xfffffffe, RZ, 0xc0, !PT ;  /* 0xfffffffe0a089812 */ /* 0x002fc400078ec0ff */
[----:B------:R-:W-:-:S03]  /*a280*/  IADD3 R9, R0, 0x20, RZ ;  /* 0x0000002000097810 */ /* 0x000fc60007ffe0ff */
[----:B--2---:R-:W-:Y:S01]  /*a290*/  @!P1 IMAD.WIDE R6, R8, 0x4, R2 ;  /* 0x0000000408069825 */ /* 0x004fe200078e0202 */
[----:B------:R-:W-:Y:S02]  /*a2a0*/  ISETP.GE.AND P4, PT, R9, c[0x0][0x3c8], PT ;  /* 0x0000f20009007a0c */ /* 0x000fe40003f86270 */
[C---:B---3--:R-:W-:Y:S02]  /*a2b0*/  IADD3 R5, R0.reuse, 0x28, RZ ;  /* 0x0000002800057810 */ /* 0x048fe40007ffe0ff */
[C---:B------:R-:W-:Y:S01]  /*a2c0*/  IADD3 R4, R0.reuse, 0x30, RZ ;  /* 0x0000003000047810 */ /* 0x040fe20007ffe0ff */
[----:B------:R1:W-:Y:S01]  /*a2d0*/  @!P1 ST.E.64 [R6.64], R136 ;  /* 0x0000008806009985 */ /* 0x0003e2000c101b06 */
[----:B------:R-:W-:Y:S02]  /*a2e0*/  IADD3 R8, R0, 0x38, RZ ;  /* 0x0000003800087810 */ /* 0x000fe40007ffe0ff */
[----:B------:R-:W-:Y:S02]  /*a2f0*/  ISETP.GE.AND P3, PT, R5, c[0x0][0x3c8], PT ;  /* 0x0000f20005007a0c */ /* 0x000fe40003f66270 */
[----:B------:R-:W-:-:S02]  /*a300*/  ISETP.GE.AND P2, PT, R4, c[0x0][0x3c8], PT ;  /* 0x0000f20004007a0c */ /* 0x000fc40003f46270 */
[----:B------:R-:W-:Y:S02]  /*a310*/  ISETP.GE.AND P1, PT, R8, c[0x0][0x3c8], PT ;  /* 0x0000f20008007a0c */ /* 0x000fe40003f26270 */
[----:B------:R-:W-:-:S09]  /*a320*/  @!P4 LEA.HI R9, R9, R9, RZ, 0x1 ;  /* 0x000000090909c211 */ /* 0x000fd200078f08ff */
[----:B------:R-:W-:Y:S02]  /*a330*/  @!P2 LEA.HI R4, R4, R4, RZ, 0x1 ;  /* 0x000000040404a211 */ /* 0x000fe400078f08ff */
[----:B------:R-:W-:-:S04]  /*a340*/  @!P1 LEA.HI R8, R8, R8, RZ, 0x1 ;  /* 0x0000000808089211 */ /* 0x000fc800078f08ff */
[----:B------:R-:W-:Y:S02]  /*a350*/  @!P1 LOP3.LUT R10, R8, 0xfffffffe, RZ, 0xc0, !PT ;  /* 0xfffffffe080a9812 */ /* 0x000fe400078ec0ff */
[----:B-1----:R-:W-:Y:S02]  /*a360*/  @!P3 LEA.HI R6, R5, R5, RZ, 0x1 ;  /* 0x000000050506b211 */ /* 0x002fe400078f08ff */
[----:B------:R-:W-:Y:S02]  /*a370*/  @!P4 LOP3.LUT R5, R9, 0xfffffffe, RZ, 0xc0, !PT ;  /* 0xfffffffe0905c812 */ /* 0x000fe400078ec0ff */
[----:B------:R-:W-:Y:S02]  /*a380*/  @!P3 LOP3.LUT R9, R6, 0xfffffffe, RZ, 0xc0, !PT ;  /* 0xfffffffe0609b812 */ /* 0x000fe400078ec0ff */
[----:B------:R-:W-:Y:S01]  /*a390*/  @!P2 LOP3.LUT R6, R4, 0xfffffffe, RZ, 0xc0, !PT ;  /* 0xfffffffe0406a812 */ /* 0x000fe200078ec0ff */
[----:B------:R-:W-:-:S04]  /*a3a0*/  @!P4 IMAD.WIDE R4, R5, 0x4, R2 ;  /* 0x000000040504c825 */ /* 0x000fc800078e0202 */
[--C-:B------:R-:W-:Y:S01]  /*a3b0*/  @!P3 IMAD.WIDE R8, R9, 0x4, R2.reuse ;  /* 0x000000040908b825 */ /* 0x100fe200078e0202 */
[----:B------:R1:W-:Y:S03]  /*a3c0*/  @!P4 ST.E.64 [R4.64], R140 ;  /* 0x0000008c0400c985 */ /* 0x0003e6000c101b06 */
[--C-:B------:R-:W-:Y:S01]  /*a3d0*/  @!P2 IMAD.WIDE R6, R6, 0x4, R2.reuse ;  /* 0x000000040606a825 */ /* 0x100fe200078e0202 */
[----:B------:R2:W-:Y:S04]  /*a3e0*/  @!P3 ST.E.64 [R8.64], R152 ;  /* 0x000000980800b985 */ /* 0x0005e8000c101b06 */
[----:B------:R3:W-:Y:S01]  /*a3f0*/  @!P2 ST.E.64 [R6.64], R156 ;  /* 0x0000009c0600a985 */ /* 0x0007e2000c101b06 */
[----:B-1----:R-:W-:Y:S01]  /*a400*/  @!P1 IMAD.WIDE R4, R10, 0x4, R2 ;  /* 0x000000040a049825 */ /* 0x002fe200078e0202 */
[----:B--2---:R-:W-:-:S04]  /*a410*/  IADD3 R8, R0, 0x40, RZ ;  /* 0x0000004000087810 */ /* 0x004fc80007ffe0ff */
[----:B------:R1:W-:Y:S01]  /*a420*/  @!P1 ST.E.64 [R4.64], R168 ;  /* 0x000000a804009985 */ /* 0x0003e2000c101b06 */
[----:B---3--:R-:W-:Y:S02]  /*a430*/  IADD3 R6, R0, 0x48, RZ ;  /* 0x0000004800067810 */ /* 0x008fe40007ffe0ff */
[----:B------:R-:W-:Y:S02]  /*a440*/  ISETP.GE.AND P4, PT, R8, c[0x0][0x3c8], PT ;  /* 0x0000f20008007a0c */ /* 0x000fe40003f86270 */
[----:B------:R-:W-:-:S11]  /*a450*/  ISETP.GE.AND P3, PT, R6, c[0x0][0x3c8], PT ;  /* 0x0000f20006007a0c */ /* 0x000fd60003f66270 */
[----:B------:R-:W-:Y:S02]  /*a460*/  @!P4 LEA.HI R8, R8, R8, RZ, 0x1 ;  /* 0x000000080808c211 */ /* 0x000fe400078f08ff */
[----:B------:R-:W-:-:S04]  /*a470*/  @!P3 LEA.HI R7, R6, R6, RZ, 0x1 ;  /* 0x000000060607b211 */ /* 0x000fc800078f08ff */
[----:B------:R-:W-:Y:S02]  /*a480*/  @!P3 LOP3.LUT R7, R7, 0xfffffffe, RZ, 0xc0, !PT ;  /* 0xfffffffe0707b812 */ /* 0x000fe400078ec0ff */
[C---:B-1----:R-:W-:Y:S02]  /*a490*/  IADD3 R5, R0.reuse, 0x50, RZ ;  /* 0x0000005000057810 */ /* 0x042fe40007ffe0ff */
[----:B------:R-:W-:Y:S02]  /*a4a0*/  IADD3 R4, R0, 0x58, RZ ;  /* 0x0000005800047810 */ /* 0x000fe40007ffe0ff */
[----:B------:R-:W-:Y:S02]  /*a4b0*/  ISETP.GE.AND P2, PT, R5, c[0x0][0x3c8], PT ;  /* 0x0000f20005007a0c */ /* 0x000fe40003f46270 */
[----:B------:R-:W-:-:S11]  /*a4c0*/  ISETP.GE.AND P1, PT, R4, c[0x0][0x3c8], PT ;  /* 0x0000f20004007a0c */ /* 0x000fd60003f26270 */
[----:B------:R-:W-:Y:S02]  /*a4d0*/  @!P2 LEA.HI R6, R5, R5, RZ, 0x1 ;  /* 0x000000050506a211 */ /* 0x000fe400078f08ff */
[----:B------:R-:W-:Y:S02]  /*a4e0*/  @!P1 LEA.HI R4, R4, R4, RZ, 0x1 ;  /* 0x0000000404049211 */ /* 0x000fe400078f08ff */
[----:B------:R-:W-:Y:S02]  /*a4f0*/  @!P4 LOP3.LUT R5, R8, 0xfffffffe, RZ, 0xc0, !PT ;  /* 0xfffffffe0805c812 */ /* 0x000fe400078ec0ff */
[----:B------:R-:W-:Y:S01]  /*a500*/  @!P2 LOP3.LUT R10, R6, 0xfffffffe, RZ, 0xc0, !PT ;  /* 0xfffffffe060aa812 */ /* 0x000fe200078ec0ff */
[----:B------:R-:W-:Y:S01]  /*a510*/  @!P3 IMAD.WIDE R6, R7, 0x4, R2 ;  /* 0x000000040706b825 */ /* 0x000fe200078e0202 */
[----:B------:R-:W-:-:S03]  /*a520*/  @!P1 LOP3.LUT R11, R4, 0xfffffffe, RZ, 0xc0, !PT ;  /* 0xfffffffe040b9812 */ /* 0x000fc600078ec0ff */
[----:B------:R-:W-:-:S04]  /*a530*/  @!P4 IMAD.WIDE R8, R5, 0x4, R2 ;  /* 0x000000040508c825 */ /* 0x000fc800078e0202 */
[--C-:B------:R-:W-:Y:S01]  /*a540*/  @!P2 IMAD.WIDE R4, R10, 0x4, R2.reuse ;  /* 0x000000040a04a825 */ /* 0x100fe200078e0202 */
[----:B------:R1:W-:Y:S03]  /*a550*/  @!P4 ST.E.64 [R8.64], R68 ;  /* 0x000000440800c985 */ /* 0x0003e6000c101b06 */
[----:B------:R-:W-:Y:S01]  /*a560*/  @!P1 IMAD.WIDE R2, R11, 0x4, R2 ;  /* 0x000000040b029825 */ /* 0x000fe200078e0202 */
[----:B------:R1:W-:Y:S04]  /*a570*/  @!P3 ST.E.64 [R6.64], R80 ;  /* 0x000000500600b985 */ /* 0x0003e8000c101b06 */
[----:B------:R1:W-:Y:S04]  /*a580*/  @!P2 ST.E.64 [R4.64], R84 ;  /* 0x000000540400a985 */ /* 0x0003e8000c101b06 */
[----:B------:R1:W-:Y:S02]  /*a590*/  @!P1 ST.E.64 [R2.64], R96 ;  /* 0x0000006002009985 */ /* 0x0003e4000c101b06 */
.L_x_14:
[----:B-1----:R-:W-:Y:S05]  /*a5a0*/  BSYNC B0 ;  /* 0x0000000000007941 */ /* 0x002fea0003800000 */
.L_x_13:
[----:B------:R1:W3:Y:S01]  /*a5b0*/  SHFL.IDX PT, R3, R22, 0x1, 0x1c1f ;  /* 0x003c1f0016037f89 */ /* 0x0002e200000e0000 */
[----:B------:R-:W-:Y:S03]  /*a5c0*/  BSSY B0, `(.L_x_15) ;  /* 0x0000048000007945 */ /* 0x000fe60003800000 */
[----:B------:R1:W4:Y:S01]  /*a5d0*/  SHFL.IDX PT, R2, R23, 0x1, 0x1c1f ;  /* 0x003c1f0017027f89 */ /* 0x00032200000e0000 */
[----:B------:R-:W-:Y:S05]  /*a5e0*/  @P0 BRA `(.L_x_16) ;  /* 0x0000045000000947 */ /* 0x000fea0003800000 */
[C---:B------:R-:W-:Y:S02]  /*a5f0*/  IADD3 R4, R0.reuse, 0x8, RZ ;  /* 0x0000000800047810 */ /* 0x040fe40007ffe0ff */
[----:B------:R-:W-:-:S02]  /*a600*/  ISETP.GE.AND P1, PT, R0, c[0x0][0x3c8], PT ;  /* 0x0000f20000007a0c */ /* 0x000fc40003f26270 */
[----:B------:R-:W-:Y:S02]  /*a610*/  ISETP.GE.AND P0, PT, R4, c[0x0][0x3c8], PT ;  /* 0x0000f20004007a0c */ /* 0x000fe40003f06270 */
[C---:B--2---:R-:W-:Y:S02]  /*a620*/  IADD3 R8, R0.reuse, 0x10, RZ ;  /* 0x0000001000087810 */ /* 0x044fe40007ffe0ff */
[C---:B------:R-:W-:Y:S02]  /*a630*/  IADD3 R9, R0.reuse, 0x18, RZ ;  /* 0x0000001800097810 */ /* 0x040fe40007ffe0ff */
[C---:B------:R-:W-:Y:S02]  /*a640*/  IADD3 R10, R0.reuse, 0x20, RZ ;  /* 0x00000020000a7810 */ /* 0x040fe40007ffe0ff */
[----:B------:R-:W-:Y:S02]  /*a650*/  IADD3 R11, R0, 0x28, RZ ;  /* 0x00000028000b7810 */ /* 0x000fe40007ffe0ff */
[----:B------:R-:W-:Y:S01]  /*a660*/  ISETP.GE.AND P4, PT, R8, c[0x0][0x3c8], PT ;  /* 0x0000f20008007a0c */ /* 0x000fe20003f86270 */
[C---:B---34-:R-:W-:Y:S01]  /*a670*/  @!P1 IMAD.WIDE R6, R0.reuse, 0x4, R2 ;  /* 0x0000000400069825 */ /* 0x058fe200078e0202 */
[----:B------:R-:W-:-:S02]  /*a680*/  IADD3 R12, R0, 0x30, RZ ;  /* 0x00000030000c7810 */ /* 0x000fc40007ffe0ff */
[----:B------:R-:W-:Y:S02]  /*a690*/  @!P0 LEA.HI R4, R4, R4, RZ, 0x1 ;  /* 0x0000000404048211 */ /* 0x000fe400078f08ff */
[----:B------:R-:W-:Y:S01]  /*a6a0*/  ISETP.GE.AND P3, PT, R9, c[0x0][0x3c8], PT ;  /* 0x0000f20009007a0c */ /* 0x000fe20003f66270 */
[----:B------:R2:W-:Y:S01]  /*a6b0*/  @!P1 ST.E.64 [R6.64], R114 ;  /* 0x0000007206009985 */ /* 0x0005e2000c101b06 */
[----:B------:R-:W-:Y:S02]  /*a6c0*/  @!P0 LOP3.LUT R4, R4, 0xfffffffe, RZ, 0xc0, !PT ;  /* 0xfffffffe04048812 */ /* 0x000fe400078ec0ff */
[----:B------:R-:W-:Y:S02]  /*a6d0*/  ISETP.GE.AND P2, PT, R10, c[0x0][0x3c8], PT ;  /* 0x0000f2000a007a0c */ /* 0x000fe40003f46270 */
[----:B------:R-:W-:Y:S01]  /*a6e0*/  ISETP.GE.AND P1, PT, R11, c[0x0][0x3c8], PT ;  /* 0x0000f2000b007a0c */ /* 0x000fe20003f26270 */
[----:B------:R-:W-:-:S05]  /*a6f0*/  @!P0 IMAD.WIDE R4, R4, 0x4, R2 ;  /* 0x0000000404048825 */ /* 0x000fca00078e0202 */
[----:B------:R3:W-:Y:S01]  /*a700*/  @!P0 ST.E.64 [R4.64], R122 ;  /* 0x0000007a04008985 */ /* 0x0007e2000c101b06 */
[----:B------:R-:W-:-:S13]  /*a710*/  ISETP.GE.AND P0, PT, R12, c[0x0][0x3c8], PT ;  /* 0x0000f2000c007a0c */ /* 0x000fda0003f06270 */
[----:B------:R-:W-:Y:S02]  /*a720*/  @!P0 LEA.HI R12, R12, R12, RZ, 0x1 ;  /* 0x0000000c0c0c8211 */ /* 0x000fe400078f08ff */
[----:B--2---:R-:W-:Y:S02]  /*a730*/  @!P3 LEA.HI R6, R9, R9, RZ, 0x1 ;  /* 0x000000090906b211 */ /* 0x004fe400078f08ff */
[----:B------:R-:W-:Y:S02]  /*a740*/  @!P1 LEA.HI R7, R11, R11, RZ, 0x1 ;  /* 0x0000000b0b079211 */ /* 0x000fe400078f08ff */
[----:B------:R-:W-:Y:S02]  /*a750*/  @!P3 LOP3.LUT R6, R6, 0xfffffffe, RZ, 0xc0, !PT ;  /* 0xfffffffe0606b812 */ /* 0x000fe400078ec0ff */
[----:B------:R-:W-:Y:S02]  /*a760*/  @!P1 LOP3.LUT R7, R7, 0xfffffffe, RZ, 0xc0, !PT ;  /* 0xfffffffe07079812 */ /* 0x000fe400078ec0ff */
[----:B------:R-:W-:-:S02]  /*a770*/  @!P0 LOP3.LUT R12, R12, 0xfffffffe, RZ, 0xc0, !PT ;  /* 0xfffffffe0c0c8812 */ /* 0x000fc400078ec0ff */
[----:B---3--:R-:W-:Y:S01]  /*a780*/  @!P4 LEA.HI R4, R8, R8, RZ, 0x1 ;  /* 0x000000080804c211 */ /* 0x008fe200078f08ff */
[--C-:B------:R-:W-:Y:S01]  /*a790*/  @!P3 IMAD.WIDE R8, R6, 0x4, R2.reuse ;  /* 0x000000040608b825 */ /* 0x100fe200078e0202 */
[----:B------:R-:W-:Y:S02]  /*a7a0*/  @!P2 LEA.HI R5, R10, R10, RZ, 0x1 ;  /* 0x0000000a0a05a211 */ /* 0x000fe400078f08ff */
[----:B------:R-:W-:Y:S01]  /*a7b0*/  @!P4 LOP3.LUT R4, R4, 0xfffffffe, RZ, 0xc0, !PT ;  /* 0xfffffffe0404c812 */ /* 0x000fe200078ec0ff */
[----:B------:R-:W-:Y:S01]  /*a7c0*/  @!P1 IMAD.WIDE R6, R7, 0x4, R2 ;  /* 0x0000000407069825 */ /* 0x000fe200078e0202 */
[----:B------:R-:W-:-:S03]  /*a7d0*/  @!P2 LOP3.LUT R10, R5, 0xfffffffe, RZ, 0xc0, !PT ;  /* 0xfffffffe050aa812 */ /* 0x000fc600078ec0ff */
[----:B------:R-:W-:-:S04]  /*a7e0*/  @!P4 IMAD.WIDE R4, R4, 0x4, R2 ;  /* 0x000000040404c825 */ /* 0x000fc800078e0202 */
[--C-:B------:R-:W-:Y:S01]  /*a7f0*/  @!P2 IMAD.WIDE R10, R10, 0x4, R2.reuse ;  /* 0x000000040a0aa825 */ /* 0x100fe200078e0202 */
[----:B------:R2:W-:Y:S04]  /*a800*/  @!P4 ST.E.64 [R4.64], R126 ;  /* 0x0000007e0400c985 */ /* 0x0005e8000c101b06 */
[----:B------:R3:W-:Y:S04]  /*a810*/  @!P3 ST.E.64 [R8.64], R138 ;  /* 0x0000008a0800b985 */ /* 0x0007e8000c101b06 */
[----:B------:R-:W-:Y:S04]  /*a820*/  @!P2 ST.E.64 [R10.64], R142 ;  /* 0x0000008e0a00a985 */ /* 0x000fe8000c101b06 */
[----:B------:R4:W-:Y:S01]  /*a830*/  @!P1 ST.E.64 [R6.64], R154 ;  /* 0x0000009a06009985 */ /* 0x0009e2000c101b06 */
[----:B--2---:R-:W-:Y:S01]  /*a840*/  @!P0 IMAD.WIDE R4, R12, 0x4, R2 ;  /* 0x000000040c048825 */ /* 0x004fe200078e0202 */
[----:B---3--:R-:W-:-:S04]  /*a850*/  IADD3 R8, R0, 0x38, RZ ;  /* 0x0000003800087810 */ /* 0x008fc80007ffe0ff */
[----:B------:R2:W-:Y:S01]  /*a860*/  @!P0 ST.E.64 [R4.64], R158 ;  /* 0x0000009e04008985 */ /* 0x0005e2000c101b06 */
[----:B------:R-:W-:Y:S02]  /*a870*/  ISETP.GE.AND P4, PT, R8, c[0x0][0x3c8], PT ;  /* 0x0000f20008007a0c */ /* 0x000fe40003f86270 */
[C---:B----4-:R-:W-:Y:S02]  /*a880*/  IADD3 R7, R0.reuse, 0x40, RZ ;  /* 0x0000004000077810 */ /* 0x050fe40007ffe0ff */
[----:B------:R-:W-:Y:S02]  /*a890*/  IADD3 R6, R0, 0x48, RZ ;  /* 0x0000004800067810 */ /* 0x000fe40007ffe0ff */
[----:B------:R-:W-:Y:S02]  /*a8a0*/  ISETP.GE.AND P3, PT, R7, c[0x0][0x3c8], PT ;  /* 0x0000f20007007a0c */ /* 0x000fe40003f66270 */
[----:B------:R-:W-:-:S05]  /*a8b0*/  ISETP.GE.AND P2, PT, R6, c[0x0][0x3c8], PT ;  /* 0x0000f20006007a0c */ /* 0x000fca0003f46270 */
[----:B------:R-:W-:-:S06]  /*a8c0*/  @!P4 LEA.HI R9, R8, R8, RZ, 0x1 ;  /* 0x000000080809c211 */ /* 0x000fcc00078f08ff */
[----:B------:R-:W-:Y:S02]  /*a8d0*/  @!P3 LEA.HI R8, R7, R7, RZ, 0x1 ;  /* 0x000000070708b211 */ /* 0x000fe400078f08ff */
[----:B------:R-:W-:Y:S02]  /*a8e0*/  @!P2 LEA.HI R7, R6, R6, RZ, 0x1 ;  /* 0x000000060607a211 */ /* 0x000fe400078f08ff */
[----:B------:R-:W-:Y:S02]  /*a8f0*/  @!P3 LOP3.LUT R8, R8, 0xfffffffe, RZ, 0xc0, !PT ;  /* 0xfffffffe0808b812 */ /* 0x000fe400078ec0ff */
[C---:B--2---:R-:W-:Y:S02]  /*a900*/  IADD3 R5, R0.reuse, 0x50, RZ ;  /* 0x0000005000057810 */ /* 0x044fe40007ffe0ff */
[----:B------:R-:W-:Y:S02]  /*a910*/  IADD3 R4, R0, 0x58, RZ ;  /* 0x0000005800047810 */ /* 0x000fe40007ffe0ff */
[----:B------:R-:W-:-:S02]  /*a920*/  ISETP.GE.AND P1, PT, R5, c[0x0][0x3c8], PT ;  /* 0x0000f20005007a0c */ /* 0x000fc40003f26270 */
[----:B------:R-:W-:Y:S02]  /*a930*/  ISETP.GE.AND P0, PT, R4, c[0x0][0x3c8], PT ;  /* 0x0000f20004007a0c */ /* 0x000fe40003f06270 */
[----:B------:R-:W-:-:S09]  /*a940*/  @!P2 LOP3.LUT R7, R7, 0xfffffffe, RZ, 0xc0, !PT ;  /* 0xfffffffe0707a812 */ /* 0x000fd200078ec0ff */
[----:B------:R-:W-:Y:S02]  /*a950*/  @!P1 LEA.HI R6, R5, R5, RZ, 0x1 ;  /* 0x0000000505069211 */ /* 0x000fe400078f08ff */
[----:B------:R-:W-:Y:S02]  /*a960*/  @!P0 LEA.HI R4, R4, R4, RZ, 0x1 ;  /* 0x0000000404048211 */ /* 0x000fe400078f08ff */
[----:B------:R-:W-:Y:S01]  /*a970*/  @!P4 LOP3.LUT R5, R9, 0xfffffffe, RZ, 0xc0, !PT ;  /* 0xfffffffe0905c812 */ /* 0x000fe200078ec0ff */
[--C-:B------:R-:W-:Y:S01]  /*a980*/  @!P3 IMAD.WIDE R8, R8, 0x4, R2.reuse ;  /* 0x000000040808b825 */ /* 0x100fe200078e0202 */
[----:B------:R-:W-:Y:S02]  /*a990*/  @!P1 LOP3.LUT R12, R6, 0xfffffffe, RZ, 0xc0, !PT ;  /* 0xfffffffe060c9812 */ /* 0x000fe400078ec0ff */
[----:B------:R-:W-:Y:S01]  /*a9a0*/  @!P0 LOP3.LUT R13, R4, 0xfffffffe, RZ, 0xc0, !PT ;  /* 0xfffffffe040d8812 */ /* 0x000fe200078ec0ff */
[----:B------:R-:W-:-:S04]  /*a9b0*/  @!P4 IMAD.WIDE R10, R5, 0x4, R2 ;  /* 0x00000004050ac825 */ /* 0x000fc800078e0202 */
[--C-:B------:R-:W-:Y:S01]  /*a9c0*/  @!P2 IMAD.WIDE R6, R7, 0x4, R2.reuse ;  /* 0x000000040706a825 */ /* 0x100fe200078e0202 */
[----:B------:R2:W-:Y:S03]  /*a9d0*/  @!P4 ST.E.64 [R10.64], R170 ;  /* 0x000000aa0a00c985 */ /* 0x0005e6000c101b06 */
[--C-:B------:R-:W-:Y:S01]  /*a9e0*/  @!P1 IMAD.WIDE R4, R12, 0x4, R2.reuse ;  /* 0x000000040c049825 */ /* 0x100fe200078e0202 */
[----:B------:R2:W-:Y:S03]  /*a9f0*/  @!P3 ST.E.64 [R8.64], R70 ;  /* 0x000000460800b985 */ /* 0x0005e6000c101b06 */
[----:B------:R-:W-:Y:S01]  /*aa00*/  @!P0 IMAD.WIDE R2, R13, 0x4, R2 ;  /* 0x000000040d028825 */ /* 0x000fe200078e0202 */
[----:B------:R2:W-:Y:S04]  /*aa10*/  @!P2 ST.E.64 [R6.64], R82 ;  /* 0x000000520600a985 */ /* 0x0005e8000c101b06 */
[----:B------:R2:W-:Y:S04]  /*aa20*/  @!P1 ST.E.64 [R4.64], R86 ;  /* 0x0000005604009985 */ /* 0x0005e8000c101b06 */
[----:B------:R2:W-:Y:S02]  /*aa30*/  @!P0 ST.E.64 [R2.64], R98 ;  /* 0x0000006202008985 */ /* 0x0005e4000c101b06 */
.L_x_16:
[----:B------:R-:W-:Y:S05]  /*aa40*/  BSYNC B0 ;  /* 0x0000000000007941 */ /* 0x000fea0003800000 */
.L_x_15:
[----:B--23--:R2:W3:Y:S01]  /*aa50*/  SHFL.IDX PT, R3, R22, 0x2, 0x1c1f ;  /* 0x005c1f0016037f89 */ /* 0x00c4e200000e0000 */
[----:B------:R-:W-:Y:S03]  /*aa60*/  BSSY B0, `(.L_x_17) ;  /* 0x0000048000007945 */ /* 0x000fe60003800000 */
[----:B----4-:R2:W4:Y:S01]  /*aa70*/  SHFL.IDX PT, R2, R23, 0x2, 0x1c1f ;  /* 0x005c1f0017027f89 */ /* 0x01052200000e0000 */
[----:B------:R-:W-:Y:S05]  /*aa80*/  @P5 BRA `(.L_x_18) ;  /* 0x0000045000005947 */ /* 0x000fea0003800000 */
[C---:B------:R-:W-:Y:S02]  /*aa90*/  IADD3 R6, R0.reuse, 0x8, RZ ;  /* 0x0000000800067810 */ /* 0x040fe40007ffe0ff */
[----:B------:R-:W-:-:S02]  /*aaa0*/  IADD3 R5, R0, 0x10, RZ ;  /* 0x0000001000057810 */ /* 0x000fc40007ffe0ff */
[C---:B------:R-:W-:Y:S02]  /*aab0*/  IADD3 R4, R0.reuse, 0x18, RZ ;  /* 0x0000001800047810 */ /* 0x040fe40007ffe0ff */
[C---:B------:R-:W-:Y:S02]  /*aac0*/  ISETP.GE.AND P5, PT, R0.reuse, c[0x0][0x3c8], PT ;  /* 0x0000f20000007a0c */ /* 0x040fe40003fa6270 */
[----:B------:R-:W-:Y:S02]  /*aad0*/  IADD3 R7, R0, 0x20, RZ ;  /* 0x0000002000077810 */ /* 0x000fe40007ffe0ff */
[----:B------:R-:W-:Y:S02]  /*aae0*/  ISETP.GE.AND P4, PT, R6, c[0x0][0x3c8], PT ;  /* 0x0000f20006007a0c */ /* 0x000fe40003f86270 */
[----:B------:R-:W-:Y:S02]  /*aaf0*/  IADD3 R10, R0, 0x28, RZ ;  /* 0x00000028000a7810 */ /* 0x000fe40007ffe0ff */
[----:B------:R-:W-:-:S02]  /*ab00*/  ISETP.GE.AND P3, PT, R5, c[0x0][0x3c8], PT ;  /* 0x0000f20005007a0c */ /* 0x000fc40003f66270 */
[----:B------:R-:W-:Y:S02]  /*ab10*/  ISETP.GE.AND P2, PT, R4, c[0x0][0x3c8], PT ;  /* 0x0000f20004007a0c */ /* 0x000fe40003f46270 */
[----:B------:R-:W-:Y:S01]  /*ab20*/  ISETP.GE.AND P1, PT, R7, c[0x0][0x3c8], PT ;  /* 0x0000f20007007a0c */ /* 0x000fe20003f26270 */
[----:B---34-:R-:W-:Y:S01]  /*ab30*/  @!P5 IMAD.WIDE R8, R0, 0x4, R2 ;  /* 0x000000040008d825 */ /* 0x018fe200078e0202 */
[----:B------:R-:W-:-:S03]  /*ab40*/  ISETP.GE.AND P0, PT, R10, c[0x0][0x3c8], PT ;  /* 0x0000f2000a007a0c */ /* 0x000fc60003f06270 */
[----:B------:R-:W-:Y:S01]  /*ab50*/  @!P4 LEA.HI R6, R6, R6, RZ, 0x1 ;  /* 0x000000060606c211 */ /* 0x000fe200078f08ff */
[----:B------:R3:W-:Y:S03]  /*ab60*/  @!P5 ST.E.64 [R8.64], R108 ;  /* 0x0000006c0800d985 */ /* 0x0007e6000c101b06 */
[----:B------:R-:W-:Y:S02]  /*ab70*/  @!P3 LEA.HI R5, R5, R5, RZ, 0x1 ;  /* 0x000000050505b211 */ /* 0x000fe400078f08ff */
[----:B------:R-:W-:Y:S02]  /*ab80*/  @!P2 LEA.HI R4, R4, R4, RZ, 0x1 ;  /* 0x000000040404a211 */ /* 0x000fe400078f08ff */
[----:B------:R-:W-:Y:S02]  /*ab90*/  @!P4 LOP3.LUT R6, R6, 0xfffffffe, RZ, 0xc0, !PT ;  /* 0xfffffffe0606c812 */ /* 0x000fe400078ec0ff */
[----:B------:R-:W-:-:S02]  /*aba0*/  @!P1 LEA.HI R7, R7, R7, RZ, 0x1 ;  /* 0x0000000707079211 */ /* 0x000fc400078f08ff */
[----:B------:R-:W-:Y:S02]  /*abb0*/  @!P0 LEA.HI R10, R10, R10, RZ, 0x1 ;  /* 0x0000000a0a0a8211 */ /* 0x000fe400078f08ff */
[----:B------:R-:W-:Y:S02]  /*abc0*/  @!P2 LOP3.LUT R11, R4, 0xfffffffe, RZ, 0xc0, !PT ;  /* 0xfffffffe040ba812 */ /* 0x000fe400078ec0ff */
[----:B------:R-:W-:Y:S02]  /*abd0*/  @!P1 LOP3.LUT R7, R7, 0xfffffffe, RZ, 0xc0, !PT ;  /* 0xfffffffe07079812 */ /* 0x000fe400078ec0ff */
[----:B------:R-:W-:Y:S01]  /*abe0*/  @!P0 LOP3.LUT R12, R10, 0xfffffffe, RZ, 0xc0, !PT ;  /* 0xfffffffe0a0c8812 */ /* 0x000fe200078ec0ff */
[----:B------:R-:W-:Y:S01]  /*abf0*/  @!P2 IMAD.WIDE R10, R11, 0x4, R2 ;  /* 0x000000040b0aa825 */ /* 0x000fe200078e0202 */
[----:B---3--:R-:W-:-:S03]  /*ac00*/  @!P3 LOP3.LUT R8, R5, 0xfffffffe, RZ, 0xc0, !PT ;  /* 0xfffffffe0508b812 */ /* 0x008fc600078ec0ff */
[----:B------:R-:W-:-:S04]  /*ac10*/  @!P4 IMAD.WIDE R4, R6, 0x4, R2 ;  /* 0x000000040604c825 */ /* 0x000fc800078e0202 */
[--C-:B------:R-:W-:Y:S01]  /*ac20*/  @!P3 IMAD.WIDE R8, R8, 0x4, R2.reuse ;  /* 0x000000040808b825 */ /* 0x100fe200078e0202 */
[----:B------:R3:W-:Y:S03]  /*ac30*/  @!P4 ST.E.64 [R4.64], R116 ;  /* 0x000000740400c985 */ /* 0x0007e6000c101b06 */
[--C-:B------:R-:W-:Y:S01]  /*ac40*/  @!P1 IMAD.WIDE R6, R7, 0x4, R2.reuse ;  /* 0x0000000407069825 */ /* 0x100fe200078e0202 */
[----:B------:R4:W-:Y:S04]  /*ac50*/  @!P3 ST.E.64 [R8.64], R128 ;  /* 0x000000800800b985 */ /* 0x0009e8000c101b06 */
[----:B------:R-:W-:Y:S04]  /*ac60*/  @!P2 ST.E.64 [R10.64], R132 ;  /* 0x000000840a00a985 */ /* 0x000fe8000c101b06 */
[----:B------:R5:W-:Y:S01]  /*ac70*/  @!P1 ST.E.64 [R6.64], R144 ;  /* 0x0000009006009985 */ /* 0x000be2000c101b06 */
[----:B---3--:R-:W-:Y:S01]  /*ac80*/  @!P0 IMAD.WIDE R4, R12, 0x4, R2 ;  /* 0x000000040c048825 */ /* 0x008fe200078e0202 */
[----:B----4-:R-:W-:-:S04]  /*ac90*/  IADD3 R9, R0, 0x30, RZ ;  /* 0x0000003000097810 */ /* 0x010fc80007ffe0ff */
[----:B------:R3:W-:Y:S01]  /*aca0*/  @!P0 ST.E.64 [R4.64], R148 ;  /* 0x0000009404008985 */ /* 0x0007e2000c101b06 */
[----:B------:R-:W-:Y:S02]  /*acb0*/  IADD3 R8, R0, 0x38, RZ ;  /* 0x0000003800087810 */ /* 0x000fe40007ffe0ff */
[----:B------:R-:W-:Y:S02]  /*acc0*/  ISETP.GE.AND P5, PT, R9, c[0x0][0x3c8], PT ;  /* 0x0000f20009007a0c */ /* 0x000fe40003fa6270 */
[----:B------:R-:W-:Y:S02]  /*acd0*/  ISETP.GE.AND P4, PT, R8, c[0x0][0x3c8], PT ;  /* 0x0000f20008007a0c */ /* 0x000fe40003f86270 */
[C---:B-----5:R-:W-:Y:S02]  /*ace0*/  IADD3 R7, R0.reuse, 0x40, RZ ;  /* 0x0000004000077810 */ /* 0x060fe40007ffe0ff */
[----:B------:R-:W-:Y:S02]  /*acf0*/  IADD3 R6, R0, 0x48, RZ ;  /* 0x0000004800067810 */ /* 0x000fe40007ffe0ff */
[----:B------:R-:W-:-:S02]  /*ad00*/  ISETP.GE.AND P3, PT, R7, c[0x0][0x3c8], PT ;  /* 0x0000f20007007a0c */ /* 0x000fc40003f66270 */
[----:B------:R-:W-:-:S03]  /*ad10*/  ISETP.GE.AND P2, PT, R6, c[0x0][0x3c8], PT ;  /* 0x0000f20006007a0c */ /* 0x000fc60003f46270 */
[----:B------:R-:W-:Y:S02]  /*ad20*/  @!P5 LEA.HI R9, R9, R9, RZ, 0x1 ;  /* 0x000000090909d211 */ /* 0x000fe400078f08ff */
[----:B------:R-:W-:-:S04]  /*ad30*/  @!P4 LEA.HI R10, R8, R8, RZ, 0x1 ;  /* 0x00000008080ac211 */ /* 0x000fc800078f08ff */
[----:B------:R-:W-:Y:S02]  /*ad40*/  @!P4 LOP3.LUT R10, R10, 0xfffffffe, RZ, 0xc0, !PT ;  /* 0xfffffffe0a0ac812 */ /* 0x000fe400078ec0ff */
[----:B------:R-:W-:Y:S02]  /*ad50*/  @!P3 LEA.HI R8, R7, R7, RZ, 0x1 ;  /* 0x000000070708b211 */ /* 0x000fe400078f08ff */
[----:B------:R-:W-:Y:S01]  /*ad60*/  @!P2 LEA.HI R7, R6, R6, RZ, 0x1 ;  /* 0x000000060607a211 */ /* 0x000fe200078f08ff */
[----:B------:R-:W-:Y:S01]  /*ad70*/  @!P4 IMAD.WIDE R10, R10, 0x4, R2 ;  /* 0x000000040a0ac825 */ /* 0x000fe200078e0202 */
[----:B------:R-:W-:Y:S02]  /*ad80*/  @!P3 LOP3.LUT R8, R8, 0xfffffffe, RZ, 0xc0, !PT ;  /* 0xfffffffe0808b812 */ /* 0x000fe400078ec0ff */
[C---:B---3--:R-:W-:Y:S02]  /*ad90*/  IADD3 R5, R0.reuse, 0x50, RZ ;  /* 0x0000005000057810 */ /* 0x048fe40007ffe0ff */
[----:B------:R-:W-:-:S02]  /*ada0*/  IADD3 R4, R0, 0x58, RZ ;  /* 0x0000005800047810 */ /* 0x000fc40007ffe0ff */
[----:B------:R-:W-:Y:S02]  /*adb0*/  ISETP.GE.AND P1, PT, R5, c[0x0][0x3c8], PT ;  /* 0x0000f20005007a0c */ /* 0x000fe40003f26270 */
[----:B------:R-:W-:Y:S02]  /*adc0*/  ISETP.GE.AND P0, PT, R4, c[0x0][0x3c8], PT ;  /* 0x0000f20004007a0c */ /* 0x000fe40003f06270 */
[----:B------:R-:W-:-:S09]  /*add0*/  @!P2 LOP3.LUT R7, R7, 0xfffffffe, RZ, 0xc0, !PT ;  /* 0xfffffffe0707a812 */ /* 0x000fd200078ec0ff */
[----:B------:R-:W-:Y:S02]  /*ade0*/  @!P1 LEA.HI R6, R5, R5, RZ, 0x1 ;  /* 0x0000000505069211 */ /* 0x000fe400078f08ff */
[----:B------:R-:W-:Y:S01]  /*adf0*/  @!P5 LOP3.LUT R5, R9, 0xfffffffe, RZ, 0xc0, !PT ;  /* 0xfffffffe0905d812 */ /* 0x000fe200078ec0ff */
[--C-:B------:R-:W-:Y:S01]  /*ae00*/  @!P3 IMAD.WIDE R8, R8, 0x4, R2.reuse ;  /* 0x000000040808b825 */ /* 0x100fe200078e0202 */
[----:B------:R-:W-:Y:S02]  /*ae10*/  @!P0 LEA.HI R4, R4, R4, RZ, 0x1 ;  /* 0x0000000404048211 */ /* 0x000fe400078f08ff */
[----:B------:R-:W-:Y:S01]  /*ae20*/  @!P1 LOP3.LUT R14, R6, 0xfffffffe, RZ, 0xc0, !PT ;  /* 0xfffffffe060e9812 */ /* 0x000fe200078ec0ff */
[----:B------:R-:W-:Y:S01]  /*ae30*/  @!P5 IMAD.WIDE R12, R5, 0x4, R2 ;  /* 0x00000004050cd825 */ /* 0x000fe200078e0202 */
[----:B------:R-:W-:-:S03]  /*ae40*/  @!P0 LOP3.LUT R15, R4, 0xfffffffe, RZ, 0xc0, !PT ;  /* 0xfffffffe040f8812 */ /* 0x000fc600078ec0ff */
[--C-:B------:R-:W-:Y:S01]  /*ae50*/  @!P2 IMAD.WIDE R6, R7, 0x4, R2.reuse ;  /* 0x000000040706a825 */ /* 0x100fe200078e0202 */
[----:B------:R3:W-:Y:S03]  /*ae60*/  @!P5 ST.E.64 [R12.64], R160 ;  /* 0x000000a00c00d985 */ /* 0x0007e6000c101b06 */
[--C-:B------:R-:W-:Y:S01]  /*ae70*/  @!P1 IMAD.WIDE R4, R14, 0x4, R2.reuse ;  /* 0x000000040e049825 */ /* 0x100fe200078e0202 */
[----:B------:R3:W-:Y:S03]  /*ae80*/  @!P4 ST.E.64 [R10.64], R164 ;  /* 0x000000a40a00c985 */ /* 0x0007e6000c101b06 */
[----:B------:R-:W-:Y:S01]  /*ae90*/  @!P0 IMAD.WIDE R2, R15, 0x4, R2 ;  /* 0x000000040f028825 */ /* 0x000fe200078e0202 */
[----:B------:R3:W-:Y:S04]  /*aea0*/  @!P3 ST.E.64 [R8.64], R72 ;  /* 0x000000480800b985 */ /* 0x0007e8000c101b06 */
[----:B------:R3:W-:Y:S04]  /*aeb0*/  @!P2 ST.E.64 [R6.64], R76 ;  /* 0x0000004c0600a985 */ /* 0x0007e8000c101b06 */
[----:B------:R3:W-:Y:S04]  /*aec0*/  @!P1 ST.E.64 [R4.64], R88 ;  /* 0x0000005804009985 */ /* 0x0007e8000c101b06 */
[----:B------:R3:W-:Y:S02]  /*aed0*/  @!P0 ST.E.64 [R2.64], R92 ;  /* 0x0000005c02008985 */ /* 0x0007e4000c101b06 */
.L_x_18:
[----:B------:R-:W-:Y:S05]  /*aee0*/  BSYNC B0 ;  /* 0x0000000000007941 */ /* 0x000fea0003800000 */
.L_x_17:
[----:B---3--:R3:W1:Y:S04]  /*aef0*/  SHFL.IDX PT, R3, R22, 0x3, 0x1c1f ;  /* 0x007c1f0016037f89 */ /* 0x00866800000e0000 */
[----:B----4-:R3:W4:Y:S01]  /*af00*/  SHFL.IDX PT, R2, R23, 0x3, 0x1c1f ;  /* 0x007c1f0017027f89 */ /* 0x01072200000e0000 */
[----:B------:R-:W-:Y:S05]  /*af10*/  @P6 EXIT ;  /* 0x000000000000694d */ /* 0x000fea0003800000 */
[C---:B------:R-:W-:Y:S02]  /*af20*/  IADD3 R6, R0.reuse, 0x8, RZ ;  /* 0x0000000800067810 */ /* 0x040fe40007ffe0ff */
[----:B------:R-:W-:-:S02]  /*af30*/  IADD3 R5, R0, 0x10, RZ ;  /* 0x0000001000057810 */ /* 0x000fc40007ffe0ff */
[----:B------:R-:W-:Y:S02]  /*af40*/  IADD3 R4, R0, 0x18, RZ ;  /* 0x0000001800047810 */ /* 0x000fe40007ffe0ff */
[----:B------:R-:W-:Y:S02]  /*af50*/  ISETP.GE.AND P2, PT, R6, c[0x0][0x3c8], PT ;  /* 0x0000f20006007a0c */ /* 0x000fe40003f46270 */
[----:B------:R-:W-:Y:S02]  /*af60*/  ISETP.GE.AND P1, PT, R5, c[0x0][0x3c8], PT ;  /* 0x0000f20005007a0c */ /* 0x000fe40003f26270 */
[----:B------:R-:W-:Y:S02]  /*af70*/  ISETP.GE.AND P0, PT, R4, c[0x0][0x3c8], PT ;  /* 0x0000f20004007a0c */ /* 0x000fe40003f06270 */
[C---:B------:R-:W-:Y:S02]  /*af80*/  ISETP.GE.AND P3, PT, R0.reuse, c[0x0][0x3c8], PT ;  /* 0x0000f20000007a0c */ /* 0x040fe40003f66270 */
[----:B------:R-:W-:-:S02]  /*af90*/  IADD3 R13, R0, 0x20, RZ ;  /* 0x00000020000d7810 */ /* 0x000fc40007ffe0ff */
[----:B------:R-:W-:Y:S02]  /*afa0*/  IADD3 R14, R0, 0x28, RZ ;  /* 0x00000028000e7810 */ /* 0x000fe40007ffe0ff */
[----:B------:R-:W-:Y:S02]  /*afb0*/  ISETP.GE.AND P6, PT, R13, c[0x0][0x3c8], PT ;  /* 0x0000f2000d007a0c */ /* 0x000fe40003fc6270 */
[----:B------:R-:W-:Y:S02]  /*afc0*/  @!P2 LEA.HI R8, R6, R6, RZ, 0x1 ;  /* 0x000000060608a211 */ /* 0x000fe400078f08ff */
[----:B------:R-:W-:Y:S02]  /*afd0*/  @!P1 LEA.HI R5, R5, R5, RZ, 0x1 ;  /* 0x0000000505059211 */ /* 0x000fe400078f08ff */
[----:B------:R-:W-:Y:S01]  /*afe0*/  @!P0 LEA.HI R4, R4, R4, RZ, 0x1 ;  /* 0x0000000404048211 */ /* 0x000fe200078f08ff */
[----:B-1--4-:R-:W-:Y:S01]  /*aff0*/  @!P3 IMAD.WIDE R10, R0, 0x4, R2 ;  /* 0x00000004000ab825 */ /* 0x012fe200078e0202 */
[----:B------:R-:W-:-:S02]  /*b000*/  @!P2 LOP3.LUT R8, R8, 0xfffffffe, RZ, 0xc0, !PT ;  /* 0xfffffffe0808a812 */ /* 0x000fc400078ec0ff */
[----:B------:R-:W-:Y:S02]  /*b010*/  @!P1 LOP3.LUT R5, R5, 0xfffffffe, RZ, 0xc0, !PT ;  /* 0xfffffffe05059812 */ /* 0x000fe400078ec0ff */
[----:B------:R-:W-:Y:S01]  /*b020*/  ISETP.GE.AND P5, PT, R14, c[0x0][0x3c8], PT ;  /* 0x0000f2000e007a0c */ /* 0x000fe20003fa6270 */
[--C-:B------:R-:W-:Y:S01]  /*b030*/  @!P2 IMAD.WIDE R8, R8, 0x4, R2.reuse ;  /* 0x000000040808a825 */ /* 0x100fe200078e0202 */
[----:B------:R-:W-:Y:S01]  /*b040*/  @!P0 LOP3.LUT R4, R4, 0xfffffffe, RZ, 0xc0, !PT ;  /* 0xfffffffe04048812 */ /* 0x000fe200078ec0ff */
[----:B------:R1:W-:Y:S01]  /*b050*/  @!P3 ST.E.64 [R10.64], R110 ;  /* 0x0000006e0a00b985 */ /* 0x0003e2000c101b06 */
[----:B------:R-:W-:Y:S01]  /*b060*/  IADD3 R12, R0, 0x50, RZ ;  /* 0x00000050000c7810 */ /* 0x000fe20007ffe0ff */
[--C-:B------:R-:W-:Y:S02]  /*b070*/  @!P1 IMAD.WIDE R6, R5, 0x4, R2.reuse ;  /* 0x0000000405069825 */ /* 0x100fe400078e0202 */
[----:B------:R4:W-:Y:S02]  /*b080*/  @!P2 ST.E.64 [R8.64], R118 ;  /* 0x000000760800a985 */ /* 0x0009e4000c101b06 */
[----:B------:R-:W-:-:S02]  /*b090*/  @!P0 IMAD.WIDE R4, R4, 0x4, R2 ;  /* 0x0000000404048825 */ /* 0x000fc400078e0202 */
[----:B------:R-:W-:Y:S04]  /*b0a0*/  @!P1 ST.E.64 [R6.64], R130 ;  /* 0x0000008206009985 */ /* 0x000fe8000c101b06 */
[----:B------:R5:W-:Y:S01]  /*b0b0*/  @!P0 ST.E.64 [R4.64], R134 ;  /* 0x0000008604008985 */ /* 0x000be2000c101b06 */
[----:B------:R-:W-:Y:S02]  /*b0c0*/  ISETP.GE.AND P0, PT, R12, c[0x0][0x3c8], PT ;  /* 0x0000f2000c007a0c */ /* 0x000fe40003f06270 */
[C---:B-1----:R-:W-:Y:S02]  /*b0d0*/  IADD3 R10, R0.reuse, 0x40, RZ ;  /* 0x00000040000a7810 */ /* 0x042fe40007ffe0ff */
[C---:B------:R-:W-:Y:S02]  /*b0e0*/  IADD3 R11, R0.reuse, 0x48, RZ ;  /* 0x00000048000b7810 */ /* 0x040fe40007ffe0ff */
[----:B----4-:R-:W-:-:S02]  /*b0f0*/  IADD3 R8, R0, 0x30, RZ ;  /* 0x0000003000087810 */ /* 0x010fc40007ffe0ff */
[----:B------:R-:W-:Y:S02]  /*b100*/  IADD3 R9, R0, 0x38, RZ ;  /* 0x0000003800097810 */ /* 0x000fe40007ffe0ff */
[----:B------:R-:W-:Y:S02]  /*b110*/  ISETP.GE.AND P4, PT, R8, c[0x0][0x3c8], PT ;  /* 0x0000f20008007a0c */ /* 0x000fe40003f86270 */
[----:B------:R-:W-:Y:S02]  /*b120*/  ISETP.GE.AND P3, PT, R9, c[0x0][0x3c8], PT ;  /* 0x0000f20009007a0c */ /* 0x000fe40003f66270 */
[----:B-----5:R-:W-:Y:S02]  /*b130*/  @!P6 LEA.HI R4, R13, R13, RZ, 0x1 ;  /* 0x0000000d0d04e211 */ /* 0x020fe400078f08ff */
[----:B------:R-:W-:Y:S02]  /*b140*/  @!P5 LEA.HI R5, R14, R14, RZ, 0x1 ;  /* 0x0000000e0e05d211 */ /* 0x000fe400078f08ff */
[----:B------:R-:W-:-:S02]  /*b150*/  @!P6 LOP3.LUT R4, R4, 0xfffffffe, RZ, 0xc0, !PT ;  /* 0xfffffffe0404e812 */ /* 0x000fc400078ec0ff */
[----:B------:R-:W-:Y:S02]  /*b160*/  ISETP.GE.AND P2, PT, R10, c[0x0][0x3c8], PT ;  /* 0x0000f2000a007a0c */ /* 0x000fe40003f46270 */
[----:B------:R-:W-:Y:S01]  /*b170*/  @!P5 LOP3.LUT R5, R5, 0xfffffffe, RZ, 0xc0, !PT ;  /* 0xfffffffe0505d812 */ /* 0x000fe200078ec0ff */
[--C-:B------:R-:W-:Y:S01]  /*b180*/  @!P6 IMAD.WIDE R6, R4, 0x4, R2.reuse ;  /* 0x000000040406e825 */ /* 0x100fe200078e0202 */
[----:B------:R-:W-:Y:S02]  /*b190*/  ISETP.GE.AND P1, PT, R11, c[0x0][0x3c8], PT ;  /* 0x0000f2000b007a0c */ /* 0x000fe40003f26270 */
[----:B------:R-:W-:Y:S01]  /*b1a0*/  IADD3 R0, R0, 0x58, RZ ;  /* 0x0000005800007810 */ /* 0x000fe20007ffe0ff */
[----:B------:R-:W-:Y:S01]  /*b1b0*/  @!P5 IMAD.WIDE R4, R5, 0x4, R2 ;  /* 0x000000040504d825 */ /* 0x000fe200078e0202 */
[----:B------:R1:W-:Y:S04]  /*b1c0*/  @!P6 ST.E.64 [R6.64], R146 ;  /* 0x000000920600e985 */ /* 0x0003e8000c101b06 */
[----:B------:R4:W-:Y:S01]  /*b1d0*/  @!P5 ST.E.64 [R4.64], R150 ;  /* 0x000000960400d985 */ /* 0x0009e2000c101b06 */
[----:B-1----:R-:W-:-:S04]  /*b1e0*/  @!P2 LEA.HI R7, R10, R10, RZ, 0x1 ;  /* 0x0000000a0a07a211 */ /* 0x002fc800078f08ff */
[----:B------:R-:W-:Y:S02]  /*b1f0*/  @!P1 LEA.HI R6, R11, R11, RZ, 0x1 ;  /* 0x0000000b0b069211 */ /* 0x000fe400078f08ff */
[----:B----4-:R-:W-:Y:S02]  /*b200*/  @!P4 LEA.HI R4, R8, R8, RZ, 0x1 ;  /* 0x000000080804c211 */ /* 0x010fe400078f08ff */
[----:B------:R-:W-:Y:S02]  /*b210*/  @!P3 LEA.HI R8, R9, R9, RZ, 0x1 ;  /* 0x000000090908b211 */ /* 0x000fe400078f08ff */
[----:B------:R-:W-:Y:S02]  /*b220*/  @!P0 LEA.HI R5, R12, R12, RZ, 0x1 ;  /* 0x0000000c0c058211 */ /* 0x000fe400078f08ff */
[----:B------:R-:W-:Y:S02]  /*b230*/  @!P4 LOP3.LUT R4, R4, 0xfffffffe, RZ, 0xc0, !PT ;  /* 0xfffffffe0404c812 */ /* 0x000fe400078ec0ff */
[----:B------:R-:W-:-:S02]  /*b240*/  @!P3 LOP3.LUT R8, R8, 0xfffffffe, RZ, 0xc0, !PT ;  /* 0xfffffffe0808b812 */ /* 0x000fc400078ec0ff */
[----:B------:R-:W-:Y:S01]  /*b250*/  @!P2 LOP3.LUT R7, R7, 0xfffffffe, RZ, 0xc0, !PT ;  /* 0xfffffffe0707a812 */ /* 0x000fe200078ec0ff */
[--C-:B------:R-:W-:Y:S01]  /*b260*/  @!P4 IMAD.WIDE R12, R4, 0x4, R2.reuse ;  /* 0x00000004040cc825 */ /* 0x100fe200078e0202 */
[----:B------:R-:W-:Y:S02]  /*b270*/  @!P1 LOP3.LUT R6, R6, 0xfffffffe, RZ, 0xc0, !PT ;  /* 0xfffffffe06069812 */ /* 0x000fe400078ec0ff */
[----:B------:R-:W-:Y:S01]  /*b280*/  @!P0 LOP3.LUT R5, R5, 0xfffffffe, RZ, 0xc0, !PT ;  /* 0xfffffffe05058812 */ /* 0x000fe200078ec0ff */
[--C-:B------:R-:W-:Y:S01]  /*b290*/  @!P3 IMAD.WIDE R10, R8, 0x4, R2.reuse ;  /* 0x00000004080ab825 */ /* 0x100fe200078e0202 */
[----:B------:R1:W-:Y:S03]  /*b2a0*/  @!P4 ST.E.64 [R12.64], R162 ;  /* 0x000000a20c00c985 */ /* 0x0003e6000c101b06 */
[--C-:B------:R-:W-:Y:S01]  /*b2b0*/  @!P2 IMAD.WIDE R8, R7, 0x4, R2.reuse ;  /* 0x000000040708a825 */ /* 0x100fe200078e0202 */
[----:B------:R1:W-:Y:S03]  /*b2c0*/  @!P3 ST.E.64 [R10.64], R166 ;  /* 0x000000a60a00b985 */ /* 0x0003e6000c101b06 */
[--C-:B------:R-:W-:Y:S01]  /*b2d0*/  @!P1 IMAD.WIDE R6, R6, 0x4, R2.reuse ;  /* 0x0000000406069825 */ /* 0x100fe200078e0202 */
[----:B------:R1:W-:Y:S03]  /*b2e0*/  @!P2 ST.E.64 [R8.64], R74 ;  /* 0x0000004a0800a985 */ /* 0x0003e6000c101b06 */
[----:B------:R-:W-:Y:S01]  /*b2f0*/  @!P0 IMAD.WIDE R4, R5, 0x4, R2 ;  /* 0x0000000405048825 */ /* 0x000fe200078e0202 */
[----:B------:R1:W-:Y:S04]  /*b300*/  @!P1 ST.E.64 [R6.64], R78 ;  /* 0x0000004e06009985 */ /* 0x0003e8000c101b06 */
[----:B------:R1:W-:Y:S01]  /*b310*/  @!P0 ST.E.64 [R4.64], R90 ;  /* 0x0000005a04008985 */ /* 0x0003e2000c101b06 */
[----:B------:R-:W-:-:S13]  /*b320*/  ISETP.GE.AND P0, PT, R0, c[0x0][0x3c8], PT ;  /* 0x0000f20000007a0c */ /* 0x000fda0003f06270 */
[----:B------:R-:W-:Y:S05]  /*b330*/  @P0 EXIT ;  /* 0x000000000000094d */ /* 0x000fea0003800000 */
[----:B------:R-:W-:-:S04]  /*b340*/  LEA.HI R0, R0, R0, RZ, 0x1 ;  /* 0x0000000000007211 */ /* 0x000fc800078f08ff */
[----:B------:R-:W-:-:S05]  /*b350*/  LOP3.LUT R0, R0, 0xfffffffe, RZ, 0xc0, !PT ;  /* 0xfffffffe00007812 */ /* 0x000fca00078ec0ff */
[----:B------:R-:W-:-:S05]  /*b360*/  IMAD.WIDE R2, R0, 0x4, R2 ;  /* 0x0000000400027825 */ /* 0x000fca00078e0202 */
[----:B------:R-:W-:Y:S01]  /*b370*/  ST.E.64 [R2.64], R94 ;  /* 0x0000005e02007985 */ /* 0x000fe2000c101b06 */
[----:B------:R-:W-:Y:S05]  /*b380*/  EXIT ;  /* 0x000000000000794d */ /* 0x000fea0003800000 */
.L_x_12:
[----:B------:R-:W1:Y:S02]  /*b390*/  S2R R0, SR_TID.X ;  /* 0x0000000000007919 */ /* 0x000e640000002100 */
[----:B-1----:R-:W-:-:S13]  /*b3a0*/  ISETP.GT.AND P0, PT, R0, 0x7f, PT ;  /* 0x0000007f0000780c */ /* 0x002fda0003f04270 */
[----:B------:R-:W-:Y:S05]  /*b3b0*/  @P0 EXIT ;  /* 0x000000000000094d */ /* 0x000fea0003800000 */
[----:B------:R-:W1:Y:S01]  /*b3c0*/  S2R R8, SR_CTAID.X ;  /* 0x0000000000087919 */ /* 0x000e620000002500 */
[----:B------:R-:W-:-:S05]  /*b3d0*/  MOV R3, c[0x0][0x4e8] ;  /* 0x00013a0000037a02 */ /* 0x000fca0000000f00 */
[----:B------:R-:W-:Y:S01]  /*b3e0*/  IMAD R2, R3, c[0x0][0x388], RZ ;  /* 0x0000e20003027a24 */ /* 0x000fe200078e02ff */
[----:B-1----:R-:W-:-:S04]  /*b3f0*/  LEA R8, R8, R0, 0x7 ;  /* 0x0000000008087211 */ /* 0x002fc800078e38ff */
[----:B------:R-:W-:-:S13]  /*b400*/  ISETP.GE.AND P0, PT, R8, R2, PT ;  /* 0x000000020800720c */ /* 0x000fda0003f06270 */
[----:B------:R-:W-:Y:S05]  /*b410*/  @P0 EXIT ;  /* 0x000000000000094d */ /* 0x000fea0003800000 */
[----:B------:R-:W2:Y:S01]  /*b420*/  LDL.LU R4, [R1+0x50] ;  /* 0x0000500001047983 */ /* 0x000ea20000300800 */
[----:B------:R-:W-:-:S03]  /*b430*/  ISETP.NE.AND P0, PT, R3, 0x1, PT ;  /* 0x000000010300780c */ /* 0x000fc60003f05270 */
[----:B------:R-:W1:Y:S04]  /*b440*/  S2R R9, SR_CTAID.Z ;  /* 0x0000000000097919 */ /* 0x000e680000002700 */
[----:B------:R-:W3:Y:S06]  /*b450*/  S2R R10, SR_CTAID.Y ;  /* 0x00000000000a7919 */ /* 0x000eec0000002600 */
[----:B------:R-:W-:Y:S01]  /*b460*/  @P0 IMAD.HI.U32 R6, R8, c[0x0][0x4ec], RZ ;  /* 0x00013b0008060a27 */ /* 0x000fe200078e00ff */
[----:B-1----:R-:W-:-:S02]  /*b470*/  SHF.R.S32.HI R7, RZ, 0x1f, R9 ;  /* 0x0000001fff077819 */ /* 0x002fc40000011409 */
[----:B--2---:R-:W-:Y:S01]  /*b480*/  SHF.R.S32.HI R0, RZ, 0x1f, R4 ;  /* 0x0000001fff007819 */ /* 0x004fe20000011404 */
[C---:B------:R-:W-:Y:S01]  /*b490*/  IMAD.WIDE.U32 R2, R4.reuse, c[0x0][0x4d0], RZ ;  /* 0x0001340004027a25 */ /* 0x040fe200078e00ff */
[----:B------:R-:W-:-:S03]  /*b4a0*/  IADD3 R5, -R4, RZ, RZ ;  /* 0x000000ff04057210 */ /* 0x000fc60007ffe1ff */
[----:B------:R-:W-:-:S04]  /*b4b0*/  IMAD R0, R0, c[0x0][0x4d0], RZ ;  /* 0x0001340000007a24 */ /* 0x000fc800078e02ff */
[----:B------:R-:W-:Y:S01]  /*b4c0*/  IMAD R0, R4, c[0x0][0x4d4], R0 ;  /* 0x0001350004007a24 */ /* 0x000fe200078e0200 */
[----:B------:R-:W-:Y:S02]  /*b4d0*/  MOV R4, R8 ;  /* 0x0000000800047202 */ /* 0x000fe40000000f00 */
[----:B------:R-:W-:Y:S02]  /*b4e0*/  @P0 SHF.R.U32.HI R4, RZ, c[0x0][0x4f0], R6 ;  /* 0x00013c00ff040a19 */ /* 0x000fe40000011606 */
[----:B------:R-:W-:Y:S01]  /*b4f0*/  IADD3 R3, R3, R0, RZ ;  /* 0x0000000003037210 */ /* 0x000fe20007ffe0ff */
[----:B------:R-:W-:Y:S02]  /*b500*/  IMAD R0, R7, c[0x0][0x4d8], RZ ;  /* 0x0001360007007a24 */ /* 0x000fe400078e02ff */
[----:B---3--:R-:W-:Y:S01]  /*b510*/  IMAD R7, R5, c[0x0][0x550], R10 ;  /* 0x0001540005077a24 */ /* 0x008fe200078e020a */
[----:B------:R-:W-:Y:S01]  /*b520*/  IADD3 R5, -R4, RZ, RZ ;  /* 0x000000ff04057210 */ /* 0x000fe20007ffe1ff */
[----:B------:R-:W-:-:S02]  /*b530*/  IMAD R0, R9, c[0x0][0x4dc], R0 ;  /* 0x0001370009007a24 */ /* 0x000fc400078e0200 */
[----:B------:R-:W-:Y:S01]  /*b540*/  IMAD.WIDE.U32 R2, R9, c[0x0][0x4d8], R2 ;  /* 0x0001360009027a25 */ /* 0x000fe200078e0002 */
[----:B------:R-:W-:-:S03]  /*b550*/  SHF.R.S32.HI R6, RZ, 0x1f, R7 ;  /* 0x0000001fff067819 */ /* 0x000fc60000011407 */
[----:B------:R-:W-:Y:S01]  /*b560*/  IMAD R5, R5, c[0x0][0x4e8], R8 ;  /* 0x00013a0005057a24 */ /* 0x000fe200078e0208 */
[----:B------:R-:W-:Y:S01]  /*b570*/  IADD3 R3, R0, R3, RZ ;  /* 0x0000000300037210 */ /* 0x000fe20007ffe0ff */
[----:B------:R-:W-:-:S03]  /*b580*/  IMAD R6, R6, c[0x0][0x4e0], RZ ;  /* 0x0001380006067a24 */ /* 0x000fc600078e02ff */
[----:B------:R-:W-:Y:S01]  /*b590*/  SHF.R.S32.HI R0, RZ, 0x1f, R5 ;  /* 0x0000001fff007819 */ /* 0x000fe20000011405 */
[----:B------:R-:W-:-:S04]  /*b5a0*/  IMAD.WIDE.U32 R2, R7, c[0x0][0x4e0], R2 ;  /* 0x0001380007027a25 */ /* 0x000fc800078e0002 */
[----:B------:R-:W-:Y:S01]  /*b5b0*/  IMAD R7, R7, c[0x0][0x4e4], R6 ;  /* 0x0001390007077a24 */ /* 0x000fe200078e0206 */
[----:B------:R-:W-:Y:S01]  /*b5c0*/  SHF.R.S32.HI R6, RZ, 0x1f, R4 ;  /* 0x0000001fff067819 */ /* 0x000fe20000011404 */
[----:B------:R-:W-:Y:S01]  /*b5d0*/  IMAD R0, R0, c[0x0][0x4c8], RZ ;  /* 0x0001320000007a24 */ /* 0x000fe200078e02ff */
[----:B------:R-:W-:-:S03]  /*b5e0*/  IADD3 R2, P0, R4, R2, RZ ;  /* 0x0000000204027210 */ /* 0x000fc60007f1e0ff */
[----:B------:R-:W-:Y:S01]  /*b5f0*/  IMAD R0, R5, c[0x0][0x4cc], R0 ;  /* 0x0001330005007a24 */ /* 0x000fe200078e0200 */
[----:B------:R-:W-:-:S05]  /*b600*/  IADD3.X R3, R6, R3, R7, P0, !PT ;  /* 0x0000000306037210 */ /* 0x000fca00007fe407 */
[----:B------:R-:W-:-:S05]  /*b610*/  IMAD.WIDE.U32 R2, R5, c[0x0][0x4c8], R2 ;  /* 0x0001320005027a25 */ /* 0x000fca00078e0002 */
[----:B------:R-:W-:Y:S02]  /*b620*/  IADD3 R0, R3, R0, RZ ;  /* 0x0000000003007210 */ /* 0x000fe40007ffe0ff */
[----:B------:R-:W-:-:S04]  /*b630*/  LEA R4, P0, R2, c[0x0][0x4a8], 0x2 ;  /* 0x00012a0002047a11 */ /* 0x000fc800078010ff */
[----:B------:R-:W-:Y:S02]  /*b640*/  LEA.HI.X R5, R2, c[0x0][0x4ac], R0, 0x2, P0 ;  /* 0x00012b0002057a11 */ /* 0x000fe400000f1400 */
[----:B------:R-:W-:-:S05]  /*b650*/  MOV R0, 0xff800000 ;  /* 0xff80000000007802 */ /* 0x000fca0000000f00 */
[----:B------:R-:W-:Y:S01]  /*b660*/  STG.E [R4.64], R0 ;  /* 0x0000000004007986 */ /* 0x000fe2000c101906 */
[----:B------:R-:W-:Y:S05]  /*b670*/  EXIT ;  /* 0x000000000000794d */ /* 0x000fea0003800000 */
.L_x_19:
[----:B------:R-:W-:-:S00]  /*b680*/  BRA `(.L_x_19) ;  /* 0xfffffff000007947 */ /* 0x000fc0000383ffff */
[----:B------:R-:W-:-:S00]  /*b690*/  NOP ;  /* 0x0000000000007918 */ /* 0x000fc00000000000 */
        /* <DEDUP_REMOVED lines=14> */
.L_x_1424:


//--------------------- .text._ZN7cutlass13device_kernelIN5flash19enable_sm80_to_sm89INS1_16FlashAttnFwdSm80INS1_25CollectiveMainloopFwdSm80ILi4ELi1ELb0EN4cute5tupleIJNS5_1CILi128EEENS7_ILi48EEENS7_ILi96EEEEEELi96ENS_10bfloat16_tEfNS_4arch4Sm80ELb0ELb0ELb1ELb1ELb0ELb0ELb1ELb1EEENS1_21CollectiveEpilogueFwdINS6_IJS8_SA_S9_EEENS6_IJNS7_ILi1EEESI_SI_EEESC_SE_Li128ELb1ELb1ELb1ELb0EEENS1_36VarlenDynamicPersistentTileSchedulerILi128ELi48ELi128ELi128ELb1ELb1ELb0ELb0ELb1ELb1EEEEEEEEEvNT_6ParamsE --------------------------
	.section	.text._ZN7cutlass13device_kernelIN5flash19enable_sm80_to_sm89INS1_16FlashAttnFwdSm80INS1_25CollectiveMainloopFwdSm80ILi4ELi1ELb0EN4cute5tupleIJNS5_1CILi128EEENS7_ILi48EEENS7_ILi96EEEEEELi96ENS_10bfloat16_tEfNS_4arch4Sm80ELb0ELb0ELb1ELb1ELb0ELb0ELb1ELb1EEENS1_21CollectiveEpilogueFwdINS6_IJS8_SA_S9_EEENS6_IJNS7_ILi1EEESI_SI_EEESC_SE_Li128ELb1ELb1ELb1ELb0EEENS1_36VarlenDynamicPersistentTileSchedulerILi128ELi48ELi128ELi128ELb1ELb1ELb0ELb0ELb1ELb1EEEEEEEEEvNT_6ParamsE,"ax",@progbits
	.sectioninfo	@"SHI_REGISTERS=255"
	.align	128
.text._ZN7cutlass13device_kernelIN5flash19enable_sm80_to_sm89INS1_16FlashAttnFwdSm80INS1_25CollectiveMainloopFwdSm80ILi4ELi1ELb0EN4cute5tupleIJNS5_1CILi128EEENS7_ILi48EEENS7_ILi96EEEEEELi96ENS_10bfloat16_tEfNS_4arch4Sm80ELb0ELb0ELb1ELb1ELb0ELb0ELb1ELb1EEENS1_21CollectiveEpilogueFwdINS6_IJS8_SA_S9_EEENS6_IJNS7_ILi1EEESI_SI_EEESC_SE_Li128ELb1ELb1ELb1ELb0EEENS1_36VarlenDynamicPersistentTileSchedulerILi128ELi48ELi128ELi128ELb1ELb1ELb0ELb0ELb1ELb1EEEEEEEEEvNT_6ParamsE:
        .type           _ZN7cutlass13device_kernelIN5flash19enable_sm80_to_sm89INS1_16FlashAttnFwdSm80INS1_25CollectiveMainloopFwdSm80ILi4ELi1ELb0EN4cute5tupleIJNS5_1CILi128EEENS7_ILi48EEENS7_ILi96EEEEEELi96ENS_10bfloat16_tEfNS_4arch4Sm80ELb0ELb0ELb1ELb1ELb0ELb0ELb1ELb1EEENS1_21CollectiveEpilogueFwdINS6_IJS8_SA_S9_EEENS6_IJNS7_ILi1EEESI_SI_EEESC_SE_Li128ELb1ELb1ELb1ELb0EEENS1_36VarlenDynamicPersistentTileSchedulerILi128ELi48ELi128ELi128ELb1ELb1ELb0ELb0ELb1ELb1EEEEEEEEEvNT_6ParamsE,@function
        .size           _ZN7cutlass13device_kernelIN5flash19enable_sm80_to_sm89INS1_16FlashAttnFwdSm80INS1_25CollectiveMainloopFwdSm80ILi4ELi1ELb0EN4cute5tupleIJNS5_1CILi128EEENS7_ILi48EEENS7_ILi96EEEEEELi96ENS_10bfloat16_tEfNS_4arch4Sm80ELb0ELb0ELb1ELb1ELb0ELb0ELb1ELb1EEENS1_21CollectiveEpilogueFwdINS6_IJS8_SA_S9_EEENS6_IJNS7_ILi1EEESI_SI_EEESC_SE_Li128ELb1ELb1ELb1ELb0EEENS1_36VarlenDynamicPersistentTileSchedulerILi128ELi48ELi128ELi128ELb1ELb1ELb0ELb0ELb1ELb1EEEEEEEEEvNT_6ParamsE,(.L_x_1425 - _ZN7cutlass13device_kernelIN5flash19enable_sm80_to_sm89INS1_16FlashAttnFwdSm80INS1_25CollectiveMainloopFwdSm80ILi4ELi1ELb0EN4cute5tupleIJNS5_1CILi128EEENS7_ILi48EEENS7_ILi96EEEEEELi96ENS_10bfloat16_tEfNS_4arch4Sm80ELb0ELb0ELb1ELb1ELb0ELb0ELb1ELb1EEENS1_21CollectiveEpilogueFwdINS6_IJS8_SA_S9_EEENS6_IJNS7_ILi1EEESI_SI_EEESC_SE_Li128ELb1ELb1ELb1ELb0EEENS1_36VarlenDynamicPersistentTileSchedulerILi128ELi48ELi128ELi128ELb1ELb1ELb0ELb0ELb1ELb1EEEEEEEEEvNT_6ParamsE)
        .other          _ZN7cutlass13device_kernelIN5flash19enable_sm80_to_sm89INS1_16FlashAttnFwdSm80INS1_25CollectiveMainloopFwdSm80ILi4ELi1ELb0EN4cute5tupleIJNS5_1CILi128EEENS7_ILi48EEENS7_ILi96EEEEEELi96ENS_10bfloat16_tEfNS_4arch4Sm80ELb0ELb0ELb1ELb1ELb0ELb0ELb1ELb1EEENS1_21CollectiveEpilogueFwdINS6_IJS8_SA_S9_EEENS6_IJNS7_ILi1EEESI_SI_EEESC_SE_Li128ELb1ELb1ELb1ELb0EEENS1_36VarlenDynamicPersistentTileSchedulerILi128ELi48ELi128ELi128ELb1ELb1ELb0ELb0ELb1ELb1EEEEEEEEEvNT_6ParamsE,@"STO_CUDA_ENTRY STV_DEFAULT"
_ZN7cutlass13device_kernelIN5flash19enable_sm80_to_sm89INS1_16FlashAttnFwdSm80INS1_25CollectiveMainloopFwdSm80ILi4ELi1ELb0EN4cute5tupleIJNS5_1CILi128EEENS7_ILi48EEENS7_ILi96EEEEEELi96ENS_10bfloat16_tEfNS_4arch4Sm80ELb0ELb0ELb1ELb1ELb0ELb0ELb1ELb1EEENS1_21CollectiveEpilogueFwdINS6_IJS8_SA_S9_EEENS6_IJNS7_ILi1EEESI_SI_EEESC_SE_Li128ELb1ELb1ELb1ELb0EEENS1_36VarlenDynamicPersistentTileSchedulerILi128ELi48ELi128ELi128ELb1ELb1ELb0ELb0ELb1ELb1EEEEEEEEEvNT_6ParamsE:
[----:B------:R-:W-:-:S03]  /*0000*/  MOV R1, c[0x0][0x28] ;  /* 0x00000a0000017a02 */ /* 0x000fc60000000f00 */
[----:B------:R-:W1:Y:S01]  /*0010*/  S2R R2, SR_TID.X ;  /* 0x0000000000027919 */ /* 0x000e620000002100 */
[----:B------:R-:W-:Y:S01]  /*0020*/  IADD3 R1, R1, -0xb8, RZ ;  /* 0xffffff4801017810 */ /* 0x000fe20007ffe0ff */
[----:B------:R-:W-:Y:S01]  /*0030*/  ULDC.64 UR6, c[0x0][0x118] ;  /* 0x0000460000067ab9 */ /* 0x000fe20000000a00 */
[----:B-1----:R-:W-:-:S05]  /*0040*/  SHF.R.U32.HI R0, RZ, 0x5, R2 ;  /* 0x00000005ff007819 */ /* 0x002fca0000011602 */
[----:B------:R-:W1:Y:S02]  /*0050*/  SHFL.IDX PT, R3, R0, RZ, 0x1f ;  /* 0x00001fff00037589 */ /* 0x000e6400000e0000 */
[----:B-1----:R-:W-:Y:S02]  /*0060*/  ISETP.NE.AND P0, PT, R3, RZ, PT ;  /* 0x000000ff0300720c */ /* 0x002fe40003f05270 */
[----:B------:R-:W-:Y:S11]  /*0070*/  STL [R1+0xa8], R3 ;  /* 0x0000a80301007387 */ /* 0x000ff60000100800 */
[----:B------:R-:W-:Y:S06]  /*0080*/  @P0 BAR.SYNC.DEFER_BLOCKING 0x5, 0x80 ;  /* 0x0142000000000b1d */ /* 0x000fec0000010000 */
[----:B------:R-:W1:Y:S04]  /*0090*/  @P0 LDS.128 R4, [0xc080] ;  /* 0x00c08000ff040984 */ /* 0x000e680000000c00 */
[----:B-1----:R1:W-:Y:S04]  /*00a0*/  @P0 STL.64 [R1+0x10], R4 ;  /* 0x0000100401000387 */ /* 0x0023e80000100a00 */
[----:B------:R1:W-:Y:S04]  /*00b0*/  @P0 STL.64 [R1+0x18], R6 ;  /* 0x0000180601000387 */ /* 0x0003e80000100a00 */
[----:B------:R-:W-:Y:S06]  /*00c0*/  @P0 BAR.ARV 0x4, 0x80 ;  /* 0x0102000000000b1d */ /* 0x000fec0000002000 */
[----:B------:R-:W-:Y:S05]  /*00d0*/  @P0 BRA `(.L_x_20) ;  /* 0x00000b1000000947 */ /* 0x000fea0003800000 */
[----:B------:R-:W-:Y:S01]  /*00e0*/  LOP3.LUT R14, R2, 0x1f, RZ, 0xc0, !PT ;  /* 0x0000001f020e7812 */ /* 0x000fe200078ec0ff */
[----:B------:R-:W-:Y:S01]  /*00f0*/  CS2R R8, SRZ ;  /* 0x0000000000087805 */ /* 0x000fe2000001ff00 */
[----:B-1----:R-:W-:-:S02]  /*0100*/  IMAD.MOV.U32 R7, RZ, RZ, RZ ;  /* 0x000000ffff077224 */ /* 0x002fc400078e00ff */
[----:B------:R-:W-:-:S04]  /*0110*/  ISETP.NE.AND P6, PT, R14, 0x1f, PT ;  /* 0x0000001f0e00780c */ /* 0x000fc80003fc5270 */
[----:B------:R-:W-:-:S13]  /*0120*/  ISETP.GE.OR P0, PT, R14, c[0x0][0x53c], !P6 ;  /* 0x00014f000e007a0c */ /* 0x000fda0007706670 */
[----:B------:R-:W-:Y:S02]  /*0130*/  @!P0 IMAD.MOV.U32 R4, RZ, RZ, 0x4 ;  /* 0x00000004ff048424 */ /* 0x000fe400078e00ff */
[----:B------:R-:W-:Y:S02]  /*0140*/  @!P0 IMAD.MOV.U32 R2, RZ, RZ, 0x4 ;  /* 0x00000004ff028424 */ /* 0x000fe400078e00ff */
[----:B------:R-:W-:-:S04]  /*0150*/  @!P0 IMAD.WIDE.U32 R4, R14, R4, c[0x0][0x580] ;  /* 0x000160000e048625 */ /* 0x000fc800078e0004 */
[C---:B------:R-:W-:Y:S01]  /*0160*/  @!P0 IMAD.WIDE.U32 R2, R14.reuse, R2, c[0x0][0x578] ;  /* 0x00015e000e028625 */ /* 0x040fe200078e0002 */
[----:B------:R-:W2:Y:S04]  /*0170*/  @!P0 LDG.E R8, [R4.64] ;  /* 0x0000000604088981 */ /* 0x000ea8000c1e1900 */
[----:B------:R-:W2:Y:S01]  /*0180*/  @!P0 LDG.E R7, [R2.64] ;  /* 0x0000000602078981 */ /* 0x000ea2000c1e1900 */
[C---:B------:R-:W-:Y:S01]  /*0190*/  ISETP.NE.AND P5, PT, R14.reuse, RZ, PT ;  /* 0x000000ff0e00720c */ /* 0x040fe20003fa5270 */
[----:B------:R-:W1:Y:S01]  /*01a0*/  S2UR UR4, SR_CTAID.X ;  /* 0x00000000000479c3 */ /* 0x000e620000002500 */
[C---:B------:R-:W-:Y:S02]  /*01b0*/  ISETP.GE.U32.AND P4, PT, R14.reuse, 0x2, PT ;  /* 0x000000020e00780c */ /* 0x040fe40003f86070 */
[----:B------:R-:W-:-:S02]  /*01c0*/  ISETP.GE.U32.AND P3, PT, R14, 0x4, PT ;  /* 0x000000040e00780c */ /* 0x000fc40003f66070 */
[C---:B------:R-:W-:Y:S02]  /*01d0*/  ISETP.GE.U32.AND P2, PT, R14.reuse, 0x8, PT ;  /* 0x000000080e00780c */ /* 0x040fe40003f46070 */
[----:B------:R-:W-:Y:S01]  /*01e0*/  ISETP.GE.U32.AND P1, PT, R14, 0x10, PT ;  /* 0x000000100e00780c */ /* 0x000fe20003f26070 */
[----:B--2---:R-:W-:-:S05]  /*01f0*/  IMAD R4, R8, R7, RZ ;  /* 0x0000000708047224 */ /* 0x004fca00078e02ff */
[----:B------:R-:W2:Y:S02]  /*0200*/  SHFL.UP PT, R0, R4, 0x1, RZ ;  /* 0x0420000004007989 */ /* 0x000ea400000e00ff */
[----:B--2---:R-:W-:-:S05]  /*0210*/  SEL R0, R0, RZ, P5 ;  /* 0x000000ff00007207 */ /* 0x004fca0002800000 */
[----:B------:R-:W-:-:S05]  /*0220*/  IMAD.IADD R4, R4, 0x1, R0 ;  /* 0x0000000104047824 */ /* 0x000fca00078e0200 */
        /* <DEDUP_REMOVED lines=12> */
[----:B------:R-:W2:Y:S02]  /*02f0*/  SHFL.IDX PT, R6, R4, 0x1f, 0x1f ;  /* 0x03e01f0004067f89 */ /* 0x000ea400000e0000 */
[----:B--2---:R-:W-:-:S04]  /*0300*/  IMAD R6, R6, c[0x0][0x538], RZ ;  /* 0x00014e0006067a24 */ /* 0x004fc800078e02ff */
[----:B------:R-:W-:Y:S01]  /*0310*/  IMAD.MOV.U32 R0, RZ, RZ, R6 ;  /* 0x000000ffff007224 */ /* 0x000fe200078e0006 */
[----:B-1----:R-:W-:-:S13]  /*0320*/  ISETP.GT.AND P0, PT, R6, UR4, PT ;  /* 0x0000000406007c0c */ /* 0x002fda000bf04270 */
[----:B------:R-:W-:Y:S05]  /*0330*/  @P0 BRA `(.L_x_21) ;  /* 0x0000027000000947 */ /* 0x000fea0003800000 */
[----:B------:R-:W-:Y:S02]  /*0340*/  MOV R6, R0 ;  /* 0x0000000000067202 */ /* 0x000fe40000000f00 */
[----:B------:R-:W-:-:S04]  /*0350*/  MOV R9, RZ ;  /* 0x000000ff00097202 */ /* 0x000fc80000000f00 */
.L_x_25:
[----:B------:R-:W-:-:S04]  /*0360*/  IADD3 R0, R9, 0x1f, RZ ;  /* 0x0000001f09007810 */ /* 0x000fc80007ffe0ff */
[----:B------:R-:W-:-:S13]  /*0370*/  ISETP.GE.AND P0, PT, R0, c[0x0][0x53c], PT ;  /* 0x00014f0000007a0c */ /* 0x000fda0003f06270 */
[----:B------:R-:W-:Y:S05]  /*0380*/  @P0 BRA `(.L_x_22) ;  /* 0x0000078000000947 */ /* 0x000fea0003800000 */
[----:B------:R-:W-:Y:S01]  /*0390*/  MOV R9, R0 ;  /* 0x0000000000097202 */ /* 0x000fe20000000f00 */
[----:B------:R-:W-:Y:S01]  /*03a0*/  IMAD.MOV.U32 R7, RZ, RZ, RZ ;  /* 0x000000ffff077224 */ /* 0x000fe200078e00ff */
[----:B------:R-:W-:Y:S02]  /*03b0*/  MOV R8, RZ ;  /* 0x000000ff00087202 */ /* 0x000fe40000000f00 */
[----:B------:R-:W-:-:S04]  /*03c0*/  IADD3 R0, R14, R9, RZ ;  /* 0x000000090e007210 */ /* 0x000fc80007ffe0ff */
[----:B------:R-:W-:-:S13]  /*03d0*/  ISETP.GE.OR P0, PT, R0, c[0x0][0x53c], !P6 ;  /* 0x00014f0000007a0c */ /* 0x000fda0007706670 */
[----:B------:R-:W-:Y:S01]  /*03e0*/  @!P0 MOV R2, 0x4 ;  /* 0x0000000400028802 */ /* 0x000fe20000000f00 */
[----:B------:R-:W-:-:S04]  /*03f0*/  @!P0 IMAD.MOV.U32 R3, RZ, RZ, 0x4 ;  /* 0x00000004ff038424 */ /* 0x000fc800078e00ff */
[----:B------:R-:W-:-:S04]  /*0400*/  @!P0 IMAD.WIDE R4, R0, R2, c[0x0][0x580] ;  /* 0x0001600000048625 */ /* 0x000fc800078e0202 */
[----:B------:R-:W-:Y:S01]  /*0410*/  @!P0 IMAD.WIDE R2, R0, R3, c[0x0][0x578] ;  /* 0x00015e0000028625 */ /* 0x000fe200078e0203 */
[----:B------:R-:W2:Y:S04]  /*0420*/  @!P0 LDG.E R8, [R4.64] ;  /* 0x0000000604088981 */ /* 0x000ea8000c1e1900 */
[----:B------:R-:W2:Y:S02]  /*0430*/  @!P0 LDG.E R7, [R2.64] ;  /* 0x0000000602078981 */ /* 0x000ea4000c1e1900 */
[----:B--2---:R-:W-:Y:S01]  /*0440*/  IMAD R5, R8, R7, RZ ;  /* 0x0000000708057224 */ /* 0x004fe200078e02ff */
[----:B------:R-:W-:Y:S05]  /*0450*/  BRA.DIV ~URZ, `(.L_x_23) ;  /* 0x0000d6827f007947 */ /* 0x000fea000b800000 */
[----:B------:R1:W2:Y:S02]  /*0460*/  SHFL.UP PT, R0, R5, 0x1, RZ ;  /* 0x0420000005007989 */ /* 0x0002a400000e00ff */
.L_x_122:
[----:B--2---:R-:W-:-:S04]  /*0470*/  SEL R0, R0, RZ, P5 ;  /* 0x000000ff00007207 */ /* 0x004fc80002800000 */
[----:B-1----:R-:W-:Y:S01]  /*0480*/  IADD3 R5, R5, R0, RZ ;  /* 0x0000000005057210 */ /* 0x002fe20007ffe0ff */
[----:B------:R-:W-:Y:S05]  /*0490*/  BRA.DIV ~URZ, `(.L_x_24) ;  /* 0x0000d6a27f007947 */ /* 0x000fea000b800000 */
[----:B------:R-:W1:Y:S02]  /*04a0*/  SHFL.UP PT, R0, R5, 0x2, RZ ;  /* 0x0440000005007989 */ /* 0x000e6400000e00ff */
[----:B-1----:R-:W-:-:S05]  /*04b0*/  SEL R0, R0, RZ, P4 ;  /* 0x000000ff00007207 */ /* 0x002fca0002000000 */
[----:B------:R-:W-:-:S05]  /*04c0*/  IMAD.IADD R0, R5, 0x1, R0 ;  /* 0x0000000105007824 */ /* 0x000fca00078e0200 */
        /* <DEDUP_REMOVED lines=9> */
[----:B------:R1:W2:Y:S02]  /*0560*/  SHFL.IDX PT, R0, R4, 0x1f, 0x1f ;  /* 0x03e01f0004007f89 */ /* 0x0002a400000e0000 */
.L_x_123:
[----:B--2---:R-:W-:-:S05]  /*0570*/  IMAD R0, R0, c[0x0][0x538], RZ ;  /* 0x00014e0000007a24 */ /* 0x004fca00078e02ff */
[----:B------:R-:W-:-:S04]  /*0580*/  IADD3 R6, R0, R6, RZ ;  /* 0x0000000600067210 */ /* 0x000fc80007ffe0ff */
[----:B------:R-:W-:-:S13]  /*0590*/  ISETP.GT.AND P0, PT, R6, UR4, PT ;  /* 0x0000000406007c0c */ /* 0x000fda000bf04270 */
[----:B-1----:R-:W-:Y:S05]  /*05a0*/  @!P0 BRA `(.L_x_25) ;  /* 0xfffffdb000008947 */ /* 0x002fea000383ffff */
.L_x_21:
[----:B------:R-:W-:-:S05]  /*05b0*/  IADD3 R12, -R0, R6, RZ ;  /* 0x00000006000c7210 */ /* 0x000fca0007ffe1ff */
[----:B------:R-:W-:-:S05]  /*05c0*/  IMAD R0, R4, c[0x0][0x538], R12 ;  /* 0x00014e0004007a24 */ /* 0x000fca00078e020c */
[----:B------:R-:W-:Y:S01]  /*05d0*/  ISETP.GT.AND P0, PT, R0, UR4, PT ;  /* 0x0000000400007c0c */ /* 0x000fe2000bf04270 */
[----:B------:R-:W-:-:S12]  /*05e0*/  BRA.DIV ~URZ, `(.L_x_26) ;  /* 0x0000d7027f007947 */ /* 0x000fd8000b800000 */
[----:B------:R-:W-:-:S04]  /*05f0*/  VOTE.ANY R6, PT, !P0 ;  /* 0x0000000000067806 */ /* 0x000fc800040e0100 */
.L_x_124:
[----:B------:R1:W2:Y:S01]  /*0600*/  POPC R13, R6 ;  /* 0x00000006000d7309 */ /* 0x0002a20000000000 */
[----:B------:R-:W-:Y:S05]  /*0610*/  BRA.DIV ~URZ, `(.L_x_27) ;  /* 0x0000d7227f007947 */ /* 0x000fea000b800000 */
[----:B--2---:R-:W2:Y:S04]  /*0620*/  SHFL.IDX PT, R11, R8, R13, 0x1f ;  /* 0x00001f0d080b7589 */ /* 0x004ea800000e0000 */
[----:B------:R3:W4:Y:S02]  /*0630*/  SHFL.IDX PT, R10, R7, R13, 0x1f ;  /* 0x00001f0d070a7589 */ /* 0x00072400000e0000 */
[----:B---3--:R-:W-:Y:S02]  /*0640*/  MOV R7, RZ ;  /* 0x000000ff00077202 */ /* 0x008fe40000000f00 */
.L_x_125:
[----:B--2-4-:R-:W-:Y:S01]  /*0650*/  ISETP.NE.AND P0, PT, R6, RZ, PT ;  /* 0x000000ff0600720c */ /* 0x014fe20003f05270 */
[----:B------:R-:W-:-:S12]  /*0660*/  BSSY B0, `(.L_x_28) ;  /* 0x0000005000007945 */ /* 0x000fd80003800000 */
[----:B------:R-:W-:Y:S05]  /*0670*/  @!P0 BRA `(.L_x_29) ;  /* 0x0000003000008947 */ /* 0x000fea0003800000 */
[----:B------:R-:W-:Y:S01]  /*0680*/  IADD3 R3, R13, -0x1, RZ ;  /* 0xffffffff0d037810 */ /* 0x000fe20007ffe0ff */
[----:B------:R-:W-:Y:S05]  /*0690*/  BRA.DIV ~URZ, `(.L_x_30) ;  /* 0x0000d7827f007947 */ /* 0x000fea000b800000 */
[----:B------:R2:W3:Y:S02]  /*06a0*/  SHFL.IDX PT, R7, R4, R3, 0x1f ;  /* 0x00001f0304077589 */ /* 0x0004e400000e0000 */
.L_x_29:
[----:B------:R-:W-:Y:S05]  /*06b0*/  BSYNC B0 ;  /* 0x0000000000007941 */ /* 0x000fea0003800000 */
.L_x_28:
[----:B------:R-:W-:Y:S01]  /*06c0*/  IABS R0, R11 ;  /* 0x0000000b00007213 */ /* 0x000fe20000000000 */
[----:B--23--:R-:W-:-:S04]  /*06d0*/  IMAD R4, R7, c[0x0][0x538], R12 ;  /* 0x00014e0007047a24 */ /* 0x00cfc800078e020c */
[----:B------:R-:W-:Y:S01]  /*06e0*/  IMAD.MOV.U32 R5, RZ, RZ, R0 ;  /* 0x000000ffff057224 */ /* 0x000fe200078e0000 */
[----:B------:R-:W-:Y:S01]  /*06f0*/  IABS R0, R10 ;  /* 0x0000000a00007213 */ /* 0x000fe20000000000 */
[----:B------:R2:W-:Y:S01]  /*0700*/  STL [R1+0x10], R4 ;  /* 0x0000100401007387 */ /* 0x0005e20000100800 */
[----:B------:R-:W-:Y:S01]  /*0710*/  IADD3 R12, -R4, UR4, RZ ;  /* 0x00000004040c7c10 */ /* 0x000fe2000fffe1ff */
[----:B------:R-:W3:Y:S02]  /*0720*/  I2F.RP R2, R5 ;  /* 0x0000000500027306 */ /* 0x000ee40000209400 */
[----:B------:R-:W-:Y:S01]  /*0730*/  IMAD.MOV.U32 R7, RZ, RZ, R0 ;  /* 0x000000ffff077224 */ /* 0x000fe200078e0000 */
[----:B-1----:R-:W-:Y:S02]  /*0740*/  IABS R6, R12 ;  /* 0x0000000c00067213 */ /* 0x002fe40000000000 */
[----:B------:R-:W-:-:S03]  /*0750*/  IABS R0, R11 ;  /* 0x0000000b00007213 */ /* 0x000fc60000000000 */
[----:B------:R-:W-:Y:S01]  /*0760*/  I2F.RP R8, R7 ;  /* 0x0000000700087306 */ /* 0x000fe20000209400 */
[----:B------:R-:W-:-:S07]  /*0770*/  IADD3 R0, RZ, -R0, RZ ;  /* 0x80000000ff007210 */ /* 0x000fce0007ffe0ff */
[----:B---3--:R-:W1:Y:S02]  /*0780*/  MUFU.RCP R2, R2 ;  /* 0x0000000200027308 */ /* 0x008e640000001000 */
[----:B-1----:R-:W-:-:S06]  /*0790*/  IADD3 R2, R2, 0xffffffe, RZ ;  /* 0x0ffffffe02027810 */ /* 0x002fcc0007ffe0ff */
[----:B------:R-:W1:Y:S02]  /*07a0*/  F2I.FTZ.U32.TRUNC.NTZ R3, R2 ;  /* 0x0000000200037305 */ /* 0x000e64000021f000 */
[----:B-1----:R-:W-:-:S04]  /*07b0*/  IMAD.MOV R2, RZ, RZ, -R3 ;  /* 0x000000ffff027224 */ /* 0x002fc800078e0a03 */
[----:B--2---:R-:W-:Y:S02]  /*07c0*/  IMAD R4, R2, R5, RZ ;  /* 0x0000000502047224 */ /* 0x004fe400078e02ff */
[----:B------:R-:W-:-:S04]  /*07d0*/  IMAD.MOV.U32 R2, RZ, RZ, RZ ;  /* 0x000000ffff027224 */ /* 0x000fc800078e00ff */
[----:B------:R-:W-:-:S04]  /*07e0*/  IMAD.HI.U32 R2, R3, R4, R2 ;  /* 0x0000000403027227 */ /* 0x000fc800078e0002 */
[----:B------:R-:W-:-:S04]  /*07f0*/  IMAD.MOV.U32 R3, RZ, RZ, R6 ;  /* 0x000000ffff037224 */ /* 0x000fc800078e0006 */
[----:B------:R-:W-:-:S04]  /*0800*/  IMAD.HI.U32 R2, R2, R3, RZ ;  /* 0x0000000302027227 */ /* 0x000fc800078e00ff */
[----:B------:R-:W-:Y:S02]  /*0810*/  IMAD R0, R2, R0, R3 ;  /* 0x0000000002007224 */ /* 0x000fe400078e0203 */
[----:B------:R-:W1:Y:S03]  /*0820*/  MUFU.RCP R3, R8 ;  /* 0x0000000800037308 */ /* 0x000e660000001000 */
[----:B------:R-:W-:-:S13]  /*0830*/  ISETP.GT.U32.AND P0, PT, R5, R0, PT ;  /* 0x000000000500720c */ /* 0x000fda0003f04070 */
[----:B------:R-:W-:Y:S01]  /*0840*/  @!P0 IMAD.IADD R0, R0, 0x1, -R5 ;  /* 0x0000000100008824 */ /* 0x000fe200078e0a05 */
[----:B-1----:R-:W-:Y:S02]  /*0850*/  IADD3 R3, R3, 0xffffffe, RZ ;  /* 0x0ffffffe03037810 */ /* 0x002fe40007ffe0ff */
[----:B------:R-:W-:Y:S02]  /*0860*/  @!P0 IADD3 R2, R2, 0x1, RZ ;  /* 0x0000000102028810 */ /* 0x000fe40007ffe0ff */
[----:B------:R-:W-:Y:S02]  /*0870*/  ISETP.GE.U32.AND P2, PT, R0, R5, PT ;  /* 0x000000050000720c */ /* 0x000fe40003f46070 */
[----:B------:R-:W1:Y:S01]  /*0880*/  F2I.FTZ.U32.TRUNC.NTZ R3, R3 ;  /* 0x0000000300037305 */ /* 0x000e62000021f000 */
[----:B------:R-:W-:Y:S02]  /*0890*/  LOP3.LUT R0, R12, R11, RZ, 0x3c, !PT ;  /* 0x0000000b0c007212 */ /* 0x000fe400078e3cff */
[----:B------:R-:W-:-:S02]  /*08a0*/  ISETP.NE.AND P0, PT, R11, RZ, PT ;  /* 0x000000ff0b00720c */ /* 0x000fc40003f05270 */
[----:B------:R-:W-:-:S06]  /*08b0*/  ISETP.GE.AND P1, PT, R0, RZ, PT ;  /* 0x000000ff0000720c */ /* 0x000fcc0003f26270 */
[----:B------:R-:W-:Y:S02]  /*08c0*/  @P2 IADD3 R2, R2, 0x1, RZ ;  /* 0x0000000102022810 */ /* 0x000fe40007ffe0ff */
[----:B-1----:R-:W-:-:S03]  /*08d0*/  IADD3 R0, RZ, -R3, RZ ;  /* 0x80000003ff007210 */ /* 0x002fc60007ffe0ff */
[----:B------:R-:W-:Y:S01]  /*08e0*/  IMAD.MOV.U32 R4, RZ, RZ, R2 ;  /* 0x000000ffff047224 */ /* 0x000fe200078e0002 */
[----:B------:R-:W-:-:S03]  /*08f0*/  MOV R2, RZ ;  /* 0x000000ff00027202 */ /* 0x000fc60000000f00 */
[----:B------:R-:W-:Y:S01]  /*0900*/  @!P1 IMAD.MOV R4, RZ, RZ, -R4 ;  /* 0x000000ffff049224 */ /* 0x000fe200078e0a04 */
[----:B------:R-:W-:Y:S01]  /*0910*/  @!P0 LOP3.LUT R4, RZ, R11, RZ, 0x33, !PT ;  /* 0x0000000bff048212 */ /* 0x000fe200078e33ff */
[----:B------:R-:W-:Y:S01]  /*0920*/  IMAD.MOV.U32 R5, RZ, RZ, R0 ;  /* 0x000000ffff057224 */ /* 0x000fe200078e0000 */
[----:B------:R-:W-:Y:S02]  /*0930*/  IABS R0, R10 ;  /* 0x0000000a00007213 */ /* 0x000fe40000000000 */
[----:B------:R-:W-:Y:S01]  /*0940*/  IABS R8, R4 ;  /* 0x0000000400087213 */ /* 0x000fe20000000000 */
[----:B------:R-:W-:Y:S02]  /*0950*/  IMAD R5, R5, R7, RZ ;  /* 0x0000000705057224 */ /* 0x000fe400078e02ff */
[----:B------:R-:W-:Y:S02]  /*0960*/  IMAD.MOV R6, RZ, RZ, -R0 ;  /* 0x000000ffff067224 */ /* 0x000fe400078e0a00 */
[----:B------:R-:W-:-:S04]  /*0970*/  IMAD.HI.U32 R0, R3, R5, R2 ;  /* 0x0000000503007227 */ /* 0x000fc800078e0002 */
[----:B------:R-:W-:Y:S02]  /*0980*/  IMAD.MOV.U32 R2, RZ, RZ, R8 ;  /* 0x000000ffff027224 */ /* 0x000fe400078e0008 */
[----:B------:R-:W-:Y:S02]  /*0990*/  IMAD.MOV.U32 R3, RZ, RZ, R6 ;  /* 0x000000ffff037224 */ /* 0x000fe400078e0006 */
[----:B------:R-:W-:-:S04]  /*09a0*/  IMAD.HI.U32 R0, R0, R2, RZ ;  /* 0x0000000200007227 */ /* 0x000fc800078e00ff */
[----:B------:R-:W-:Y:S02]  /*09b0*/  IMAD R2, R0, R3, R2 ;  /* 0x0000000300027224 */ /* 0x000fe400078e0202 */
[----:B------:R-:W-:-:S03]  /*09c0*/  IMAD R3, R4, R11, RZ ;  /* 0x0000000b04037224 */ /* 0x000fc600078e02ff */
[----:B------:R-:W-:Y:S02]  /*09d0*/  ISETP.GT.U32.AND P0, PT, R7, R2, PT ;  /* 0x000000020700720c */ /* 0x000fe40003f04070 */
[----:B------:R-:W-:-:S11]  /*09e0*/  IADD3 R3, R12, -R3, RZ ;  /* 0x800000030c037210 */ /* 0x000fd60007ffe0ff */
[----:B------:R-:W-:Y:S01]  /*09f0*/  @!P0 IMAD.IADD R2, R2, 0x1, -R7 ;  /* 0x0000000102028824 */ /* 0x000fe200078e0a07 */
[----:B------:R-:W-:Y:S02]  /*0a00*/  @!P0 IADD3 R0, R0, 0x1, RZ ;  /* 0x0000000100008810 */ /* 0x000fe40007ffe0ff */
[----:B------:R-:W-:Y:S02]  /*0a10*/  ISETP.NE.AND P0, PT, R10, RZ, PT ;  /* 0x000000ff0a00720c */ /* 0x000fe40003f05270 */
[----:B------:R-:W-:Y:S02]  /*0a20*/  ISETP.GE.U32.AND P2, PT, R2, R7, PT ;  /* 0x000000070200720c */ /* 0x000fe40003f46070 */
[----:B------:R-:W-:-:S04]  /*0a30*/  LOP3.LUT R2, R4, R10, RZ, 0x3c, !PT ;  /* 0x0000000a04027212 */ /* 0x000fc800078e3cff */
[----:B------:R-:W-:-:S07]  /*0a40*/  ISETP.GE.AND P1, PT, R2, RZ, PT ;  /* 0x000000ff0200720c */ /* 0x000fce0003f26270 */
[----:B------:R-:W-:-:S06]  /*0a50*/  @P2 IADD3 R0, R0, 0x1, RZ ;  /* 0x0000000100002810 */ /* 0x000fcc0007ffe0ff */
[----:B------:R-:W-:Y:S02]  /*0a60*/  @!P1 IADD3 R0, -R0, RZ, RZ ;  /* 0x000000ff00009210 */ /* 0x000fe40007ffe1ff */
[----:B------:R-:W-:-:S05]  /*0a70*/  @!P0 LOP3.LUT R0, RZ, R10, RZ, 0x33, !PT ;  /* 0x0000000aff008212 */ /* 0x000fca00078e33ff */
[--C-:B------:R-:W-:Y:S02]  /*0a80*/  IMAD.MOV R2, RZ, RZ, -R0.reuse ;  /* 0x000000ffff027224 */ /* 0x100fe400078e0a00 */
[C---:B------:R-:W-:Y:S02]  /*0a90*/  IMAD R0, R10.reuse, 0x1000000, R0 ;  /* 0x010000000a007824 */ /* 0x040fe400078e0200 */
[----:B------:R-:W-:Y:S02]  /*0aa0*/  IMAD R2, R10, R2, R4 ;  /* 0x000000020a027224 */ /* 0x000fe400078e0204 */
[----:B------:R-:W-:Y:S02]  /*0ab0*/  IMAD.IADD R4, R13, 0x1, R9 ;  /* 0x000000010d047824 */ /* 0x000fe400078e0209 */
[----:B------:R-:W-:-:S03]  /*0ac0*/  IMAD R0, R2, 0x10000, R0 ;  /* 0x0001000002007824 */ /* 0x000fc600078e0200 */
[----:B------:R1:W-:Y:S04]  /*0ad0*/  STL [R1+0x1c], R4 ;  /* 0x00001c0401007387 */ /* 0x0003e80000100800 */
[----:B------:R1:W-:Y:S04]  /*0ae0*/  STL [R1+0x18], R0 ;  /* 0x0000180001007387 */ /* 0x0003e80000100800 */
[----:B------:R1:W-:Y:S01]  /*0af0*/  STL [R1+0x14], R3 ;  /* 0x0000140301007387 */ /* 0x0003e20000100800 */
[----:B------:R-:W-:Y:S05]  /*0b00*/  BRA `(.L_x_31) ;  /* 0x0000006000007947 */ /* 0x000fea0003800000 */
.L_x_22:
[----:B------:R-:W-:Y:S01]  /*0b10*/  MOV R0, UR4 ;  /* 0x0000000400007c02 */ /* 0x000fe20008000f00 */
[----:B------:R-:W-:Y:S04]  /*0b20*/  STL [R1+0x14], RZ ;  /* 0x000014ff01007387 */ /* 0x000fe80000100800 */
[----:B------:R-:W-:Y:S04]  /*0b30*/  STL [R1+0x18], RZ ;  /* 0x000018ff01007387 */ /* 0x000fe80000100800 */
[----:B------:R1:W-:Y:S02]  /*0b40*/  STL [R1+0x10], R0 ;  /* 0x0000100001007387 */ /* 0x0003e40000100800 */
[----:B-1----:R-:W-:-:S05]  /*0b50*/  MOV R0, c[0x0][0x53c] ;  /* 0x00014f0000007a02 */ /* 0x002fca0000000f00 */
[----:B------:R1:W-:Y:S02]  /*0b60*/  STL [R1+0x1c], R0 ;  /* 0x00001c0001007387 */ /* 0x0003e40000100800 */
.L_x_31:
[----:B-1----:R-:W2:Y:S04]  /*0b70*/  LDL R4, [R1+0x10] ;  /* 0x0000100001047983 */ /* 0x002ea80000100800 */
[----:B------:R-:W2:Y:S04]  /*0b80*/  LDL R5, [R1+0x14] ;  /* 0x0000140001057983 */ /* 0x000ea80000100800 */
[----:B------:R-:W2:Y:S04]  /*0b90*/  LDL R6, [R1+0x18] ;  /* 0x0000180001067983 */ /* 0x000ea80000100800 */
[----:B------:R-:W2:Y:S01]  /*0ba0*/  LDL R7, [R1+0x1c] ;  /* 0x00001c0001077983 */ /* 0x000ea20000100800 */
[----:B------:R-:W-:Y:S01]  /*0bb0*/  ISETP.NE.AND P0, PT, R14, RZ, PT ;  /* 0x000000ff0e00720c */ /* 0x000fe20003f05270 */
[----:B------:R-:W-:-:S12]  /*0bc0*/  WARPSYNC 0xffffffff ;  /* 0xffffffff00007948 */ /* 0x000fd80003800000 */
[----:B--2---:R1:W-:Y:S04]  /*0bd0*/  @!P0 STS.128 [0xc080], R4 ;  /* 0x00c08004ff008388 */ /* 0x0043e80000000c00 */
[----:B------:R-:W-:Y:S06]  /*0be0*/  BAR.ARV 0x5, 0x80 ;  /* 0x0142000000007b1d */ /* 0x000fec0000002000 */
.L_x_20:
[----:B------:R-:W2:Y:S02]  /*0bf0*/  LDL R0, [R1+0x1c] ;  /* 0x00001c0001007983 */ /* 0x000ea40000100800 */
[----:B--2---:R-:W-:-:S13]  /*0c00*/  ISETP.GE.AND P0, PT, R0, c[0x0][0x53c], PT ;  /* 0x00014f0000007a0c */ /* 0x004fda0003f06270 */
[----:B------:R-:W-:Y:S05]  /*0c10*/  @P0 EXIT ;  /* 0x000000000000094d */ /* 0x000fea0003800000 */
[----:B------:R-:W2:Y:S02]  /*0c20*/  S2R R12, SR_TID.X ;  /* 0x00000000000c7919 */ /* 0x000ea40000002100 */
[----:B--2---:R-:W-:-:S04]  /*0c30*/  SHF.R.S32.HI R9, RZ, 0x1f, R12 ;  /* 0x0000001fff097819 */ /* 0x004fc8000001140c */
[CC--:B------:R-:W-:Y:S02]  /*0c40*/  LEA.HI R17, R9.reuse, R12.reuse, RZ, 0x3 ;  /* 0x0000000c09117211 */ /* 0x0c0fe400078f18ff */
[----:B------:R-:W-:Y:S02]  /*0c50*/  LEA.HI R3, R9, R12, RZ, 0x4 ;  /* 0x0000000c09037211 */ /* 0x000fe400078f20ff */
[----:B------:R-:W-:Y:S02]  /*0c60*/  LOP3.LUT R2, R17, 0xfffffff8, RZ, 0xc0, !PT ;  /* 0xfffffff811027812 */ /* 0x000fe400078ec0ff */
[----:B-1----:R-:W-:Y:S02]  /*0c70*/  SHF.R.S32.HI R5, RZ, 0x4, R3 ;  /* 0x00000004ff057819 */ /* 0x002fe40000011403 */
[C---:B------:R-:W-:Y:S01]  /*0c80*/  LOP3.LUT R0, R3.reuse, 0xfffffff0, RZ, 0xc0, !PT ;  /* 0xfffffff003007812 */ /* 0x040fe200078ec0ff */
[----:B------:R-:W-:Y:S01]  /*0c90*/  IMAD.IADD R2, R12, 0x1, -R2 ;  /* 0x000000010c027824 */ /* 0x000fe200078e0a02 */
[----:B------:R-:W-:-:S03]  /*0ca0*/  LEA.HI R3, R3, R5, RZ, 0x1 ;  /* 0x0000000503037211 */ /* 0x000fc600078f08ff */
[----:B------:R-:W-:Y:S01]  /*0cb0*/  IMAD.IADD R0, R12, 0x1, -R0 ;  /* 0x000000010c007824 */ /* 0x000fe200078e0a00 */
[----:B------:R-:W-:Y:S02]  /*0cc0*/  LEA.HI R8, R2, R2, RZ, 0x1 ;  /* 0x0000000202087211 */ /* 0x000fe400078f08ff */
[----:B------:R-:W-:Y:S02]  /*0cd0*/  LOP3.LUT R4, R3, 0xfffffffe, RZ, 0xc0, !PT ;  /* 0xfffffffe03047812 */ /* 0x000fe400078ec0ff */
[----:B------:R-:W-:Y:S02]  /*0ce0*/  LOP3.LUT R3, R8, 0x3fffffe, RZ, 0xc0, !PT ;  /* 0x03fffffe08037812 */ /* 0x000fe400078ec0ff */
[----:B------:R-:W-:Y:S01]  /*0cf0*/  LEA.HI R10, R0, R0, RZ, 0x1 ;  /* 0x00000000000a7211 */ /* 0x000fe200078f08ff */
[----:B------:R-:W-:Y:S01]  /*0d00*/  IMAD.IADD R11, R5, 0x1, -R4 ;  /* 0x00000001050b7824 */ /* 0x000fe200078e0a04 */
[----:B------:R-:W-:Y:S01]  /*0d10*/  LEA.HI R5, R9, R12, RZ, 0x2 ;  /* 0x0000000c09057211 */ /* 0x000fe200078f10ff */
[----:B------:R-:W-:Y:S01]  /*0d20*/  IMAD.IADD R15, R2, 0x1, -R3 ;  /* 0x00000001020f7824 */ /* 0x000fe200078e0a03 */
[----:B------:R-:W-:-:S02]  /*0d30*/  LOP3.LUT R2, R10, 0x7fffffe, RZ, 0xc0, !PT ;  /* 0x07fffffe0a027812 */ /* 0x000fc400078ec0ff */
[----:B------:R-:W-:Y:S02]  /*0d40*/  SHF.R.S32.HI R3, RZ, 0x1f, R0 ;  /* 0x0000001fff037819 */ /* 0x000fe40000011400 */
[----:B------:R-:W-:Y:S01]  /*0d50*/  SHF.R.S32.HI R4, RZ, 0x3, R17 ;  /* 0x00000003ff047819 */ /* 0x000fe20000011411 */
[----:B------:R-:W-:Y:S01]  /*0d60*/  IMAD.IADD R13, R0, 0x1, -R2 ;  /* 0x00000001000d7824 */ /* 0x000fe200078e0a02 */
[----:B------:R-:W-:Y:S02]  /*0d70*/  LOP3.LUT R6, R5, 0xfffffffc, RZ, 0xc0, !PT ;  /* 0xfffffffc05067812 */ /* 0x000fe400078ec0ff */
[----:B------:R-:W-:Y:S01]  /*0d80*/  LEA.HI R16, R3, R0, RZ, 0x3 ;  /* 0x0000000003107211 */ /* 0x000fe200078f18ff */
[----:B------:R-:W-:Y:S01]  /*0d90*/  IMAD.SHL.U32 R0, R4, 0x40, RZ ;  /* 0x0000004004007824 */ /* 0x000fe200078e00ff */
[----:B------:R-:W-:Y:S01]  /*0da0*/  LEA.HI R9, R9, R12, RZ, 0x5 ;  /* 0x0000000c09097211 */ /* 0x000fe200078f28ff */
[----:B------:R-:W-:Y:S01]  /*0db0*/  IMAD.IADD R18, R12, 0x1, -R6 ;  /* 0x000000010c127824 */ /* 0x000fe200078e0a06 */
[----:B------:R-:W-:-:S02]  /*0dc0*/  SHF.R.S32.HI R14, RZ, 0x2, R5 ;  /* 0x00000002ff0e7819 */ /* 0x000fc40000011405 */
[----:B------:R-:W-:Y:S01]  /*0dd0*/  LOP3.LUT R2, R9, 0xffffffe0, RZ, 0xc0, !PT ;  /* 0xffffffe009027812 */ /* 0x000fe200078ec0ff */
[----:B------:R-:W-:Y:S01]  /*0de0*/  IMAD.SHL.U32 R250, R18, 0x8, RZ ;  /* 0x0000000812fa7824 */ /* 0x000fe200078e00ff */
[----:B------:R-:W-:Y:S02]  /*0df0*/  LOP3.LUT R0, R0, 0xc0, RZ, 0xc0, !PT ;  /* 0x000000c000007812 */ /* 0x000fe400078ec0ff */
[----:B------:R-:W-:Y:S01]  /*0e00*/  LEA.HI R6, R5, R14, RZ, 0x1 ;  /* 0x0000000e05067211 */ /* 0x000fe200078f08ff */
[----:B------:R-:W-:Y:S01]  /*0e10*/  IMAD.IADD R20, R12, 0x1, -R2 ;  /* 0x000000010c147824 */ /* 0x000fe200078e0a02 */
[----:B------:R-:W-:Y:S02]  /*0e20*/  SHF.R.U32.HI R4, RZ, 0x3, R0 ;  /* 0x00000003ff047819 */ /* 0x000fe40000011600 */
[----:B------:R-:W-:Y:S02]  /*0e30*/  LOP3.LUT R3, R0, 0x18, R250, 0xf8, !PT ;  /* 0x0000001800037812 */ /* 0x000fe400078ef8fa */
[----:B------:R-:W-:-:S02]  /*0e40*/  SHF.R.S32.HI R7, RZ, 0x5, R9 ;  /* 0x00000005ff077819 */ /* 0x000fc40000011409 */
[----:B------:R-:W-:Y:S02]  /*0e50*/  SHF.R.S32.HI R0, RZ, 0x1f, R9 ;  /* 0x0000001fff007819 */ /* 0x000fe40000011409 */
[----:B------:R-:W-:Y:S02]  /*0e60*/  LOP3.LUT R2, R6, 0x7fffffe, RZ, 0xc0, !PT ;  /* 0x07fffffe06027812 */ /* 0x000fe400078ec0ff */
[----:B------:R-:W-:Y:S02]  /*0e70*/  LEA.HI R0, R0, R7, RZ, 0x2 ;  /* 0x0000000700007211 */ /* 0x000fe400078f10ff */
[----:B------:R-:W-:Y:S01]  /*0e80*/  SHF.R.S32.HI R9, RZ, 0x1f, R20 ;  /* 0x0000001fff097819 */ /* 0x000fe20000011414 */
[----:B------:R-:W-:Y:S01]  /*0e90*/  IMAD.IADD R2, R14, 0x1, -R2 ;  /* 0x000000010e027824 */ /* 0x000fe200078e0a02 */
[----:B------:R-:W-:Y:S02]  /*0ea0*/  LOP3.LUT R6, R3, R4, RZ, 0x3c, !PT ;  /* 0x0000000403067212 */ /* 0x000fe400078e3cff */
[----:B------:R-:W-:-:S02]  /*0eb0*/  SHF.R.S32.HI R4, RZ, 0x1f, R5 ;  /* 0x0000001fff047819 */ /* 0x000fc40000011405 */
[----:B------:R-:W-:Y:S01]  /*0ec0*/  LOP3.LUT R3, R0, 0xffffffc, RZ, 0xc0, !PT ;  /* 0x0ffffffc00037812 */ /* 0x000fe200078ec0ff */
[----:B------:R-:W-:Y:S01]  /*0ed0*/  IMAD R0, R7, 0x8, R2 ;  /* 0x0000000807007824 */ /* 0x000fe200078e0202 */
[----:B------:R-:W-:Y:S02]  /*0ee0*/  LEA.HI R12, R9, R20, RZ, 0x2 ;  /* 0x00000014090c7211 */ /* 0x000fe400078f10ff */
[----:B------:R-:W-:Y:S01]  /*0ef0*/  LEA.HI R2, R4, R14, RZ, 0x3 ;  /* 0x0000000e04027211 */ /* 0x000fe200078f18ff */
[----:B------:R-:W-:Y:S01]  /*0f00*/  IMAD.IADD R5, R7, 0x1, -R3 ;  /* 0x0000000107057824 */ /* 0x000fe200078e0a03 */
[----:B------:R-:W-:Y:S01]  /*0f10*/  SHF.R.S32.HI R4, RZ, 0x2, R12 ;  /* 0x00000002ff047819 */ /* 0x000fe2000001140c */
[----:B------:R-:W-:Y:S01]  /*0f20*/  IMAD.U32 R6, R0, 0x20, R6 ;  /* 0x0000002000067824 */ /* 0x000fe200078e0006 */
[----:B------:R-:W-:Y:S02]  /*0f30*/  LEA.HI R0, R18, R18, RZ, 0x1 ;  /* 0x0000001212007211 */ /* 0x000fe400078f08ff */
[----:B------:R-:W-:Y:S01]  /*0f40*/  LOP3.LUT R3, R2, 0xfffffff8, RZ, 0xc0, !PT ;  /* 0xfffffff802037812 */ /* 0x000fe200078ec0ff */
[----:B------:R-:W-:Y:S01]  /*0f50*/  IMAD R19, R5, 0x10, R4 ;  /* 0x0000001005137824 */ /* 0x000fe200078e0204 */
[C---:B------:R-:W-:Y:S01]  /*0f60*/  LOP3.LUT R5, R0.reuse, 0x1ffffffe, RZ, 0xc0, !PT ;  /* 0x1ffffffe00057812 */ /* 0x040fe200078ec0ff */
[----:B------:R-:W-:Y:S01]  /*0f70*/  IMAD.SHL.U32 R0, R0, 0x20, RZ ;  /* 0x0000002000007824 */ /* 0x000fe200078e00ff */
[----:B------:R-:W-:Y:S01]  /*0f80*/  SHF.R.S32.HI R2, RZ, 0x1, R8 ;  /* 0x00000001ff027819 */ /* 0x000fe20000011408 */
[----:B------:R-:W-:Y:S01]  /*0f90*/  IMAD.IADD R3, R14, 0x1, -R3 ;  /* 0x000000010e037824 */ /* 0x000fe200078e0a03 */
[----:B------:R1:W-:Y:S01]  /*0fa0*/  STL [R1+0x78], R6 ;  /* 0x0000780601007387 */ /* 0x0003e20000100800 */
[----:B------:R-:W-:Y:S01]  /*0fb0*/  IMAD.IADD R8, R18, 0x1, -R5 ;  /* 0x0000000112087824 */ /* 0x000fe200078e0a05 */
[----:B------:R-:W-:-:S02]  /*0fc0*/  SHF.R.S32.HI R4, RZ, 0x1, R10 ;  /* 0x00000001ff047819 */ /* 0x000fc4000001140a */
[----:B------:R-:W-:Y:S01]  /*0fd0*/  LEA.HI R5, R3, R3, RZ, 0x1 ;  /* 0x0000000303057211 */ /* 0x000fe200078f08ff */
[----:B------:R-:W-:Y:S01]  /*0fe0*/  STL [R1+0xac], R19 ;  /* 0x0000ac1301007387 */ /* 0x000fe20000100800 */
[----:B------:R-:W-:Y:S02]  /*0ff0*/  SHF.R.S32.HI R10, RZ, 0x1f, R10 ;  /* 0x0000001fff0a7819 */ /* 0x000fe4000001140a */
[----:B------:R-:W-:Y:S02]  /*1000*/  LOP3.LUT R9, R5, 0x3fffffe, RZ, 0xc0, !PT ;  /* 0x03fffffe05097812 */ /* 0x000fe400078ec0ff */
[----:B------:R-:W-:Y:S02]  /*1010*/  LOP3.LUT P2, RZ, R2, 0x2, RZ, 0xc0, !PT ;  /* 0x0000000202ff7812 */ /* 0x000fe4000784c0ff */
[----:B------:R-:W-:Y:S01]  /*1020*/  IADD3 R252, R250, 0x20, RZ ;  /* 0x00000020fafc7810 */ /* 0x000fe20007ffe0ff */
[----:B------:R-:W-:Y:S01]  /*1030*/  IMAD.IADD R9, R3, 0x1, -R9 ;  /* 0x0000000103097824 */ /* 0x000fe200078e0a09 */
[----:B------:R-:W-:-:S02]  /*1040*/  SHF.R.S32.HI R251, RZ, 0x1f, R250 ;  /* 0x0000001ffffb7819 */ /* 0x000fc400000114fa */
[----:B-1----:R-:W-:Y:S01]  /*1050*/  LOP3.LUT R6, R0, 0xffffffc0, RZ, 0xc0, !PT ;  /* 0xffffffc000067812 */ /* 0x002fe200078ec0ff */
[----:B------:R-:W-:Y:S01]  /*1060*/  IMAD.SHL.U32 R0, R2, 0x40, RZ ;  /* 0x0000004002007824 */ /* 0x000fe200078e00ff */
[----:B------:R-:W-:-:S03]  /*1070*/  LEA.HI R2, R10, R4, RZ, 0x2 ;  /* 0x000000040a027211 */ /* 0x000fc600078f10ff */
[----:B------:R-:W-:Y:S01]  /*1080*/  IMAD R14, R8, 0x8, R6 ;  /* 0x00000008080e7824 */ /* 0x000fe200078e0206 */
[----:B------:R-:W-:Y:S01]  /*1090*/  LOP3.LUT R0, R0, 0xc0, RZ, 0xc0, !PT ;  /* 0x000000c000007812 */ /* 0x000fe200078ec0ff */
[----:B------:R-:W-:Y:S01]  /*10a0*/  IMAD.SHL.U32 R8, R7, 0x200, RZ ;  /* 0x0000020007087824 */ /* 0x000fe200078e00ff */
[----:B------:R-:W-:Y:S02]  /*10b0*/  LOP3.LUT R2, R2, 0xfffffffc, RZ, 0xc0, !PT ;  /* 0xfffffffc02027812 */ /* 0x000fe400078ec0ff */
[----:B------:R-:W-:Y:S01]  /*10c0*/  LOP3.LUT R7, R0, 0x8, R17, 0xf8, !PT ;  /* 0x0000000800077812 */ /* 0x000fe200078ef811 */
[----:B------:R-:W-:Y:S01]  /*10d0*/  IMAD R3, R18, 0x2, R8 ;  /* 0x0000000212037824 */ /* 0x000fe200078e0208 */
[----:B------:R-:W-:Y:S01]  /*10e0*/  SHF.R.U32.HI R6, RZ, 0x3, R0 ;  /* 0x00000003ff067819 */ /* 0x000fe20000011600 */
[----:B------:R-:W-:Y:S01]  /*10f0*/  IMAD.IADD R2, R4, 0x1, -R2 ;  /* 0x0000000104027824 */ /* 0x000fe200078e0a02 */
[----:B------:R-:W-:Y:S01]  /*1100*/  SHF.R.S32.HI R0, RZ, 0x1, R5 ;  /* 0x00000001ff007819 */ /* 0x000fe20000011405 */
[----:B------:R-:W-:Y:S01]  /*1110*/  IMAD.SHL.U32 R5, R16, 0x20, RZ ;  /* 0x0000002010057824 */ /* 0x000fe200078e00ff */
[----:B------:R-:W-:Y:S01]  /*1120*/  LOP3.LUT R10, R7, R6, RZ, 0x3c, !PT ;  /* 0x00000006070a7212 */ /* 0x000fe200078e3cff */
[----:B------:R-:W-:Y:S01]  /*1130*/  IMAD R6, R9, 0x20, R3 ;  /* 0x0000002009067824 */ /* 0x000fe200078e0203 */
[----:B------:R-:W-:Y:S01]  /*1140*/  LOP3.LUT P3, RZ, R2, 0x2, RZ, 0xc0, !PT ;  /* 0x0000000202ff7812 */ /* 0x000fe2000786c0ff */
[C---:B------:R-:W-:Y:S01]  /*1150*/  IMAD.SHL.U32 R3, R0.reuse, 0x40, RZ ;  /* 0x0000004000037824 */ /* 0x040fe200078e00ff */
[----:B------:R-:W-:Y:S01]  /*1160*/  LOP3.LUT R4, R0, 0x1, RZ, 0xc0, !PT ;  /* 0x0000000100047812 */ /* 0x000fe200078ec0ff */
[----:B------:R-:W-:Y:S01]  /*1170*/  IMAD.SHL.U32 R2, R2, 0x40, RZ ;  /* 0x0000004002027824 */ /* 0x000fe200078e00ff */
[----:B------:R-:W-:Y:S01]  /*1180*/  LOP3.LUT P0, RZ, R0, 0x2, RZ, 0xc0, !PT ;  /* 0x0000000200ff7812 */ /* 0x000fe2000780c0ff */
[----:B------:R-:W-:Y:S01]  /*1190*/  IMAD.SHL.U32 R7, R11, 0x8, RZ ;  /* 0x000000080b077824 */ /* 0x000fe200078e00ff */
[----:B------:R-:W-:Y:S01]  /*11a0*/  LOP3.LUT R3, R3, 0xc0, RZ, 0xc0, !PT ;  /* 0x000000c003037812 */ /* 0x000fe200078ec0ff */
[----:B------:R-:W-:Y:S01]  /*11b0*/  IMAD R9, R11, 0x8, R15 ;  /* 0x000000080b097824 */ /* 0x000fe200078e020f */
[----:B------:R-:W-:-:S02]  /*11c0*/  LOP3.LUT R0, R5, 0xffffff00, RZ, 0xc0, !PT ;  /* 0xffffff0005007812 */ /* 0x000fc400078ec0ff */
[----:B------:R-:W-:Y:S02]  /*11d0*/  LEA.HI R3, R3, R3, RZ, 0x1d ;  /* 0x0000000303037211 */ /* 0x000fe400078fe8ff */
[----:B------:R-:W-:Y:S02]  /*11e0*/  LOP3.LUT R2, R2, 0xc0, RZ, 0xc0, !PT ;  /* 0x000000c002027812 */ /* 0x000fe400078ec0ff */
[----:B------:R-:W-:Y:S01]  /*11f0*/  ISETP.NE.U32.AND P1, PT, R4, 0x1, PT ;  /* 0x000000010400780c */ /* 0x000fe20003f25070 */
[----:B------:R-:W-:Y:S01]  /*1200*/  IMAD.IADD R3, R3, 0x1, R6 ;  /* 0x0000000103037824 */ /* 0x000fe200078e0206 */
[----:B------:R-:W-:Y:S01]  /*1210*/  LOP3.LUT R6, R2, 0x8, R7, 0xf8, !PT ;  /* 0x0000000802067812 */ /* 0x000fe200078ef807 */
[----:B------:R-:W-:Y:S01]  /*1220*/  IMAD.IADD R4, R0, 0x1, R8 ;  /* 0x0000000100047824 */ /* 0x000fe200078e0208 */
[----:B------:R-:W-:Y:S01]  /*1230*/  SHF.R.U32.HI R5, RZ, 0x3, R2 ;  /* 0x00000003ff057819 */ /* 0x000fe20000011602 */
[----:B------:R-:W-:Y:S02]  /*1240*/  IMAD.SHL.U32 R18, R3, 0x2, RZ ;  /* 0x0000000203127824 */ /* 0x000fe400078e00ff */
[C---:B------:R-:W-:Y:S01]  /*1250*/  IMAD R2, R13.reuse, 0x20, R4 ;  /* 0x000000200d027824 */ /* 0x040fe200078e0204 */
[----:B------:R-:W-:Y:S01]  /*1260*/  LOP3.LUT R3, R6, R5, RZ, 0x3c, !PT ;  /* 0x0000000506037212 */ /* 0x000fe200078e3cff */
[----:B------:R-:W-:Y:S01]  /*1270*/  IMAD R7, R13, 0x20, R0 ;  /* 0x000000200d077824 */ /* 0x000fe200078e0200 */
[----:B------:R-:W-:Y:S01]  /*1280*/  LOP3.LUT R4, R12, 0x7ffffffc, RZ, 0xc0, !PT ;  /* 0x7ffffffc0c047812 */ /* 0x000fe200078ec0ff */
[----:B------:R-:W-:Y:S01]  /*1290*/  STL [R1+0x2c], R18 ;  /* 0x00002c1201007387 */ /* 0x000fe20000100800 */
[C---:B------:R-:W-:Y:S01]  /*12a0*/  IADD3 R5, R18.reuse, 0x80, RZ ;  /* 0x0000008012057810 */ /* 0x040fe20007ffe0ff */
[----:B------:R-:W-:Y:S01]  /*12b0*/  IMAD.IADD R2, R3, 0x1, R2 ;  /* 0x0000000103027824 */ /* 0x000fe200078e0202 */
[----:B------:R-:W-:Y:S01]  /*12c0*/  IADD3 R17, R18, 0x70, RZ ;  /* 0x0000007012117810 */ /* 0x000fe20007ffe0ff */
[----:B------:R-:W-:Y:S01]  /*12d0*/  IMAD.IADD R4, R20, 0x1, -R4 ;  /* 0x0000000114047824 */ /* 0x000fe200078e0a04 */
[----:B------:R-:W-:Y:S01]  /*12e0*/  @P1 IADD3 R17, R5, 0x10, RZ ;  /* 0x0000001005111810 */ /* 0x000fe20007ffe0ff */
[----:B------:R-:W-:Y:S01]  /*12f0*/  IMAD.IADD R3, R3, 0x1, R7 ;  /* 0x0000000103037824 */ /* 0x000fe200078e0207 */
[----:B------:R-:W-:Y:S01]  /*1300*/  IADD3 R5, R250, 0x40, RZ ;  /* 0x00000040fa057810 */ /* 0x000fe20007ffe0ff */
[----:B------:R-:W-:Y:S01]  /*1310*/  IMAD.SHL.U32 R4, R4, 0x2, RZ ;  /* 0x0000000204047824 */ /* 0x000fe200078e00ff */
[----:B------:R-:W-:Y:S01]  /*1320*/  SHF.R.S32.HI R7, RZ, 0x1f, R252 ;  /* 0x0000001fff077819 */ /* 0x000fe200000114fc */
[----:B------:R-:W-:Y:S01]  /*1330*/  STL [R1+0x30], R17 ;  /* 0x0000301101007387 */ /* 0x000fe20000100800 */
[----:B------:R-:W-:Y:S01]  /*1340*/  SHF.R.S32.HI R8, RZ, 0x1f, R5 ;  /* 0x0000001fff087819 */ /* 0x000fe20000011405 */
[----:B------:R-:W-:Y:S01]  /*1350*/  IMAD.U32 R0, R9, 0x20, R10 ;  /* 0x0000002009007824 */ /* 0x000fe200078e000a */
[C---:B------:R-:W-:Y:S01]  /*1360*/  IADD3 R20, R4.reuse, 0x8, RZ ;  /* 0x0000000804147810 */ /* 0x040fe20007ffe0ff */
[----:B------:R1:W-:Y:S01]  /*1370*/  STL [R1], R5 ;  /* 0x0000000501007387 */ /* 0x0003e20000100800 */
[C---:B------:R-:W-:Y:S01]  /*1380*/  IADD3 R16, R4.reuse, 0x18, RZ ;  /* 0x0000001804107810 */ /* 0x040fe20007ffe0ff */
[----:B------:R-:W-:Y:S01]  /*1390*/  IMAD.MOV.U32 R6, RZ, RZ, 0x20 ;  /* 0x00000020ff067424 */ /* 0x000fe200078e00ff */
[C---:B------:R-:W-:Y:S01]  /*13a0*/  IADD3 R15, R4.reuse, 0x20, RZ ;  /* 0x00000020040f7810 */ /* 0x040fe20007ffe0ff */
[----:B------:R2:W-:Y:S01]  /*13b0*/  STL [R1+0x6c], R7 ;  /* 0x00006c0701007387 */ /* 0x0005e20000100800 */
[----:B------:R-:W-:-:S02]  /*13c0*/  IADD3 R13, R4, 0x28, RZ ;  /* 0x00000028040d7810 */ /* 0x000fc40007ffe0ff */
[C---:B------:R-:W-:Y:S01]  /*13d0*/  IADD3 R12, R4.reuse, 0x30, RZ ;  /* 0x00000030040c7810 */ /* 0x040fe20007ffe0ff */
[----:B------:R3:W-:Y:S01]  /*13e0*/  STL [R1+0x68], R8 ;  /* 0x0000680801007387 */ /* 0x0007e20000100800 */
[C---:B------:R-:W-:Y:S02]  /*13f0*/  IADD3 R11, R4.reuse, 0x38, RZ ;  /* 0x00000038040b7810 */ /* 0x040fe40007ffe0ff */
[C---:B------:R-:W-:Y:S01]  /*1400*/  IADD3 R10, R4.reuse, 0x40, RZ ;  /* 0x00000040040a7810 */ /* 0x040fe20007ffe0ff */
[----:B------:R-:W-:Y:S01]  /*1410*/  STL [R1+0x70], R4 ;  /* 0x0000700401007387 */ /* 0x000fe20000100800 */
[----:B------:R-:W-:Y:S02]  /*1420*/  IADD3 R9, R4, 0x48, RZ ;  /* 0x0000004804097810 */ /* 0x000fe40007ffe0ff */
[----:B------:R-:W-:Y:S02]  /*1430*/  LEA R109, R0, 0x3c80, 0x1 ;  /* 0x00003c80006d7811 */ /* 0x000fe400078e08ff */
[----:B------:R-:W-:-:S02]  /*1440*/  SHF.R.S32.HI R0, RZ, 0x1f, R10 ;  /* 0x0000001fff007819 */ /* 0x000fc4000001140a */
[----:B------:R-:W-:Y:S02]  /*1450*/  IADD3 R182, R109, 0x20, RZ ;  /* 0x000000206db67810 */ /* 0x000fe40007ffe0ff */
[----:B------:R-:W-:Y:S02]  /*1460*/  LEA R180, R2, 0x6080, 0x1 ;  /* 0x0000608002b47811 */ /* 0x000fe400078e08ff */
[----:B------:R-:W-:Y:S02]  /*1470*/  LEA R110, R3, 0x1880, 0x1 ;  /* 0x00001880036e7811 */ /* 0x000fe400078e08ff */
[----:B-1----:R-:W-:Y:S02]  /*1480*/  SEL R5, R6, 0xffffffe0, !P0 ;  /* 0xffffffe006057807 */ /* 0x002fe40004000000 */
[----:B------:R-:W-:Y:S01]  /*1490*/  @P2 IADD3 R182, R109, -0x20, RZ ;  /* 0xffffffe06db62810 */ /* 0x000fe20007ffe0ff */
[----:B--2---:R-:W-:Y:S01]  /*14a0*/  IMAD.IADD R7, R19, 0x1, R14 ;  /* 0x0000000113077824 */ /* 0x004fe200078e020e */
[----:B------:R-:W-:-:S02]  /*14b0*/  IADD3 R19, R4, 0x10, RZ ;  /* 0x0000001004137810 */ /* 0x000fc40007ffe0ff */
[----:B------:R-:W-:Y:S02]  /*14c0*/  SHF.R.S32.HI R14, RZ, 0x1f, R20 ;  /* 0x0000001fff0e7819 */ /* 0x000fe40000011414 */
[----:B------:R1:W-:Y:S01]  /*14d0*/  STL [R1+0xb0], R7 ;  /* 0x0000b00701007387 */ /* 0x0003e20000100800 */
[----:B---3--:R-:W-:Y:S02]  /*14e0*/  IADD3 R8, R4, 0x50, RZ ;  /* 0x0000005004087810 */ /* 0x008fe40007ffe0ff */
[C---:B------:R-:W-:Y:S01]  /*14f0*/  IADD3 R190, R182.reuse, 0x400, RZ ;  /* 0x00000400b6be7810 */ /* 0x040fe20007ffe0ff */
[----:B------:R-:W-:Y:S01]  /*1500*/  STL [R1+0x5c], R20 ;  /* 0x00005c1401007387 */ /* 0x000fe20000100800 */
[C---:B------:R-:W-:Y:S02]  /*1510*/  IADD3 R189, R182.reuse, 0x800, RZ ;  /* 0x00000800b6bd7810 */ /* 0x040fe40007ffe0ff */
[C---:B------:R-:W-:Y:S01]  /*1520*/  IADD3 R188, R182.reuse, 0xc00, RZ ;  /* 0x00000c00b6bc7810 */ /* 0x040fe20007ffe0ff */
[----:B------:R-:W-:Y:S01]  /*1530*/  STL [R1+0x58], R19 ;  /* 0x0000581301007387 */ /* 0x000fe20000100800 */
[----:B------:R-:W-:-:S02]  /*1540*/  IADD3 R187, R182, 0x1000, RZ ;  /* 0x00001000b6bb7810 */ /* 0x000fc40007ffe0ff */
[C---:B------:R-:W-:Y:S01]  /*1550*/  IADD3 R186, R182.reuse, 0x1400, RZ ;  /* 0x00001400b6ba7810 */ /* 0x040fe20007ffe0ff */
[----:B------:R2:W-:Y:S01]  /*1560*/  STL [R1+0x54], R16 ;  /* 0x0000541001007387 */ /* 0x0005e20000100800 */
[C---:B------:R-:W-:Y:S02]  /*1570*/  IADD3 R185, R182.reuse, 0x1800, RZ ;  /* 0x00001800b6b97810 */ /* 0x040fe40007ffe0ff */
[C---:B------:R-:W-:Y:S01]  /*1580*/  IADD3 R184, R182.reuse, 0x1c00, RZ ;  /* 0x00001c00b6b87810 */ /* 0x040fe20007ffe0ff */
[----:B------:R-:W-:Y:S01]  /*1590*/  STL [R1+0x50], R15 ;  /* 0x0000500f01007387 */ /* 0x000fe20000100800 */
[----:B------:R-:W-:-:S03]  /*15a0*/  IADD3 R183, R182, 0x2000, RZ ;  /* 0x00002000b6b77810 */ /* 0x000fc60007ffe0ff */
[----:B------:R-:W-:Y:S04]  /*15b0*/  STL [R1+0x4c], R13 ;  /* 0x00004c0d01007387 */ /* 0x000fe80000100800 */
[----:B------:R3:W-:Y:S01]  /*15c0*/  STL [R1+0x48], R12 ;  /* 0x0000480c01007387 */ /* 0x0007e20000100800 */
[----:B-1----:R-:W-:Y:S02]  /*15d0*/  IADD3 R7, R4, 0x58, RZ ;  /* 0x0000005804077810 */ /* 0x002fe40007ffe0ff */
[----:B------:R-:W-:Y:S01]  /*15e0*/  SEL R4, R6, 0xffffffe0, !P3 ;  /* 0xffffffe006047807 */ /* 0x000fe20005800000 */
[----:B------:R-:W-:Y:S01]  /*15f0*/  STL [R1+0x44], R11 ;  /* 0x0000440b01007387 */ /* 0x000fe20000100800 */
[----:B------:R-:W-:-:S03]  /*1600*/  SHF.R.S32.HI R6, RZ, 0x1f, R19 ;  /* 0x0000001fff067819 */ /* 0x000fc60000011413 */
[----:B------:R-:W-:Y:S01]  /*1610*/  STL [R1+0x40], R10 ;  /* 0x0000400a01007387 */ /* 0x000fe20000100800 */
[----:B------:R-:W-:Y:S02]  /*1620*/  IMAD.IADD R181, R180, 0x1, R4 ;  /* 0x00000001b4b57824 */ /* 0x000fe400078e0204 */
[----:B------:R-:W-:Y:S01]  /*1630*/  IMAD.IADD R111, R4, 0x1, R110 ;  /* 0x00000001046f7824 */ /* 0x000fe200078e026e */
[----:B------:R1:W-:Y:S01]  /*1640*/  STL [R1+0x3c], R9 ;  /* 0x00003c0901007387 */ /* 0x0003e20000100800 */
[----:B--2---:R-:W-:-:S03]  /*1650*/  SHF.R.S32.HI R16, RZ, 0x1f, R16 ;  /* 0x0000001fff107819 */ /* 0x004fc60000011410 */
[----:B------:R-:W-:Y:S04]  /*1660*/  STL [R1+0x38], R8 ;  /* 0x0000380801007387 */ /* 0x000fe80000100800 */
[----:B------:R2:W-:Y:S04]  /*1670*/  STL [R1+0xa4], R14 ;  /* 0x0000a40e01007387 */ /* 0x0005e80000100800 */
[----:B------:R-:W-:Y:S01]  /*1680*/  STL [R1+0x34], R7 ;  /* 0x0000340701007387 */ /* 0x000fe20000100800 */
[----:B---3--:R-:W-:-:S03]  /*1690*/  SHF.R.S32.HI R12, RZ, 0x1f, R12 ;  /* 0x0000001fff0c7819 */ /* 0x008fc6000001140c */
[----:B------:R3:W-:Y:S04]  /*16a0*/  STL [R1+0xa0], R6 ;  /* 0x0000a00601007387 */ /* 0x0007e80000100800 */
[----:B------:R-:W-:Y:S01]  /*16b0*/  STL [R1+0x9c], R16 ;  /* 0x00009c1001007387 */ /* 0x000fe20000100800 */
[----:B-1----:R-:W-:Y:S02]  /*16c0*/  SHF.R.S32.HI R9, RZ, 0x1f, R9 ;  /* 0x0000001fff097819 */ /* 0x002fe40000011409 */
[----:B--2---:R-:W-:-:S05]  /*16d0*/  SHF.R.S32.HI R14, RZ, 0x1f, R15 ;  /* 0x0000001fff0e7819 */ /* 0x004fca000001140f */
[----:B------:R-:W-:Y:S01]  /*16e0*/  STL [R1+0x98], R14 ;  /* 0x0000980e01007387 */ /* 0x000fe20000100800 */
[----:B---3--:R-:W-:-:S05]  /*16f0*/  SHF.R.S32.HI R6, RZ, 0x1f, R13 ;  /* 0x0000001fff067819 */ /* 0x008fca000001140d */
[----:B------:R1:W-:Y:S04]  /*1700*/  STL [R1+0x94], R6 ;  /* 0x0000940601007387 */ /* 0x0003e80000100800 */
[----:B------:R-:W-:Y:S01]  /*1710*/  STL [R1+0x90], R12 ;  /* 0x0000900c01007387 */ /* 0x000fe20000100800 */
[----:B-1----:R-:W-:-:S05]  /*1720*/  SHF.R.S32.HI R6, RZ, 0x1f, R11 ;  /* 0x0000001fff067819 */ /* 0x002fca000001140b */
[----:B------:R1:W-:Y:S04]  /*1730*/  STL [R1+0x8c], R6 ;  /* 0x00008c0601007387 */ /* 0x0003e80000100800 */
[----:B------:R2:W-:Y:S04]  /*1740*/  STL [R1+0x88], R0 ;  /* 0x0000880001007387 */ /* 0x0005e80000100800 */
[----:B------:R-:W-:Y:S01]  /*1750*/  STL [R1+0x84], R9 ;  /* 0x0000840901007387 */ /* 0x000fe20000100800 */
[----:B-1----:R-:W-:Y:S02]  /*1760*/  SHF.R.S32.HI R6, RZ, 0x1f, R7 ;  /* 0x0000001fff067819 */ /* 0x002fe40000011407 */
[----:B--2---:R-:W-:-:S05]  /*1770*/  SHF.R.S32.HI R0, RZ, 0x1f, R8 ;  /* 0x0000001fff007819 */ /* 0x004fca0000011408 */
[----:B------:R1:W-:Y:S04]  /*1780*/  STL [R1+0x80], R0 ;  /* 0x0000800001007387 */ /* 0x0003e80000100800 */
[----:B------:R-:W-:Y:S01]  /*1790*/  STL [R1+0x7c], R6 ;  /* 0x00007c0601007387 */ /* 0x000fe20000100800 */
[----:B-1----:R-:W-:-:S05]  /*17a0*/  IMAD.IADD R0, R18, 0x1, R5 ;  /* 0x0000000112007824 */ /* 0x002fca00078e0205 */
[----:B------:R1:W-:Y:S02]  /*17b0*/  STL [R1+0x64], R0 ;  /* 0x0000640001007387 */ /* 0x0003e40000100800 */
[----:B-1----:R-:W-:-:S05]  /*17c0*/  IMAD.IADD R0, R5, 0x1, R17 ;  /* 0x0000000105007824 */ /* 0x002fca00078e0211 */
[----:B------:R1:W-:Y:S02]  /*17d0*/  STL [R1+0x60], R0 ;  /* 0x0000600001007387 */ /* 0x0003e40000100800 */
.L_x_121:
[----:B-1----:R-:W2:Y:S01]  /*17e0*/  LDL R0, [R1+0x1c] ;  /* 0x00001c0001007983 */ /* 0x002ea20000100800 */
[----:B------:R-:W-:Y:S01]  /*17f0*/  IMAD.MOV.U32 R11, RZ, RZ, 0x4 ;  /* 0x00000004ff0b7424 */ /* 0x000fe200078e00ff */
[----:B------:R-:W-:Y:S02]  /*1800*/  ISETP.NE.U32.AND P0, PT, RZ, c[0x0][0x370], PT ;  /* 0x0000dc00ff007a0c */ /* 0x000fe40003f05070 */
[----:B------:R-:W3:Y:S02]  /*1810*/  LDL R10, [R1+0x18] ;  /* 0x00001800010a7983 */ /* 0x000ee40000100800 */
[----:B------:R-:W-:Y:S01]  /*1820*/  ISETP.NE.AND.EX P1, PT, RZ, c[0x0][0x374], PT, P0 ;  /* 0x0000dd00ff007a0c */ /* 0x000fe20003f25300 */
[----:B--2---:R-:W-:-:S05]  /*1830*/  IMAD.WIDE R2, R0, R11, c[0x0][0x588] ;  /* 0x0001620000027625 */ /* 0x004fca00078e020b */
[----:B------:R-:W2:Y:S01]  /*1840*/  LDG.E R75, [R2.64] ;  /* 0x00000006024b7981 */ /* 0x000ea2000c1e1900 */
[----:B------:R-:W-:Y:S01]  /*1850*/  ISETP.NE.U32.AND P3, PT, RZ, c[0x0][0x360], PT ;  /* 0x0000d800ff007a0c */ /* 0x000fe20003f65070 */
[----:B------:R-:W-:Y:S01]  /*1860*/  CS2R R8, SRZ ;  /* 0x0000000000087805 */ /* 0x000fe2000001ff00 */
[----:B------:R-:W-:Y:S02]  /*1870*/  ISETP.NE.U32.AND P4, PT, RZ, c[0x0][0x348], PT ;  /* 0x0000d200ff007a0c */ /* 0x000fe40003f85070 */
[----:B------:R-:W-:Y:S02]  /*1880*/  ISETP.NE.AND.EX P3, PT, RZ, c[0x0][0x364], PT, P3 ;  /* 0x0000d900ff007a0c */ /* 0x000fe40003f65330 */
[----:B------:R-:W-:Y:S02]  /*1890*/  ISETP.NE.U32.AND P2, PT, RZ, c[0x0][0x350], PT ;  /* 0x0000d400ff007a0c */ /* 0x000fe40003f45070 */
[----:B------:R-:W-:Y:S02]  /*18a0*/  ISETP.NE.AND.EX P4, PT, RZ, c[0x0][0x34c], PT, P4 ;  /* 0x0000d300ff007a0c */ /* 0x000fe40003f85340 */
[----:B------:R-:W-:Y:S01]  /*18b0*/  ISETP.NE.AND.EX P5, PT, RZ, c[0x0][0x354], PT, P2 ;  /* 0x0000d500ff007a0c */ /* 0x000fe20003fa5320 */
[----:B------:R-:W-:Y:S01]  /*18c0*/  IMAD.MOV.U32 R12, RZ, RZ, RZ ;  /* 0x000000ffff0c7224 */ /* 0x000fe200078e00ff */
[----:B--2---:R-:W-:Y:S01]  /*18d0*/  SHF.R.S32.HI R76, RZ, 0x1f, R75 ;  /* 0x0000001fff4c7819 */ /* 0x004fe2000001144b */
[----:B------:R1:W-:Y:S01]  /*18e0*/  STL [R1+0x4], R75 ;  /* 0x0000044b01007387 */ /* 0x0003e20000100800 */
[----:B------:R-:W-:-:S02]  /*18f0*/  @P1 LEA R2, P0, R75, c[0x0][0x370], 0x2 ;  /* 0x0000dc004b021a11 */ /* 0x000fc400078010ff */
[C---:B------:R-:W-:Y:S01]  /*1900*/  LEA R4, P2, R75.reuse, c[0x0][0x348], 0x2 ;  /* 0x0000d2004b047a11 */ /* 0x040fe200078410ff */
[----:B------:R1:W-:Y:S01]  /*1910*/  STL [R1+0x28], R76 ;  /* 0x0000284c01007387 */ /* 0x0003e20000100800 */
[C---:B------:R-:W-:Y:S02]  /*1920*/  @P1 LEA.HI.X R3, R75.reuse, c[0x0][0x374], R76, 0x2, P0 ;  /* 0x0000dd004b031a11 */ /* 0x040fe400000f144c */
[----:B------:R-:W-:-:S03]  /*1930*/  @P3 LEA R6, P0, R75, c[0x0][0x360], 0x2 ;  /* 0x0000d8004b063a11 */ /* 0x000fc600078010ff */
[----:B------:R2:W5:Y:S01]  /*1940*/  @P1 LDG.E R8, [R2.64] ;  /* 0x0000000602081981 */ /* 0x000562000c1e1900 */
[C-C-:B------:R-:W-:Y:S02]  /*1950*/  @P3 LEA.HI.X R7, R75.reuse, c[0x0][0x364], R76.reuse, 0x2, P0 ;  /* 0x0000d9004b073a11 */ /* 0x140fe400000f144c */
[C---:B------:R-:W-:Y:S02]  /*1960*/  LEA.HI.X R5, R75.reuse, c[0x0][0x34c], R76, 0x2, P2 ;  /* 0x0000d3004b057a11 */ /* 0x040fe400010f144c */
[----:B---3--:R-:W-:Y:S01]  /*1970*/  LOP3.LUT R77, R10, 0xffff, RZ, 0xc0, !PT ;  /* 0x0000ffff0a4d7812 */ /* 0x008fe200078ec0ff */
[----:B------:R1:W5:Y:S01]  /*1980*/  @P3 LDG.E R18, [R6.64] ;  /* 0x0000000606123981 */ /* 0x000362000c1e1900 */
[----:B------:R-:W-:Y:S01]  /*1990*/  YIELD ;  /* 0x0000000000007946 */ /* 0x000fe20003800000 */
[----:B------:R-:W-:Y:S02]  /*19a0*/  P2R R13, PR, RZ, 0x20 ;  /* 0x00000020ff0d7803 */ /* 0x000fe40000000000 */
[----:B------:R1:W5:Y:S01]  /*19b0*/  @P4 LDG.E R12, [R4.64] ;  /* 0x00000006040c4981 */ /* 0x000362000c1e1900 */
[----:B--2---:R-:W-:-:S04]  /*19c0*/  LEA R2, P1, R75, c[0x0][0x350], 0x2 ;  /* 0x0000d4004b027a11 */ /* 0x004fc800078210ff */
[----:B------:R-:W-:-:S05]  /*19d0*/  LEA.HI.X R3, R75, c[0x0][0x354], R76, 0x2, P1 ;  /* 0x0000d5004b037a11 */ /* 0x000fca00008f144c */
[----:B------:R1:W5:Y:S04]  /*19e0*/  @P5 LDG.E R9, [R2.64] ;  /* 0x0000000602095981 */ /* 0x000368000c1e1900 */
[----:B------:R1:W-:Y:S01]  /*19f0*/  STL [R1+0x20], R77 ;  /* 0x0000204d01007387 */ /* 0x0003e20000100800 */
[----:B------:R-:W-:Y:S05]  /*1a00*/  @P3 BRA `(.L_x_32) ;  /* 0x0000005000003947 */ /* 0x000fea0003800000 */
[----:B-----5:R-:W-:Y:S01]  /*1a10*/  MOV R18, c[0x0][0x168] ;  /* 0x00005a0000127a02 */ /* 0x020fe20000000f00 */
[----:B------:R-:W-:Y:S05]  /*1a20*/  @!P4 BRA `(.L_x_32) ;  /* 0x000000300000c947 */ /* 0x000fea0003800000 */
[----:B-1----:R-:W2:Y:S04]  /*1a30*/  LDG.E R6, [R4.64] ;  /* 0x0000000604067981 */ /* 0x002ea8000c1e1900 */
[----:B------:R-:W2:Y:S02]  /*1a40*/  LDG.E R0, [R4.64+0x4] ;  /* 0x0000040604007981 */ /* 0x000ea4000c1e1900 */
[----:B--2---:R-:W-:-:S02]  /*1a50*/  IADD3 R18, -R6, R0, RZ ;  /* 0x0000000006127210 */ /* 0x004fc40007ffe1ff */
.L_x_32:
[----:B------:R-:W-:-:S04]  /*1a60*/  ISETP.NE.U32.AND P0, PT, RZ, c[0x0][0x368], PT ;  /* 0x0000da00ff007a0c */ /* 0x000fc80003f05070 */
[----:B------:R-:W-:-:S13]  /*1a70*/  ISETP.NE.AND.EX P0, PT, RZ, c[0x0][0x36c], PT, P0 ;  /* 0x0000db00ff007a0c */ /* 0x000fda0003f05300 */
[----:B------:R-:W-:Y:S05]  /*1a80*/  @!P0 BRA `(.L_x_33) ;  /* 0x0000004000008947 */ /* 0x000fea0003800000 */
[----:B-1----:R-:W-:-:S04]  /*1a90*/  LEA R2, P0, R75, c[0x0][0x368], 0x2 ;  /* 0x0000da004b027a11 */ /* 0x002fc800078010ff */
[----:B------:R-:W-:-:S05]  /*1aa0*/  LEA.HI.X R3, R75, c[0x0][0x36c], R76, 0x2, P0 ;  /* 0x0000db004b037a11 */ /* 0x000fca00000f144c */
[----:B------:R1:W5:Y:S01]  /*1ab0*/  LDG.E R0, [R2.64] ;  /* 0x0000000602007981 */ /* 0x000362000c1e1900 */
[----:B------:R-:W-:Y:S05]  /*1ac0*/  BRA `(.L_x_34) ;  /* 0x0000005000007947 */ /* 0x000fea0003800000 */
.L_x_33:
[----:B------:R-:W-:Y:S01]  /*1ad0*/  MOV R0, c[0x0][0x1d0] ;  /* 0x0000740000007a02 */ /* 0x000fe20000000f00 */
[----:B------:R-:W-:Y:S05]  /*1ae0*/  @!P5 BRA `(.L_x_34) ;  /* 0x000000300000d947 */ /* 0x000fea0003800000 */
[----:B-1----:R-:W2:Y:S04]  /*1af0*/  LDG.E R4, [R2.64] ;  /* 0x0000000602047981 */ /* 0x002ea8000c1e1900 */
[----:B------:R-:W2:Y:S02]  /*1b00*/  LDG.E R0, [R2.64+0x4] ;  /* 0x0000040602007981 */ /* 0x000ea4000c1e1900 */
[----:B--2---:R-:W-:-:S04]  /*1b10*/  IADD3 R0, -R4, R0, RZ ;  /* 0x0000000004007210 */ /* 0x004fc80007ffe1ff */
.L_x_34:
[----:B-1----:R-:W-:Y:S01]  /*1b20*/  LOP3.LUT R2, R10, 0xff000000, RZ, 0xc0, !PT ;  /* 0xff0000000a027812 */ /* 0x002fe200078ec0ff */
[----:B-----5:R-:W-:Y:S01]  /*1b30*/  IMAD.IADD R19, R0, 0x1, -R8 ;  /* 0x0000000100137824 */ /* 0x020fe200078e0a08 */
[----:B------:R-:W-:Y:S01]  /*1b40*/  LOP3.LUT R3, R10, 0xff0000, RZ, 0xc0, !PT ;  /* 0x00ff00000a037812 */ /* 0x000fe200078ec0ff */
[----:B------:R-:W-:Y:S01]  /*1b50*/  BSSY B0, `(.L_x_35) ;  /* 0x000002d000007945 */ /* 0x000fe20003800000 */
[----:B------:R-:W-:Y:S01]  /*1b60*/  SHF.R.U32.HI R4, RZ, 0x8, R2 ;  /* 0x00000008ff047819 */ /* 0x000fe20000011602 */
[----:B------:R-:W-:Y:S01]  /*1b70*/  IMAD.IADD R14, R9, 0x1, R8 ;  /* 0x00000001090e7824 */ /* 0x000fe200078e0208 */
[----:B------:R-:W-:-:S02]  /*1b80*/  IADD3 R0, R19, 0x2f, RZ ;  /* 0x0000002f13007810 */ /* 0x000fc40007ffe0ff */
[----:B------:R-:W-:Y:S02]  /*1b90*/  LEA.HI R3, R3, R4, RZ, 0x10 ;  /* 0x0000000403037211 */ /* 0x000fe400078f80ff */
[----:B------:R-:W-:Y:S01]  /*1ba0*/  ISETP.GE.AND P0, PT, R19, 0x1, PT ;  /* 0x000000011300780c */ /* 0x000fe20003f06270 */
[----:B------:R-:W-:Y:S01]  /*1bb0*/  IMAD.HI R0, R0, 0x2aaaaaab, RZ ;  /* 0x2aaaaaab00007827 */ /* 0x000fe200078e02ff */
[----:B------:R-:W-:Y:S02]  /*1bc0*/  LOP3.LUT R15, R3, 0xff, RZ, 0xc0, !PT ;  /* 0x000000ff030f7812 */ /* 0x000fe400078ec0ff */
[----:B------:R-:W-:Y:S02]  /*1bd0*/  SHF.R.U32.HI R5, RZ, 0x10, R3 ;  /* 0x00000010ff057819 */ /* 0x000fe40000011603 */
[----:B------:R-:W-:Y:S01]  /*1be0*/  SHF.R.U32.HI R2, RZ, 0x1f, R0 ;  /* 0x0000001fff027819 */ /* 0x000fe20000011600 */
[----:B------:R1:W-:Y:S03]  /*1bf0*/  STL [R1+0x74], R15 ;  /* 0x0000740f01007387 */ /* 0x0003e60000100800 */
[----:B------:R-:W-:Y:S01]  /*1c00*/  LEA.HI.SX32 R10, R0, R2, 0x1d ;  /* 0x00000002000a7211 */ /* 0x000fe200078feaff */
[----:B------:R1:W-:Y:S01]  /*1c10*/  STL [R1+0x18], R5 ;  /* 0x0000180501007387 */ /* 0x0003e20000100800 */
[----:B------:R-:W-:Y:S01]  /*1c20*/  IMAD.MOV.U32 R2, RZ, RZ, RZ ;  /* 0x000000ffff027224 */ /* 0x000fe200078e00ff */
[----:B------:R-:W-:Y:S05]  /*1c30*/  @!P0 BRA `(.L_x_36) ;  /* 0x000001e000008947 */ /* 0x000fea0003800000 */
[----:B------:R-:W-:Y:S01]  /*1c40*/  ISETP.NE.AND P0, PT, R5, RZ, PT ;  /* 0x000000ff0500720c */ /* 0x000fe20003f05270 */
[----:B------:R-:W-:-:S03]  /*1c50*/  IMAD.MOV.U32 R4, RZ, RZ, RZ ;  /* 0x000000ffff047224 */ /* 0x000fc600078e00ff */
[----:B------:R-:W-:-:S04]  /*1c60*/  SEL R0, R5, c[0x0][0x338], P0 ;  /* 0x0000ce0005007a07 */ /* 0x000fc80000000000 */
[----:B------:R-:W-:Y:S02]  /*1c70*/  IABS R3, R0 ;  /* 0x0000000000037213 */ /* 0x000fe40000000000 */
[----:B------:R-:W-:Y:S02]  /*1c80*/  IADD3 R6, R10, -0x1, R0 ;  /* 0xffffffff0a067810 */ /* 0x000fe40007ffe000 */
[----:B------:R-:W2:Y:S02]  /*1c90*/  I2F.RP R2, R3 ;  /* 0x0000000300027306 */ /* 0x000ea40000209400 */
[----:B------:R-:W-:-:S06]  /*1ca0*/  IABS R9, R6 ;  /* 0x0000000600097213 */ /* 0x000fcc0000000000 */
[----:B--2---:R-:W2:Y:S02]  /*1cb0*/  MUFU.RCP R2, R2 ;  /* 0x0000000200027308 */ /* 0x004ea40000001000 */
[----:B--2---:R-:W-:-:S06]  /*1cc0*/  IADD3 R2, R2, 0xffffffe, RZ ;  /* 0x0ffffffe02027810 */ /* 0x004fcc0007ffe0ff */
[----:B-1----:R-:W1:Y:S02]  /*1cd0*/  F2I.FTZ.U32.TRUNC.NTZ R5, R2 ;  /* 0x0000000200057305 */ /* 0x002e64000021f000 */
[----:B-1----:R-:W-:-:S04]  /*1ce0*/  IMAD.MOV R2, RZ, RZ, -R5 ;  /* 0x000000ffff027224 */ /* 0x002fc800078e0a05 */
        /* <DEDUP_REMOVED lines=19> */
.L_x_36:
[----:B------:R-:W-:Y:S05]  /*1e20*/  BSYNC B0 ;  /* 0x0000000000007941 */ /* 0x000fea0003800000 */
.L_x_35:
[----:B------:R-:W-:Y:S01]  /*1e30*/  IMAD R3, R15, R2, RZ ;  /* 0x000000020f037224 */ /* 0x000fe200078e02ff */
[----:B------:R-:W-:Y:S01]  /*1e40*/  PRMT R0, RZ, 0x7610, R0 ;  /* 0x00007610ff007816 */ /* 0x000fe20000000000 */
        /* <DEDUP_REMOVED lines=55> */
[----:B--2---:R-:W2:Y:S04]  /*21c0*/  LDL.LU R6, [R1+0x24] ;  /* 0x0000240001067983 */ /* 0x004ea80000300800 */
[----:B------:R-:W3:Y:S01]  /*21d0*/  LDL R20, [R1+0x14] ;  /* 0x0000140001147983 */ /* 0x000ee20000100800 */
[----:B------:R-:W-:-:S03]  /*21e0*/  ISETP.NE.U32.AND P1, PT, RZ, c[0x0][0x340], PT ;  /* 0x0000d000ff007a0c */ /* 0x000fc60003f25070 */
[----:B------:R-:W4:Y:S01]  /*21f0*/  LDL R74, [R1] ;  /* 0x00000000014a7983 */ /* 0x000f220000100800 */
[----:B------:R-:W-:-:S13]  /*2200*/  ISETP.NE.AND.EX P1, PT, RZ, c[0x0][0x344], PT, P1 ;  /* 0x0000d100ff007a0c */ /* 0x000fda0003f25310 */
[----:B------:R-:W-:-:S05]  /*2210*/  @P1 IMAD.WIDE R2, R75, R11, c[0x0][0x340] ;  /* 0x0000d0004b021625 */ /* 0x000fca00078e020b */
[----:B------:R5:W4:Y:S04]  /*2220*/  @P1 LDG.E R16, [R2.64] ;  /* 0x0000000602101981 */ /* 0x000b28000c1e1900 */
[----:B-1----:R-:W1:Y:S01]  /*2230*/  S2R R5, SR_TID.X ;  /* 0x0000000000057919 */ /* 0x002e620000002100 */
[----:B------:R-:W-:Y:S02]  /*2240*/  ISETP.GE.AND P2, PT, R250, c[0x0][0x1d4], PT ;  /* 0x00007500fa007a0c */ /* 0x000fe40003f46270 */
[----:B------:R-:W-:Y:S02]  /*2250*/  SHF.R.S32.HI R0, RZ, 0x1f, R12 ;  /* 0x0000001fff007819 */ /* 0x000fe4000001140c */
[----:B------:R-:W-:Y:S02]  /*2260*/  ISETP.GE.AND P6, PT, R252, c[0x0][0x1d4], PT ;  /* 0x00007500fc007a0c */ /* 0x000fe40003fc6270 */
[----:B-1----:R-:W-:-:S02]  /*2270*/  SHF.R.S32.HI R4, RZ, 0x1f, R5 ;  /* 0x0000001fff047819 */ /* 0x002fc40000011405 */
[----:B------:R-:W-:Y:S02]  /*2280*/  SHF.R.S32.HI R21, RZ, 0x1f, R5 ;  /* 0x0000001fff157819 */ /* 0x000fe40000011405 */
[-C--:B------:R-:W-:Y:S01]  /*2290*/  LEA.HI R4, R4, R5.reuse, RZ, 0x2 ;  /* 0x0000000504047211 */ /* 0x080fe200078f10ff */
[----:B-----5:R-:W-:Y:S01]  /*22a0*/  IMAD.MOV.U32 R2, RZ, RZ, c[0x0][0x2c4] ;  /* 0x0000b100ff027624 */ /* 0x020fe200078e00ff */
[----:B------:R-:W-:Y:S02]  /*22b0*/  LEA.HI R21, R21, R5, RZ, 0x2 ;  /* 0x0000000515157211 */ /* 0x000fe400078f10ff */
[----:B------:R-:W-:Y:S02]  /*22c0*/  LOP3.LUT R4, R4, 0xfffffffc, RZ, 0xc0, !PT ;  /* 0xfffffffc04047812 */ /* 0x000fe400078ec0ff */
[----:B------:R-:W-:Y:S02]  /*22d0*/  SHF.R.S32.HI R21, RZ, 0x2, R21 ;  /* 0x00000002ff157819 */ /* 0x000fe40000011415 */
[----:B------:R-:W-:Y:S01]  /*22e0*/  ISETP.NE.AND P0, PT, R2, 0x1, PT ;  /* 0x000000010200780c */ /* 0x000fe20003f05270 */
[----:B------:R-:W-:Y:S01]  /*22f0*/  IMAD.IADD R4, R5, 0x1, -R4 ;  /* 0x0000000105047824 */ /* 0x000fe200078e0a04 */
[----:B------:R-:W-:-:S04]  /*2300*/  SEL R5, RZ, 0xffffffff, P6 ;  /* 0xffffffffff057807 */ /* 0x000fc80003000000 */
[----:B------:R-:W-:Y:S01]  /*2310*/  LEA R2, R4, R21, 0x5 ;  /* 0x0000001504027211 */ /* 0x000fe200078e28ff */
[----:B------:R-:W-:Y:S01]  /*2320*/  IMAD R0, R0, c[0x0][0x178], RZ ;  /* 0x00005e0000007a24 */ /* 0x000fe200078e02ff */
[----:B------:R-:W-:-:S03]  /*2330*/  SEL R8, RZ, 0x1, P2 ;  /* 0x00000001ff087807 */ /* 0x000fc60001000000 */
[----:B------:R-:W-:Y:S01]  /*2340*/  IMAD R4, R12, c[0x0][0x17c], R0 ;  /* 0x00005f000c047a24 */ /* 0x000fe200078e0200 */
[----:B------:R-:W-:Y:S02]  /*2350*/  SEL R10, R75, RZ, !P4 ;  /* 0x000000ff4b0a7207 */ /* 0x000fe40006000000 */
[----:B------:R-:W-:Y:S02]  /*2360*/  ISETP.GE.AND P3, PT, R252, c[0x0][0x198], PT ;  /* 0x00006600fc007a0c */ /* 0x000fe40003f66270 */
[----:B------:R-:W-:Y:S02]  /*2370*/  IADD3 R96, R211, -0x1, RZ ;  /* 0xffffffffd3607810 */ /* 0x000fe40007ffe0ff */
[----:B--2---:R-:W-:-:S04]  /*2380*/  LOP3.LUT R6, R6, 0xfffffffe, RZ, 0xc0, !PT ;  /* 0xfffffffe06067812 */ /* 0x004fc800078ec0ff */
[----:B------:R-:W-:Y:S01]  /*2390*/  @P2 LOP3.LUT R6, R6, 0x1, RZ, 0xfc, !PT ;  /* 0x0000000106062812 */ /* 0x000fe200078efcff */
[----:B---3--:R-:W-:Y:S02]  /*23a0*/  IMAD R11, R20, 0x80, R2 ;  /* 0x00000080140b7824 */ /* 0x008fe400078e0202 */
[----:B------:R-:W-:Y:S02]  /*23b0*/  IMAD.WIDE.U32 R2, R12, c[0x0][0x178], RZ ;  /* 0x00005e000c027a25 */ /* 0x000fe400078e00ff */
[----:B------:R1:W-:Y:S02]  /*23c0*/  STL [R1+0x24], R6 ;  /* 0x0000240601007387 */ /* 0x0003e40000100800 */
[----:B------:R-:W-:Y:S01]  /*23d0*/  @P0 IMAD.HI.U32 R7, R11, c[0x0][0x2c8], RZ ;  /* 0x0000b2000b070a27 */ /* 0x000fe200078e00ff */
[----:B------:R-:W-:Y:S02]  /*23e0*/  ISETP.NE.AND P2, PT, R13, RZ, PT ;  /* 0x000000ff0d00720c */ /* 0x000fe40003f45270 */
[----:B------:R-:W-:-:S02]  /*23f0*/  MOV R0, R11 ;  /* 0x0000000b00007202 */ /* 0x000fc40000000f00 */
[----:B------:R-:W-:Y:S02]  /*2400*/  @P0 SHF.R.U32.HI R0, RZ, c[0x0][0x2cc], R7 ;  /* 0x0000b300ff000a19 */ /* 0x000fe40000011607 */
[----:B----4-:R-:W-:Y:S01]  /*2410*/  ISETP.GE.AND P5, PT, R74, c[0x0][0x1d4], PT ;  /* 0x000075004a007a0c */ /* 0x010fe20003fa6270 */
[----:B-1----:R-:W-:Y:S02]  /*2420*/  IMAD.SHL.U32 R6, R5, 0x2, RZ ;  /* 0x0000000205067824 */ /* 0x002fe400078e00ff */
[----:B------:R-:W-:Y:S02]  /*2430*/  IMAD.IADD R5, R3, 0x1, R4 ;  /* 0x0000000103057824 */ /* 0x000fe400078e0204 */
[----:B------:R-:W-:Y:S01]  /*2440*/  IMAD.MOV.U32 R4, RZ, RZ, R2 ;  /* 0x000000ffff047224 */ /* 0x000fe200078e0002 */
[----:B------:R-:W-:Y:S02]  /*2450*/  LOP3.LUT R13, R6, 0x2, R8, 0xe2, !PT ;  /* 0x00000002060d7812 */ /* 0x000fe400078ee208 */
[----:B------:R-:W-:-:S02]  /*2460*/  SHF.R.S32.HI R6, RZ, 0x1f, R14 ;  /* 0x0000001fff067819 */ /* 0x000fc4000001140e */
[C---:B------:R-:W-:Y:S02]  /*2470*/  IADD3 R2, P0, R21.reuse, R14, RZ ;  /* 0x0000000e15027210 */ /* 0x040fe40007f1e0ff */
[----:B------:R-:W-:Y:S02]  /*2480*/  SEL R3, R76, RZ, !P4 ;  /* 0x000000ff4c037207 */ /* 0x000fe40006000000 */
[----:B------:R-:W-:Y:S01]  /*2490*/  LEA.HI.X.SX32 R8, R21, R6, 0x1, P0 ;  /* 0x0000000615087211 */ /* 0x000fe200000f0eff */
[----:B------:R-:W-:-:S04]  /*24a0*/  IMAD.WIDE.U32 R4, R77, c[0x0][0x1b8], R4 ;  /* 0x00006e004d047a25 */ /* 0x000fc800078e0004 */
[C---:B------:R-:W-:Y:S02]  /*24b0*/  IMAD R15, R8.reuse, c[0x0][0x1e0], RZ ;  /* 0x00007800080f7a24 */ /* 0x040fe400078e02ff */
[----:B------:R-:W-:Y:S02]  /*24c0*/  IMAD R14, R8, c[0x0][0x208], RZ ;  /* 0x00008200080e7a24 */ /* 0x000fe400078e02ff */
[----:B------:R-:W-:Y:S02]  /*24d0*/  IMAD R17, R3, c[0x0][0x1c0], RZ ;  /* 0x0000700003117a24 */ /* 0x000fe400078e02ff */
[----:B------:R-:W-:Y:S01]  /*24e0*/  IMAD R3, R77, c[0x0][0x1bc], R5 ;  /* 0x00006f004d037a24 */ /* 0x000fe200078e0205 */
[----:B------:R-:W-:Y:S01]  /*24f0*/  SEL R12, RZ, 0x4, P5 ;  /* 0x00000004ff0c7807 */ /* 0x000fe20002800000 */
[----:B------:R-:W-:-:S04]  /*2500*/  IMAD.WIDE.U32 R6, R2, c[0x0][0x1e0], R250 ;  /* 0x0000780002067a25 */ /* 0x000fc800078e00fa */
[----:B------:R-:W-:-:S04]  /*2510*/  IMAD.WIDE.U32 R8, R2, c[0x0][0x208], R250 ;  /* 0x0000820002087a25 */ /* 0x000fc800078e00fa */
[C---:B------:R-:W-:Y:S02]  /*2520*/  IMAD R15, R2.reuse, c[0x0][0x1e4], R15 ;  /* 0x00007900020f7a24 */ /* 0x040fe400078e020f */
[----:B------:R-:W-:Y:S01]  /*2530*/  IMAD R5, R2, c[0x0][0x20c], R14 ;  /* 0x0000830002057a24 */ /* 0x000fe200078e020e */
[----:B------:R-:W-:Y:S01]  /*2540*/  MOV R2, R4 ;  /* 0x0000000400027202 */ /* 0x000fe20000000f00 */
[----:B------:R-:W-:Y:S01]  /*2550*/  IMAD.MOV R4, RZ, RZ, -R0 ;  /* 0x000000ffff047224 */ /* 0x000fe200078e0a00 */
[----:B------:R-:W-:Y:S01]  /*2560*/  LOP3.LUT R14, R13, R12, RZ, 0xfc, !PT ;  /* 0x0000000c0d0e7212 */ /* 0x000fe200078efcff */
[C---:B------:R-:W-:Y:S02]  /*2570*/  IMAD R12, R10.reuse, c[0x0][0x1c4], R17 ;  /* 0x000071000a0c7a24 */ /* 0x040fe400078e0211 */
[----:B------:R-:W-:Y:S01]  /*2580*/  IMAD.WIDE.U32 R2, R10, c[0x0][0x1c0], R2 ;  /* 0x000070000a027a25 */ /* 0x000fe200078e0002 */
[----:B------:R-:W-:-:S03]  /*2590*/  SHF.R.S32.HI R10, RZ, 0x1f, R0 ;  /* 0x0000001fff0a7819 */ /* 0x000fc60000011400 */
[----:B------:R-:W-:Y:S01]  /*25a0*/  IMAD.IADD R5, R9, 0x1, R5 ;  /* 0x0000000109057824 */ /* 0x000fe200078e0205 */
[----:B------:R-:W-:Y:S01]  /*25b0*/  IADD3 R3, R3, R12, RZ ;  /* 0x0000000c03037210 */ /* 0x000fe20007ffe0ff */
[----:B------:R-:W-:Y:S02]  /*25c0*/  IMAD R9, R4, c[0x0][0x2c4], R11 ;  /* 0x0000b10004097a24 */ /* 0x000fe400078e020b */
[----:B------:R-:W-:Y:S02]  /*25d0*/  IMAD.MOV.U32 R4, RZ, RZ, R8 ;  /* 0x000000ffff047224 */ /* 0x000fe400078e0008 */
[----:B------:R-:W-:Y:S02]  /*25e0*/  IMAD R8, R10, c[0x0][0x1b0], RZ ;  /* 0x00006c000a087a24 */ /* 0x000fe400078e02ff */
[----:B------:R-:W-:Y:S01]  /*25f0*/  IMAD.WIDE.U32 R2, R0, c[0x0][0x1b0], R2 ;  /* 0x00006c0000027a25 */ /* 0x000fe200078e0002 */
[----:B------:R-:W-:-:S03]  /*2600*/  SHF.R.S32.HI R10, RZ, 0x1f, R9 ;  /* 0x0000001fff0a7819 */ /* 0x000fc60000011409 */
[----:B------:R-:W-:Y:S01]  /*2610*/  IMAD R8, R0, c[0x0][0x1b4], R8 ;  /* 0x00006d0000087a24 */ /* 0x000fe200078e0208 */
[----:B------:R-:W-:Y:S01]  /*2620*/  @P1 SHF.R.S32.HI R0, RZ, 0x1f, R16 ;  /* 0x0000001fff001819 */ /* 0x000fe20000011410 */
[----:B------:R-:W-:Y:S01]  /*2630*/  @!P1 IMAD.MOV.U32 R0, RZ, RZ, R76 ;  /* 0x000000ffff009224 */ /* 0x000fe200078e004c */
[----:B------:R-:W-:Y:S01]  /*2640*/  IADD3 R7, R7, R15, RZ ;  /* 0x0000000f07077210 */ /* 0x000fe20007ffe0ff */
[----:B------:R-:W-:Y:S01]  /*2650*/  IMAD R10, R10, c[0x0][0x1a8], RZ ;  /* 0x00006a000a0a7a24 */ /* 0x000fe200078e02ff */
[----:B------:R-:W-:Y:S02]  /*2660*/  IADD3 R3, R3, R8, RZ ;  /* 0x0000000803037210 */ /* 0x000fe40007ffe0ff */
[----:B------:R-:W-:Y:S01]  /*2670*/  SEL R8, R0, RZ, !P2 ;  /* 0x000000ff00087207 */ /* 0x000fe20005000000 */
[----:B------:R-:W-:Y:S01]  /*2680*/  IMAD.WIDE.U32 R4, R77, c[0x0][0x210], R4 ;  /* 0x000084004d047a25 */ /* 0x000fe200078e0004 */
[----:B------:R-:W-:-:S03]  /*2690*/  @!P1 MOV R16, R75 ;  /* 0x0000004b00109202 */ /* 0x000fc60000000f00 */
[----:B------:R-:W-:Y:S01]  /*26a0*/  IMAD.WIDE.U32 R6, R77, c[0x0][0x1e8], R6 ;  /* 0x00007a004d067a25 */ /* 0x000fe200078e0006 */
[----:B------:R-:W-:-:S03]  /*26b0*/  SEL R0, R16, RZ, !P2 ;  /* 0x000000ff10007207 */ /* 0x000fc60005000000 */
[C---:B------:R-:W-:Y:S02]  /*26c0*/  IMAD R10, R9.reuse, c[0x0][0x1ac], R10 ;  /* 0x00006b00090a7a24 */ /* 0x040fe400078e020a */
[----:B------:R-:W-:-:S04]  /*26d0*/  IMAD.WIDE.U32 R2, R9, c[0x0][0x1a8], R2 ;  /* 0x00006a0009027a25 */ /* 0x000fc800078e0002 */
[C---:B------:R-:W-:Y:S02]  /*26e0*/  IMAD R9, R8.reuse, c[0x0][0x1f0], RZ ;  /* 0x00007c0008097a24 */ /* 0x040fe400078e02ff */
[C---:B------:R-:W-:Y:S02]  /*26f0*/  IMAD R5, R77.reuse, c[0x0][0x214], R5 ;  /* 0x000085004d057a24 */ /* 0x040fe400078e0205 */
[----:B------:R-:W-:Y:S02]  /*2700*/  IMAD R8, R8, c[0x0][0x218], RZ ;  /* 0x0000860008087a24 */ /* 0x000fe400078e02ff */
[----:B------:R-:W-:Y:S01]  /*2710*/  IMAD R7, R77, c[0x0][0x1ec], R7 ;  /* 0x00007b004d077a24 */ /* 0x000fe200078e0207 */
[----:B------:R-:W-:Y:S01]  /*2720*/  LEA R12, P0, R2, c[0x0][0x160], 0x1 ;  /* 0x00005800020c7a11 */ /* 0x000fe200078008ff */
[----:B------:R-:W-:Y:S02]  /*2730*/  IMAD.IADD R3, R3, 0x1, R10 ;  /* 0x0000000103037824 */ /* 0x000fe400078e020a */
[----:B------:R-:W-:-:S02]  /*2740*/  IMAD R8, R0, c[0x0][0x21c], R8 ;  /* 0x0000870000087a24 */ /* 0x000fc400078e0208 */
[----:B------:R-:W-:-:S04]  /*2750*/  IMAD.WIDE.U32 R248, R0, c[0x0][0x218], R4 ;  /* 0x0000860000f87a25 */ /* 0x000fc800078e0004 */
[C---:B------:R-:W-:Y:S02]  /*2760*/  IMAD R11, R0.reuse, c[0x0][0x1f4], R9 ;  /* 0x00007d00000b7a24 */ /* 0x040fe400078e0209 */
[----:B------:R-:W-:Y:S01]  /*2770*/  IMAD.WIDE.U32 R244, R0, c[0x0][0x1f0], R6 ;  /* 0x00007c0000f47a25 */ /* 0x000fe200078e0006 */
[----:B------:R-:W-:Y:S02]  /*2780*/  ISETP.GE.AND P1, PT, R250, c[0x0][0x198], PT ;  /* 0x00006600fa007a0c */ /* 0x000fe40003f26270 */
[----:B------:R-:W-:Y:S01]  /*2790*/  ISETP.GE.AND P4, PT, R74, c[0x0][0x198], PT ;  /* 0x000066004a007a0c */ /* 0x000fe20003f86270 */
[----:B------:R-:W-:Y:S01]  /*27a0*/  IMAD.IADD R246, R245, 0x1, R11 ;  /* 0x00000001f5f67824 */ /* 0x000fe200078e020b */
[----:B------:R-:W-:Y:S02]  /*27b0*/  LEA.HI.X R10, R2, c[0x0][0x164], R3, 0x1, P0 ;  /* 0x00005900020a7a11 */ /* 0x000fe400000f0c03 */
[----:B------:R-:W-:Y:S02]  /*27c0*/  LEA R9, R20, R21, 0x7 ;  /* 0x0000001514097211 */ /* 0x000fe400078e38ff */
[----:B------:R-:W-:Y:S01]  /*27d0*/  IADD3 R247, R249, R8, RZ ;  /* 0x00000008f9f77210 */ /* 0x000fe20007ffe0ff */
[----:B------:R-:W-:Y:S05]  /*27e0*/  BRA.DIV ~URZ, `(.L_x_38) ;  /* 0x0000b6927f007947 */ /* 0x000fea000b800000 */
[----:B------:R1:W2:Y:S02]  /*27f0*/  SHFL.IDX PT, R8, R10, RZ, 0x1c1f ;  /* 0x001c1fff0a087589 */ /* 0x0002a400000e0000 */
.L_x_126:
[----:B------:R-:W-:Y:S05]  /*2800*/  BRA.DIV ~URZ, `(.L_x_39) ;  /* 0x0000b6e27f007947 */ /* 0x000fea000b800000 */
[----:B------:R3:W4:Y:S02]  /*2810*/  SHFL.IDX PT, R0, R12, RZ, 0x1c1f ;  /* 0x001c1fff0c007589 */ /* 0x00072400000e0000 */
.L_x_127:
[----:B------:R-:W-:Y:S01]  /*2820*/  IMAD R11, R18, c[0x0][0x2c4], RZ ;  /* 0x0000b100120b7a24 */ /* 0x000fe200078e02ff */
[----:B------:R-:W-:Y:S04]  /*2830*/  BSSY B0, `(.L_x_40) ;  /* 0x0000014000007945 */ /* 0x000fe80003800000 */
[----:B------:R-:W-:-:S13]  /*2840*/  ISETP.GE.AND P0, PT, R9, R11, PT ;  /* 0x0000000b0900720c */ /* 0x000fda0003f06270 */
[----:B------:R-:W-:Y:S05]  /*2850*/  @P0 BRA `(.L_x_41) ;  /* 0x0000011000000947 */ /* 0x000fea0003800000 */
[----:B------:R-:W5:Y:S04]  /*2860*/  LDL R2, [R1+0x6c] ;  /* 0x00006c0001027983 */ /* 0x000f680000100800 */
[----:B---3--:R-:W3:Y:S04]  /*2870*/  LDL R15, [R1] ;  /* 0x00000000010f7983 */ /* 0x008ee80000100800 */
[----:B----4-:R-:W4:Y:S04]  /*2880*/  LDL R13, [R1+0x78] ;  /* 0x00007800010d7983 */ /* 0x010f280000100800 */
[----:B--2---:R-:W2:Y:S01]  /*2890*/  LDL R16, [R1+0x68] ;  /* 0x0000680001107983 */ /* 0x004ea20000100800 */
[----:B------:R-:W-:-:S04]  /*28a0*/  LEA R6, P0, R250, R0, 0x1 ;  /* 0x00000000fa067211 */ /* 0x000fc800078008ff */
[----:B------:R-:W-:Y:S02]  /*28b0*/  LEA.HI.X R7, R250, R8, R251, 0x1, P0 ;  /* 0x00000008fa077211 */ /* 0x000fe400000f0cfb */
[----:B------:R-:W-:-:S04]  /*28c0*/  LEA R4, P0, R252, R0, 0x1 ;  /* 0x00000000fc047211 */ /* 0x000fc800078008ff */
[----:B-----5:R-:W-:Y:S02]  /*28d0*/  LEA.HI.X R5, R252, R8, R2, 0x1, P0 ;  /* 0x00000008fc057211 */ /* 0x020fe400000f0c02 */
[----:B---3--:R-:W-:Y:S01]  /*28e0*/  LEA R2, P0, R15, R0, 0x1 ;  /* 0x000000000f027211 */ /* 0x008fe200078008ff */
[----:B----4-:R-:W-:-:S03]  /*28f0*/  IMAD.SHL.U32 R0, R13, 0x2, RZ ;  /* 0x000000020d007824 */ /* 0x010fc600078e00ff */
[----:B--2---:R-:W-:Y:S02]  /*2900*/  LEA.HI.X R3, R15, R8, R16, 0x1, P0 ;  /* 0x000000080f037211 */ /* 0x004fe400000f0c10 */
[----:B------:R-:W-:Y:S01]  /*2910*/  @!PT LDS RZ, [RZ] ;  /* 0x00000000fffff984 */ /* 0x000fe20000000800 */
[----:B------:R-:W-:Y:S01]  /*2920*/  @!PT LDS RZ, [RZ] ;  /* 0x00000000fffff984 */ /* 0x000fe20000000800 */
[----:B------:R-:W-:Y:S01]  /*2930*/  @!PT LDS RZ, [RZ] ;  /* 0x00000000fffff984 */ /* 0x000fe20000000800 */
[----:B------:R2:W-:Y:S04]  /*2940*/  LDGSTS.E.BYPASS.LTC128B.128 [R0+0x6080], [R6.64], !P1 ;  /* 0x0608000006007fae */ /* 0x0005e8000c901d46 */
[----:B------:R2:W-:Y:S04]  /*2950*/  LDGSTS.E.BYPASS.LTC128B.128 [R0+0x8080], [R4.64], !P3 ;  /* 0x0808000004007fae */ /* 0x0005e8000d901d46 */
[----:B------:R2:W-:Y:S02]  /*2960*/  LDGSTS.E.BYPASS.LTC128B.128 [R0+0xa080], [R2.64], !P4 ;  /* 0x0a08000002007fae */ /* 0x0005e4000e101d46 */
.L_x_41:
[----:B------:R-:W-:Y:S05]  /*2970*/  BSYNC B0 ;  /* 0x0000000000007941 */ /* 0x000fea0003800000 */
.L_x_40:
[----:B------:R-:W-:Y:S05]  /*2980*/  BRA.DIV ~URZ, `(.L_x_42) ;  /* 0x0000b5c27f007947 */ /* 0x000fea000b800000 */
[----:B--2---:R2:W1:Y:S04]  /*2990*/  SHFL.IDX PT, R8, R10, 0x1, 0x1c1f ;  /* 0x003c1f000a087f89 */ /* 0x00446800000e0000 */
[----:B----4-:R2:W4:Y:S02]  /*29a0*/  SHFL.IDX PT, R0, R12, 0x1, 0x1c1f ;  /* 0x003c1f000c007f89 */ /* 0x01052400000e0000 */
.L_x_128:
[----:B------:R-:W-:Y:S01]  /*29b0*/  IADD3 R2, R9, 0x20, RZ ;  /* 0x0000002009027810 */ /* 0x000fe20007ffe0ff */
[----:B------:R-:W-:Y:S03]  /*29c0*/  BSSY B0, `(.L_x_43) ;  /* 0x0000014000007945 */ /* 0x000fe60003800000 */
[----:B------:R-:W-:-:S13]  /*29d0*/  ISETP.GE.AND P0, PT, R2, R11, PT ;  /* 0x0000000b0200720c */ /* 0x000fda0003f06270 */
[----:B------:R-:W-:Y:S05]  /*29e0*/  @P0 BRA `(.L_x_44) ;  /* 0x0000011000000947 */ /* 0x000fea0003800000 */
[----:B------:R-:W5:Y:S04]  /*29f0*/  LDL R3, [R1+0x6c] ;  /* 0x00006c0001037983 */ /* 0x000f680000100800 */
[----:B--2---:R-:W2:Y:S04]  /*2a00*/  LDL R15, [R1] ;  /* 0x00000000010f7983 */ /* 0x004ea80000100800 */
[----:B---3--:R-:W3:Y:S04]  /*2a10*/  LDL R13, [R1+0x78] ;  /* 0x00007800010d7983 */ /* 0x008ee80000100800 */
[----:B----4-:R-:W4:Y:S01]  /*2a20*/  LDL R16, [R1+0x68] ;  /* 0x0000680001107983 */ /* 0x010f220000100800 */
[----:B------:R-:W-:-:S04]  /*2a30*/  LEA R6, P0, R250, R0, 0x1 ;  /* 0x00000000fa067211 */ /* 0x000fc800078008ff */
[----:B-1----:R-:W-:Y:S02]  /*2a40*/  LEA.HI.X R7, R250, R8, R251, 0x1, P0 ;  /* 0x00000008fa077211 */ /* 0x002fe400000f0cfb */
[----:B------:R-:W-:-:S04]  /*2a50*/  LEA R4, P0, R252, R0, 0x1 ;  /* 0x00000000fc047211 */ /* 0x000fc800078008ff */
[----:B-----5:R-:W-:Y:S02]  /*2a60*/  LEA.HI.X R5, R252, R8, R3, 0x1, P0 ;  /* 0x00000008fc057211 */ /* 0x020fe400000f0c03 */
[----:B--2---:R-:W-:Y:S01]  /*2a70*/  LEA R2, P0, R15, R0, 0x1 ;  /* 0x000000000f027211 */ /* 0x004fe200078008ff */
[----:B---3--:R-:W-:-:S03]  /*2a80*/  IMAD.SHL.U32 R0, R13, 0x2, RZ ;  /* 0x000000020d007824 */ /* 0x008fc600078e00ff */
[----:B----4-:R-:W-:Y:S02]  /*2a90*/  LEA.HI.X R3, R15, R8, R16, 0x1, P0 ;  /* 0x000000080f037211 */ /* 0x010fe400000f0c10 */
[----:B------:R-:W-:Y:S01]  /*2aa0*/  @!PT LDS RZ, [RZ] ;  /* 0x00000000fffff984 */ /* 0x000fe20000000800 */
[----:B------:R-:W-:Y:S01]  /*2ab0*/  @!PT LDS RZ, [RZ] ;  /* 0x00000000fffff984 */ /* 0x000fe20000000800 */
[----:B------:R-:W-:Y:S01]  /*2ac0*/  @!PT LDS RZ, [RZ] ;  /* 0x00000000fffff984 */ /* 0x000fe20000000800 */
[----:B------:R1:W-:Y:S04]  /*2ad0*/  LDGSTS.E.BYPASS.LTC128B.128 [R0+0x6880], [R6.64], !P1 ;  /* 0x0688000006007fae */ /* 0x0003e8000c901d46 */
[----:B------:R1:W-:Y:S04]  /*2ae0*/  LDGSTS.E.BYPASS.LTC128B.128 [R0+0x8880], [R4.64], !P3 ;  /* 0x0888000004007fae */ /* 0x0003e8000d901d46 */
[----:B------:R1:W-:Y:S02]  /*2af0*/  LDGSTS.E.BYPASS.LTC128B.128 [R0+0xa880], [R2.64], !P4 ;  /* 0x0a88000002007fae */ /* 0x0003e4000e101d46 */
.L_x_44:
[----:B------:R-:W-:Y:S05]  /*2b00*/  BSYNC B0 ;  /* 0x0000000000007941 */ /* 0x000fea0003800000 */
.L_x_43:
[----:B------:R-:W-:Y:S05]  /*2b10*/  BRA.DIV ~URZ, `(.L_x_45) ;  /* 0x0000b4f27f007947 */ /* 0x000fea000b800000 */
[----:B-1----:R1:W2:Y:S02]  /*2b20*/  SHFL.IDX PT, R8, R10, 0x2, 0x1c1f ;  /* 0x005c1f000a087f89 */ /* 0x0022a400000e0000 */
.L_x_129:
[----:B------:R-:W-:Y:S05]  /*2b30*/  BRA.DIV ~URZ, `(.L_x_46) ;  /* 0x0000b5427f007947 */ /* 0x000fea000b800000 */
[----:B----4-:R4:W1:Y:S02]  /*2b40*/  SHFL.IDX PT, R0, R12, 0x2, 0x1c1f ;  /* 0x005c1f000c007f89 */ /* 0x01086400000e0000 */
.L_x_130:
[----:B------:R-:W-:Y:S01]  /*2b50*/  IADD3 R2, R9, 0x40, RZ ;  /* 0x0000004009027810 */ /* 0x000fe20007ffe0ff */
[----:B------:R-:W-:Y:S03]  /*2b60*/  BSSY B0, `(.L_x_47) ;  /* 0x0000014000007945 */ /* 0x000fe60003800000 */
[----:B------:R-:W-:-:S13]  /*2b70*/  ISETP.GE.AND P0, PT, R2, R11, PT ;  /* 0x0000000b0200720c */ /* 0x000fda0003f06270 */
[----:B------:R-:W-:Y:S05]  /*2b80*/  @P0 BRA `(.L_x_48) ;  /* 0x0000011000000947 */ /* 0x000fea0003800000 */
[----:B------:R-:W5:Y:S04]  /*2b90*/  LDL R3, [R1+0x6c] ;  /* 0x00006c0001037983 */ /* 0x000f680000100800 */
[----:B---3--:R-:W3:Y:S04]  /*2ba0*/  LDL R15, [R1] ;  /* 0x00000000010f7983 */ /* 0x008ee80000100800 */
[----:B----4-:R-:W4:Y:S04]  /*2bb0*/  LDL R13, [R1+0x78] ;  /* 0x00007800010d7983 */ /* 0x010f280000100800 */
[----:B--2---:R-:W2:Y:S01]  /*2bc0*/  LDL R16, [R1+0x68] ;  /* 0x0000680001107983 */ /* 0x004ea20000100800 */
[----:B-1----:R-:W-:-:S04]  /*2bd0*/  LEA R6, P0, R250, R0, 0x1 ;  /* 0x00000000fa067211 */ /* 0x002fc800078008ff */
        /* <DEDUP_REMOVED lines=12> */
.L_x_48:
[----:B------:R-:W-:Y:S05]  /*2ca0*/  BSYNC B0 ;  /* 0x0000000000007941 */ /* 0x000fea0003800000 */
.L_x_47:
[----:B------:R-:W-:Y:S05]  /*2cb0*/  BRA.DIV ~URZ, `(.L_x_49) ;  /* 0x0000b4227f007947 */ /* 0x000fea000b800000 */
[----:B--2---:R2:W3:Y:S04]  /*2cc0*/  SHFL.IDX PT, R8, R10, 0x3, 0x1c1f ;  /* 0x007c1f000a087f89 */ /* 0x0044e800000e0000 */
[----:B-1----:R2:W1:Y:S02]  /*2cd0*/  SHFL.IDX PT, R0, R12, 0x3, 0x1c1f ;  /* 0x007c1f000c007f89 */ /* 0x00246400000e0000 */
.L_x_131:
[----:B------:R-:W5:Y:S04]  /*2ce0*/  LDL R5, [R1+0x78] ;  /* 0x0000780001057983 */ /* 0x000f680000100800 */
[----:B--2---:R-:W2:Y:S04]  /*2cf0*/  LDL R4, [R1+0x6c] ;  /* 0x00006c0001047983 */ /* 0x004ea80000100800 */
[----:B----4-:R-:W4:Y:S04]  /*2d00*/  LDL R15, [R1] ;  /* 0x00000000010f7983 */ /* 0x010f280000100800 */
[----:B---3--:R-:W3:Y:S04]  /*2d10*/  LDL R16, [R1+0x68] ;  /* 0x0000680001107983 */ /* 0x008ee80000100800 */
[----:B------:R-:W3:Y:S04]  /*2d20*/  LDL R140, [R1+0x24] ;  /* 0x00002400018c7983 */ /* 0x000ee80000100800 */
[----:B------:R-:W1:Y:S01]  /*2d30*/  S2R R12, SR_TID.X ;  /* 0x00000000000c7919 */ /* 0x000e620000002100 */
[----:B------:R-:W-:-:S02]  /*2d40*/  IADD3 R2, R9, 0x60, RZ ;  /* 0x0000006009027810 */ /* 0x000fc40007ffe0ff */
[----:B------:R-:W-:Y:S01]  /*2d50*/  MOV R13, 0x30 ;  /* 0x00000030000d7802 */ /* 0x000fe20000000f00 */
[----:B------:R-:W3:Y:S01]  /*2d60*/  LDL R241, [R1+0x8] ;  /* 0x0000080001f17983 */ /* 0x000ee20000100800 */
[----:B------:R-:W-:-:S03]  /*2d70*/  ISETP.GE.AND P2, PT, R2, R11, PT ;  /* 0x0000000b0200720c */ /* 0x000fc60003f46270 */
[----:B------:R-:W-:Y:S01]  /*2d80*/  IMAD R13, R211, -0x30, R13 ;  /* 0xffffffd0d30d7824 */ /* 0x000fe200078e020d */
[----:B------:R-:W-:-:S04]  /*2d90*/  SHF.R.S32.HI R11, RZ, 0x1f, R96 ;  /* 0x0000001fff0b7819 */ /* 0x000fc80000011460 */
[----:B------:R-:W-:-:S05]  /*2da0*/  IADD3 R138, R19, R13, RZ ;  /* 0x0000000d138a7210 */ /* 0x000fca0007ffe0ff */
[C---:B-1----:R-:W-:Y:S02]  /*2db0*/  @!P2 LEA R2, P0, R250.reuse, R0, 0x1 ;  /* 0x00000000fa02a211 */ /* 0x042fe400078008ff */
[----:B------:R-:W-:Y:S02]  /*2dc0*/  SHF.R.S32.HI R139, RZ, 0x1f, R12 ;  /* 0x0000001fff8b7819 */ /* 0x000fe4000001140c */
[----:B------:R-:W-:Y:S02]  /*2dd0*/  @!P2 LEA.HI.X R3, R250, R8, R251, 0x1, P0 ;  /* 0x00000008fa03a211 */ /* 0x000fe400000f0cfb */
[----:B------:R-:W-:Y:S02]  /*2de0*/  LEA.HI R139, R139, R12, RZ, 0x2 ;  /* 0x0000000c8b8b7211 */ /* 0x000fe400078f10ff */
[----:B------:R-:W-:Y:S02]  /*2df0*/  @!P2 LEA R6, P0, R252, R0, 0x1 ;  /* 0x00000000fc06a211 */ /* 0x000fe400078008ff */
[----:B------:R-:W-:-:S02]  /*2e00*/  IMNMX R10, R138, 0x30, PT ;  /* 0x000000308a0a7817 */ /* 0x000fc40003800200 */
[----:B------:R-:W-:Y:S02]  /*2e10*/  SHF.R.S32.HI R139, RZ, 0x2, R139 ;  /* 0x00000002ff8b7819 */ /* 0x000fe4000001148b */
[----:B------:R-:W-:Y:S02]  /*2e20*/  MOV R136, R244 ;  /* 0x000000f400887202 */ /* 0x000fe40000000f00 */
[----:B------:R-:W-:Y:S02]  /*2e30*/  MOV R137, R246 ;  /* 0x000000f600897202 */ /* 0x000fe40000000f00 */
[----:B-----5:R-:W-:Y:S01]  /*2e40*/  SHF.L.U32 R191, R5, 0x1, RZ ;  /* 0x0000000105bf7819 */ /* 0x020fe200000006ff */
[----:B------:R-:W-:Y:S01]  /*2e50*/  IMAD R5, R11, c[0x0][0x1e0], RZ ;  /* 0x000078000b057a24 */ /* 0x000fe200078e02ff */
[----:B--2---:R-:W-:-:S03]  /*2e60*/  @!P2 LEA.HI.X R7, R252, R8, R4, 0x1, P0 ;  /* 0x00000008fc07a211 */ /* 0x004fc600000f0c04 */
[----:B------:R-:W-:Y:S01]  /*2e70*/  @!PT LDS RZ, [RZ] ;  /* 0x00000000fffff984 */ /* 0x000fe20000000800 */
[----:B------:R-:W-:Y:S01]  /*2e80*/  @!PT LDS RZ, [RZ] ;  /* 0x00000000fffff984 */ /* 0x000fe20000000800 */
[----:B------:R-:W-:Y:S01]  /*2e90*/  @!PT LDS RZ, [RZ] ;  /* 0x00000000fffff984 */ /* 0x000fe20000000800 */
[----:B------:R1:W-:Y:S01]  /*2ea0*/  @!P2 LDGSTS.E.BYPASS.LTC128B.128 [R191+0x7880], [R2.64], !P1 ;  /* 0x0788000002bfafae */ /* 0x0003e2000c901d46 */
[----:B------:R-:W-:Y:S01]  /*2eb0*/  IMAD R9, R96, c[0x0][0x1e4], R5 ;  /* 0x0000790060097a24 */ /* 0x000fe200078e0205 */
[----:B----4-:R-:W-:Y:S02]  /*2ec0*/  @!P2 LEA R4, P0, R15, R0, 0x1 ;  /* 0x000000000f04a211 */ /* 0x010fe400078008ff */
[----:B------:R2:W-:Y:S01]  /*2ed0*/  @!P2 LDGSTS.E.BYPASS.LTC128B.128 [R191+0x9880], [R6.64], !P3 ;  /* 0x0988000006bfafae */ /* 0x0005e2000d901d46 */
[----:B------:R-:W-:Y:S02]  /*2ee0*/  IADD3 R0, -R139, R10, RZ ;  /* 0x0000000a8b007210 */ /* 0x000fe40007ffe1ff */
[----:B---3--:R-:W-:Y:S02]  /*2ef0*/  @!P2 LEA.HI.X R5, R15, R8, R16, 0x1, P0 ;  /* 0x000000080f05a211 */ /* 0x008fe400000f0c10 */
[C---:B------:R-:W-:Y:S02]  /*2f00*/  ISETP.GE.AND P0, PT, R0.reuse, 0x21, PT ;  /* 0x000000210000780c */ /* 0x040fe40003f06270 */
[----:B------:R-:W-:Y:S01]  /*2f10*/  ISETP.GE.AND P1, PT, R0, 0x1, PT ;  /* 0x000000010000780c */ /* 0x000fe20003f26270 */
[----:B------:R3:W-:Y:S01]  /*2f20*/  @!P2 LDGSTS.E.BYPASS.LTC128B.128 [R191+0xb880], [R4.64], !P4 ;  /* 0x0b88000004bfafae */ /* 0x0007e2000e101d46 */
[----:B------:R-:W-:-:S03]  /*2f30*/  MOV R8, 0x20 ;  /* 0x0000002000087802 */ /* 0x000fc60000000f00 */
[----:B------:R-:W0:Y:S01]  /*2f40*/  LDGDEPBAR ;  /* 0x00000000000079af */ /* 0x000e220000000000 */
[----:B------:R-:W-:Y:S03]  /*2f50*/  WARPSYNC 0xffffffff ;  /* 0xffffffff00007948 */ /* 0x000fe60003800000 */
[----:B------:R-:W-:Y:S01]  /*2f60*/  BAR.SYNC.DEFER_BLOCKING 0x0 ;  /* 0x0000000000007b1d */ /* 0x000fe20000010000 */
[----:B-1----:R-:W-:-:S05]  /*2f70*/  IMAD.WIDE.U32 R2, R96, c[0x0][0x1e0], RZ ;  /* 0x0000780060027a25 */ /* 0x002fca00078e00ff */
[----:B------:R-:W-:Y:S01]  /*2f80*/  IADD3 R0, R3, R9, RZ ;  /* 0x0000000903007210 */ /* 0x000fe20007ffe0ff */
[----:B------:R-:W-:-:S04]  /*2f90*/  IMAD.WIDE.U32 R2, R2, 0x30, R136 ;  /* 0x0000003002027825 */ /* 0x000fc800078e0088 */
[----:B------:R-:W-:Y:S02]  /*2fa0*/  IMAD R0, R0, 0x30, RZ ;  /* 0x0000003000007824 */ /* 0x000fe400078e02ff */
[----:B--2---:R-:W-:Y:S01]  /*2fb0*/  IMAD.WIDE.U32 R6, R8, c[0x0][0x1e0], RZ ;  /* 0x0000780008067a25 */ /* 0x004fe200078e00ff */
[----:B---3--:R-:W-:Y:S02]  /*2fc0*/  @P1 LEA R4, P3, R2, c[0x0][0x1c8], 0x1 ;  /* 0x0000720002041a11 */ /* 0x008fe400078608ff */
[----:B------:R-:W-:Y:S01]  /*2fd0*/  IADD3 R0, R3, R0, RZ ;  /* 0x0000000003007210 */ /* 0x000fe20007ffe0ff */
[----:B------:R-:W-:Y:S01]  /*2fe0*/  IMAD R5, R8, c[0x0][0x1e4], RZ ;  /* 0x0000790008057a24 */ /* 0x000fe200078e02ff */
[----:B------:R-:W-:-:S04]  /*2ff0*/  @P0 IADD3 R3, P2, R2, R6, RZ ;  /* 0x0000000602030210 */ /* 0x000fc80007f5e0ff */
[----:B------:R-:W-:Y:S02]  /*3000*/  @P0 IADD3.X R6, R0, R7, R5, P2, !PT ;  /* 0x0000000700060210 */ /* 0x000fe400017fe405 */
[----:B------:R-:W-:Y:S02]  /*3010*/  @P1 LEA.HI.X R5, R2, c[0x0][0x1cc], R0, 0x1, P3 ;  /* 0x0000730002051a11 */ /* 0x000fe400018f0c00 */
[----:B------:R-:W-:Y:S02]  /*3020*/  LOP3.LUT P3, RZ, R140, 0x1, RZ, 0xc0, !PT ;  /* 0x000000018cff7812 */ /* 0x000fe4000786c0ff */
[----:B------:R-:W-:-:S04]  /*3030*/  @P0 LEA R2, P2, R3, c[0x0][0x1c8], 0x1 ;  /* 0x0000720003020a11 */ /* 0x000fc800078408ff */
[----:B------:R-:W-:-:S07]  /*3040*/  @P0 LEA.HI.X R3, R3, c[0x0][0x1cc], R6, 0x1, P2 ;  /* 0x0000730003030a11 */ /* 0x000fce00010f0c06 */
[----:B------:R-:W-:Y:S01]  /*3050*/  @!PT LDS RZ, [RZ] ;  /* 0x00000000fffff984 */ /* 0x000fe20000000800 */
[----:B------:R-:W-:Y:S01]  /*3060*/  @!PT LDS RZ, [RZ] ;  /* 0x00000000fffff984 */ /* 0x000fe20000000800 */
[----:B------:R-:W-:Y:S01]  /*3070*/  @!PT LDS RZ, [RZ] ;  /* 0x00000000fffff984 */ /* 0x000fe20000000800 */
[----:B------:R1:W-:Y:S04]  /*3080*/  @P1 LDGSTS.E.BYPASS.LTC128B.128 [R191+0x3c80], [R4.64], !P3 ;  /* 0x03c8000004bf1fae */ /* 0x0003e8000d901d46 */
[----:B------:R1:W-:Y:S04]  /*3090*/  @P1 LDGSTS.E.BYPASS.LTC128B.128 [R191+0x4880], [R4.64+0x40], !P6 ;  /* 0x0488004004bf1fae */ /* 0x0003e8000f101d46 */
[----:B------:R1:W-:Y:S04]  /*30a0*/  @P1 LDGSTS.E.BYPASS.LTC128B.128 [R191+0x5480], [R4.64+0x80], !P5 ;  /* 0x0548008004bf1fae */ /* 0x0003e8000e901d46 */
[----:B------:R2:W-:Y:S04]  /*30b0*/  @P0 LDGSTS.E.BYPASS.LTC128B.128 [R191+0x4480], [R2.64], !P3 ;  /* 0x0448000002bf0fae */ /* 0x0005e8000d901d46 */
[----:B------:R2:W-:Y:S04]  /*30c0*/  @P0 LDGSTS.E.BYPASS.LTC128B.128 [R191+0x5080], [R2.64+0x40], !P6 ;  /* 0x0508004002bf0fae */ /* 0x0005e8000f101d46 */
[----:B------:R2:W-:Y:S04]  /*30d0*/  @P0 LDGSTS.E.BYPASS.LTC128B.128 [R191+0x5c80], [R2.64+0x80], !P5 ;  /* 0x05c8008002bf0fae */ /* 0x0005e8000e901d46 */
[----:B------:R-:W0:Y:S01]  /*30e0*/  LDGDEPBAR ;  /* 0x00000000000079af */ /* 0x000e220000000000 */
[----:B------:R-:W-:-:S02]  /*30f0*/  IMAD R0, R11, c[0x0][0x208], RZ ;  /* 0x000082000b007a24 */ /* 0x000fc400078e02ff */
[----:B------:R-:W-:Y:S01]  /*3100*/  IMAD.WIDE.U32 R6, R96, c[0x0][0x208], RZ ;  /* 0x0000820060067a25 */ /* 0x000fe200078e00ff */
[----:B------:R-:W-:-:S03]  /*3110*/  ISETP.GT.AND P4, PT, R12, 0x3f, PT ;  /* 0x0000003f0c00780c */ /* 0x000fc60003f84270 */
[----:B------:R-:W-:-:S05]  /*3120*/  IMAD R0, R96, c[0x0][0x20c], R0 ;  /* 0x0000830060007a24 */ /* 0x000fca00078e0200 */
[----:B------:R-:W-:-:S05]  /*3130*/  IADD3 R0, R7, R0, RZ ;  /* 0x0000000007007210 */ /* 0x000fca0007ffe0ff */
[----:B------:R-:W-:Y:S01]  /*3140*/  IMAD R0, R0, 0x30, RZ ;  /* 0x0000003000007824 */ /* 0x000fe200078e02ff */
[----:B--2---:R-:W-:Y:S01]  /*3150*/  MOV R2, R248 ;  /* 0x000000f800027202 */ /* 0x004fe20000000f00 */
[----:B------:R-:W-:-:S04]  /*3160*/  DEPBAR.LE SB0, 0x1 ;  /* 0x000080400000791a */ /* 0x000fc80000000000 */
[----:B------:R-:W-:Y:S01]  /*3170*/  MOV R3, R247 ;  /* 0x000000f700037202 */ /* 0x000fe20000000f00 */
[----:B------:R-:W-:-:S04]  /*3180*/  DEPBAR.LE SB0, 0x0 ;  /* 0x000080000000791a */ /* 0x000fc80000000000 */
[----:B-1----:R-:W-:Y:S01]  /*3190*/  IMAD.WIDE.U32 R4, R6, 0x30, R2 ;  /* 0x0000003006047825 */ /* 0x002fe200078e0002 */
[----:B------:R-:W-:Y:S04]  /*31a0*/  BAR.SYNC.DEFER_BLOCKING 0x0 ;  /* 0x0000000000007b1d */ /* 0x000fe80000010000 */
[C---:B------:R-:W-:Y:S02]  /*31b0*/  LEA R2, P0, R4.reuse, c[0x0][0x1f8], 0x1 ;  /* 0x00007e0004027a11 */ /* 0x040fe400078008ff */
[----:B------:R-:W-:Y:S02]  /*31c0*/  IADD3 R0, R5, R0, RZ ;  /* 0x0000000005007210 */ /* 0x000fe40007ffe0ff */
[----:B------:R-:W-:Y:S02]  /*31d0*/  @!P4 MOV R5, c[0x0][0x208] ;  /* 0x000082000005ca02 */ /* 0x000fe40000000f00 */
[----:B------:R-:W-:-:S02]  /*31e0*/  LEA.HI.X R3, R4, c[0x0][0x1fc], R0, 0x1, P0 ;  /* 0x00007f0004037a11 */ /* 0x000fc400000f0c00 */
[----:B------:R-:W-:Y:S02]  /*31f0*/  @!P4 MOV R4, c[0x0][0x20c] ;  /* 0x000083000004ca02 */ /* 0x000fe40000000f00 */
[----:B------:R-:W-:Y:S02]  /*3200*/  @!P4 LEA R12, P0, R5, R2, 0x6 ;  /* 0x00000002050cc211 */ /* 0x000fe400078030ff */
[----:B------:R-:W-:Y:S02]  /*3210*/  IADD3 R0, R13, R19, -R139 ;  /* 0x000000130d007210 */ /* 0x000fe40007ffe88b */
[----:B------:R-:W-:Y:S02]  /*3220*/  LOP3.LUT P3, RZ, R14, 0x1, RZ, 0xc0, !PT ;  /* 0x000000010eff7812 */ /* 0x000fe4000786c0ff */
[----:B------:R-:W-:Y:S02]  /*3230*/  @!P4 LEA.HI.X R13, R5, R3, R4, 0x6, P0 ;  /* 0x00000003050dc211 */ /* 0x000fe400000f3404 */
[----:B------:R-:W-:-:S02]  /*3240*/  ISETP.LT.OR P0, PT, R0, 0x1, !P3 ;  /* 0x000000010000780c */ /* 0x000fc40005f01670 */
[----:B------:R-:W-:Y:S01]  /*3250*/  LOP3.LUT P2, RZ, R14, 0x2, RZ, 0xc0, !PT ;  /* 0x000000020eff7812 */ /* 0x000fe2000784c0ff */
[----:B------:R-:W-:Y:S04]  /*3260*/  LDSM.16.M88.4 R8, [R180] ;  /* 0x00000000b408783b */ /* 0x000fe80000000200 */
[----:B------:R-:W-:Y:S04]  /*3270*/  LDSM.16.M88.4 R4, [R180+0x1000] ;  /* 0x00100000b404783b */ /* 0x000fe80000000200 */
[----:B------:R-:W1:Y:S04]  /*3280*/  LDSM.16.M88.4 R16, [R109] ;  /* 0x000000006d10783b */ /* 0x000e680000000200 */
[----:B------:R-:W2:Y:S04]  /*3290*/  LDSM.16.M88.4 R20, [R109+0x400] ;  /* 0x000400006d14783b */ /* 0x000ea80000000200 */
[----:B------:R-:W3:Y:S04]  /*32a0*/  LDSM.16.M88.4 R44, [R109+0x800] ;  /* 0x000800006d2c783b */ /* 0x000ee80000000200 */
[----:B------:R-:W-:Y:S04]  /*32b0*/  LDSM.16.M88.4 R40, [R181] ;  /* 0x00000000b528783b */ /* 0x000fe80000000200 */
[----:B------:R-:W-:Y:S04]  /*32c0*/  LDSM.16.M88.4 R32, [R181+0x1000] ;  /* 0x00100000b520783b */ /* 0x000fe80000000200 */
[----:B------:R-:W4:Y:S04]  /*32d0*/  LDSM.16.M88.4 R48, [R182] ;  /* 0x00000000b630783b */ /* 0x000f280000000200 */
[----:B------:R-:W-:Y:S04]  /*32e0*/  LDSM.16.M88.4 R88, [R190] ;  /* 0x00000000be58783b */ /* 0x000fe80000000200 */
[----:B------:R-:W-:Y:S04]  /*32f0*/  LDSM.16.M88.4 R92, [R189] ;  /* 0x00000000bd5c783b */ /* 0x000fe80000000200 */
[----:B------:R-:W-:Y:S01]  /*3300*/  @!PT LDS RZ, [RZ] ;  /* 0x00000000fffff984 */ /* 0x000fe20000000800 */
[----:B------:R-:W-:Y:S01]  /*3310*/  @!PT LDS RZ, [RZ] ;  /* 0x00000000fffff984 */ /* 0x000fe20000000800 */
[----:B------:R-:W-:Y:S01]  /*3320*/  @!PT LDS RZ, [RZ] ;  /* 0x00000000fffff984 */ /* 0x000fe20000000800 */
[----:B------:R2:W-:Y:S01]  /*3330*/  LDGSTS.E.BYPASS.LTC128B.128 [R191+0x1880], [R2.64], !P0 ;  /* 0x0188000002bf7fae */ /* 0x0005e2000c101d46 */
[----:B------:R-:W-:-:S13]  /*3340*/  ISETP.LT.OR P0, PT, R0, 0x1, !P2 ;  /* 0x000000010000780c */ /* 0x000fda0005701670 */
[----:B------:R2:W-:Y:S01]  /*3350*/  LDGSTS.E.BYPASS.LTC128B.128 [R191+0x2480], [R2.64+0x40], !P0 ;  /* 0x0248004002bf7fae */ /* 0x0005e2000c101d46 */
[----:B------:R-:W-:-:S04]  /*3360*/  LOP3.LUT P0, RZ, R14, 0x4, RZ, 0xc0, !PT ;  /* 0x000000040eff7812 */ /* 0x000fc8000780c0ff */
[C---:B------:R-:W-:Y:S02]  /*3370*/  ISETP.LT.OR P1, PT, R0.reuse, 0x1, !P0 ;  /* 0x000000010000780c */ /* 0x040fe40004721670 */
[C---:B------:R-:W-:Y:S02]  /*3380*/  @!P4 ISETP.LT.OR P3, PT, R0.reuse, 0x21, !P3 ;  /* 0x000000210000c80c */ /* 0x040fe40005f61670 */
[C---:B------:R-:W-:Y:S01]  /*3390*/  @!P4 ISETP.LT.OR P0, PT, R0.reuse, 0x21, !P0 ;  /* 0x000000210000c80c */ /* 0x040fe20004701670 */
[----:B-1----:R-:W-:Y:S08]  /*33a0*/  HMMA.16816.F32.BF16 R24, R8, R16, RZ ;  /* 0x000000100818723c */ /* 0x002ff000000418ff */
[----:B------:R1:W-:Y:S01]  /*33b0*/  LDGSTS.E.BYPASS.LTC128B.128 [R191+0x3080], [R2.64+0x80], !P1 ;  /* 0x0308008002bf7fae */ /* 0x0003e2000c901d46 */
[----:B------:R-:W-:-:S03]  /*33c0*/  @!P4 ISETP.LT.OR P1, PT, R0, 0x21, !P2 ;  /* 0x000000210000c80c */ /* 0x000fc60005721670 */
[----:B------:R5:W-:Y:S01]  /*33d0*/  @!P4 LDGSTS.E.BYPASS.LTC128B.128 [R191+0x2080], [R12.64], !P3 ;  /* 0x020800000cbfcfae */ /* 0x000be2000d901d46 */
[C---:B------:R-:W-:Y:S09]  /*33e0*/  HMMA.16816.F32.BF16 R52, R4.reuse, R16, RZ ;  /* 0x000000100434723c */ /* 0x040ff200000418ff */
[----:B------:R5:W-:Y:S04]  /*33f0*/  @!P4 LDGSTS.E.BYPASS.LTC128B.128 [R191+0x2c80], [R12.64+0x40], !P1 ;  /* 0x02c800400cbfcfae */ /* 0x000be8000c901d46 */
[----:B------:R5:W-:Y:S04]  /*3400*/  @!P4 LDGSTS.E.BYPASS.LTC128B.128 [R191+0x3880], [R12.64+0x80], !P0 ;  /* 0x038800800cbfcfae */ /* 0x000be8000c101d46 */
[----:B------:R-:W-:Y:S04]  /*3410*/  LDSM.16.M88.4 R60, [R109+0xc00] ;  /* 0x000c00006d3c783b */ /* 0x000fe80000000200 */
[----:B------:R-:W1:Y:S01]  /*3420*/  LDSM.16.M88.4 R36, [R180+0x2000] ;  /* 0x00200000b424783b */ /* 0x000e620000000200 */
[C---:B--2---:R-:W-:Y:S03]  /*3430*/  HMMA.16816.F32.BF16 R76, R4.reuse, R20, RZ ;  /* 0x00000014044c723c */ /* 0x044fe600000418ff */
[----:B------:R-:W2:Y:S04]  /*3440*/  LDSM.16.M88.4 R28, [R180+0x3000] ;  /* 0x00300000b41c783b */ /* 0x000ea80000000200 */
[----:B------:R-:W-:Y:S01]  /*3450*/  LDSM.16.M88.4 R56, [R188] ;  /* 0x00000000bc38783b */ /* 0x000fe20000000200 */
[C---:B---3--:R-:W-:Y:S03]  /*3460*/  HMMA.16816.F32.BF16 R64, R4.reuse, R44, RZ ;  /* 0x0000002c0440723c */ /* 0x048fe600000418ff */
[----:B------:R-:W0:Y:S05]  /*3470*/  LDGDEPBAR ;  /* 0x00000000000079af */ /* 0x000e2a0000000000 */
[C---:B------:R-:W-:Y:S08]  /*3480*/  HMMA.16816.F32.BF16 R68, R4.reuse, R22, RZ ;  /* 0x000000160444723c */ /* 0x040ff000000418ff */
[C---:B-----5:R-:W-:Y:S08]  /*3490*/  HMMA.16816.F32.BF16 R12, R4.reuse, R18, RZ ;  /* 0x00000012040c723c */ /* 0x060ff000000418ff */
[----:B------:R-:W-:Y:S08]  /*34a0*/  HMMA.16816.F32.BF16 R80, R4, R46, RZ ;  /* 0x0000002e0450723c */ /* 0x000ff000000418ff */
[----:B----4-:R-:W-:Y:S01]  /*34b0*/  HMMA.16816.F32.BF16 R4, R40, R48, R24 ;  /* 0x000000302804723c */ /* 0x010fe20000041818 */
[----:B------:R-:W3:Y:S07]  /*34c0*/  LDSM.16.M88.4 R24, [R181+0x2000] ;  /* 0x00200000b518783b */ /* 0x000eee0000000200 */
[C---:B------:R-:W-:Y:S01]  /*34d0*/  HMMA.16816.F32.BF16 R72, R8.reuse, R18, RZ ;  /* 0x000000120848723c */ /* 0x040fe200000418ff */
[----:B------:R-:W-:Y:S07]  /*34e0*/  LDSM.16.M88.4 R16, [R180+0x4000] ;  /* 0x00400000b410783b */ /* 0x000fee0000000200 */
[C---:B------:R-:W-:Y:S08]  /*34f0*/  HMMA.16816.F32.BF16 R84, R8.reuse, R20, RZ ;  /* 0x000000140854723c */ /* 0x040ff000000418ff */
[C---:B------:R-:W-:Y:S01]  /*3500*/  HMMA.16816.F32.BF16 R120, R8.reuse, R22, RZ ;  /* 0x000000160878723c */ /* 0x040fe200000418ff */
[----:B------:R-:W4:Y:S07]  /*3510*/  LDSM.16.M88.4 R20, [R181+0x3000] ;  /* 0x00300000b514783b */ /* 0x000f2e0000000200 */
[C---:B------:R-:W-:Y:S08]  /*3520*/  HMMA.16816.F32.BF16 R104, R8.reuse, R44, RZ ;  /* 0x0000002c0868723c */ /* 0x040ff000000418ff */
[----:B------:R-:W-:Y:S01]  /*3530*/  HMMA.16816.F32.BF16 R116, R8, R46, RZ ;  /* 0x0000002e0874723c */ /* 0x000fe200000418ff */
[----:B------:R-:W-:Y:S07]  /*3540*/  LDSM.16.M88.4 R44, [R185] ;  /* 0x00000000b92c783b */ /* 0x000fee0000000200 */
[----:B------:R-:W-:Y:S01]  /*3550*/  HMMA.16816.F32.BF16 R8, R32, R48, R52 ;  /* 0x000000302008723c */ /* 0x000fe20000041834 */
[----:B------:R-:W5:Y:S07]  /*3560*/  LDSM.16.M88.4 R52, [R109+0x1800] ;  /* 0x001800006d34783b */ /* 0x000f6e0000000200 */
[----:B-1----:R-:W-:Y:S08]  /*3570*/  HMMA.16816.F32.BF16 R4, R36, R60, R4 ;  /* 0x0000003c2404723c */ /* 0x002ff00000041804 */
[-C--:B------:R-:W-:Y:S01]  /*3580*/  HMMA.16816.F32.BF16 R100, R32, R50.reuse, R12 ;  /* 0x000000322064723c */ /* 0x080fe2000004180c */
[----:B------:R-:W1:Y:S07]  /*3590*/  LDSM.16.M88.4 R12, [R180+0x5000] ;  /* 0x00500000b40c783b */ /* 0x000e6e0000000200 */
[----:B------:R-:W-:Y:S08]  /*35a0*/  HMMA.16816.F32.BF16 R72, R40, R50, R72 ;  /* 0x000000322848723c */ /* 0x000ff00000041848 */
[----:B--2---:R-:W-:Y:S01]  /*35b0*/  HMMA.16816.F32.BF16 R48, R28, R60, R8 ;  /* 0x0000003c1c30723c */ /* 0x004fe20000041808 */
[----:B------:R-:W2:Y:S07]  /*35c0*/  LDSM.16.M88.4 R8, [R181+0x4000] ;  /* 0x00400000b508783b */ /* 0x000eae0000000200 */
[----:B------:R-:W-:Y:S08]  /*35d0*/  HMMA.16816.F32.BF16 R128, R32, R92, R64 ;  /* 0x0000005c2080723c */ /* 0x000ff00000041840 */
[----:B---3--:R-:W-:Y:S01]  /*35e0*/  HMMA.16816.F32.BF16 R64, R24, R56, R4 ;  /* 0x000000381840723c */ /* 0x008fe20000041804 */
[----:B------:R-:W-:Y:S07]  /*35f0*/  LDSM.16.M88.4 R4, [R181+0x5000] ;  /* 0x00500000b504783b */ /* 0x000fee0000000200 */
[C---:B------:R-:W-:Y:S08]  /*3600*/  HMMA.16816.F32.BF16 R112, R32.reuse, R88, R76 ;  /* 0x000000582070723c */ /* 0x040ff0000004184c */
[C---:B------:R-:W-:Y:S08]  /*3610*/  HMMA.16816.F32.BF16 R124, R32.reuse, R90, R68 ;  /* 0x0000005a207c723c */ /* 0x040ff00000041844 */
[----:B------:R-:W-:Y:S08]  /*3620*/  HMMA.16816.F32.BF16 R132, R32, R94, R80 ;  /* 0x0000005e2084723c */ /* 0x000ff00000041850 */
[----:B----4-:R-:W-:Y:S01]  /*3630*/  HMMA.16816.F32.BF16 R32, R20, R56, R48 ;  /* 0x000000381420723c */ /* 0x010fe20000041830 */
[----:B------:R-:W3:Y:S07]  /*3640*/  LDSM.16.M88.4 R48, [R109+0x1000] ;  /* 0x001000006d30783b */ /* 0x000eee0000000200 */
[-C--:B------:R-:W-:Y:S08]  /*3650*/  HMMA.16816.F32.BF16 R72, R36, R62.reuse, R72 ;  /* 0x0000003e2448723c */ /* 0x080ff00000041848 */
[----:B------:R-:W-:Y:S01]  /*3660*/  HMMA.16816.F32.BF16 R76, R28, R62, R100 ;  /* 0x0000003e1c4c723c */ /* 0x000fe20000041864 */
[----:B------:R-:W4:Y:S07]  /*3670*/  LDSM.16.M88.4 R60, [R187] ;  /* 0x00000000bb3c783b */ /* 0x000f2e0000000200 */
[----:B-----5:R-:W-:Y:S08]  /*3680*/  HMMA.16816.F32.BF16 R68, R16, R52, R64 ;  /* 0x000000341044723c */ /* 0x020ff00000041840 */
[----:B------:R-:W-:Y:S08]  /*3690*/  HMMA.16816.F32.BF16 R84, R40, R88, R84 ;  /* 0x000000582854723c */ /* 0x000ff00000041854 */
[----:B-1----:R-:W-:Y:S08]  /*36a0*/  HMMA.16816.F32.BF16 R32, R12, R52, R32 ;  /* 0x000000340c20723c */ /* 0x002ff00000041820 */
[-C--:B------:R-:W-:Y:S08]  /*36b0*/  HMMA.16816.F32.BF16 R64, R24, R58.reuse, R72 ;  /* 0x0000003a1840723c */ /* 0x080ff00000041848 */
[----:B------:R-:W-:Y:S08]  /*36c0*/  HMMA.16816.F32.BF16 R72, R20, R58, R76 ;  /* 0x0000003a1448723c */ /* 0x000ff0000004184c */
[----:B--2---:R-:W-:Y:S08]  /*36d0*/  HMMA.16816.F32.BF16 R80, R8, R44, R68 ;  /* 0x0000002c0850723c */ /* 0x004ff00000041844 */
[----:B---3--:R-:W-:Y:S08]  /*36e0*/  HMMA.16816.F32.BF16 R68, R36, R48, R84 ;  /* 0x000000302444723c */ /* 0x008ff00000041854 */
[----:B------:R-:W-:Y:S08]  /*36f0*/  HMMA.16816.F32.BF16 R100, R40, R90, R120 ;  /* 0x0000005a2864723c */ /* 0x000ff00000041878 */
[----:B------:R-:W-:Y:S01]  /*3700*/  HMMA.16816.F32.BF16 R88, R4, R44, R32 ;  /* 0x0000002c0458723c */ /* 0x000fe20000041820 */
[----:B------:R-:W1:Y:S07]  /*3710*/  LDSM.16.M88.4 R32, [R109+0x1c00] ;  /* 0x001c00006d20783b */ /* 0x000e6e0000000200 */
[----:B------:R-:W-:Y:S01]  /*3720*/  HMMA.16816.F32.BF16 R56, R16, R54, R64 ;  /* 0x000000361038723c */ /* 0x000fe20000041840 */
[----:B------:R-:W-:-:S07]  /*3730*/  FMUL.FTZ R0, R80, c[0x0][0x320] ;  /* 0x0000c80050007a20 */ /* 0x000fce0000410000 */
[C---:B------:R-:W-:Y:S01]  /*3740*/  HMMA.16816.F32.BF16 R104, R40.reuse, R92, R104 ;  /* 0x0000005c2868723c */ /* 0x040fe20000041868 */
[----:B------:R2:W3:Y:S07]  /*3750*/  MUFU.TANH R121, R0 ;  /* 0x0000000000797308 */ /* 0x0004ee0000002400 */
[----:B------:R-:W-:Y:S08]  /*3760*/  HMMA.16816.F32.BF16 R116, R40, R94, R116 ;  /* 0x0000005e2874723c */ /* 0x000ff00000041874 */
[----:B------:R-:W-:Y:S01]  /*3770*/  HMMA.16816.F32.BF16 R40, R28, R48, R112 ;  /* 0x000000301c28723c */ /* 0x000fe20000041870 */
[----:B--2---:R-:W-:-:S07]  /*3780*/  FMUL.FTZ R0, R81, c[0x0][0x320] ;  /* 0x0000c80051007a20 */ /* 0x004fce0000410000 */
[----:B------:R-:W-:Y:S01]  /*3790*/  HMMA.16816.F32.BF16 R52, R12, R54, R72 ;  /* 0x000000360c34723c */ /* 0x000fe20000041848 */
[----:B------:R2:W1:Y:S07]  /*37a0*/  MUFU.TANH R120, R0 ;  /* 0x0000000000787308 */ /* 0x00046e0000002400 */
[----:B----4-:R-:W-:Y:S01]  /*37b0*/  HMMA.16816.F32.BF16 R68, R24, R60, R68 ;  /* 0x0000003c1844723c */ /* 0x010fe20000041844 */
[----:B--2---:R-:W-:-:S07]  /*37c0*/  FMUL.FTZ R0, R82, c[0x0][0x320] ;  /* 0x0000c80052007a20 */ /* 0x004fce0000410000 */
[----:B------:R-:W-:Y:S01]  /*37d0*/  HMMA.16816.F32.BF16 R76, R8, R46, R56 ;  /* 0x0000002e084c723c */ /* 0x000fe20000041838 */
[----:B------:R-:W-:Y:S01]  /*37e0*/  LDSM.16.M88.4 R56, [R184] ;  /* 0x00000000b838783b */ /* 0x000fe20000000200 */
[----:B------:R2:W4:Y:S06]  /*37f0*/  MUFU.TANH R113, R0 ;  /* 0x0000000000717308 */ /* 0x00052c0000002400 */
[----:B------:R-:W-:Y:S01]  /*3800*/  HMMA.16816.F32.BF16 R40, R20, R60, R40 ;  /* 0x0000003c1428723c */ /* 0x000fe20000041828 */
[----:B--2---:R-:W-:-:S04]  /*3810*/  FMUL.FTZ R0, R83, c[0x0][0x320] ;  /* 0x0000c80053007a20 */ /* 0x004fc80000410000 */
[----:B------:R2:W1:Y:S03]  /*3820*/  MUFU.TANH R108, R0 ;  /* 0x00000000006c7308 */ /* 0x0004660000002400 */
[----:B------:R-:W-:Y:S01]  /*3830*/  HMMA.16816.F32.BF16 R80, R4, R46, R52 ;  /* 0x0000002e0450723c */ /* 0x000fe20000041834 */
[----:B------:R-:W5:Y:S07]  /*3840*/  LDSM.16.M88.4 R52, [R109+0x1400] ;  /* 0x001400006d34783b */ /* 0x000f6e0000000200 */
[----:B------:R-:W-:Y:S01]  /*3850*/  HMMA.16816.F32.BF16 R64, R36, R50, R100 ;  /* 0x000000322440723c */ /* 0x000fe20000041864 */
[----:B--2---:R-:W-:-:S04]  /*3860*/  FMUL.FTZ R0, R88, c[0x0][0x320] ;  /* 0x0000c80058007a20 */ /* 0x004fc80000410000 */
[----:B------:R2:W2:Y:S03]  /*3870*/  MUFU.TANH R99, R0 ;  /* 0x0000000000637308 */ /* 0x0004a60000002400 */
[----:B-1----:R-:W-:Y:S01]  /*3880*/  HMMA.16816.F32.BF16 R68, R16, R32, R68 ;  /* 0x000000201044723c */ /* 0x002fe20000041844 */
[----:B--2---:R-:W-:-:S04]  /*3890*/  FMUL.FTZ R0, R89, c[0x0][0x320] ;  /* 0x0000c80059007a20 */ /* 0x004fc80000410000 */
[----:B------:R1:W2:Y:S03]  /*38a0*/  MUFU.TANH R98, R0 ;  /* 0x0000000000627308 */ /* 0x0002a60000002400 */
[----:B------:R-:W-:Y:S01]  /*38b0*/  HMMA.16816.F32.BF16 R72, R28, R50, R124 ;  /* 0x000000321c48723c */ /* 0x000fe2000004187c */
[----:B-1----:R-:W-:-:S04]  /*38c0*/  FMUL.FTZ R0, R90, c[0x0][0x320] ;  /* 0x0000c8005a007a20 */ /* 0x002fc80000410000 */
[----:B------:R1:W1:Y:S03]  /*38d0*/  MUFU.TANH R92, R0 ;  /* 0x00000000005c7308 */ /* 0x0002660000002400 */
[----:B------:R-:W-:Y:S01]  /*38e0*/  HMMA.16816.F32.BF16 R44, R12, R32, R40 ;  /* 0x000000200c2c723c */ /* 0x000fe20000041828 */
[----:B------:R-:W2:Y:S01]  /*38f0*/  LDSM.16.M88.4 R40, [R186] ;  /* 0x00000000ba28783b */ /* 0x000ea20000000200 */
[----:B-1----:R-:W-:-:S04]  /*3900*/  FMUL.FTZ R0, R91, c[0x0][0x320] ;  /* 0x0000c8005b007a20 */ /* 0x002fc80000410000 */
[----:B------:R1:W1:Y:S02]  /*3910*/  MUFU.TANH R93, R0 ;  /* 0x00000000005d7308 */ /* 0x0002640000002400 */
[----:B------:R-:W-:Y:S01]  /*3920*/  HMMA.16816.F32.BF16 R48, R24, R62, R64 ;  /* 0x0000003e1830723c */ /* 0x000fe20000041840 */
[----:B-1----:R-:W-:-:S05]  /*3930*/  FMUL.FTZ R0, R76, c[0x0][0x320] ;  /* 0x0000c8004c007a20 */ /* 0x002fca0000410000 */
[----:B------:R1:W1:Y:S02]  /*3940*/  MUFU.TANH R97, R0 ;  /* 0x0000000000617308 */ /* 0x0002640000002400 */
[----:B-1----:R-:W-:-:S06]  /*3950*/  FMUL.FTZ R0, R77, c[0x0][0x320] ;  /* 0x0000c8004d007a20 */ /* 0x002fcc0000410000 */
[----:B------:R1:W1:Y:S01]  /*3960*/  MUFU.TANH R95, R0 ;  /* 0x00000000005f7308 */ /* 0x0002620000002400 */
[----:B------:R-:W-:Y:S01]  /*3970*/  HMMA.16816.F32.BF16 R64, R20, R62, R72 ;  /* 0x0000003e1440723c */ /* 0x000fe20000041848 */
[----:B-1----:R-:W-:-:S06]  /*3980*/  FMUL.FTZ R0, R78, c[0x0][0x320] ;  /* 0x0000c8004e007a20 */ /* 0x002fcc0000410000 */
[----:B------:R1:W1:Y:S01]  /*3990*/  MUFU.TANH R90, R0 ;  /* 0x00000000005a7308 */ /* 0x0002620000002400 */
[----:B-----5:R-:W-:Y:S01]  /*39a0*/  HMMA.16816.F32.BF16 R60, R36, R52, R104 ;  /* 0x00000034243c723c */ /* 0x020fe20000041868 */
[----:B-1----:R-:W-:-:S07]  /*39b0*/  FMUL.FTZ R0, R79, c[0x0][0x320] ;  /* 0x0000c8004f007a20 */ /* 0x002fce0000410000 */
[----:B------:R-:W-:Y:S01]  /*39c0*/  HMMA.16816.F32.BF16 R76, R8, R56, R68 ;  /* 0x00000038084c723c */ /* 0x000fe20000041844 */
[----:B------:R1:W1:Y:S02]  /*39d0*/  MUFU.TANH R91, R0 ;  /* 0x00000000005b7308 */ /* 0x0002640000002400 */
[----:B-1----:R-:W-:-:S06]  /*39e0*/  FMUL.FTZ R0, R80, c[0x0][0x320] ;  /* 0x0000c80050007a20 */ /* 0x002fcc0000410000 */
[----:B------:R1:W1:Y:S01]  /*39f0*/  MUFU.TANH R89, R0 ;  /* 0x0000000000597308 */ /* 0x0002620000002400 */
[----:B------:R-:W-:Y:S01]  /*3a00*/  HMMA.16816.F32.BF16 R84, R4, R56, R44 ;  /* 0x000000380454723c */ /* 0x000fe2000004182c */
[----:B------:R-:W5:Y:S07]  /*3a10*/  LDSM.16.M88.4 R44, [R109+0x2000] ;  /* 0x002000006d2c783b */ /* 0x000f6e0000000200 */
[----:B------:R-:W-:Y:S01]  /*3a20*/  HMMA.16816.F32.BF16 R48, R16, R34, R48 ;  /* 0x000000221030723c */ /* 0x000fe20000041830 */
[----:B-1----:R-:W-:-:S04]  /*3a30*/  FMUL.FTZ R0, R81, c[0x0][0x320] ;  /* 0x0000c80051007a20 */ /* 0x002fc80000410000 */
[----:B------:R1:W1:Y:S03]  /*3a40*/  MUFU.TANH R88, R0 ;  /* 0x0000000000587308 */ /* 0x0002660000002400 */
[----:B------:R-:W-:Y:S01]  /*3a50*/  HMMA.16816.F32.BF16 R72, R28, R52, R128 ;  /* 0x000000341c48723c */ /* 0x000fe20000041880 */
[----:B-1----:R-:W-:-:S04]  /*3a60*/  FMUL.FTZ R0, R82, c[0x0][0x320] ;  /* 0x0000c80052007a20 */ /* 0x002fc80000410000 */
[----:B------:R1:W1:Y:S03]  /*3a70*/  MUFU.TANH R81, R0 ;  /* 0x0000000000517308 */ /* 0x0002660000002400 */
[----:B--2---:R-:W-:Y:S01]  /*3a80*/  HMMA.16816.F32.BF16 R60, R24, R40, R60 ;  /* 0x00000028183c723c */ /* 0x004fe2000004183c */
[----:B-1----:R-:W-:-:S04]  /*3a90*/  FMUL.FTZ R0, R83, c[0x0][0x320] ;  /* 0x0000c80053007a20 */ /* 0x002fc80000410000 */
[----:B------:R1:W2:Y:S03]  /*3aa0*/  MUFU.TANH R82, R0 ;  /* 0x0000000000527308 */ /* 0x0002a60000002400 */
[----:B------:R-:W-:Y:S01]  /*3ab0*/  HMMA.16816.F32.BF16 R68, R12, R34, R64 ;  /* 0x000000220c44723c */ /* 0x000fe20000041840 */
[----:B------:R-:W2:Y:S01]  /*3ac0*/  LDSM.16.M88.4 R32, [R183] ;  /* 0x00000000b720783b */ /* 0x000ea20000000200 */
[----:B------:R-:W-:Y:S01]  /*3ad0*/  ISETP.GT.AND P0, PT, R96, R241, PT ;  /* 0x000000f16000720c */ /* 0x000fe20003f04270 */
[----:B------:R-:W-:-:S04]  /*3ae0*/  DEPBAR.LE SB0, 0x0 ;  /* 0x000080000000791a */ /* 0x000fc80000000000 */
[----:B-1----:R-:W-:-:S04]  /*3af0*/  FMUL.FTZ R0, R76, c[0x0][0x320] ;  /* 0x0000c8004c007a20 */ /* 0x002fc80000410000 */
[----:B------:R1:W1:Y:S02]  /*3b00*/  MUFU.TANH R83, R0 ;  /* 0x0000000000537308 */ /* 0x0002640000002400 */
[----:B-1----:R-:W-:-:S06]  /*3b10*/  FMUL.FTZ R0, R77, c[0x0][0x320] ;  /* 0x0000c8004d007a20 */ /* 0x002fcc0000410000 */
[----:B------:R1:W1:Y:S01]  /*3b20*/  MUFU.TANH R94, R0 ;  /* 0x00000000005e7308 */ /* 0x0002620000002400 */
[----:B------:R-:W-:Y:S01]  /*3b30*/  HMMA.16816.F32.BF16 R36, R36, R54, R116 ;  /* 0x000000362424723c */ /* 0x000fe20000041874 */
[----:B-1----:R-:W-:-:S06]  /*3b40*/  FMUL.FTZ R0, R78, c[0x0][0x320] ;  /* 0x0000c8004e007a20 */ /* 0x002fcc0000410000 */
[----:B------:R1:W1:Y:S01]  /*3b50*/  MUFU.TANH R80, R0 ;  /* 0x0000000000507308 */ /* 0x0002620000002400 */
[----:B------:R-:W-:Y:S01]  /*3b60*/  HMMA.16816.F32.BF16 R64, R20, R40, R72 ;  /* 0x000000281440723c */ /* 0x000fe20000041848 */
[----:B-1----:R-:W-:-:S07]  /*3b70*/  FMUL.FTZ R0, R79, c[0x0][0x320] ;  /* 0x0000c8004f007a20 */ /* 0x002fce0000410000 */
[----:B------:R-:W-:Y:S01]  /*3b80*/  HMMA.16816.F32.BF16 R76, R8, R58, R48 ;  /* 0x0000003a084c723c */ /* 0x000fe20000041830 */
[----:B------:R1:W1:Y:S02]  /*3b90*/  MUFU.TANH R100, R0 ;  /* 0x0000000000647308 */ /* 0x0002640000002400 */
[----:B-1----:R-:W-:-:S06]  /*3ba0*/  FMUL.FTZ R0, R84, c[0x0][0x320] ;  /* 0x0000c80054007a20 */ /* 0x002fcc0000410000 */
[----:B------:R1:W1:Y:S01]  /*3bb0*/  MUFU.TANH R56, R0 ;  /* 0x0000000000387308 */ /* 0x0002620000002400 */
[----:B-----5:R-:W-:Y:S01]  /*3bc0*/  HMMA.16816.F32.BF16 R48, R16, R44, R60 ;  /* 0x0000002c1030723c */ /* 0x020fe2000004183c */
[----:B-1----:R-:W-:-:S06]  /*3bd0*/  FMUL.FTZ R0, R85, c[0x0][0x320] ;  /* 0x0000c80055007a20 */ /* 0x002fcc0000410000 */
[----:B------:R1:W1:Y:S01]  /*3be0*/  MUFU.TANH R53, R0 ;  /* 0x0000000000357308 */ /* 0x0002620000002400 */
[----:B------:R-:W-:Y:S01]  /*3bf0*/  HMMA.16816.F32.BF16 R68, R4, R58, R68 ;  /* 0x0000003a0444723c */ /* 0x000fe20000041844 */
        /* <DEDUP_REMOVED lines=11> */
[----:B--2---:R-:W-:Y:S01]  /*3cb0*/  HMMA.16816.F32.BF16 R48, R8, R32, R48 ;  /* 0x000000200830723c */ /* 0x004fe20000041830 */
[----:B-1----:R-:W-:-:S06]  /*3cc0*/  FMUL.FTZ R0, R78, c[0x0][0x320] ;  /* 0x0000c8004e007a20 */ /* 0x002fcc0000410000 */
[----:B------:R1:W2:Y:S01]  /*3cd0*/  MUFU.TANH R60, R0 ;  /* 0x00000000003c7308 */ /* 0x0002a20000002400 */
        /* <DEDUP_REMOVED lines=8> */
[----:B------:R1:W1:Y:S02]  /*3d60*/  MUFU.TANH R52, R0 ;  /* 0x0000000000347308 */ /* 0x0002640000002400 */
[----:B-1----:R-:W-:-:S06]  /*3d70*/  FMUL.FTZ R0, R70, c[0x0][0x320] ;  /* 0x0000c80046007a20 */ /* 0x002fcc0000410000 */
[----:B------:R1:W1:Y:S02]  /*3d80*/  MUFU.TANH R31, R0 ;  /* 0x00000000001f7308 */ /* 0x0002640000002400 */
        /* <DEDUP_REMOVED lines=35> */
[----:B------:R-:W-:Y:S01]  /*3fc0*/  BSSY B0, `(.L_x_50) ;  /* 0x0000027000007945 */ /* 0x000fe20003800000 */
[----:B-1----:R-:W-:-:S06]  /*3fd0*/  FMUL.FTZ R0, R7, c[0x0][0x320] ;  /* 0x0000c80007007a20 */ /* 0x002fcc0000410000 */
[----:B------:R1:W1:Y:S01]  /*3fe0*/  MUFU.TANH R22, R0 ;  /* 0x0000000000167308 */ /* 0x0002620000002400 */
[----:B------:R-:W-:Y:S06]  /*3ff0*/  BAR.SYNC.DEFER_BLOCKING 0x0 ;  /* 0x0000000000007b1d */ /* 0x000fec0000010000 */
[----:B------:R-:W-:Y:S05]  /*4000*/  @!P0 BRA `(.L_x_51) ;  /* 0x0000022000008947 */ /* 0x000fea0003800000 */
[----:B--234-:R-:W-:Y:S02]  /*4010*/  IADD3 R3, -R139, 0x30, RZ ;  /* 0x000000308b037810 */ /* 0x01cfe40007ffe1ff */
[----:B-1----:R-:W-:Y:S02]  /*4020*/  IADD3 R0, R211, -0x2, RZ ;  /* 0xfffffffed3007810 */ /* 0x002fe40007ffe0ff */
[----:B------:R-:W-:-:S02]  /*4030*/  ISETP.GE.AND P0, PT, R3, 0x21, PT ;  /* 0x000000210300780c */ /* 0x000fc40003f06270 */
[----:B------:R-:W-:Y:S01]  /*4040*/  SHF.R.S32.HI R2, RZ, 0x1f, R0 ;  /* 0x0000001fff027819 */ /* 0x000fe20000011400 */
[----:B------:R-:W-:Y:S01]  /*4050*/  IMAD.WIDE.U32 R6, R0, c[0x0][0x1e0], RZ ;  /* 0x0000780000067a25 */ /* 0x000fe200078e00ff */
[----:B------:R-:W-:Y:S02]  /*4060*/  ISETP.GE.AND P1, PT, R3, 0x1, PT ;  /* 0x000000010300780c */ /* 0x000fe40003f26270 */
[----:B------:R-:W-:Y:S01]  /*4070*/  LOP3.LUT P4, RZ, R140, 0x1, RZ, 0xc0, !PT ;  /* 0x000000018cff7812 */ /* 0x000fe2000788c0ff */
[----:B------:R-:W-:-:S04]  /*4080*/  IMAD R2, R2, c[0x0][0x1e0], RZ ;  /* 0x0000780002027a24 */ /* 0x000fc800078e02ff */
[----:B------:R-:W-:Y:S02]  /*4090*/  IMAD R4, R0, c[0x0][0x1e4], R2 ;  /* 0x0000790000047a24 */ /* 0x000fe400078e0202 */
[----:B------:R-:W-:Y:S02]  /*40a0*/  @P0 IMAD.MOV.U32 R5, RZ, RZ, c[0x0][0x1e0] ;  /* 0x00007800ff050624 */ /* 0x000fe400078e00ff */
[----:B------:R-:W-:Y:S02]  /*40b0*/  @P0 IMAD.MOV.U32 R3, RZ, RZ, 0x5 ;  /* 0x00000005ff030424 */ /* 0x000fe400078e00ff */
[----:B------:R-:W-:Y:S02]  /*40c0*/  @P0 IMAD.SHL.U32 R2, R5, 0x20, RZ ;  /* 0x0000002005020824 */ /* 0x000fe400078e00ff */
[----:B------:R-:W-:Y:S01]  /*40d0*/  IMAD.IADD R0, R7, 0x1, R4 ;  /* 0x0000000107007824 */ /* 0x000fe200078e0204 */
[----:B------:R-:W-:-:S03]  /*40e0*/  @P0 SHF.L.U64.HI R3, R5, R3, c[0x0][0x1e4] ;  /* 0x0000790005030619 */ /* 0x000fc60000010203 */
[----:B------:R-:W-:Y:S02]  /*40f0*/  @P1 IMAD R8, R0, 0x30, RZ ;  /* 0x0000003000081824 */ /* 0x000fe400078e02ff */
[----:B------:R-:W-:-:S04]  /*4100*/  @P0 IMAD.WIDE.U32 R2, R6, 0x30, R2 ;  /* 0x0000003006020825 */ /* 0x000fc800078e0002 */
[----:B------:R-:W-:-:S04]  /*4110*/  @P1 IMAD.WIDE.U32 R6, R6, 0x30, R136 ;  /* 0x0000003006061825 */ /* 0x000fc800078e0088 */
[----:B------:R-:W-:Y:S01]  /*4120*/  @P0 IMAD R5, R0, 0x30, RZ ;  /* 0x0000003000050824 */ /* 0x000fe200078e02ff */
[----:B------:R-:W-:Y:S01]  /*4130*/  @P0 IADD3 R0, P2, R244, R2, RZ ;  /* 0x00000002f4000210 */ /* 0x000fe20007f5e0ff */
[----:B------:R-:W-:Y:S01]  /*4140*/  @P1 IMAD.IADD R7, R7, 0x1, R8 ;  /* 0x0000000107071824 */ /* 0x000fe200078e0208 */
[----:B------:R-:W-:Y:S02]  /*4150*/  @P1 LEA R4, P3, R6, c[0x0][0x1c8], 0x1 ;  /* 0x0000720006041a11 */ /* 0x000fe400078608ff */
[----:B------:R-:W-:Y:S02]  /*4160*/  @P0 IADD3.X R3, R246, R5, R3, P2, !PT ;  /* 0x00000005f6030210 */ /* 0x000fe400017fe403 */
[----:B------:R-:W-:Y:S02]  /*4170*/  @P0 LEA R2, P2, R0, c[0x0][0x1c8], 0x1 ;  /* 0x0000720000020a11 */ /* 0x000fe400078408ff */
[----:B------:R-:W-:Y:S02]  /*4180*/  @P1 LEA.HI.X R5, R6, c[0x0][0x1cc], R7, 0x1, P3 ;  /* 0x0000730006051a11 */ /* 0x000fe400018f0c07 */
[----:B------:R-:W-:-:S03]  /*4190*/  @P0 LEA.HI.X R3, R0, c[0x0][0x1cc], R3, 0x1, P2 ;  /* 0x0000730000030a11 */ /* 0x000fc600010f0c03 */
        /* <DEDUP_REMOVED lines=8> */
[----:B------:R1:W-:Y:S02]  /*4220*/  @P0 LDGSTS.E.BYPASS.LTC128B.128 [R191+0x5c80], [R2.64+0x80], !P5 ;  /* 0x05c8008002bf0fae */ /* 0x0003e4000e901d46 */
.L_x_51:
[----:B--234-:R-:W-:Y:S05]  /*4230*/  BSYNC B0 ;  /* 0x0000000000007941 */ /* 0x01cfea0003800000 */
.L_x_50:
[----:B-1----:R-:W2:Y:S04]  /*4240*/  LDL R0, [R1+0x70] ;  /* 0x0000700001007983 */ /* 0x002ea80000100800 */
[----:B------:R-:W-:Y:S04]  /*4250*/  LDSM.16.MT88.4 R40, [R110] ;  /* 0x000000006e28783b */ /* 0x000fe80000004200 */
[----:B------:R-:W-:Y:S04]  /*4260*/  LDSM.16.MT88.4 R76, [R111] ;  /* 0x000000006f4c783b */ /* 0x000fe80000004200 */
[----:B------:R-:W-:Y:S04]  /*4270*/  LDSM.16.MT88.4 R84, [R111+0xc00] ;  /* 0x000c00006f54783b */ /* 0x000fe80000004200 */
[----:B------:R-:W-:Y:S04]  /*4280*/  LDSM.16.MT88.4 R68, [R110+0x1c00] ;  /* 0x001c00006e44783b */ /* 0x000fe80000004200 */
[----:B------:R-:W-:Y:S04]  /*4290*/  LDSM.16.MT88.4 R48, [R111+0x400] ;  /* 0x000400006f30783b */ /* 0x000fe80000004200 */
[----:B------:R-:W-:Y:S04]  /*42a0*/  LDSM.16.MT88.4 R64, [R111+0x1c00] ;  /* 0x001c00006f40783b */ /* 0x000fe80000004200 */
[----:B------:R-:W-:Y:S04]  /*42b0*/  LDSM.16.MT88.4 R156, [R110+0x1400] ;  /* 0x001400006e9c783b */ /* 0x000fe80000004200 */
[----:B------:R-:W0:Y:S01]  /*42c0*/  LDGDEPBAR ;  /* 0x00000000000079af */ /* 0x000e220000000000 */
[----:B--2---:R-:W-:-:S05]  /*42d0*/  IMAD.IADD R0, R138, 0x1, -R0 ;  /* 0x000000018a007824 */ /* 0x004fca00078e0a00 */
[C---:B------:R-:W-:Y:S02]  /*42e0*/  ISETP.GT.AND P2, PT, R0.reuse, RZ, PT ;  /* 0x000000ff0000720c */ /* 0x040fe40003f44270 */
[C---:B------:R-:W-:Y:S02]  /*42f0*/  ISETP.GT.AND P1, PT, R0.reuse, 0x1, PT ;  /* 0x000000010000780c */ /* 0x040fe40003f24270 */
[----:B------:R-:W-:Y:S02]  /*4300*/  ISETP.GT.AND P0, PT, R0, 0x8, PT ;  /* 0x000000080000780c */ /* 0x000fe40003f04270 */
[----:B------:R-:W-:Y:S02]  /*4310*/  FSEL R4, R99, -INF , P2 ;  /* 0xff80000063047808 */ /* 0x000fe40001000000 */
[----:B------:R-:W-:Y:S02]  /*4320*/  FSEL R5, R98, -INF , P1 ;  /* 0xff80000062057808 */ /* 0x000fe40000800000 */
[----:B------:R-:W-:-:S02]  /*4330*/  ISETP.GT.AND P4, PT, R0, 0x9, PT ;  /* 0x000000090000780c */ /* 0x000fc40003f84270 */
[----:B------:R-:W-:Y:S02]  /*4340*/  FSEL R6, R89, -INF , P0 ;  /* 0xff80000059067808 */ /* 0x000fe40000000000 */
[----:B------:R-:W-:Y:S02]  /*4350*/  FMNMX.FTZ R2, R4, R5, !PT ;  /* 0x0000000504027209 */ /* 0x000fe40007810000 */
[----:B------:R-:W-:Y:S02]  /*4360*/  ISETP.GT.AND P6, PT, R0, 0x10, PT ;  /* 0x000000100000780c */ /* 0x000fe40003fc4270 */
[----:B------:R-:W-:Y:S02]  /*4370*/  FSEL R7, R88, -INF , P4 ;  /* 0xff80000058077808 */ /* 0x000fe40002000000 */
[----:B------:R-:W-:Y:S02]  /*4380*/  FMNMX.FTZ R2, R6, R2, !PT ;  /* 0x0000000206027209 */ /* 0x000fe40007810000 */
[----:B------:R-:W-:-:S02]  /*4390*/  FSEL R8, R92, -INF , P2 ;  /* 0xff8000005c087808 */ /* 0x000fc40001000000 */
[----:B------:R-:W-:Y:S02]  /*43a0*/  FSEL R118, R113, -INF , P2 ;  /* 0xff80000071767808 */ /* 0x000fe40001000000 */
[----:B------:R-:W-:Y:S02]  /*43b0*/  FSEL R28, R121, -INF , P2 ;  /* 0xff800000791c7808 */ /* 0x000fe40001000000 */
[----:B------:R-:W-:Y:S02]  /*43c0*/  FSEL R13, R56, -INF , P6 ;  /* 0xff800000380d7808 */ /* 0x000fe40003000000 */
[----:B------:R-:W-:Y:S02]  /*43d0*/  ISETP.GT.AND P2, PT, R0, 0x11, PT ;  /* 0x000000110000780c */ /* 0x000fe40003f44270 */
[----:B------:R-:W-:Y:S02]  /*43e0*/  FMNMX.FTZ R2, R7, R2, !PT ;  /* 0x0000000207027209 */ /* 0x000fe40007810000 */
[----:B------:R-:W-:-:S02]  /*43f0*/  FSEL R9, R93, -INF , P1 ;  /* 0xff8000005d097808 */ /* 0x000fc40000800000 */
[----:B------:R-:W-:Y:S02]  /*4400*/  FSEL R119, R108, -INF , P1 ;  /* 0xff8000006c777808 */ /* 0x000fe40000800000 */
[----:B------:R-:W-:Y:S02]  /*4410*/  FSEL R44, R120, -INF , P1 ;  /* 0xff800000782c7808 */ /* 0x000fe40000800000 */
[----:B------:R-:W-:Y:S02]  /*4420*/  FSEL R15, R53, -INF , P2 ;  /* 0xff800000350f7808 */ /* 0x000fe40001000000 */
[C---:B------:R-:W-:Y:S02]  /*4430*/  ISETP.GT.AND P1, PT, R0.reuse, 0x18, PT ;  /* 0x000000180000780c */ /* 0x040fe40003f24270 */
[----:B------:R-:W-:Y:S02]  /*4440*/  FMNMX.FTZ R2, R13, R2, !PT ;  /* 0x000000020d027209 */ /* 0x000fe40007810000 */
[----:B------:R-:W-:-:S02]  /*4450*/  ISETP.GT.AND P5, PT, R0, 0x19, PT ;  /* 0x000000190000780c */ /* 0x000fc40003fa4270 */
[----:B------:R-:W-:Y:S02]  /*4460*/  FSEL R19, R45, -INF , P1 ;  /* 0xff8000002d137808 */ /* 0x000fe40000800000 */
[----:B------:R-:W-:Y:S02]  /*4470*/  FMNMX.FTZ R2, R15, R2, !PT ;  /* 0x000000020f027209 */ /* 0x000fe40007810000 */
[----:B------:R-:W-:Y:S02]  /*4480*/  ISETP.GT.AND P3, PT, R0, 0x20, PT ;  /* 0x000000200000780c */ /* 0x000fe40003f64270 */
[----:B------:R-:W-:Y:S02]  /*4490*/  FSEL R20, R52, -INF , P5 ;  /* 0xff80000034147808 */ /* 0x000fe40002800000 */
[----:B------:R-:W-:Y:S02]  /*44a0*/  FMNMX.FTZ R2, R19, R2, !PT ;  /* 0x0000000213027209 */ /* 0x000fe40007810000 */
        /* <DEDUP_REMOVED lines=9> */
[----:B------:R-:W-:Y:S02]  /*4540*/  ISETP.GT.AND P0, PT, R0, 0x29, PT ;  /* 0x000000290000780c */ /* 0x000fe40003f04270 */
[----:B------:R-:W-:Y:S02]  /*4550*/  FSEL R142, R14, -INF , P1 ;  /* 0xff8000000e8e7808 */ /* 0x000fe40000800000 */
[----:B------:R-:W-:Y:S02]  /*4560*/  FMNMX.FTZ R2, R143, R2, !PT ;  /* 0x000000028f027209 */ /* 0x000fe40007810000 */
[----:B------:R-:W-:-:S02]  /*4570*/  FSEL R147, R12, -INF , P0 ;  /* 0xff8000000c937808 */ /* 0x000fc40000000000 */
[----:B------:R-:W-:Y:S02]  /*4580*/  FMNMX.FTZ R2, R142, R2, !PT ;  /* 0x000000028e027209 */ /* 0x000fe40007810000 */
[----:B------:R-:W-:Y:S02]  /*4590*/  FSEL R11, R82, -INF , P4 ;  /* 0xff800000520b7808 */ /* 0x000fe40002000000 */
[----:B------:R-:W-:Y:S02]  /*45a0*/  FMNMX.FTZ R2, R147, R2, !PT ;  /* 0x0000000293027209 */ /* 0x000fe40007810000 */
[----:B------:R-:W-:Y:S02]  /*45b0*/  FSEL R116, R91, -INF , P4 ;  /* 0xff8000005b747808 */ /* 0x000fe40002000000 */
[----:B------:R-:W-:Y:S01]  /*45c0*/  FSEL R46, R95, -INF , P4 ;  /* 0xff8000005f2e7808 */ /* 0x000fe20002000000 */
[----:B------:R-:W1:Y:S01]  /*45d0*/  SHFL.BFLY PT, R3, R2, 0x2, 0x1f ;  /* 0x0c401f0002037f89 */ /* 0x000e6200000e0000 */
[----:B------:R-:W-:-:S02]  /*45e0*/  FSEL R21, R57, -INF , P6 ;  /* 0xff80000039157808 */ /* 0x000fc40003000000 */
[----:B------:R-:W-:Y:S01]  /*45f0*/  FSEL R113, R80, -INF , P6 ;  /* 0xff80000050717808 */ /* 0x000fe20003000000 */
[----:B------:R-:W-:Y:S01]  /*4600*/  LDSM.16.MT88.4 R88, [R110+0x1800] ;  /* 0x001800006e58783b */ /* 0x000fe20000004200 */
[----:B------:R-:W-:Y:S02]  /*4610*/  FSEL R45, R83, -INF , P6 ;  /* 0xff800000532d7808 */ /* 0x000fe40003000000 */
[----:B------:R-:W-:Y:S01]  /*4620*/  ISETP.GT.AND P6, PT, R0, 0x18, PT ;  /* 0x000000180000780c */ /* 0x000fe20003fc4270 */
[----:B------:R-:W-:Y:S01]  /*4630*/  LDSM.16.MT88.4 R80, [R110+0xc00] ;  /* 0x000c00006e50783b */ /* 0x000fe20000004200 */
[----:B------:R-:W-:Y:S02]  /*4640*/  FSEL R18, R26, -INF , P5 ;  /* 0xff8000001a127808 */ /* 0x000fe40002800000 */
[----:B------:R-:W-:Y:S02]  /*4650*/  FSEL R17, R31, -INF , P6 ;  /* 0xff8000001f117808 */ /* 0x000fe40003000000 */
[----:B------:R-:W-:-:S02]  /*4660*/  FSEL R140, R25, -INF , P3 ;  /* 0xff800000198c7808 */ /* 0x000fc40001800000 */
[----:B------:R-:W-:Y:S02]  /*4670*/  FSEL R146, R24, -INF , P2 ;  /* 0xff80000018927808 */ /* 0x000fe40001000000 */
[----:B------:R-:W-:Y:S02]  /*4680*/  FSEL R145, R23, -INF , P1 ;  /* 0xff80000017917808 */ /* 0x000fe40000800000 */
[----:B------:R-:W-:Y:S02]  /*4690*/  FSEL R144, R22, -INF , P0 ;  /* 0xff80000016907808 */ /* 0x000fe40000000000 */
[----:B------:R-:W-:Y:S02]  /*46a0*/  FSEL R26, R59, -INF , P6 ;  /* 0xff8000003b1a7808 */ /* 0x000fe40003000000 */
[----:B------:R-:W-:Y:S02]  /*46b0*/  FSEL R24, R54, -INF , P5 ;  /* 0xff80000036187808 */ /* 0x000fe40002800000 */
[----:B-1----:R-:W-:-:S02]  /*46c0*/  FMNMX.FTZ R2, R2, R3, !PT ;  /* 0x0000000302027209 */ /* 0x002fc40007810000 */
[----:B------:R-:W-:Y:S02]  /*46d0*/  FSEL R131, R131, -INF , P3 ;  /* 0xff80000083837808 */ /* 0x000fe40001800000 */
[----:B------:R-:W-:Y:S01]  /*46e0*/  FSEL R130, R130, -INF , P2 ;  /* 0xff80000082827808 */ /* 0x000fe20001000000 */
[----:B------:R-:W1:Y:S01]  /*46f0*/  SHFL.BFLY PT, R3, R2, 0x1, 0x1f ;  /* 0x0c201f0002037f89 */ /* 0x000e6200000e0000 */
[----:B------:R-:W-:Y:S02]  /*4700*/  FSEL R129, R29, -INF , P1 ;  /* 0xff8000001d817808 */ /* 0x000fe40000800000 */
[----:B------:R-:W-:Y:S02]  /*4710*/  FSEL R128, R30, -INF , P0 ;  /* 0xff8000001e807808 */ /* 0x000fe40000000000 */
[----:B------:R-:W-:Y:S02]  /*4720*/  FSEL R25, R55, -INF , P5 ;  /* 0xff80000037197808 */ /* 0x000fe40002800000 */
[----:B------:R-:W-:Y:S01]  /*4730*/  FSEL R115, R115, -INF , P3 ;  /* 0xff80000073737808 */ /* 0x000fe20001800000 */
[----:B------:R-:W-:Y:S01]  /*4740*/  LDSM.16.MT88.4 R52, [R110+0x400] ;  /* 0x000400006e34783b */ /* 0x000fe20000004200 */
[----:B------:R-:W-:-:S02]  /*4750*/  FSEL R114, R114, -INF , P2 ;  /* 0xff80000072727808 */ /* 0x000fc40001000000 */
[----:B------:R-:W-:Y:S02]  /*4760*/  FSEL R112, R112, -INF , P1 ;  /* 0xff80000070707808 */ /* 0x000fe40000800000 */
[----:B------:R-:W-:Y:S02]  /*4770*/  FSEL R104, R104, -INF , P0 ;  /* 0xff80000068687808 */ /* 0x000fe40000000000 */
[----:B-1----:R-:W-:-:S04]  /*4780*/  FMNMX.FTZ R106, R2, R3, !PT ;  /* 0x00000003026a7209 */ /* 0x002fc80007810000 */
[C---:B------:R-:W-:Y:S01]  /*4790*/  FSETP.NEU.FTZ.AND P4, PT, R106.reuse, -INF , PT ;  /* 0xff8000006a00780b */ /* 0x040fe20003f9d000 */
[----:B------:R-:W-:-:S05]  /*47a0*/  FMUL.FTZ R2, R106, c[0x0][0x2d0] ;  /* 0x0000b4006a027a20 */ /* 0x000fca0000410000 */
[----:B------:R-:W-:Y:S02]  /*47b0*/  FSEL R12, R2, RZ, P4 ;  /* 0x000000ff020c7208 */ /* 0x000fe40002000000 */
[----:B------:R-:W-:Y:S02]  /*47c0*/  FMNMX.FTZ R2, R8, R9, !PT ;  /* 0x0000000908027209 */ /* 0x000fe40007810000 */
[----:B------:R-:W-:Y:S02]  /*47d0*/  ISETP.GT.AND P4, PT, R0, 0x11, PT ;  /* 0x000000110000780c */ /* 0x000fe40003f84270 */
[----:B------:R-:W-:Y:S02]  /*47e0*/  FMNMX.FTZ R2, R10, R2, !PT ;  /* 0x000000020a027209 */ /* 0x000fe40007810000 */
[----:B------:R-:W-:Y:S02]  /*47f0*/  FSEL R16, R58, -INF , P4 ;  /* 0xff8000003a107808 */ /* 0x000fe40002000000 */
[----:B------:R-:W-:Y:S01]  /*4800*/  FMNMX.FTZ R2, R11, R2, !PT ;  /* 0x000000020b027209 */ /* 0x000fe20007810000 */
[----:B------:R-:W-:Y:S03]  /*4810*/  LDSM.16.MT88.4 R56, [R111+0x1000] ;  /* 0x001000006f38783b */ /* 0x000fe60000004200 */
[----:B------:R-:W-:-:S04]  /*4820*/  FMNMX.FTZ R2, R21, R2, !PT ;  /* 0x0000000215027209 */ /* 0x000fc80007810000 */
[----:B------:R-:W-:-:S04]  /*4830*/  FMNMX.FTZ R2, R16, R2, !PT ;  /* 0x0000000210027209 */ /* 0x000fc80007810000 */
[----:B------:R-:W-:-:S04]  /*4840*/  FMNMX.FTZ R2, R17, R2, !PT ;  /* 0x0000000211027209 */ /* 0x000fc80007810000 */
[----:B------:R-:W-:-:S04]  /*4850*/  FMNMX.FTZ R2, R18, R2, !PT ;  /* 0x0000000212027209 */ /* 0x000fc80007810000 */
[----:B------:R-:W-:-:S04]  /*4860*/  FMNMX.FTZ R2, R140, R2, !PT ;  /* 0x000000028c027209 */ /* 0x000fc80007810000 */
[----:B------:R-:W-:-:S04]  /*4870*/  FMNMX.FTZ R2, R146, R2, !PT ;  /* 0x0000000292027209 */ /* 0x000fc80007810000 */
[----:B------:R-:W-:-:S04]  /*4880*/  FMNMX.FTZ R2, R145, R2, !PT ;  /* 0x0000000291027209 */ /* 0x000fc80007810000 */
[----:B------:R-:W-:-:S05]  /*4890*/  FMNMX.FTZ R2, R144, R2, !PT ;  /* 0x0000000290027209 */ /* 0x000fca0007810000 */
[----:B------:R-:W1:Y:S02]  /*48a0*/  SHFL.BFLY PT, R3, R2, 0x2, 0x1f ;  /* 0x0c401f0002037f89 */ /* 0x000e6400000e0000 */
[----:B-1----:R-:W-:-:S05]  /*48b0*/  FMNMX.FTZ R2, R2, R3, !PT ;  /* 0x0000000302027209 */ /* 0x002fca0007810000 */
[----:B------:R-:W1:Y:S02]  /*48c0*/  SHFL.BFLY PT, R3, R2, 0x1, 0x1f ;  /* 0x0c201f0002037f89 */ /* 0x000e6400000e0000 */
[----:B-1----:R-:W-:Y:S01]  /*48d0*/  FMNMX.FTZ R105, R2, R3, !PT ;  /* 0x0000000302697209 */ /* 0x002fe20007810000 */
[----:B------:R-:W-:-:S03]  /*48e0*/  FFMA.FTZ R2, R4, c[0x0][0x2d0], -R12 ;  /* 0x0000b40004027a23 */ /* 0x000fc6000001080c */
[C---:B------:R-:W-:Y:S01]  /*48f0*/  FSETP.NEU.FTZ.AND P4, PT, R105.reuse, -INF , PT ;  /* 0xff8000006900780b */ /* 0x040fe20003f9d000 */
[----:B------:R1:W-:Y:S01]  /*4900*/  MUFU.EX2 R208, R2 ;  /* 0x0000000200d07308 */ /* 0x0003e20000000800 */
[----:B------:R-:W-:-:S05]  /*4910*/  FMUL.FTZ R3, R105, c[0x0][0x2d0] ;  /* 0x0000b40069037a20 */ /* 0x000fca0000410000 */
[----:B------:R-:W-:Y:S02]  /*4920*/  FSEL R3, R3, RZ, P4 ;  /* 0x000000ff03037208 */ /* 0x000fe40002000000 */
[----:B------:R-:W-:-:S03]  /*4930*/  ISETP.GT.AND P4, PT, R0, 0x11, PT ;  /* 0x000000110000780c */ /* 0x000fc60003f84270 */
[----:B------:R-:W-:Y:S01]  /*4940*/  FFMA.FTZ R4, R8, c[0x0][0x2d0], -R3 ;  /* 0x0000b40008047a23 */ /* 0x000fe20000010803 */
[----:B------:R-:W-:Y:S01]  /*4950*/  FSEL R27, R94, -INF , P4 ;  /* 0xff8000005e1b7808 */ /* 0x000fe20002000000 */
[--C-:B------:R-:W-:Y:S01]  /*4960*/  FFMA.FTZ R8, R13, c[0x0][0x2d0], -R12.reuse ;  /* 0x0000b4000d087a23 */ /* 0x100fe2000001080c */
[----:B------:R-:W-:Y:S01]  /*4970*/  FSEL R14, R100, -INF , P4 ;  /* 0xff800000640e7808 */ /* 0x000fe20002000000 */
[----:B------:R-:W-:Y:S01]  /*4980*/  LDSM.16.MT88.4 R92, [R111+0x1800] ;  /* 0x001800006f5c783b */ /* 0x000fe20000004200 */
[--C-:B-1----:R-:W-:Y:S01]  /*4990*/  FFMA.FTZ R2, R5, c[0x0][0x2d0], -R12.reuse ;  /* 0x0000b40005027a23 */ /* 0x102fe2000001080c */
[----:B------:R1:W-:Y:S08]  /*49a0*/  MUFU.EX2 R202, R8 ;  /* 0x0000000800ca7308 */ /* 0x0003f00000000800 */
[----:B------:R2:W3:Y:S01]  /*49b0*/  MUFU.EX2 R207, R2 ;  /* 0x0000000200cf7308 */ /* 0x0004e20000000800 */
[----:B-1----:R-:W-:Y:S01]  /*49c0*/  FFMA.FTZ R8, R15, c[0x0][0x2d0], -R12 ;  /* 0x0000b4000f087a23 */ /* 0x002fe2000001080c */
[----:B------:R-:W-:-:S06]  /*49d0*/  FSEL R15, R60, -INF , P6 ;  /* 0xff8000003c0f7808 */ /* 0x000fcc0003000000 */
[----:B------:R3:W-:Y:S01]  /*49e0*/  MUFU.EX2 R206, R4 ;  /* 0x0000000400ce7308 */ /* 0x0007e20000000800 */
[----:B------:R-:W-:Y:S01]  /*49f0*/  LDSM.16.MT88.4 R60, [R110+0x1000] ;  /* 0x001000006e3c783b */ /* 0x000fe20000004200 */
[----:B--2---:R-:W-:-:S06]  /*4a00*/  FFMA.FTZ R2, R6, c[0x0][0x2d0], -R12 ;  /* 0x0000b40006027a23 */ /* 0x004fcc000001080c */
[----:B------:R-:W-:Y:S08]  /*4a10*/  MUFU.EX2 R201, R8 ;  /* 0x0000000800c97308 */ /* 0x000ff00000000800 */
[----:B------:R1:W-:Y:S01]  /*4a20*/  MUFU.EX2 R209, R2 ;  /* 0x0000000200d17308 */ /* 0x0003e20000000800 */
[----:B---3--:R-:W-:Y:S01]  /*4a30*/  F2FP.BF16.PACK_AB R4, R207, R208 ;  /* 0x000000d0cf04723e */ /* 0x008fe200000010ff */
[----:B-1----:R-:W-:-:S06]  /*4a40*/  FFMA.FTZ R2, R7, c[0x0][0x2d0], -R12 ;  /* 0x0000b40007027a23 */ /* 0x002fcc000001080c */
[----:B------:R1:W2:Y:S02]  /*4a50*/  MUFU.EX2 R210, R2 ;  /* 0x0000000200d27308 */ /* 0x0002a40000000800 */
[----:B-1----:R-:W-:Y:S02]  /*4a60*/  FMNMX.FTZ R2, R28, R44, !PT ;  /* 0x0000002c1c027209 */ /* 0x002fe40007810000 */
[----:B--2---:R-:W-:Y:S02]  /*4a70*/  F2FP.BF16.PACK_AB R6, R210, R209 ;  /* 0x000000d1d206723e */ /* 0x004fe400000010ff */
[----:B------:R-:W-:-:S04]  /*4a80*/  FMNMX.FTZ R2, R47, R2, !PT ;  /* 0x000000022f027209 */ /* 0x000fc80007810000 */
[----:B------:R-:W-:Y:S01]  /*4a90*/  FMNMX.FTZ R0, R46, R2, !PT ;  /* 0x000000022e007209 */ /* 0x000fe20007810000 */
[----:B------:R-:W-:-:S03]  /*4aa0*/  FFMA.FTZ R2, R9, c[0x0][0x2d0], -R3 ;  /* 0x0000b40009027a23 */ /* 0x000fc60000010803 */
[----:B------:R-:W-:Y:S01]  /*4ab0*/  FMNMX.FTZ R0, R45, R0, !PT ;  /* 0x000000002d007209 */ /* 0x000fe20007810000 */
[----:B------:R1:W2:Y:S03]  /*4ac0*/  MUFU.EX2 R204, R2 ;  /* 0x0000000200cc7308 */ /* 0x0002a60000000800 */
[----:B------:R-:W-:-:S04]  /*4ad0*/  FMNMX.FTZ R0, R27, R0, !PT ;  /* 0x000000001b007209 */ /* 0x000fc80007810000 */
[----:B------:R-:W-:-:S04]  /*4ae0*/  FMNMX.FTZ R0, R26, R0, !PT ;  /* 0x000000001a007209 */ /* 0x000fc80007810000 */
[----:B------:R-:W-:-:S04]  /*4af0*/  FMNMX.FTZ R0, R24, R0, !PT ;  /* 0x0000000018007209 */ /* 0x000fc80007810000 */
[----:B------:R-:W-:Y:S01]  /*4b00*/  FMNMX.FTZ R0, R131, R0, !PT ;  /* 0x0000000083007209 */ /* 0x000fe20007810000 */
[----:B-1----:R-:W-:Y:S01]  /*4b10*/  FFMA.FTZ R2, R10, c[0x0][0x2d0], -R3 ;  /* 0x0000b4000a027a23 */ /* 0x002fe20000010803 */
[----:B--2---:R-:W-:Y:S02]  /*4b20*/  F2FP.BF16.PACK_AB R5, R204, R206 ;  /* 0x000000cecc05723e */ /* 0x004fe400000010ff */
[----:B------:R-:W-:Y:S01]  /*4b30*/  FMNMX.FTZ R0, R130, R0, !PT ;  /* 0x0000000082007209 */ /* 0x000fe20007810000 */
[----:B------:R1:W-:Y:S03]  /*4b40*/  MUFU.EX2 R205, R2 ;  /* 0x0000000200cd7308 */ /* 0x0003e60000000800 */
[----:B------:R-:W-:-:S04]  /*4b50*/  FMNMX.FTZ R0, R129, R0, !PT ;  /* 0x0000000081007209 */ /* 0x000fc80007810000 */
[----:B------:R-:W-:-:S05]  /*4b60*/  FMNMX.FTZ R0, R128, R0, !PT ;  /* 0x0000000080007209 */ /* 0x000fca0007810000 */
[----:B------:R-:W2:Y:S01]  /*4b70*/  SHFL.BFLY PT, R9, R0, 0x2, 0x1f ;  /* 0x0c401f0000097f89 */ /* 0x000ea200000e0000 */
[----:B-1----:R-:W-:-:S04]  /*4b80*/  FFMA.FTZ R2, R11, c[0x0][0x2d0], -R3 ;  /* 0x0000b4000b027a23 */ /* 0x002fc80000010803 */
[----:B------:R1:W3:Y:S02]  /*4b90*/  MUFU.EX2 R203, R2 ;  /* 0x0000000200cb7308 */ /* 0x0002e40000000800 */
[----:B-1----:R-:W-:Y:S02]  /*4ba0*/  FMNMX.FTZ R2, R118, R119, !PT ;  /* 0x0000007776027209 */ /* 0x002fe40007810000 */
[----:B--2---:R-:W-:Y:S02]  /*4bb0*/  FMNMX.FTZ R0, R0, R9, !PT ;  /* 0x0000000900007209 */ /* 0x004fe40007810000 */
[----:B------:R-:W-:Y:S02]  /*4bc0*/  FMNMX.FTZ R2, R117, R2, !PT ;  /* 0x0000000275027209 */ /* 0x000fe40007810000 */
[----:B---3--:R-:W-:Y:S01]  /*4bd0*/  F2FP.BF16.PACK_AB R7, R203, R205 ;  /* 0x000000cdcb07723e */ /* 0x008fe200000010ff */
[----:B------:R-:W1:Y:S01]  /*4be0*/  SHFL.BFLY PT, R10, R0, 0x1, 0x1f ;  /* 0x0c201f00000a7f89 */ /* 0x000e6200000e0000 */
[----:B------:R-:W-:-:S04]  /*4bf0*/  FMNMX.FTZ R2, R116, R2, !PT ;  /* 0x0000000274027209 */ /* 0x000fc80007810000 */
[----:B------:R-:W-:Y:S01]  /*4c00*/  FMNMX.FTZ R2, R113, R2, !PT ;  /* 0x0000000271027209 */ /* 0x000fe20007810000 */
[----:B------:R-:W-:Y:S03]  /*4c10*/  HMMA.16816.F32.BF16 R136, R4, R40, RZ ;  /* 0x000000280488723c */ /* 0x000fe600000418ff */
[----:B------:R-:W-:-:S04]  /*4c20*/  FMNMX.FTZ R2, R14, R2, !PT ;  /* 0x000000020e027209 */ /* 0x000fc80007810000 */
[----:B------:R-:W-:Y:S01]  /*4c30*/  FMNMX.FTZ R8, R15, R2, !PT ;  /* 0x000000020f087209 */ /* 0x000fe20007810000 */
[----:B------:R-:W-:Y:S01]  /*4c40*/  FFMA.FTZ R2, R19, c[0x0][0x2d0], -R12 ;  /* 0x0000b40013027a23 */ /* 0x000fe2000001080c */
[C---:B------:R-:W-:Y:S02]  /*4c50*/  HMMA.16816.F32.BF16 R132, R4.reuse, R76, RZ ;  /* 0x0000004c0484723c */ /* 0x040fe400000418ff */
[----:B------:R-:W-:Y:S01]  /*4c60*/  FMNMX.FTZ R8, R25, R8, !PT ;  /* 0x0000000819087209 */ /* 0x000fe20007810000 */
[----:B------:R2:W-:Y:S03]  /*4c70*/  MUFU.EX2 R200, R2 ;  /* 0x0000000200c87308 */ /* 0x0005e60000000800 */
[----:B------:R-:W-:Y:S02]  /*4c80*/  FMNMX.FTZ R8, R115, R8, !PT ;  /* 0x0000000873087209 */ /* 0x000fe40007810000 */
[----:B------:R-:W-:Y:S01]  /*4c90*/  HMMA.16816.F32.BF16 R124, R4, R80, RZ ;  /* 0x00000050047c723c */ /* 0x000fe200000418ff */
[----:B-1----:R-:W-:Y:S01]  /*4ca0*/  FMNMX.FTZ R108, R0, R10, !PT ;  /* 0x0000000a006c7209 */ /* 0x002fe20007810000 */
[----:B------:R-:W-:-:S03]  /*4cb0*/  FFMA.FTZ R0, R17, c[0x0][0x2d0], -R3 ;  /* 0x0000b40011007a23 */ /* 0x000fc60000010803 */
[----:B------:R-:W-:Y:S01]  /*4cc0*/  FSETP.NEU.FTZ.AND P0, PT, R108, -INF , PT ;  /* 0xff8000006c00780b */ /* 0x000fe20003f1d000 */
[----:B------:R1:W-:Y:S02]  /*4cd0*/  MUFU.EX2 R197, R0 ;  /* 0x0000000000c57308 */ /* 0x0003e40000000800 */
[----:B------:R-:W-:Y:S01]  /*4ce0*/  HMMA.16816.F32.BF16 R120, R4, R84, RZ ;  /* 0x000000540478723c */ /* 0x000fe200000418ff */
[----:B--2---:R-:W-:-:S05]  /*4cf0*/  FFMA.FTZ R2, R20, c[0x0][0x2d0], -R12 ;  /* 0x0000b40014027a23 */ /* 0x004fca000001080c */
[----:B------:R2:W3:Y:S02]  /*4d00*/  MUFU.EX2 R199, R2 ;  /* 0x0000000200c77308 */ /* 0x0004e40000000800 */
[----:B------:R-:W-:Y:S01]  /*4d10*/  HMMA.16816.F32.BF16 R100, R4, R88, RZ ;  /* 0x000000580464723c */ /* 0x000fe200000418ff */
[----:B-1----:R-:W-:-:S07]  /*4d20*/  FFMA.FTZ R0, R18, c[0x0][0x2d0], -R3 ;  /* 0x0000b40012007a23 */ /* 0x002fce0000010803 */
[----:B------:R-:W-:Y:S01]  /*4d30*/  HMMA.16816.F32.BF16 R96, R4, R92, RZ ;  /* 0x0000005c0460723c */ /* 0x000fe200000418ff */
[----:B------:R-:W1:Y:S01]  /*4d40*/  MUFU.EX2 R198, R0 ;  /* 0x0000000000c67308 */ /* 0x000e620000000800 */
[----:B--2---:R-:W-:Y:S01]  /*4d50*/  FMNMX.FTZ R2, R114, R8, !PT ;  /* 0x0000000872027209 */ /* 0x004fe20007810000 */
[----:B------:R-:W-:-:S05]  /*4d60*/  FFMA.FTZ R8, R21, c[0x0][0x2d0], -R3 ;  /* 0x0000b40015087a23 */ /* 0x000fca0000010803 */
[C---:B------:R-:W-:Y:S01]  /*4d70*/  HMMA.16816.F32.BF16 R72, R4.reuse, R42, RZ ;  /* 0x0000002a0448723c */ /* 0x040fe200000418ff */
[----:B---3--:R-:W-:Y:S02]  /*4d80*/  F2FP.BF16.PACK_AB R10, R199, R200 ;  /* 0x000000c8c70a723e */ /* 0x008fe400000010ff */
[----:B------:R-:W-:Y:S01]  /*4d90*/  FMNMX.FTZ R2, R112, R2, !PT ;  /* 0x0000000270027209 */ /* 0x000fe20007810000 */
[----:B------:R2:W-:Y:S04]  /*4da0*/  MUFU.EX2 R196, R8 ;  /* 0x0000000800c47308 */ /* 0x0005e80000000800 */
[----:B------:R-:W-:Y:S01]  /*4db0*/  HMMA.16816.F32.BF16 R36, R4, R78, RZ ;  /* 0x0000004e0424723c */ /* 0x000fe200000418ff */
[----:B-1----:R-:W-:-:S07]  /*4dc0*/  F2FP.BF16.PACK_AB R11, R198, R197 ;  /* 0x000000c5c60b723e */ /* 0x002fce00000010ff */
[----:B------:R-:W-:Y:S01]  /*4dd0*/  HMMA.16816.F32.BF16 R32, R4, R82, RZ ;  /* 0x000000520420723c */ /* 0x000fe200000418ff */
[----:B--2---:R-:W-:Y:S01]  /*4de0*/  FMNMX.FTZ R8, R104, R2, !PT ;  /* 0x0000000268087209 */ /* 0x004fe20007810000 */
[----:B------:R-:W-:-:S06]  /*4df0*/  FFMA.FTZ R2, R16, c[0x0][0x2d0], -R3 ;  /* 0x0000b40010027a23 */ /* 0x000fcc0000010803 */
[C---:B------:R-:W-:Y:S01]  /*4e00*/  HMMA.16816.F32.BF16 R20, R4.reuse, R90, RZ ;  /* 0x0000005a0414723c */ /* 0x040fe200000418ff */
[----:B------:R-:W1:Y:S01]  /*4e10*/  SHFL.BFLY PT, R9, R8, 0x2, 0x1f ;  /* 0x0c401f0008097f89 */ /* 0x000e6200000e0000 */
[----:B------:R2:W3:Y:S06]  /*4e20*/  MUFU.EX2 R240, R2 ;  /* 0x0000000200f07308 */ /* 0x0004ec0000000800 */
[----:B------:R-:W-:Y:S01]  /*4e30*/  HMMA.16816.F32.BF16 R16, R4, R94, RZ ;  /* 0x0000005e0410723c */ /* 0x000fe200000418ff */
[----:B--2---:R-:W-:-:S05]  /*4e40*/  FMUL.FTZ R2, R108, c[0x0][0x2d0] ;  /* 0x0000b4006c027a20 */ /* 0x004fca0000410000 */
[----:B------:R-:W-:-:S05]  /*4e50*/  FSEL R2, R2, RZ, P0 ;  /* 0x000000ff02027208 */ /* 0x000fca0000000000 */
[--C-:B------:R-:W-:Y:S02]  /*4e60*/  FFMA.FTZ R0, R28, c[0x0][0x2d0], -R2.reuse ;  /* 0x0000b4001c007a23 */ /* 0x100fe40000010802 */
[----:B------:R-:W-:Y:S02]  /*4e70*/  HMMA.16816.F32.BF16 R28, R4, R86, RZ ;  /* 0x00000056041c723c */ /* 0x000fe400000418ff */
[----:B------:R1:W-:Y:S05]  /*4e80*/  MUFU.EX2 R171, R0 ;  /* 0x0000000000ab7308 */ /* 0x0003ea0000000800 */
[----:B------:R-:W-:-:S04]  /*4e90*/  FFMA.FTZ R4, R47, c[0x0][0x2d0], -R2 ;  /* 0x0000b4002f047a23 */ /* 0x000fc80000010802 */
[----:B------:R2:W-:Y:S01]  /*4ea0*/  MUFU.EX2 R167, R4 ;  /* 0x0000000400a77308 */ /* 0x0005e20000000800 */
[----:B-1----:R-:W-:Y:S01]  /*4eb0*/  FMNMX.FTZ R0, R8, R9, !PT ;  /* 0x0000000908007209 */ /* 0x002fe20007810000 */
[----:B------:R-:W-:Y:S01]  /*4ec0*/  FFMA.FTZ R8, R44, c[0x0][0x2d0], -R2 ;  /* 0x0000b4002c087a23 */ /* 0x000fe20000010802 */
[----:B---3--:R-:W-:-:S03]  /*4ed0*/  F2FP.BF16.PACK_AB R9, R240, R196 ;  /* 0x000000c4f009723e */ /* 0x008fc600000010ff */
[----:B------:R-:W1:Y:S02]  /*4ee0*/  SHFL.BFLY PT, R13, R0, 0x1, 0x1f ;  /* 0x0c201f00000d7f89 */ /* 0x000e6400000e0000 */
[----:B------:R3:W-:Y:S01]  /*4ef0*/  MUFU.EX2 R170, R8 ;  /* 0x0000000800aa7308 */ /* 0x0007e20000000800 */
[----:B--2---:R-:W-:-:S07]  /*4f00*/  FFMA.FTZ R4, R46, c[0x0][0x2d0], -R2 ;  /* 0x0000b4002e047a23 */ /* 0x004fce0000010802 */
[----:B------:R2:W-:Y:S01]  /*4f10*/  MUFU.EX2 R168, R4 ;  /* 0x0000000400a87308 */ /* 0x0005e20000000800 */
[----:B---3--:R-:W-:Y:S02]  /*4f20*/  F2FP.BF16.PACK_AB R8, R201, R202 ;  /* 0x000000cac908723e */ /* 0x008fe400000010ff */
[----:B-1----:R-:W-:Y:S01]  /*4f30*/  FMNMX.FTZ R107, R0, R13, !PT ;  /* 0x0000000d006b7209 */ /* 0x002fe20007810000 */
[----:B--2---:R-:W-:-:S04]  /*4f40*/  FFMA.FTZ R4, R45, c[0x0][0x2d0], -R2 ;  /* 0x0000b4002d047a23 */ /* 0x004fc80000010802 */
[C---:B------:R-:W-:Y:S01]  /*4f50*/  HMMA.16816.F32.BF16 R228, R8.reuse, R68, R100 ;  /* 0x0000004408e4723c */ /* 0x040fe20000041864 */
[--C-:B------:R-:W-:Y:S01]  /*4f60*/  FFMA.FTZ R0, R27, c[0x0][0x2d0], -R2.reuse ;  /* 0x0000b4001b007a23 */ /* 0x100fe20000010802 */
[----:B------:R-:W-:Y:S01]  /*4f70*/  FSETP.NEU.FTZ.AND P0, PT, R107, -INF , PT ;  /* 0xff8000006b00780b */ /* 0x000fe20003f1d000 */
[----:B------:R1:W-:Y:S05]  /*4f80*/  MUFU.EX2 R169, R4 ;  /* 0x0000000400a97308 */ /* 0x0003ea0000000800 */
[C---:B------:R-:W-:Y:S03]  /*4f90*/  HMMA.16816.F32.BF16 R148, R8.reuse, R52, R136 ;  /* 0x000000340894723c */ /* 0x040fe60000041888 */
[----:B------:R2:W-:Y:S05]  /*4fa0*/  MUFU.EX2 R166, R0 ;  /* 0x0000000000a67308 */ /* 0x0005ea0000000800 */
[----:B------:R-:W-:Y:S01]  /*4fb0*/  HMMA.16816.F32.BF16 R232, R8, R56, R120 ;  /* 0x0000003808e8723c */ /* 0x000fe20000041878 */
[----:B-1----:R-:W-:-:S04]  /*4fc0*/  FFMA.FTZ R4, R26, c[0x0][0x2d0], -R2 ;  /* 0x0000b4001a047a23 */ /* 0x002fc80000010802 */
[----:B------:R1:W-:Y:S03]  /*4fd0*/  MUFU.EX2 R165, R4 ;  /* 0x0000000400a57308 */ /* 0x0003e60000000800 */
[----:B------:R-:W-:Y:S01]  /*4fe0*/  HMMA.16816.F32.BF16 R132, R8, R48, R132 ;  /* 0x000000300884723c */ /* 0x000fe20000041884 */
[----:B--2---:R-:W-:-:S05]  /*4ff0*/  FMUL.FTZ R0, R107, c[0x0][0x2d0] ;  /* 0x0000b4006b007a20 */ /* 0x004fca0000410000 */
[----:B------:R-:W-:Y:S02]  /*5000*/  FSEL R0, R0, RZ, P0 ;  /* 0x000000ff00007208 */ /* 0x000fe40000000000 */
[----:B------:R-:W-:Y:S01]  /*5010*/  HMMA.16816.F32.BF16 R236, R8, R60, R124 ;  /* 0x0000003c08ec723c */ /* 0x000fe2000004187c */
[----:B------:R-:W-:Y:S01]  /*5020*/  LDSM.16.MT88.4 R124, [R110+0x800] ;  /* 0x000800006e7c783b */ /* 0x000fe20000004200 */
[----:B-1----:R-:W-:-:S06]  /*5030*/  FFMA.FTZ R4, R24, c[0x0][0x2d0], -R2 ;  /* 0x0000b40018047a23 */ /* 0x002fcc0000010802 */
[C---:B------:R-:W-:Y:S01]  /*5040*/  HMMA.16816.F32.BF16 R224, R8.reuse, R64, R96 ;  /* 0x0000004008e0723c */ /* 0x040fe20000041860 */
[----:B------:R1:W2:Y:S07]  /*5050*/  MUFU.EX2 R164, R4 ;  /* 0x0000000400a47308 */ /* 0x0002ae0000000800 */
[C---:B------:R-:W-:Y:S08]  /*5060*/  HMMA.16816.F32.BF16 R120, R8.reuse, R54, R72 ;  /* 0x000000360878723c */ /* 0x040ff00000041848 */
[----:B------:R-:W-:Y:S01]  /*5070*/  HMMA.16816.F32.BF16 R136, R8, R50, R36 ;  /* 0x000000320888723c */ /* 0x000fe20000041824 */
[----:B-1----:R-:W-:Y:S01]  /*5080*/  FFMA.FTZ R4, R118, c[0x0][0x2d0], -R0 ;  /* 0x0000b40076047a23 */ /* 0x002fe20000010800 */
[----:B--2---:R-:W-:-:S03]  /*5090*/  F2FP.BF16.PACK_AB R6, R164, R165 ;  /* 0x000000a5a406723e */ /* 0x004fc600000010ff */
[----:B------:R1:W-:Y:S03]  /*50a0*/  MUFU.EX2 R163, R4 ;  /* 0x0000000400a37308 */ /* 0x0003e60000000800 */
[C---:B------:R-:W-:Y:S08]  /*50b0*/  HMMA.16816.F32.BF16 R152, R8.reuse, R62, R32 ;  /* 0x0000003e0898723c */ /* 0x040ff00000041820 */
[----:B------:R-:W-:Y:S01]  /*50c0*/  HMMA.16816.F32.BF16 R220, R8, R58, R28 ;  /* 0x0000003a08dc723c */ /* 0x000fe2000004181c */
[----:B-1----:R-:W-:-:S07]  /*50d0*/  FFMA.FTZ R4, R119, c[0x0][0x2d0], -R0 ;  /* 0x0000b40077047a23 */ /* 0x002fce0000010800 */
[C---:B------:R-:W-:Y:S01]  /*50e0*/  HMMA.16816.F32.BF16 R216, R8.reuse, R70, R20 ;  /* 0x0000004608d8723c */ /* 0x040fe20000041814 */
[----:B------:R1:W2:Y:S07]  /*50f0*/  MUFU.EX2 R160, R4 ;  /* 0x0000000400a07308 */ /* 0x0002ae0000000800 */
[----:B------:R-:W-:Y:S07]  /*5100*/  HMMA.16816.F32.BF16 R212, R8, R66, R16 ;  /* 0x0000004208d4723c */ /* 0x000fee0000041810 */
[----:B------:R-:W-:-:S02]  /*5110*/  F2FP.BF16.PACK_AB R8, R170, R171 ;  /* 0x000000abaa08723e */ /* 0x000fc400000010ff */
[----:B------:R-:W-:Y:S01]  /*5120*/  F2FP.BF16.PACK_AB R10, R168, R167 ;  /* 0x000000a7a80a723e */ /* 0x000fe200000010ff */
[----:B-1----:R-:W-:Y:S01]  /*5130*/  FFMA.FTZ R4, R117, c[0x0][0x2d0], -R0 ;  /* 0x0000b40075047a23 */ /* 0x002fe20000010800 */
[----:B--2---:R-:W-:-:S03]  /*5140*/  F2FP.BF16.PACK_AB R9, R160, R163 ;  /* 0x000000a3a009723e */ /* 0x004fc600000010ff */
[----:B------:R1:W-:Y:S02]  /*5150*/  MUFU.EX2 R162, R4 ;  /* 0x0000000400a27308 */ /* 0x0003e40000000800 */
[----:B-1----:R-:W-:-:S06]  /*5160*/  FFMA.FTZ R4, R116, c[0x0][0x2d0], -R0 ;  /* 0x0000b40074047a23 */ /* 0x002fcc0000010800 */
[----:B------:R1:W2:Y:S02]  /*5170*/  MUFU.EX2 R103, R4 ;  /* 0x0000000400677308 */ /* 0x0002a40000000800 */
[----:B-1----:R-:W-:Y:S01]  /*5180*/  FFMA.FTZ R4, R113, c[0x0][0x2d0], -R0 ;  /* 0x0000b40071047a23 */ /* 0x002fe20000010800 */
[----:B--2---:R-:W-:-:S05]  /*5190*/  F2FP.BF16.PACK_AB R11, R103, R162 ;  /* 0x000000a2670b723e */ /* 0x004fca00000010ff */
[----:B------:R1:W-:Y:S02]  /*51a0*/  MUFU.EX2 R161, R4 ;  /* 0x0000000400a17308 */ /* 0x0003e40000000800 */
[C---:B------:R-:W-:Y:S08]  /*51b0*/  HMMA.16816.F32.BF16 R16, R8.reuse, R76, RZ ;  /* 0x0000004c0810723c */ /* 0x040ff000000418ff */
[----:B------:R-:W-:Y:S01]  /*51c0*/  HMMA.16816.F32.BF16 R20, R8, R40, RZ ;  /* 0x000000280814723c */ /* 0x000fe200000418ff */
[----:B-1----:R-:W-:-:S04]  /*51d0*/  FFMA.FTZ R4, R14, c[0x0][0x2d0], -R0 ;  /* 0x0000b4000e047a23 */ /* 0x002fc80000010800 */
[----:B------:R1:W2:Y:S03]  /*51e0*/  MUFU.EX2 R100, R4 ;  /* 0x0000000400647308 */ /* 0x0002a60000000800 */
[C---:B------:R-:W-:Y:S08]  /*51f0*/  HMMA.16816.F32.BF16 R28, R8.reuse, R88, RZ ;  /* 0x00000058081c723c */ /* 0x040ff000000418ff */
[----:B------:R-:W-:Y:S01]  /*5200*/  HMMA.16816.F32.BF16 R36, R8, R78, RZ ;  /* 0x0000004e0824723c */ /* 0x000fe200000418ff */
[----:B-1----:R-:W-:Y:S01]  /*5210*/  FFMA.FTZ R4, R15, c[0x0][0x2d0], -R0 ;  /* 0x0000b4000f047a23 */ /* 0x002fe20000010800 */
[----:B--2---:R-:W-:-:S06]  /*5220*/  F2FP.BF16.PACK_AB R5, R100, R161 ;  /* 0x000000a16405723e */ /* 0x004fcc00000010ff */
[C---:B------:R-:W-:Y:S01]  /*5230*/  HMMA.16816.F32.BF16 R40, R8.reuse, R42, RZ ;  /* 0x0000002a0828723c */ /* 0x040fe200000418ff */
[----:B------:R1:W-:Y:S07]  /*5240*/  MUFU.EX2 R102, R4 ;  /* 0x0000000400667308 */ /* 0x0003ee0000000800 */
[C---:B------:R-:W-:Y:S08]  /*5250*/  HMMA.16816.F32.BF16 R32, R8.reuse, R86, RZ ;  /* 0x000000560820723c */ /* 0x040ff000000418ff */
[----:B------:R-:W-:Y:S01]  /*5260*/  HMMA.16816.F32.BF16 R44, R8, R90, RZ ;  /* 0x0000005a082c723c */ /* 0x000fe200000418ff */
[----:B-1----:R-:W-:-:S04]  /*5270*/  FFMA.FTZ R4, R25, c[0x0][0x2d0], -R0 ;  /* 0x0000b40019047a23 */ /* 0x002fc80000010800 */
[----:B------:R1:W2:Y:S03]  /*5280*/  MUFU.EX2 R101, R4 ;  /* 0x0000000400657308 */ /* 0x0002a60000000800 */
[----:B------:R-:W-:Y:S01]  /*5290*/  HMMA.16816.F32.BF16 R24, R8, R92, RZ ;  /* 0x0000005c0818723c */ /* 0x000fe200000418ff */
[----:B-1----:R-:W-:Y:S02]  /*52a0*/  F2FP.BF16.PACK_AB R4, R166, R169 ;  /* 0x000000a9a604723e */ /* 0x002fe400000010ff */
[----:B--2---:R-:W-:-:S07]  /*52b0*/  F2FP.BF16.PACK_AB R7, R101, R102 ;  /* 0x000000666507723e */ /* 0x004fce00000010ff */
[----:B------:R-:W-:Y:S08]  /*52c0*/  HMMA.16816.F32.BF16 R72, R4, R48, R16 ;  /* 0x000000300448723c */ /* 0x000ff00000041810 */
[----:B------:R-:W-:Y:S08]  /*52d0*/  HMMA.16816.F32.BF16 R16, R8, R84, RZ ;  /* 0x000000540810723c */ /* 0x000ff000000418ff */
[----:B------:R-:W-:Y:S08]  /*52e0*/  HMMA.16816.F32.BF16 R116, R4, R52, R20 ;  /* 0x000000340474723c */ /* 0x000ff00000041814 */
[----:B------:R-:W-:Y:S08]  /*52f0*/  HMMA.16816.F32.BF16 R20, R8, R80, RZ ;  /* 0x000000500814723c */ /* 0x000ff000000418ff */
[----:B------:R-:W-:Y:S08]  /*5300*/  HMMA.16816.F32.BF16 R192, R4, R56, R16 ;  /* 0x0000003804c0723c */ /* 0x000ff00000041810 */
[----:B------:R-:W-:Y:S01]  /*5310*/  HMMA.16816.F32.BF16 R16, R8, R82, RZ ;  /* 0x000000520810723c */ /* 0x000fe200000418ff */
[----:B------:R-:W1:Y:S07]  /*5320*/  LDSM.16.MT88.4 R80, [R110+0x2000] ;  /* 0x002000006e50783b */ /* 0x000e6e0000004200 */
[----:B------:R-:W-:Y:S08]  /*5330*/  HMMA.16816.F32.BF16 R176, R4, R60, R20 ;  /* 0x0000003c04b0723c */ /* 0x000ff00000041814 */
[----:B------:R-:W-:Y:S07]  /*5340*/  HMMA.16816.F32.BF16 R20, R8, R94, RZ ;  /* 0x0000005e0814723c */ /* 0x000fee00000418ff */
[----:B------:R-:W-:Y:S01]  /*5350*/  FFMA.FTZ R8, R131, c[0x0][0x2d0], -R2 ;  /* 0x0000b40083087a23 */ /* 0x000fe20000010802 */
[----:B------:R-:W-:Y:S01]  /*5360*/  HMMA.16816.F32.BF16 R172, R4, R64, R24 ;  /* 0x0000004004ac723c */ /* 0x000fe20000041818 */
[----:B------:R-:W-:-:S02]  /*5370*/  FADD.FTZ R9, R208, R207 ;  /* 0x000000cfd0097221 */ /* 0x000fc40000010000 */
[----:B------:R2:W-:Y:S01]  /*5380*/  MUFU.EX2 R26, R8 ;  /* 0x00000008001a7308 */ /* 0x0005e20000000800 */
[----:B------:R-:W-:-:S04]  /*5390*/  FADD.FTZ R11, R206, R204 ;  /* 0x000000ccce0b7221 */ /* 0x000fc80000010000 */
[C---:B------:R-:W-:Y:S08]  /*53a0*/  HMMA.16816.F32.BF16 R84, R4.reuse, R68, R28 ;  /* 0x000000440454723c */ /* 0x040ff0000004181c */
[----:B------:R-:W-:Y:S01]  /*53b0*/  HMMA.16816.F32.BF16 R36, R4, R50, R36 ;  /* 0x000000320424723c */ /* 0x000fe20000041824 */
[----:B--2---:R-:W-:-:S04]  /*53c0*/  FFMA.FTZ R8, R130, c[0x0][0x2d0], -R2 ;  /* 0x0000b40082087a23 */ /* 0x004fc80000010802 */
[----:B------:R2:W3:Y:S03]  /*53d0*/  MUFU.EX2 R28, R8 ;  /* 0x00000008001c7308 */ /* 0x0004e60000000800 */
[C---:B------:R-:W-:Y:S08]  /*53e0*/  HMMA.16816.F32.BF16 R48, R4.reuse, R62, R16 ;  /* 0x0000003e0430723c */ /* 0x040ff00000041810 */
[----:B------:R-:W-:Y:S01]  /*53f0*/  HMMA.16816.F32.BF16 R40, R4, R54, R40 ;  /* 0x000000360428723c */ /* 0x000fe20000041828 */
[----:B--2---:R-:W-:-:S07]  /*5400*/  FFMA.FTZ R8, R129, c[0x0][0x2d0], -R2 ;  /* 0x0000b40081087a23 */ /* 0x004fce0000010802 */
[C---:B------:R-:W-:Y:S01]  /*5410*/  HMMA.16816.F32.BF16 R32, R4.reuse, R58, R32 ;  /* 0x0000003a0420723c */ /* 0x040fe20000041820 */
[----:B------:R-:W-:Y:S01]  /*5420*/  FFMA.FTZ R2, R128, c[0x0][0x2d0], -R2 ;  /* 0x0000b40080027a23 */ /* 0x000fe20000010802 */
[----:B---3--:R-:W-:Y:S01]  /*5430*/  F2FP.BF16.PACK_AB R96, R28, R26 ;  /* 0x0000001a1c60723e */ /* 0x008fe200000010ff */
[----:B------:R-:W-:Y:S05]  /*5440*/  MUFU.EX2 R29, R8 ;  /* 0x00000008001d7308 */ /* 0x000fea0000000800 */
[C---:B------:R-:W-:Y:S03]  /*5450*/  HMMA.16816.F32.BF16 R44, R4.reuse, R70, R44 ;  /* 0x00000046042c723c */ /* 0x040fe6000004182c */
[----:B------:R2:W3:Y:S05]  /*5460*/  MUFU.EX2 R27, R2 ;  /* 0x00000002001b7308 */ /* 0x0004ea0000000800 */
[----:B------:R-:W-:Y:S01]  /*5470*/  HMMA.16816.F32.BF16 R20, R4, R66, R20 ;  /* 0x000000420414723c */ /* 0x000fe20000041814 */
[----:B------:R-:W4:Y:S04]  /*5480*/  LDSM.16.MT88.4 R4, [R111+0x2000] ;  /* 0x002000006f04783b */ /* 0x000f280000004200 */
[----:B------:R-:W5:Y:S01]  /*5490*/  LDSM.16.MT88.4 R64, [R111+0x1400] ;  /* 0x001400006f40783b */ /* 0x000f620000004200 */
[----:B--2---:R-:W-:Y:S01]  /*54a0*/  FFMA.FTZ R2, R115, c[0x0][0x2d0], -R0 ;  /* 0x0000b40073027a23 */ /* 0x004fe20000010800 */
[----:B---3--:R-:W-:-:S03]  /*54b0*/  F2FP.BF16.PACK_AB R98, R27, R29 ;  /* 0x0000001d1b62723e */ /* 0x008fc600000010ff */
[----:B------:R2:W-:Y:S02]  /*54c0*/  MUFU.EX2 R18, R2 ;  /* 0x0000000200127308 */ /* 0x0005e40000000800 */
[----:B--2---:R-:W-:-:S06]  /*54d0*/  FFMA.FTZ R2, R114, c[0x0][0x2d0], -R0 ;  /* 0x0000b40072027a23 */ /* 0x004fcc0000010800 */
[----:B------:R2:W3:Y:S02]  /*54e0*/  MUFU.EX2 R24, R2 ;  /* 0x0000000200187308 */ /* 0x0004e40000000800 */
[--C-:B--2---:R-:W-:Y:S01]  /*54f0*/  FFMA.FTZ R2, R112, c[0x0][0x2d0], -R0.reuse ;  /* 0x0000b40070027a23 */ /* 0x104fe20000010800 */
[----:B---3--:R-:W-:Y:S01]  /*5500*/  F2FP.BF16.PACK_AB R97, R24, R18 ;  /* 0x000000121861723e */ /* 0x008fe200000010ff */
[----:B------:R-:W-:-:S04]  /*5510*/  FFMA.FTZ R0, R104, c[0x0][0x2d0], -R0 ;  /* 0x0000b40068007a23 */ /* 0x000fc80000010800 */
[----:B------:R-:W-:Y:S08]  /*5520*/  MUFU.EX2 R25, R2 ;  /* 0x0000000200197308 */ /* 0x000ff00000000800 */
[----:B------:R2:W3:Y:S02]  /*5530*/  MUFU.EX2 R19, R0 ;  /* 0x0000000000137308 */ /* 0x0004e40000000800 */
[----:B--2---:R-:W-:Y:S01]  /*5540*/  FFMA.FTZ R0, R141, c[0x0][0x2d0], -R12 ;  /* 0x0000b4008d007a23 */ /* 0x004fe2000001080c */
[----:B---3--:R-:W-:-:S05]  /*5550*/  F2FP.BF16.PACK_AB R99, R19, R25 ;  /* 0x000000191363723e */ /* 0x008fca00000010ff */
[----:B------:R2:W-:Y:S02]  /*5560*/  MUFU.EX2 R17, R0 ;  /* 0x0000000000117308 */ /* 0x0005e40000000800 */
[C---:B-1----:R-:W-:Y:S08]  /*5570*/  HMMA.16816.F32.BF16 R68, R96.reuse, R80, R84 ;  /* 0x000000506044723c */ /* 0x042ff00000041854 */
[----:B----4-:R-:W-:Y:S01]  /*5580*/  HMMA.16816.F32.BF16 R84, R96, R4, R172 ;  /* 0x000000046054723c */ /* 0x010fe200000418ac */
[----:B--2---:R-:W-:-:S04]  /*5590*/  FFMA.FTZ R0, R143, c[0x0][0x2d0], -R12 ;  /* 0x0000b4008f007a23 */ /* 0x004fc8000001080c */
[----:B------:R1:W2:Y:S03]  /*55a0*/  MUFU.EX2 R16, R0 ;  /* 0x0000000000107308 */ /* 0x0002a60000000800 */
[C---:B-----5:R-:W-:Y:S07]  /*55b0*/  HMMA.16816.F32.BF16 R52, R96.reuse, R64, R192 ;  /* 0x000000406034723c */ /* 0x060fee00000418c0 */
[----:B------:R-:W-:Y:S01]  /*55c0*/  IADD3 R192, R211, -0x2, RZ ;  /* 0xfffffffed3c07810 */ /* 0x000fe20007ffe0ff */
[----:B------:R-:W-:Y:S03]  /*55d0*/  HMMA.16816.F32.BF16 R116, R96, R124, R116 ;  /* 0x0000007c6074723c */ /* 0x000fe60000041874 */
[----:B------:R-:W-:Y:S01]  /*55e0*/  ISETP.GE.AND P0, PT, R192, R241, PT ;  /* 0x000000f1c000720c */ /* 0x000fe20003f06270 */
[----:B-1----:R-:W-:Y:S01]  /*55f0*/  FFMA.FTZ R0, R142, c[0x0][0x2d0], -R12 ;  /* 0x0000b4008e007a23 */ /* 0x002fe2000001080c */
[----:B--2---:R-:W-:-:S03]  /*5600*/  F2FP.BF16.PACK_AB R92, R16, R17 ;  /* 0x00000011105c723e */ /* 0x004fc600000010ff */
[----:B------:R1:W-:Y:S02]  /*5610*/  MUFU.EX2 R14, R0 ;  /* 0x00000000000e7308 */ /* 0x0003e40000000800 */
[----:B-1----:R-:W-:-:S06]  /*5620*/  FFMA.FTZ R0, R147, c[0x0][0x2d0], -R12 ;  /* 0x0000b40093007a23 */ /* 0x002fcc000001080c */
[----:B------:R1:W2:Y:S02]  /*5630*/  MUFU.EX2 R15, R0 ;  /* 0x00000000000f7308 */ /* 0x0002a40000000800 */
[--C-:B-1----:R-:W-:Y:S01]  /*5640*/  FFMA.FTZ R0, R140, c[0x0][0x2d0], -R3.reuse ;  /* 0x0000b4008c007a23 */ /* 0x102fe20000010803 */
[----:B--2---:R-:W-:Y:S01]  /*5650*/  F2FP.BF16.PACK_AB R94, R15, R14 ;  /* 0x0000000e0f5e723e */ /* 0x004fe200000010ff */
[----:B------:R-:W1:Y:S04]  /*5660*/  LDSM.16.MT88.4 R140, [R111+0x800] ;  /* 0x000800006f8c783b */ /* 0x000e680000004200 */
[----:B------:R2:W-:Y:S02]  /*5670*/  MUFU.EX2 R2, R0 ;  /* 0x0000000000027308 */ /* 0x0005e40000000800 */
[----:B--2---:R-:W-:-:S06]  /*5680*/  FFMA.FTZ R0, R146, c[0x0][0x2d0], -R3 ;  /* 0x0000b40092007a23 */ /* 0x004fcc0000010803 */
[----:B------:R2:W3:Y:S02]  /*5690*/  MUFU.EX2 R8, R0 ;  /* 0x0000000000087308 */ /* 0x0004e40000000800 */
[--C-:B--2---:R-:W-:Y:S01]  /*56a0*/  FFMA.FTZ R0, R145, c[0x0][0x2d0], -R3.reuse ;  /* 0x0000b40091007a23 */ /* 0x104fe20000010803 */
[----:B---3--:R-:W-:Y:S01]  /*56b0*/  F2FP.BF16.PACK_AB R93, R8, R2 ;  /* 0x00000002085d723e */ /* 0x008fe200000010ff */
[----:B------:R-:W-:Y:S01]  /*56c0*/  FFMA.FTZ R3, R144, c[0x0][0x2d0], -R3 ;  /* 0x0000b40090037a23 */ /* 0x000fe20000010803 */
[C---:B-1----:R-:W-:Y:S03]  /*56d0*/  HMMA.16816.F32.BF16 R128, R96.reuse, R140, R72 ;  /* 0x0000008c6080723c */ /* 0x042fe60000041848 */
[----:B------:R1:W-:Y:S05]  /*56e0*/  MUFU.EX2 R12, R0 ;  /* 0x00000000000c7308 */ /* 0x0003ea0000000800 */
[----:B------:R-:W-:Y:S03]  /*56f0*/  HMMA.16816.F32.BF16 R144, R96, R156, R176 ;  /* 0x0000009c6090723c */ /* 0x000fe600000418b0 */
[----:B------:R-:W2:Y:S01]  /*5700*/  MUFU.EX2 R13, R3 ;  /* 0x00000003000d7308 */ /* 0x000ea20000000800 */
[----:B-1----:R-:W-:-:S04]  /*5710*/  FADD.FTZ R0, R171, R170 ;  /* 0x000000aaab007221 */ /* 0x002fc80000010000 */
[----:B------:R-:W-:Y:S02]  /*5720*/  FADD.FTZ R10, R167, R0 ;  /* 0x00000000a70a7221 */ /* 0x000fe40000010000 */
[----:B------:R-:W-:Y:S01]  /*5730*/  FADD.FTZ R0, R205, R11 ;  /* 0x0000000bcd007221 */ /* 0x000fe20000010000 */
[----:B--2---:R-:W-:Y:S01]  /*5740*/  F2FP.BF16.PACK_AB R95, R13, R12 ;  /* 0x0000000c0d5f723e */ /* 0x004fe200000010ff */
[----:B------:R-:W-:Y:S02]  /*5750*/  FADD.FTZ R3, R163, R160 ;  /* 0x000000a0a3037221 */ /* 0x000fe40000010000 */
[----:B------:R-:W-:-:S04]  /*5760*/  FADD.FTZ R10, R168, R10 ;  /* 0x0000000aa80a7221 */ /* 0x000fc80000010000 */
[C---:B------:R-:W-:Y:S07]  /*5770*/  HMMA.16816.F32.BF16 R88, R92.reuse, R4, R224 ;  /* 0x000000045c58723c */ /* 0x040fee00000418e0 */
[----:B------:R-:W-:Y:S01]  /*5780*/  FADD.FTZ R4, R162, R3 ;  /* 0x00000003a2047221 */ /* 0x000fe20000010000 */
[----:B------:R-:W-:Y:S01]  /*5790*/  HMMA.16816.F32.BF16 R112, R92, R124, R148 ;  /* 0x0000007c5c70723c */ /* 0x000fe20000041894 */
[----:B------:R-:W-:Y:S02]  /*57a0*/  FADD.FTZ R3, R209, R9 ;  /* 0x00000009d1037221 */ /* 0x000fe40000010000 */
[----:B------:R-:W-:-:S02]  /*57b0*/  FADD.FTZ R9, R103, R4 ;  /* 0x0000000467097221 */ /* 0x000fc40000010000 */
[----:B------:R-:W-:Y:S02]  /*57c0*/  FADD.FTZ R4, R210, R3 ;  /* 0x00000003d2047221 */ /* 0x000fe40000010000 */
        /* <DEDUP_REMOVED lines=41> */
[----:B------:R-:W-:Y:S08]  /*5a60*/  HMMA.16816.F32.BF16 R76, R92, R82, R216 ;  /* 0x000000525c4c723c */ /* 0x000ff000000418d8 */
[C---:B------:R-:W-:Y:S08]  /*5a70*/  HMMA.16816.F32.BF16 R124, R96.reuse, R126, R40 ;  /* 0x0000007e607c723c */ /* 0x040ff00000041828 */
[C---:B------:R-:W-:Y:S08]  /*5a80*/  HMMA.16816.F32.BF16 R140, R96.reuse, R142, R36 ;  /* 0x0000008e608c723c */ /* 0x040ff00000041824 */
[C---:B------:R-:W-:Y:S08]  /*5a90*/  HMMA.16816.F32.BF16 R156, R96.reuse, R158, R48 ;  /* 0x0000009e609c723c */ /* 0x040ff00000041830 */
[C---:B------:R-:W-:Y:S08]  /*5aa0*/  HMMA.16816.F32.BF16 R64, R96.reuse, R66, R32 ;  /* 0x000000426040723c */ /* 0x040ff00000041820 */
[----:B------:R-:W-:Y:S08]  /*5ab0*/  HMMA.16816.F32.BF16 R80, R96, R82, R44 ;  /* 0x000000526050723c */ /* 0x000ff0000004182c */
[-C--:B------:R-:W-:Y:S08]  /*5ac0*/  HMMA.16816.F32.BF16 R92, R92, R6.reuse, R212 ;  /* 0x000000065c5c723c */ /* 0x080ff000000418d4 */
[----:B------:R-:W-:Y:S01]  /*5ad0*/  HMMA.16816.F32.BF16 R96, R96, R6, R20 ;  /* 0x000000066060723c */ /* 0x000fe20000041814 */
[----:B------:R-:W-:Y:S07]  /*5ae0*/  @!UPT UIADD3 URZ, URZ, URZ, URZ ;  /* 0x0000003f3f3ff290 */ /* 0x000fee000fffe03f */
[----:B------:R-:W-:Y:S11]  /*5af0*/  @!P0 BRA `(.L_x_52) ;  /* 0x00002e1000008947 */ /* 0x000ff60003800000 */
[----:B------:R-:W2:Y:S01]  /*5b00*/  LDL R31, [R1] ;  /* 0x00000000011f7983 */ /* 0x000ea20000100800 */
[----:B------:R-:W-:-:S02]  /*5b10*/  ISETP.GE.AND P4, PT, R252, c[0x0][0x1d4], PT ;  /* 0x00007500fc007a0c */ /* 0x000fc40003f86270 */
[----:B------:R-:W-:Y:S01]  /*5b20*/  ISETP.GE.AND P3, PT, R250, c[0x0][0x1d4], PT ;  /* 0x00007500fa007a0c */ /* 0x000fe20003f66270 */
[----:B------:R-:W1:Y:S02]  /*5b30*/  S2R R30, SR_TID.X ;  /* 0x00000000001e7919 */ /* 0x000e640000002100 */
[----:B-1----:R-:W-:Y:S02]  /*5b40*/  ISETP.GT.AND P0, PT, R30, 0x3f, PT ;  /* 0x0000003f1e00780c */ /* 0x002fe40003f04270 */
[----:B--2---:R-:W-:Y:S02]  /*5b50*/  ISETP.GE.AND P5, PT, R31, c[0x0][0x1d4], PT ;  /* 0x000075001f007a0c */ /* 0x004fe40003fa6270 */
.L_x_55:
[----:B------:R-:W-:Y:S04]  /*5b60*/  DEPBAR.LE SB0, 0x0 ;  /* 0x000080000000791a */ /* 0x000fe80000000000 */
[----:B------:R-:W-:Y:S01]  /*5b70*/  WARPSYNC 0xffffffff ;  /* 0xffffffff00007948 */ /* 0x000fe20003800000 */
[----:B------:R-:W-:Y:S01]  /*5b80*/  BAR.SYNC.DEFER_BLOCKING 0x0 ;  /* 0x0000000000007b1d */ /* 0x000fe20000010000 */
[----:B------:R-:W-:Y:S01]  /*5b90*/  SHF.R.S32.HI R0, RZ, 0x1f, R192 ;  /* 0x0000001fff007819 */ /* 0x000fe200000114c0 */
[----:B------:R-:W-:Y:S01]  /*5ba0*/  IMAD.WIDE.U32 R2, R192, c[0x0][0x208], RZ ;  /* 0x00008200c0027a25 */ /* 0x000fe200078e00ff */
[----:B------:R-:W-:Y:S02]  /*5bb0*/  MOV R29, c[0x0][0x208] ;  /* 0x00008200001d7a02 */ /* 0x000fe40000000f00 */
[----:B------:R-:W-:Y:S01]  /*5bc0*/  MOV R30, c[0x0][0x20c] ;  /* 0x00008300001e7a02 */ /* 0x000fe20000000f00 */
[----:B------:R-:W-:Y:S04]  /*5bd0*/  IMAD R0, R0, c[0x0][0x208], RZ ;  /* 0x0000820000007a24 */ /* 0x000fe800078e02ff */
[----:B------:R-:W-:Y:S05]  /*5be0*/  IMAD R0, R192, c[0x0][0x20c], R0 ;  /* 0x00008300c0007a24 */ /* 0x000fea00078e0200 */
[----:B------:R-:W-:Y:S01]  /*5bf0*/  IADD3 R0, R3, R0, RZ ;  /* 0x0000000003007210 */ /* 0x000fe20007ffe0ff */
[----:B------:R-:W-:Y:S01]  /*5c00*/  IMAD.WIDE.U32 R2, R2, 0x30, RZ ;  /* 0x0000003002027825 */ /* 0x000fe200078e00ff */
[----:B------:R-:W-:Y:S01]  /*5c10*/  LDSM.16.M88.4 R48, [R180] ;  /* 0x00000000b430783b */ /* 0x000fe20000000200 */
[----:B------:R-:W-:Y:S07]  /*5c20*/  BSSY B0, `(.L_x_53) ;  /* 0x0000118000007945 */ /* 0x000fee0003800000 */
[----:B------:R-:W1:Y:S08]  /*5c30*/  S2R R20, SR_TID.X ;  /* 0x0000000000147919 */ /* 0x000e700000002100 */
[----:B------:R-:W2:Y:S08]  /*5c40*/  LDSM.16.M88.4 R16, [R109] ;  /* 0x000000006d10783b */ /* 0x000eb00000000200 */
[----:B------:R-:W3:Y:S08]  /*5c50*/  LDSM.16.M88.4 R44, [R180+0x1000] ;  /* 0x00100000b42c783b */ /* 0x000ef00000000200 */
[----:B------:R-:W4:Y:S08]  /*5c60*/  LDSM.16.M88.4 R32, [R109+0x400] ;  /* 0x000400006d20783b */ /* 0x000f300000000200 */
[----:B------:R-:W5:Y:S08]  /*5c70*/  LDSM.16.M88.4 R100, [R109+0x800] ;  /* 0x000800006d64783b */ /* 0x000f700000000200 */
[----:B------:R-:W-:Y:S01]  /*5c80*/  LDSM.16.M88.4 R160, [R181] ;  /* 0x00000000b5a0783b */ /* 0x000fe20000000200 */
[-C--:B--2---:R-:W-:Y:S07]  /*5c90*/  HMMA.16816.F32.BF16 R4, R48, R16.reuse, RZ ;  /* 0x000000103004723c */ /* 0x084fee00000418ff */
[----:B------:R-:W2:Y:S01]  /*5ca0*/  LDSM.16.M88.4 R164, [R182] ;  /* 0x00000000b6a4783b */ /* 0x000ea20000000200 */
[----:B-1----:R-:W-:Y:S01]  /*5cb0*/  ISETP.GT.AND P6, PT, R20, 0x3f, PT ;  /* 0x0000003f1400780c */ /* 0x002fe20003fc4270 */
[----:B------:R-:W-:Y:S03]  /*5cc0*/  IMAD R20, R0, 0x30, RZ ;  /* 0x0000003000147824 */ /* 0x000fe600078e02ff */
[----:B------:R-:W-:Y:S01]  /*5cd0*/  IADD3 R0, P0, R248, R2, RZ ;  /* 0x00000002f8007210 */ /* 0x000fe20007f1e0ff */
[C---:B---3--:R-:W-:Y:S02]  /*5ce0*/  HMMA.16816.F32.BF16 R8, R44.reuse, R16, RZ ;  /* 0x000000102c08723c */ /* 0x048fe400000418ff */
[----:B------:R-:W1:Y:S01]  /*5cf0*/  LDSM.16.M88.4 R168, [R181+0x1000] ;  /* 0x00100000b5a8783b */ /* 0x000e620000000200 */
[----:B------:R-:W-:Y:S05]  /*5d00*/  IADD3 R3, R3, R20, RZ ;  /* 0x0000001403037210 */ /* 0x000fea0007ffe0ff */
[-C--:B------:R-:W-:Y:S01]  /*5d10*/  HMMA.16816.F32.BF16 R12, R44, R18.reuse, RZ ;  /* 0x000000122c0c723c */ /* 0x080fe200000418ff */
[----:B------:R-:W-:Y:S01]  /*5d20*/  @!P6 LEA R24, P1, R29, R2, 0x5 ;  /* 0x000000021d18e211 */ /* 0x000fe200078228ff */
[----:B------:R-:W3:Y:S02]  /*5d30*/  LDSM.16.M88.4 R172, [R190] ;  /* 0x00000000beac783b */ /* 0x000ee40000000200 */
[----:B------:R-:W-:Y:S02]  /*5d40*/  IADD3.X R28, R3, R247, RZ, P0, !PT ;  /* 0x000000f7031c7210 */ /* 0x000fe400007fe4ff */
[C---:B------:R-:W-:Y:S02]  /*5d50*/  LEA R2, P0, R0.reuse, c[0x0][0x1f8], 0x1 ;  /* 0x00007e0000027a11 */ /* 0x040fe400078008ff */
[C---:B------:R-:W-:Y:S02]  /*5d60*/  HMMA.16816.F32.BF16 R16, R48.reuse, R18, RZ ;  /* 0x000000123010723c */ /* 0x040fe400000418ff */
[----:B------:R-:W1:Y:S02]  /*5d70*/  LDSM.16.M88.4 R176, [R189] ;  /* 0x00000000bdb0783b */ /* 0x000e640000000200 */
[----:B------:R-:W-:Y:S02]  /*5d80*/  @!P6 LEA.HI.X R29, R29, R3, R30, 0x5, P1 ;  /* 0x000000031d1de211 */ /* 0x000fe400008f2c1e */
[----:B------:R-:W-:Y:S02]  /*5d90*/  LEA.HI.X R3, R0, c[0x0][0x1fc], R28, 0x1, P0 ;  /* 0x00007f0000037a11 */ /* 0x000fe400000f0c1c */
[-C--:B----4-:R-:W-:Y:S01]  /*5da0*/  HMMA.16816.F32.BF16 R20, R48, R32.reuse, RZ ;  /* 0x000000203014723c */ /* 0x090fe200000418ff */
[----:B------:R-:W-:Y:S01]  /*5db0*/  @!P6 IADD3 R37, P2, R24, R248, RZ ;  /* 0x000000f81825e210 */ /* 0x000fe20007f5e0ff */
[----:B------:R-:W4:Y:S03]  /*5dc0*/  LDL R218, [R1+0x8] ;  /* 0x0000080001da7983 */ /* 0x000f260000100800 */
[----:B------:R-:W-:Y:S01]  /*5dd0*/  @!P6 LEA R36, P0, R37, c[0x0][0x1f8], 0x1 ;  /* 0x00007e002524ea11 */ /* 0x000fe200078008ff */
[----:B------:R-:W-:Y:S01]  /*5de0*/  @!PT LDS RZ, [RZ] ;  /* 0x00000000fffff984 */ /* 0x000fe20000000800 */
[----:B------:R-:W-:Y:S01]  /*5df0*/  @!PT LDS RZ, [RZ] ;  /* 0x00000000fffff984 */ /* 0x000fe20000000800 */
[----:B------:R-:W-:Y:S01]  /*5e00*/  @!PT LDS RZ, [RZ] ;  /* 0x00000000fffff984 */ /* 0x000fe20000000800 */
[----:B------:R1:W-:Y:S01]  /*5e10*/  LDGSTS.E.BYPASS.LTC128B.128 [R191+0x1880], [R2.64], !P3 ;  /* 0x0188000002bf7fae */ /* 0x0003e2000d901d46 */
[----:B------:R-:W-:Y:S01]  /*5e20*/  @!P6 IADD3.X R0, R29, R247, RZ, P2, !PT ;  /* 0x000000f71d00e210 */ /* 0x000fe200017fe4ff */
[C---:B------:R-:W-:Y:S04]  /*5e30*/  HMMA.16816.F32.BF16 R24, R44.reuse, R32, RZ ;  /* 0x000000202c18723c */ /* 0x040fe800000418ff */
[----:B------:R-:W-:Y:S02]  /*5e40*/  @!P6 LEA.HI.X R37, R37, c[0x0][0x1fc], R0, 0x1, P0 ;  /* 0x00007f002525ea11 */ /* 0x000fe400000f0c00 */
[----:B------:R1:W-:Y:S02]  /*5e50*/  LDGSTS.E.BYPASS.LTC128B.128 [R191+0x2480], [R2.64+0x40], !P4 ;  /* 0x0248004002bf7fae */ /* 0x0003e4000e101d46 */
[-C--:B------:R-:W-:Y:S06]  /*5e60*/  HMMA.16816.F32.BF16 R28, R44, R34.reuse, RZ ;  /* 0x000000222c1c723c */ /* 0x080fec00000418ff */
[----:B------:R1:W-:Y:S02]  /*5e70*/  LDGSTS.E.BYPASS.LTC128B.128 [R191+0x3080], [R2.64+0x80], !P5 ;  /* 0x0308008002bf7fae */ /* 0x0003e4000e901d46 */
[C---:B------:R-:W-:Y:S06]  /*5e80*/  HMMA.16816.F32.BF16 R32, R48.reuse, R34, RZ ;  /* 0x000000223020723c */ /* 0x040fec00000418ff */
[----:B------:R5:W-:Y:S08]  /*5e90*/  @!P6 LDGSTS.E.BYPASS.LTC128B.128 [R191+0x2080], [R36.64], !P3 ;  /* 0x0208000024bfefae */ /* 0x000bf0000d901d46 */
[----:B------:R5:W-:Y:S08]  /*5ea0*/  @!P6 LDGSTS.E.BYPASS.LTC128B.128 [R191+0x2c80], [R36.64+0x40], !P4 ;  /* 0x02c8004024bfefae */ /* 0x000bf0000e101d46 */
[----:B------:R5:W-:Y:S08]  /*5eb0*/  @!P6 LDGSTS.E.BYPASS.LTC128B.128 [R191+0x3880], [R36.64+0x80], !P5 ;  /* 0x0388008024bfefae */ /* 0x000bf0000e901d46 */
[----:B------:R-:W0:Y:S01]  /*5ec0*/  LDGDEPBAR ;  /* 0x00000000000079af */ /* 0x000e220000000000 */
[-C--:B-----5:R-:W-:Y:S08]  /*5ed0*/  HMMA.16816.F32.BF16 R36, R48, R100.reuse, RZ ;  /* 0x000000643024723c */ /* 0x0a0ff000000418ff */
[C---:B------:R-:W-:Y:S08]  /*5ee0*/  HMMA.16816.F32.BF16 R40, R44.reuse, R100, RZ ;  /* 0x000000642c28723c */ /* 0x040ff000000418ff */
[-C--:B------:R-:W-:Y:S08]  /*5ef0*/  HMMA.16816.F32.BF16 R44, R44, R102.reuse, RZ ;  /* 0x000000662c2c723c */ /* 0x080ff000000418ff */
[----:B------:R-:W-:Y:S01]  /*5f00*/  HMMA.16816.F32.BF16 R48, R48, R102, RZ ;  /* 0x000000663030723c */ /* 0x000fe200000418ff */
[----:B------:R-:W-:Y:S07]  /*5f10*/  LDSM.16.M88.4 R100, [R180+0x2000] ;  /* 0x00200000b464783b */ /* 0x000fee0000000200 */
[-C--:B--2---:R-:W-:Y:S08]  /*5f20*/  HMMA.16816.F32.BF16 R4, R160, R164.reuse, R4 ;  /* 0x000000a4a004723c */ /* 0x084ff00000041804 */
[C---:B-1----:R-:W-:Y:S08]  /*5f30*/  HMMA.16816.F32.BF16 R8, R168.reuse, R164, R8 ;  /* 0x000000a4a808723c */ /* 0x042ff00000041808 */
[-C--:B------:R-:W-:Y:S08]  /*5f40*/  HMMA.16816.F32.BF16 R12, R168, R166.reuse, R12 ;  /* 0x000000a6a80c723c */ /* 0x080ff0000004180c */
[C---:B------:R-:W-:Y:S01]  /*5f50*/  HMMA.16816.F32.BF16 R16, R160.reuse, R166, R16 ;  /* 0x000000a6a010723c */ /* 0x040fe20000041810 */
[----:B------:R-:W1:Y:S07]  /*5f60*/  LDSM.16.M88.4 R164, [R109+0xc00] ;  /* 0x000c00006da4783b */ /* 0x000e6e0000000200 */
        /* <DEDUP_REMOVED lines=8> */
[----:B------:R-:W2:Y:S07]  /*5ff0*/  LDSM.16.M88.4 R168, [R180+0x3000] ;  /* 0x00300000b4a8783b */ /* 0x000eae0000000200 */
[----:B------:R-:W-:Y:S01]  /*6000*/  HMMA.16816.F32.BF16 R48, R160, R178, R48 ;  /* 0x000000b2a030723c */ /* 0x000fe20000041830 */
[----:B------:R-:W3:Y:S07]  /*6010*/  LDSM.16.M88.4 R160, [R109+0x1000] ;  /* 0x001000006da0783b */ /* 0x000eee0000000200 */
[-C--:B-1----:R-:W-:Y:S08]  /*6020*/  HMMA.16816.F32.BF16 R4, R100, R164.reuse, R4 ;  /* 0x000000a46404723c */ /* 0x082ff00000041804 */
[C---:B--2---:R-:W-:Y:S08]  /*6030*/  HMMA.16816.F32.BF16 R8, R168.reuse, R164, R8 ;  /* 0x000000a4a808723c */ /* 0x044ff00000041808 */
[-C--:B------:R-:W-:Y:S08]  /*6040*/  HMMA.16816.F32.BF16 R12, R168, R166.reuse, R12 ;  /* 0x000000a6a80c723c */ /* 0x080ff0000004180c */
[C---:B------:R-:W-:Y:S01]  /*6050*/  HMMA.16816.F32.BF16 R16, R100.reuse, R166, R16 ;  /* 0x000000a66410723c */ /* 0x040fe20000041810 */
[----:B------:R-:W-:Y:S07]  /*6060*/  LDSM.16.M88.4 R164, [R188] ;  /* 0x00000000bca4783b */ /* 0x000fee0000000200 */
[-C--:B---3--:R-:W-:Y:S08]  /*6070*/  HMMA.16816.F32.BF16 R20, R100, R160.reuse, R20 ;  /* 0x000000a06414723c */ /* 0x088ff00000041814 */
[C---:B------:R-:W-:Y:S08]  /*6080*/  HMMA.16816.F32.BF16 R24, R168.reuse, R160, R24 ;  /* 0x000000a0a818723c */ /* 0x040ff00000041818 */
[-C--:B------:R-:W-:Y:S08]  /*6090*/  HMMA.16816.F32.BF16 R28, R168, R162.reuse, R28 ;  /* 0x000000a2a81c723c */ /* 0x080ff0000004181c */
[C---:B------:R-:W-:Y:S01]  /*60a0*/  HMMA.16816.F32.BF16 R32, R100.reuse, R162, R32 ;  /* 0x000000a26420723c */ /* 0x040fe20000041820 */
[----:B------:R-:W1:Y:S07]  /*60b0*/  LDSM.16.M88.4 R160, [R181+0x2000] ;  /* 0x00200000b5a0783b */ /* 0x000e6e0000000200 */
[-C--:B------:R-:W-:Y:S08]  /*60c0*/  HMMA.16816.F32.BF16 R36, R100, R172.reuse, R36 ;  /* 0x000000ac6424723c */ /* 0x080ff00000041824 */
[C---:B------:R-:W-:Y:S08]  /*60d0*/  HMMA.16816.F32.BF16 R40, R168.reuse, R172, R40 ;  /* 0x000000aca828723c */ /* 0x040ff00000041828 */
[-C--:B------:R-:W-:Y:S01]  /*60e0*/  HMMA.16816.F32.BF16 R44, R168, R174.reuse, R44 ;  /* 0x000000aea82c723c */ /* 0x080fe2000004182c */
[----:B------:R-:W2:Y:S02]  /*60f0*/  LDSM.16.M88.4 R168, [R181+0x3000] ;  /* 0x00300000b5a8783b */ /* 0x000ea40000000200 */
[----:B----4-:R-:W-:Y:S05]  /*6100*/  ISETP.GT.AND P2, PT, R192, R218, PT ;  /* 0x000000dac000720c */ /* 0x010fea0003f44270 */
[----:B------:R-:W-:Y:S01]  /*6110*/  HMMA.16816.F32.BF16 R48, R100, R174, R48 ;  /* 0x000000ae6430723c */ /* 0x000fe20000041830 */
[----:B------:R-:W3:Y:S07]  /*6120*/  LDSM.16.M88.4 R100, [R187] ;  /* 0x00000000bb64783b */ /* 0x000eee0000000200 */
[-C--:B-1----:R-:W-:Y:S01]  /*6130*/  HMMA.16816.F32.BF16 R4, R160, R164.reuse, R4 ;  /* 0x000000a4a004723c */ /* 0x082fe20000041804 */
[----:B------:R-:W1:Y:S07]  /*6140*/  LDSM.16.M88.4 R172, [R186] ;  /* 0x00000000baac783b */ /* 0x000e6e0000000200 */
[C---:B--2---:R-:W-:Y:S08]  /*6150*/  HMMA.16816.F32.BF16 R8, R168.reuse, R164, R8 ;  /* 0x000000a4a808723c */ /* 0x044ff00000041808 */
[-C--:B------:R-:W-:Y:S08]  /*6160*/  HMMA.16816.F32.BF16 R12, R168, R166.reuse, R12 ;  /* 0x000000a6a80c723c */ /* 0x080ff0000004180c */
[C---:B------:R-:W-:Y:S01]  /*6170*/  HMMA.16816.F32.BF16 R16, R160.reuse, R166, R16 ;  /* 0x000000a6a010723c */ /* 0x040fe20000041810 */
[----:B------:R-:W-:Y:S07]  /*6180*/  LDSM.16.M88.4 R164, [R109+0x1800] ;  /* 0x001800006da4783b */ /* 0x000fee0000000200 */
[-C--:B---3--:R-:W-:Y:S08]  /*6190*/  HMMA.16816.F32.BF16 R20, R160, R100.reuse, R20 ;  /* 0x00000064a014723c */ /* 0x088ff00000041814 */
[C---:B------:R-:W-:Y:S08]  /*61a0*/  HMMA.16816.F32.BF16 R24, R168.reuse, R100, R24 ;  /* 0x00000064a818723c */ /* 0x040ff00000041818 */
[-C--:B------:R-:W-:Y:S08]  /*61b0*/  HMMA.16816.F32.BF16 R28, R168, R102.reuse, R28 ;  /* 0x00000066a81c723c */ /* 0x080ff0000004181c */
[C---:B------:R-:W-:Y:S01]  /*61c0*/  HMMA.16816.F32.BF16 R32, R160.reuse, R102, R32 ;  /* 0x00000066a020723c */ /* 0x040fe20000041820 */
[----:B------:R-:W2:Y:S07]  /*61d0*/  LDSM.16.M88.4 R100, [R180+0x4000] ;  /* 0x00400000b464783b */ /* 0x000eae0000000200 */
[-C--:B-1----:R-:W-:Y:S08]  /*61e0*/  HMMA.16816.F32.BF16 R36, R160, R172.reuse, R36 ;  /* 0x000000aca024723c */ /* 0x082ff00000041824 */
[C---:B------:R-:W-:Y:S08]  /*61f0*/  HMMA.16816.F32.BF16 R40, R168.reuse, R172, R40 ;  /* 0x000000aca828723c */ /* 0x040ff00000041828 */
[-C--:B------:R-:W-:Y:S01]  /*6200*/  HMMA.16816.F32.BF16 R44, R168, R174.reuse, R44 ;  /* 0x000000aea82c723c */ /* 0x080fe2000004182c */
[----:B------:R-:W1:Y:S07]  /*6210*/  LDSM.16.M88.4 R168, [R180+0x5000] ;  /* 0x00500000b4a8783b */ /* 0x000e6e0000000200 */
[----:B------:R-:W-:Y:S01]  /*6220*/  HMMA.16816.F32.BF16 R48, R160, R174, R48 ;  /* 0x000000aea030723c */ /* 0x000fe20000041830 */
[----:B------:R-:W3:Y:S07]  /*6230*/  LDSM.16.M88.4 R160, [R109+0x1c00] ;  /* 0x001c00006da0783b */ /* 0x000eee0000000200 */
[-C--:B--2---:R-:W-:Y:S01]  /*6240*/  HMMA.16816.F32.BF16 R4, R100, R164.reuse, R4 ;  /* 0x000000a46404723c */ /* 0x084fe20000041804 */
[----:B------:R-:W2:Y:S07]  /*6250*/  LDSM.16.M88.4 R172, [R109+0x2000] ;  /* 0x002000006dac783b */ /* 0x000eae0000000200 */
[C---:B-1----:R-:W-:Y:S08]  /*6260*/  HMMA.16816.F32.BF16 R8, R168.reuse, R164, R8 ;  /* 0x000000a4a808723c */ /* 0x042ff00000041808 */
        /* <DEDUP_REMOVED lines=8> */
[-C--:B--2---:R-:W-:Y:S08]  /*62f0*/  HMMA.16816.F32.BF16 R36, R100, R172.reuse, R36 ;  /* 0x000000ac6424723c */ /* 0x084ff00000041824 */
[C---:B------:R-:W-:Y:S08]  /*6300*/  HMMA.16816.F32.BF16 R40, R168.reuse, R172, R40 ;  /* 0x000000aca828723c */ /* 0x040ff00000041828 */
[-C--:B------:R-:W-:Y:S01]  /*6310*/  HMMA.16816.F32.BF16 R44, R168, R174.reuse, R44 ;  /* 0x000000aea82c723c */ /* 0x080fe2000004182c */
[----:B------:R-:W2:Y:S07]  /*6320*/  LDSM.16.M88.4 R168, [R181+0x5000] ;  /* 0x00500000b5a8783b */ /* 0x000eae0000000200 */
[----:B------:R-:W-:Y:S08]  /*6330*/  HMMA.16816.F32.BF16 R48, R100, R174, R48 ;  /* 0x000000ae6430723c */ /* 0x000ff00000041830 */
[-C--:B-1----:R-:W-:Y:S11]  /*6340*/  HMMA.16816.F32.BF16 R4, R160, R164.reuse, R4 ;  /* 0x000000a4a004723c */ /* 0x082ff60000041804 */
[----:B------:R-:W-:Y:S11]  /*6350*/  @!UPT UIADD3 URZ, URZ, URZ, URZ ;  /* 0x0000003f3f3ff290 */ /* 0x000ff6000fffe03f */
[----:B------:R-:W-:Y:S02]  /*6360*/  @!UPT UIADD3 URZ, URZ, URZ, URZ ;  /* 0x0000003f3f3ff290 */ /* 0x000fe4000fffe03f */
[----:B------:R-:W-:Y:S01]  /*6370*/  FMUL.FTZ R0, R4, c[0x0][0x320] ;  /* 0x0000c80004007a20 */ /* 0x000fe20000410000 */
[C---:B--2---:R-:W-:Y:S03]  /*6380*/  HMMA.16816.F32.BF16 R8, R168.reuse, R164, R8 ;  /* 0x000000a4a808723c */ /* 0x044fe60000041808 */
[----:B------:R1:W2:Y:S05]  /*6390*/  MUFU.TANH R173, R0 ;  /* 0x0000000000ad7308 */ /* 0x0002aa0000002400 */
[-C--:B------:R-:W-:Y:S08]  /*63a0*/  HMMA.16816.F32.BF16 R12, R168, R166.reuse, R12 ;  /* 0x000000a6a80c723c */ /* 0x080ff0000004180c */
[C---:B------:R-:W-:Y:S08]  /*63b0*/  HMMA.16816.F32.BF16 R16, R160.reuse, R166, R16 ;  /* 0x000000a6a010723c */ /* 0x040ff00000041810 */
[----:B------:R-:W-:Y:S04]  /*63c0*/  FMUL.FTZ R3, R10, c[0x0][0x320] ;  /* 0x0000c8000a037a20 */ /* 0x000fe80000410000 */
[----:B------:R3:W4:Y:S01]  /*63d0*/  MUFU.TANH R175, R3 ;  /* 0x0000000300af7308 */ /* 0x0007220000002400 */
[----:B-1----:R-:W-:Y:S02]  /*63e0*/  FMUL.FTZ R0, R5, c[0x0][0x320] ;  /* 0x0000c80005007a20 */ /* 0x002fe40000410000 */
[----:B------:R-:W-:Y:S07]  /*63f0*/  FMUL.FTZ R2, R11, c[0x0][0x320] ;  /* 0x0000c8000b027a20 */ /* 0x000fee0000410000 */
[----:B------:R1:W1:Y:S10]  /*6400*/  MUFU.TANH R172, R0 ;  /* 0x0000000000ac7308 */ /* 0x0002740000002400 */
[----:B------:R5:W2:Y:S01]  /*6410*/  MUFU.TANH R179, R2 ;  /* 0x0000000200b37308 */ /* 0x000aa20000002400 */
[----:B---3--:R-:W-:Y:S02]  /*6420*/  FMUL.FTZ R3, R18, c[0x0][0x320] ;  /* 0x0000c80012037a20 */ /* 0x008fe40000410000 */
[----:B-1----:R-:W-:Y:S07]  /*6430*/  FMUL.FTZ R0, R6, c[0x0][0x320] ;  /* 0x0000c80006007a20 */ /* 0x002fee0000410000 */
[----:B------:R1:W3:Y:S01]  /*6440*/  MUFU.TANH R174, R0 ;  /* 0x0000000000ae7308 */ /* 0x0002e20000002400 */
[----:B-----5:R-:W-:Y:S02]  /*6450*/  FMUL.FTZ R2, R19, c[0x0][0x320] ;  /* 0x0000c80013027a20 */ /* 0x020fe40000410000 */
[----:B-1----:R-:W-:Y:S02]  /*6460*/  FMUL.FTZ R0, R7, c[0x0][0x320] ;  /* 0x0000c80007007a20 */ /* 0x002fe40000410000 */
[----:B------:R-:W1:Y:S05]  /*6470*/  LDSM.16.M88.4 R4, [R184] ;  /* 0x00000000b804783b */ /* 0x000e6a0000000200 */
[----:B------:R5:W1:Y:S02]  /*6480*/  MUFU.TANH R176, R0 ;  /* 0x0000000000b07308 */ /* 0x000a640000002400 */
[----:B-----5:R-:W-:Y:S02]  /*6490*/  FMUL.FTZ R0, R8, c[0x0][0x320] ;  /* 0x0000c80008007a20 */ /* 0x020fe40000410000 */
[----:B------:R-:W-:Y:S06]  /*64a0*/  FMUL.FTZ R8, R17, c[0x0][0x320] ;  /* 0x0000c80011087a20 */ /* 0x000fec0000410000 */
[----:B------:R5:W2:Y:S01]  /*64b0*/  MUFU.TANH R178, R0 ;  /* 0x0000000000b27308 */ /* 0x000aa20000002400 */
[-C--:B-1----:R-:W-:Y:S08]  /*64c0*/  HMMA.16816.F32.BF16 R20, R160, R4.reuse, R20 ;  /* 0x00000004a014723c */ /* 0x082ff00000041814 */
[C---:B------:R-:W-:Y:S04]  /*64d0*/  HMMA.16816.F32.BF16 R24, R168.reuse, R4, R24 ;  /* 0x00000004a818723c */ /* 0x040fe80000041818 */
[----:B-----5:R-:W-:Y:S03]  /*64e0*/  FMUL.FTZ R0, R9, c[0x0][0x320] ;  /* 0x0000c80009007a20 */ /* 0x020fe60000410000 */
[----:B------:R-:W-:Y:S01]  /*64f0*/  MOV R4, R106 ;  /* 0x0000006a00047202 */ /* 0x000fe20000000f00 */
[-C--:B------:R-:W-:Y:S01]  /*6500*/  HMMA.16816.F32.BF16 R28, R168, R6.reuse, R28 ;  /* 0x00000006a81c723c */ /* 0x080fe2000004181c */
[----:B------:R1:W1:Y:S07]  /*6510*/  MUFU.TANH R177, R0 ;  /* 0x0000000000b17308 */ /* 0x00026e0000002400 */
[C---:B------:R-:W-:Y:S04]  /*6520*/  HMMA.16816.F32.BF16 R32, R160.reuse, R6, R32 ;  /* 0x00000006a020723c */ /* 0x040fe80000041820 */
[----:B-1----:R-:W-:Y:S02]  /*6530*/  FMUL.FTZ R0, R12, c[0x0][0x320] ;  /* 0x0000c8000c007a20 */ /* 0x002fe40000410000 */
[----:B------:R1:W1:Y:S10]  /*6540*/  MUFU.TANH R12, R3 ;  /* 0x00000003000c7308 */ /* 0x0002740000002400 */
[----:B------:R5:W2:Y:S01]  /*6550*/  MUFU.TANH R165, R0 ;  /* 0x0000000000a57308 */ /* 0x000aa20000002400 */
[----:B-1----:R-:W-:Y:S09]  /*6560*/  FMUL.FTZ R3, R26, c[0x0][0x320] ;  /* 0x0000c8001a037a20 */ /* 0x002ff20000410000 */
[----:B------:R-:W1:Y:S01]  /*6570*/  MUFU.TANH R208, R3 ;  /* 0x0000000300d07308 */ /* 0x000e620000002400 */
[----:B-----5:R-:W-:Y:S09]  /*6580*/  FMUL.FTZ R0, R13, c[0x0][0x320] ;  /* 0x0000c8000d007a20 */ /* 0x020ff20000410000 */
[----:B------:R5:W1:Y:S10]  /*6590*/  MUFU.TANH R13, R8 ;  /* 0x00000008000d7308 */ /* 0x000a740000002400 */
[----:B------:R1:W1:Y:S01]  /*65a0*/  MUFU.TANH R164, R0 ;  /* 0x0000000000a47308 */ /* 0x0002620000002400 */
[----:B-----5:R-:W5:Y:S01]  /*65b0*/  LDSM.16.M88.4 R8, [R183] ;  /* 0x00000000b708783b */ /* 0x020f620000000200 */
[----:B------:R-:W-:Y:S07]  /*65c0*/  DEPBAR.LE SB0, 0x0 ;  /* 0x000080000000791a */ /* 0x000fee0000000000 */
[----:B------:R-:W-:Y:S01]  /*65d0*/  BAR.SYNC.DEFER_BLOCKING 0x0 ;  /* 0x0000000000007b1d */ /* 0x000fe20000010000 */
[----:B-1----:R-:W-:Y:S05]  /*65e0*/  FMUL.FTZ R0, R14, c[0x0][0x320] ;  /* 0x0000c8000e007a20 */ /* 0x002fea0000410000 */
[----:B------:R1:W1:Y:S10]  /*65f0*/  MUFU.TANH R167, R0 ;  /* 0x0000000000a77308 */ /* 0x0002740000002400 */
[----:B------:R2:W2:Y:S01]  /*6600*/  MUFU.TANH R14, R2 ;  /* 0x00000002000e7308 */ /* 0x0004a20000002400 */
[----:B-1----:R-:W-:Y:S01]  /*6610*/  FMUL.FTZ R0, R15, c[0x0][0x320] ;  /* 0x0000c8000f007a20 */ /* 0x002fe20000410000 */
[-C--:B-----5:R-:W-:Y:S08]  /*6620*/  HMMA.16816.F32.BF16 R36, R160, R8.reuse, R36 ;  /* 0x00000008a024723c */ /* 0x0a0ff00000041824 */
[----:B------:R1:W1:Y:S01]  /*6630*/  MUFU.TANH R166, R0 ;  /* 0x0000000000a67308 */ /* 0x0002620000002400 */
[C---:B------:R-:W-:Y:S04]  /*6640*/  HMMA.16816.F32.BF16 R40, R168.reuse, R8, R40 ;  /* 0x00000008a828723c */ /* 0x040fe80000041828 */
[----:B--2---:R-:W-:Y:S05]  /*6650*/  FMUL.FTZ R2, R27, c[0x0][0x320] ;  /* 0x0000c8001b027a20 */ /* 0x004fea0000410000 */
[----:B------:R2:W2:Y:S01]  /*6660*/  MUFU.TANH R207, R2 ;  /* 0x0000000200cf7308 */ /* 0x0004a20000002400 */
[-C--:B------:R-:W-:Y:S08]  /*6670*/  HMMA.16816.F32.BF16 R44, R168, R10.reuse, R44 ;  /* 0x0000000aa82c723c */ /* 0x080ff0000004182c */
[----:B------:R-:W-:Y:S04]  /*6680*/  HMMA.16816.F32.BF16 R48, R160, R10, R48 ;  /* 0x0000000aa030723c */ /* 0x000fe80000041830 */
[----:B-1----:R-:W-:Y:S04]  /*6690*/  FMUL.FTZ R0, R16, c[0x0][0x320] ;  /* 0x0000c80010007a20 */ /* 0x002fe80000410000 */
[----:B------:R1:W1:Y:S11]  /*66a0*/  MUFU.TANH R15, R0 ;  /* 0x00000000000f7308 */ /* 0x0002760000002400 */
[----:B------:R-:W-:Y:S05]  /*66b0*/  @!UPT UIADD3 URZ, URZ, URZ, URZ ;  /* 0x0000003f3f3ff290 */ /* 0x000fea000fffe03f */
[----:B--2---:R-:W-:Y:S04]  /*66c0*/  FMUL.FTZ R2, R48, c[0x0][0x320] ;  /* 0x0000c80030027a20 */ /* 0x004fe80000410000 */
[----:B------:R2:W2:Y:S01]  /*66d0*/  MUFU.TANH R168, R2 ;  /* 0x0000000200a87308 */ /* 0x0004a20000002400 */
[----:B-1----:R-:W-:Y:S09]  /*66e0*/  FMUL.FTZ R0, R20, c[0x0][0x320] ;  /* 0x0000c80014007a20 */ /* 0x002ff20000410000 */
[----:B------:R1:W1:Y:S01]  /*66f0*/  MUFU.TANH R199, R0 ;  /* 0x0000000000c77308 */ /* 0x0002620000002400 */
[----:B--2---:R-:W-:Y:S01]  /*6700*/  MOV R2, R107 ;  /* 0x0000006b00027202 */ /* 0x004fe20000000f00 */
[----:B-1----:R-:W-:Y:S08]  /*6710*/  FMUL.FTZ R0, R21, c[0x0][0x320] ;  /* 0x0000c80015007a20 */ /* 0x002ff00000410000 */
[----:B------:R1:W2:Y:S02]  /*6720*/  MUFU.TANH R197, R0 ;  /* 0x0000000000c57308 */ /* 0x0002a40000002400 */
[----:B-1----:R-:W-:Y:S08]  /*6730*/  FMUL.FTZ R0, R22, c[0x0][0x320] ;  /* 0x0000c80016007a20 */ /* 0x002ff00000410000 */
[----:B------:R1:W1:Y:S02]  /*6740*/  MUFU.TANH R195, R0 ;  /* 0x0000000000c37308 */ /* 0x0002640000002400 */
        /* <DEDUP_REMOVED lines=52> */
[----:B-1----:R-:W-:Y:S01]  /*6a90*/  MOV R0, R108 ;  /* 0x0000006c00007202 */ /* 0x002fe20000000f00 */
[----:B------:R-:W-:-:S06]  /*6aa0*/  @!P2 BRA `(.L_x_54) ;  /* 0x000002f00000a947 */ /* 0x000fcc0003800000 */
[----:B--234-:R-:W1:Y:S02]  /*6ab0*/  S2R R219, SR_TID.X ;  /* 0x0000000000db7919 */ /* 0x01ce640000002100 */
[----:B-1----:R-:W-:Y:S04]  /*6ac0*/  SHF.R.S32.HI R218, RZ, 0x1f, R219 ;  /* 0x0000001fffda7819 */ /* 0x002fe800000114db */
[----:B------:R-:W-:Y:S04]  /*6ad0*/  LEA.HI R218, R218, R219, RZ, 0x2 ;  /* 0x000000dbdada7211 */ /* 0x000fe800078f10ff */
[----:B------:R-:W-:Y:S04]  /*6ae0*/  SHF.R.S32.HI R218, RZ, 0x2, R218 ;  /* 0x00000002ffda7819 */ /* 0x000fe800000114da */
[----:B------:R-:W-:Y:S04]  /*6af0*/  IADD3 R3, -R218, 0x30, RZ ;  /* 0x00000030da037810 */ /* 0x000fe80007ffe1ff */
[----:B------:R-:W-:Y:S11]  /*6b00*/  ISETP.GE.AND P0, PT, R3, 0x21, PT ;  /* 0x000000210300780c */ /* 0x000ff60003f06270 */
[----:B------:R-:W-:Y:S02]  /*6b10*/  @!UPT UIADD3 URZ, URZ, URZ, URZ ;  /* 0x0000003f3f3ff290 */ /* 0x000fe4000fffe03f */
[----:B------:R-:W-:Y:S01]  /*6b20*/  @P0 IMAD.MOV.U32 R7, RZ, RZ, c[0x0][0x1e0] ;  /* 0x00007800ff070624 */ /* 0x000fe200078e00ff */
[----:B------:R-:W-:Y:S01]  /*6b30*/  @P0 IADD3 R5, R192, -0x1, RZ ;  /* 0xffffffffc0050810 */ /* 0x000fe20007ffe0ff */
[----:B------:R-:W-:Y:S03]  /*6b40*/  @P0 IMAD.MOV.U32 R8, RZ, RZ, 0x5 ;  /* 0x00000005ff080424 */ /* 0x000fe600078e00ff */
[----:B------:R-:W-:Y:S02]  /*6b50*/  @P0 SHF.R.S32.HI R6, RZ, 0x1f, R5 ;  /* 0x0000001fff060819 */ /* 0x000fe40000011405 */
[C---:B------:R-:W-:Y:S01]  /*6b60*/  @P0 SHF.L.U64.HI R9, R7.reuse, R8, c[0x0][0x1e4] ;  /* 0x0000790007090619 */ /* 0x040fe20000010208 */
[----:B------:R-:W-:Y:S02]  /*6b70*/  @P0 IMAD.SHL.U32 R8, R7, 0x20, RZ ;  /* 0x0000002007080824 */ /* 0x000fe400078e00ff */
[----:B------:R-:W-:Y:S04]  /*6b80*/  @P0 IMAD R6, R6, c[0x0][0x1e0], RZ ;  /* 0x0000780006060a24 */ /* 0x000fe800078e02ff */
[C---:B------:R-:W-:Y:S02]  /*6b90*/  @P0 IMAD R10, R5.reuse, c[0x0][0x1e4], R6 ;  /* 0x00007900050a0a24 */ /* 0x040fe400078e0206 */
[----:B------:R-:W-:Y:S04]  /*6ba0*/  @P0 IMAD.WIDE.U32 R6, R5, c[0x0][0x1e0], RZ ;  /* 0x0000780005060a25 */ /* 0x000fe800078e00ff */
[----:B------:R-:W-:Y:S02]  /*6bb0*/  @P0 IMAD.IADD R5, R7, 0x1, R10 ;  /* 0x0000000107050824 */ /* 0x000fe400078e020a */
[----:B------:R-:W-:Y:S04]  /*6bc0*/  @P0 IMAD.WIDE.U32 R6, R6, 0x30, R8 ;  /* 0x0000003006060825 */ /* 0x000fe800078e0008 */
[----:B------:R-:W-:Y:S01]  /*6bd0*/  @P0 IMAD R8, R5, 0x30, RZ ;  /* 0x0000003005080824 */ /* 0x000fe200078e02ff */
[----:B------:R-:W-:Y:S04]  /*6be0*/  @P0 IADD3 R5, P1, R244, R6, RZ ;  /* 0x00000006f4050210 */ /* 0x000fe80007f3e0ff */
[----:B------:R-:W-:Y:S02]  /*6bf0*/  @P0 IADD3.X R10, R246, R8, R7, P1, !PT ;  /* 0x00000008f60a0210 */ /* 0x000fe40000ffe407 */
[----:B------:R-:W-:Y:S11]  /*6c00*/  ISETP.GE.AND P1, PT, R3, 0x1, PT ;  /* 0x000000010300780c */ /* 0x000ff60003f26270 */
[----:B------:R-:W-:Y:S02]  /*6c10*/  @!UPT UIADD3 URZ, URZ, URZ, URZ ;  /* 0x0000003f3f3ff290 */ /* 0x000fe4000fffe03f */
[----:B------:R-:W-:Y:S01]  /*6c20*/  @P1 IADD3 R3, R192, -0x1, RZ ;  /* 0xffffffffc0031810 */ /* 0x000fe20007ffe0ff */
[----:B------:R-:W-:Y:S03]  /*6c30*/  @P1 IMAD.MOV.U32 R7, RZ, RZ, R246 ;  /* 0x000000ffff071224 */ /* 0x000fe600078e00f6 */
[----:B------:R-:W-:Y:S01]  /*6c40*/  @P1 SHF.R.S32.HI R6, RZ, 0x1f, R3 ;  /* 0x0000001fff061819 */ /* 0x000fe20000011403 */
[C---:B------:R-:W-:Y:S04]  /*6c50*/  @P1 IMAD.WIDE.U32 R8, R3.reuse, c[0x0][0x1e0], RZ ;  /* 0x0000780003081a25 */ /* 0x040fe800078e00ff */
[----:B------:R-:W-:Y:S04]  /*6c60*/  @P1 IMAD R6, R6, c[0x0][0x1e0], RZ ;  /* 0x0000780006061a24 */ /* 0x000fe800078e02ff */
[----:B------:R-:W-:Y:S02]  /*6c70*/  @P1 IMAD R3, R3, c[0x0][0x1e4], R6 ;  /* 0x0000790003031a24 */ /* 0x000fe400078e0206 */
[----:B------:R-:W-:Y:S03]  /*6c80*/  @P1 IMAD.MOV.U32 R6, RZ, RZ, R244 ;  /* 0x000000ffff061224 */ /* 0x000fe600078e00f4 */
[----:B------:R-:W-:Y:S01]  /*6c90*/  @P1 IADD3 R3, R9, R3, RZ ;  /* 0x0000000309031210 */ /* 0x000fe20007ffe0ff */
[----:B------:R-:W-:Y:S04]  /*6ca0*/  @P1 IMAD.WIDE.U32 R6, R8, 0x30, R6 ;  /* 0x0000003008061825 */ /* 0x000fe800078e0006 */
[----:B------:R-:W-:Y:S01]  /*6cb0*/  @P1 IMAD R3, R3, 0x30, RZ ;  /* 0x0000003003031824 */ /* 0x000fe200078e02ff */
[C---:B------:R-:W-:Y:S04]  /*6cc0*/  @P1 LEA R8, P6, R6.reuse, c[0x0][0x1c8], 0x1 ;  /* 0x0000720006081a11 */ /* 0x040fe800078c08ff */
[----:B------:R-:W-:Y:S04]  /*6cd0*/  @P1 IADD3 R3, R7, R3, RZ ;  /* 0x0000000307031210 */ /* 0x000fe80007ffe0ff */
[----:B------:R-:W-:Y:S02]  /*6ce0*/  @P1 LEA.HI.X R9, R6, c[0x0][0x1cc], R3, 0x1, P6 ;  /* 0x0000730006091a11 */ /* 0x000fe400030f0c03 */
[C---:B------:R-:W-:Y:S03]  /*6cf0*/  @P0 LEA R6, P6, R5.reuse, c[0x0][0x1c8], 0x1 ;  /* 0x0000720005060a11 */ /* 0x040fe600078c08ff */
[----:B------:R-:W-:Y:S01]  /*6d00*/  @!PT LDS RZ, [RZ] ;  /* 0x00000000fffff984 */ /* 0x000fe20000000800 */
[----:B------:R-:W-:Y:S01]  /*6d10*/  @!PT LDS RZ, [RZ] ;  /* 0x00000000fffff984 */ /* 0x000fe20000000800 */
[----:B------:R-:W-:Y:S01]  /*6d20*/  @!PT LDS RZ, [RZ] ;  /* 0x00000000fffff984 */ /* 0x000fe20000000800 */
[----:B------:R1:W-:Y:S01]  /*6d30*/  @P1 LDGSTS.E.BYPASS.LTC128B.128 [R191+0x3c80], [R8.64], !P3 ;  /* 0x03c8000008bf1fae */ /* 0x0003e2000d901d46 */
[----:B------:R-:W-:Y:S03]  /*6d40*/  @P0 LEA.HI.X R7, R5, c[0x0][0x1cc], R10, 0x1, P6 ;  /* 0x0000730005070a11 */ /* 0x000fe600030f0c0a */
[----:B------:R1:W-:Y:S04]  /*6d50*/  @P1 LDGSTS.E.BYPASS.LTC128B.128 [R191+0x4880], [R8.64+0x40], !P4 ;  /* 0x0488004008bf1fae */ /* 0x0003e8000e101d46 */
[----:B------:R1:W-:Y:S04]  /*6d60*/  @P1 LDGSTS.E.BYPASS.LTC128B.128 [R191+0x5480], [R8.64+0x80], !P5 ;  /* 0x0548008008bf1fae */ /* 0x0003e8000e901d46 */
[----:B------:R1:W-:Y:S04]  /*6d70*/  @P0 LDGSTS.E.BYPASS.LTC128B.128 [R191+0x4480], [R6.64], !P3 ;  /* 0x0448000006bf0fae */ /* 0x0003e8000d901d46 */
[----:B------:R1:W-:Y:S04]  /*6d80*/  @P0 LDGSTS.E.BYPASS.LTC128B.128 [R191+0x5080], [R6.64+0x40], !P4 ;  /* 0x0508004006bf0fae */ /* 0x0003e8000e101d46 */
[----:B------:R1:W-:Y:S02]  /*6d90*/  @P0 LDGSTS.E.BYPASS.LTC128B.128 [R191+0x5c80], [R6.64+0x80], !P5 ;  /* 0x05c8008006bf0fae */ /* 0x0003e4000e901d46 */
.L_x_54:
[----:B--234-:R-:W-:Y:S05]  /*6da0*/  BSYNC B0 ;  /* 0x0000000000007941 */ /* 0x01cfea0003800000 */
.L_x_53:
[----:B------:R-:W-:Y:S01]  /*6db0*/  FMNMX.FTZ R3, R173, R108, !PT ;  /* 0x0000006cad037209 */ /* 0x000fe20007810000 */
[----:B------:R-:W-:Y:S01]  /*6dc0*/  LDSM.16.MT88.4 R20, [R110] ;  /* 0x000000006e14783b */ /* 0x000fe20000004200 */
[----:B------:R-:W-:Y:S02]  /*6dd0*/  FMNMX.FTZ R5, R174, R107, !PT ;  /* 0x0000006bae057209 */ /* 0x000fe40007810000 */
[----:B------:R-:W-:Y:S02]  /*6de0*/  FMNMX.FTZ R3, R172, R3, !PT ;  /* 0x00000003ac037209 */ /* 0x000fe40007810000 */
[----:B------:R-:W-:Y:S02]  /*6df0*/  FMNMX.FTZ R5, R176, R5, !PT ;  /* 0x00000005b0057209 */ /* 0x000fe40007810000 */
[----:B------:R-:W-:Y:S01]  /*6e00*/  FMNMX.FTZ R3, R15, R3, !PT ;  /* 0x000000030f037209 */ /* 0x000fe20007810000 */
[----:B------:R-:W-:Y:S01]  /*6e10*/  LDSM.16.MT88.4 R36, [R111] ;  /* 0x000000006f24783b */ /* 0x000fe20000004200 */
[----:B------:R-:W-:Y:S02]  /*6e20*/  FMNMX.FTZ R5, R12, R5, !PT ;  /* 0x000000050c057209 */ /* 0x000fe40007810000 */
[----:B------:R-:W-:Y:S02]  /*6e30*/  FMNMX.FTZ R3, R13, R3, !PT ;  /* 0x000000030d037209 */ /* 0x000fe40007810000 */
[----:B------:R-:W-:Y:S02]  /*6e40*/  FMNMX.FTZ R5, R14, R5, !PT ;  /* 0x000000050e057209 */ /* 0x000fe40007810000 */
[----:B------:R-:W-:Y:S01]  /*6e50*/  FMNMX.FTZ R3, R199, R3, !PT ;  /* 0x00000003c7037209 */ /* 0x000fe20007810000 */
[----:B------:R-:W0:Y:S01]  /*6e60*/  LDGDEPBAR ;  /* 0x00000000000079af */ /* 0x000e220000000000 */
[----:B------:R-:W-:Y:S02]  /*6e70*/  FMNMX.FTZ R5, R195, R5, !PT ;  /* 0x00000005c3057209 */ /* 0x000fe40007810000 */
        /* <DEDUP_REMOVED lines=14> */
[----:B-1----:R-:W-:Y:S01]  /*6f60*/  FMNMX.FTZ R6, R178, R106, !PT ;  /* 0x0000006ab2067209 */ /* 0x002fe20007810000 */
[----:B------:R-:W1:Y:S01]  /*6f70*/  SHFL.BFLY PT, R7, R3, 0x2, 0x1f ;  /* 0x0c401f0003077f89 */ /* 0x000e6200000e0000 */
[----:B------:R-:W-:Y:S02]  /*6f80*/  IADD3 R192, R192, -0x1, RZ ;  /* 0xffffffffc0c07810 */ /* 0x000fe40007ffe0ff */
[----:B------:R-:W-:Y:S04]  /*6f90*/  FMNMX.FTZ R6, R177, R6, !PT ;  /* 0x00000006b1067209 */ /* 0x000fe80007810000 */
[----:B------:R-:W-:Y:S01]  /*6fa0*/  FMNMX.FTZ R6, R165, R6, !PT ;  /* 0x00000006a5067209 */ /* 0x000fe20007810000 */
[----:B------:R-:W2:Y:S03]  /*6fb0*/  SHFL.BFLY PT, R8, R5, 0x2, 0x1f ;  /* 0x0c401f0005087f89 */ /* 0x000ea600000e0000 */
[----:B------:R-:W-:Y:S04]  /*6fc0*/  FMNMX.FTZ R6, R164, R6, !PT ;  /* 0x00000006a4067209 */ /* 0x000fe80007810000 */
[----:B------:R-:W-:Y:S04]  /*6fd0*/  FMNMX.FTZ R6, R213, R6, !PT ;  /* 0x00000006d5067209 */ /* 0x000fe80007810000 */
[----:B------:R-:W-:Y:S04]  /*6fe0*/  FMNMX.FTZ R6, R210, R6, !PT ;  /* 0x00000006d2067209 */ /* 0x000fe80007810000 */
[----:B------:R-:W-:Y:S04]  /*6ff0*/  FMNMX.FTZ R6, R214, R6, !PT ;  /* 0x00000006d6067209 */ /* 0x000fe80007810000 */
[----:B------:R-:W-:Y:S04]  /*7000*/  FMNMX.FTZ R6, R215, R6, !PT ;  /* 0x00000006d7067209 */ /* 0x000fe80007810000 */
[----:B------:R-:W-:Y:S02]  /*7010*/  FMNMX.FTZ R6, R203, R6, !PT ;  /* 0x00000006cb067209 */ /* 0x000fe40007810000 */
[----:B-1----:R-:W-:Y:S02]  /*7020*/  FMNMX.FTZ R3, R3, R7, !PT ;  /* 0x0000000703037209 */ /* 0x002fe40007810000 */
[----:B------:R-:W-:Y:S02]  /*7030*/  FMNMX.FTZ R7, R175, R105, !PT ;  /* 0x00000069af077209 */ /* 0x000fe40007810000 */
[----:B--2---:R-:W-:Y:S01]  /*7040*/  FMNMX.FTZ R5, R5, R8, !PT ;  /* 0x0000000805057209 */ /* 0x004fe20007810000 */
[----:B------:R-:W1:Y:S01]  /*7050*/  SHFL.BFLY PT, R10, R3, 0x1, 0x1f ;  /* 0x0c201f00030a7f89 */ /* 0x000e6200000e0000 */
[----:B------:R-:W-:Y:S02]  /*7060*/  FMNMX.FTZ R7, R179, R7, !PT ;  /* 0x00000007b3077209 */ /* 0x000fe40007810000 */
[----:B------:R-:W-:Y:S02]  /*7070*/  FMNMX.FTZ R6, R202, R6, !PT ;  /* 0x00000006ca067209 */ /* 0x000fe40007810000 */
[----:B------:R-:W-:Y:S02]  /*7080*/  FMNMX.FTZ R7, R167, R7, !PT ;  /* 0x00000007a7077209 */ /* 0x000fe40007810000 */
[----:B------:R-:W-:Y:S01]  /*7090*/  FMNMX.FTZ R6, R201, R6, !PT ;  /* 0x00000006c9067209 */ /* 0x000fe20007810000 */
[----:B------:R-:W2:Y:S01]  /*70a0*/  SHFL.BFLY PT, R8, R5, 0x1, 0x1f ;  /* 0x0c201f0005087f89 */ /* 0x000ea200000e0000 */
[----:B------:R-:W-:Y:S02]  /*70b0*/  FMNMX.FTZ R7, R166, R7, !PT ;  /* 0x00000007a6077209 */ /* 0x000fe40007810000 */
[----:B------:R-:W-:Y:S02]  /*70c0*/  FMNMX.FTZ R6, R171, R6, !PT ;  /* 0x00000006ab067209 */ /* 0x000fe40007810000 */
[----:B------:R-:W-:Y:S03]  /*70d0*/  FMNMX.FTZ R7, R208, R7, !PT ;  /* 0x00000007d0077209 */ /* 0x000fe60007810000 */
[----:B------:R-:W3:Y:S01]  /*70e0*/  SHFL.BFLY PT, R9, R6, 0x2, 0x1f ;  /* 0x0c401f0006097f89 */ /* 0x000ee200000e0000 */
[----:B------:R-:W-:Y:S02]  /*70f0*/  FMNMX.FTZ R7, R207, R7, !PT ;  /* 0x00000007cf077209 */ /* 0x000fe40007810000 */
[----:B-1----:R-:W-:Y:S02]  /*7100*/  FMNMX.FTZ R108, R3, R10, !PT ;  /* 0x0000000a036c7209 */ /* 0x002fe40007810000 */
[----:B------:R-:W-:Y:S03]  /*7110*/  FMNMX.FTZ R3, R217, R7, !PT ;  /* 0x00000007d9037209 */ /* 0x000fe60007810000 */
[----:B------:R-:W-:Y:S01]  /*7120*/  FADD.FTZ R0, -R108, R0 ;  /* 0x000000006c007221 */ /* 0x000fe20000010100 */
[----:B------:R-:W-:Y:S01]  /*7130*/  FMNMX.FTZ R3, R216, R3, !PT ;  /* 0x00000003d8037209 */ /* 0x000fe20007810000 */
[----:B------:R-:W-:Y:S01]  /*7140*/  FMUL.FTZ R161, R108, c[0x0][0x2d0] ;  /* 0x0000b4006ca17a20 */ /* 0x000fe20000410000 */
[----:B--2---:R-:W-:Y:S02]  /*7150*/  FMNMX.FTZ R107, R5, R8, !PT ;  /* 0x00000008056b7209 */ /* 0x004fe40007810000 */
[----:B------:R-:W-:Y:S01]  /*7160*/  FMNMX.FTZ R5, R211, R3, !PT ;  /* 0x00000003d3057209 */ /* 0x000fe20007810000 */
[----:B------:R-:W-:Y:S02]  /*7170*/  FMUL.FTZ R3, R0, c[0x0][0x2d0] ;  /* 0x0000b40000037a20 */ /* 0x000fe40000410000 */
[----:B------:R-:W-:Y:S01]  /*7180*/  FMUL.FTZ R162, R107, c[0x0][0x2d0] ;  /* 0x0000b4006ba27a20 */ /* 0x000fe20000410000 */
[----:B------:R-:W-:Y:S01]  /*7190*/  FMNMX.FTZ R0, R209, R5, !PT ;  /* 0x00000005d1007209 */ /* 0x000fe20007810000 */
[----:B------:R1:W2:Y:S01]  /*71a0*/  MUFU.EX2 R100, R3 ;  /* 0x0000000300647308 */ /* 0x0002a20000000800 */
[----:B---3--:R-:W-:Y:S01]  /*71b0*/  FMNMX.FTZ R6, R6, R9, !PT ;  /* 0x0000000906067209 */ /* 0x008fe20007810000 */
[----:B------:R-:W-:Y:S01]  /*71c0*/  FADD.FTZ R2, -R107, R2 ;  /* 0x000000026b027221 */ /* 0x000fe20000010100 */
[----:B------:R-:W-:Y:S03]  /*71d0*/  FMNMX.FTZ R0, R104, R0, !PT ;  /* 0x0000000068007209 */ /* 0x000fe60007810000 */
[----:B------:R-:W3:Y:S01]  /*71e0*/  SHFL.BFLY PT, R9, R6, 0x1, 0x1f ;  /* 0x0c201f0006097f89 */ /* 0x000ee200000e0000 */
[----:B------:R-:W-:Y:S01]  /*71f0*/  FMNMX.FTZ R0, R103, R0, !PT ;  /* 0x0000000067007209 */ /* 0x000fe20007810000 */
[----:B------:R-:W-:Y:S04]  /*7200*/  FMUL.FTZ R2, R2, c[0x0][0x2d0] ;  /* 0x0000b40002027a20 */ /* 0x000fe80000410000 */
[----:B------:R4:W5:Y:S02]  /*7210*/  MUFU.EX2 R102, R2 ;  /* 0x0000000200667308 */ /* 0x0009640000000800 */
[----:B-1----:R-:W1:Y:S01]  /*7220*/  SHFL.BFLY PT, R3, R0, 0x2, 0x1f ;  /* 0x0c401f0000037f89 */ /* 0x002e6200000e0000 */
[C---:B--2---:R-:W-:Y:S02]  /*7230*/  FMUL.FTZ R5, R100.reuse, R117 ;  /* 0x0000007564057220 */ /* 0x044fe40000410000 */
[C---:B------:R-:W-:Y:S02]  /*7240*/  FMUL.FTZ R17, R100.reuse, R125 ;  /* 0x0000007d64117220 */ /* 0x040fe40000410000 */
[----:B------:R-:W-:Y:S01]  /*7250*/  FMUL.FTZ R16, R100, R124 ;  /* 0x0000007c64107220 */ /* 0x000fe20000410000 */
[----:B---3--:R-:W-:Y:S01]  /*7260*/  FMNMX.FTZ R106, R6, R9, !PT ;  /* 0x00000009066a7209 */ /* 0x008fe20007810000 */
[C---:B------:R-:W-:Y:S02]  /*7270*/  FMUL.FTZ R33, R100.reuse, R141 ;  /* 0x0000008d64217220 */ /* 0x040fe40000410000 */
[----:B------:R-:W-:Y:S02]  /*7280*/  FMUL.FTZ R32, R100, R140 ;  /* 0x0000008c64207220 */ /* 0x000fe40000410000 */
[C---:B------:R-:W-:Y:S02]  /*7290*/  FMUL.FTZ R160, R106.reuse, c[0x0][0x2d0] ;  /* 0x0000b4006aa07a20 */ /* 0x040fe40000410000 */
[----:B----4-:R-:W-:Y:S02]  /*72a0*/  FADD.FTZ R2, -R106, R4 ;  /* 0x000000046a027221 */ /* 0x010fe40000010100 */
[--C-:B------:R-:W-:Y:S02]  /*72b0*/  FFMA.FTZ R4, R173, c[0x0][0x2d0], -R161.reuse ;  /* 0x0000b400ad047a23 */ /* 0x100fe400000108a1 */
[----:B------:R-:W-:Y:S02]  /*72c0*/  FMUL.FTZ R2, R2, c[0x0][0x2d0] ;  /* 0x0000b40002027a20 */ /* 0x000fe40000410000 */
[----:B------:R-:W-:Y:S01]  /*72d0*/  MUFU.EX2 R173, R4 ;  /* 0x0000000400ad7308 */ /* 0x000fe20000000800 */
[C---:B-----5:R-:W-:Y:S02]  /*72e0*/  FMUL.FTZ R6, R102.reuse, R118 ;  /* 0x0000007666067220 */ /* 0x060fe40000410000 */
[----:B------:R-:W-:Y:S01]  /*72f0*/  FMUL.FTZ R7, R102, R119 ;  /* 0x0000007766077220 */ /* 0x000fe20000410000 */
[----:B-1----:R-:W-:Y:S01]  /*7300*/  FMNMX.FTZ R0, R0, R3, !PT ;  /* 0x0000000300007209 */ /* 0x002fe20007810000 */
[--C-:B------:R-:W-:Y:S02]  /*7310*/  FFMA.FTZ R3, R176, c[0x0][0x2d0], -R162.reuse ;  /* 0x0000b400b0037a23 */ /* 0x100fe400000108a2 */
[C---:B------:R-:W-:Y:S03]  /*7320*/  FMUL.FTZ R18, R102.reuse, R126 ;  /* 0x0000007e66127220 */ /* 0x040fe60000410000 */
[----:B------:R1:W-:Y:S01]  /*7330*/  MUFU.EX2 R230, R3 ;  /* 0x0000000300e67308 */ /* 0x0003e20000000800 */
[C---:B------:R-:W-:Y:S02]  /*7340*/  FMUL.FTZ R19, R102.reuse, R127 ;  /* 0x0000007f66137220 */ /* 0x040fe40000410000 */
[C---:B------:R-:W-:Y:S02]  /*7350*/  FMUL.FTZ R34, R102.reuse, R142 ;  /* 0x0000008e66227220 */ /* 0x040fe40000410000 */
[----:B------:R-:W-:Y:S02]  /*7360*/  FMUL.FTZ R35, R102, R143 ;  /* 0x0000008f66237220 */ /* 0x000fe40000410000 */
[C---:B------:R-:W-:Y:S02]  /*7370*/  FMUL.FTZ R48, R100.reuse, R156 ;  /* 0x0000009c64307220 */ /* 0x040fe40000410000 */
[----:B------:R-:W-:Y:S01]  /*7380*/  FMUL.FTZ R49, R100, R157 ;  /* 0x0000009d64317220 */ /* 0x000fe20000410000 */
[----:B------:R2:W3:Y:S01]  /*7390*/  MUFU.EX2 R101, R2 ;  /* 0x0000000200657308 */ /* 0x0004e20000000800 */
[C---:B------:R-:W-:Y:S02]  /*73a0*/  FMUL.FTZ R50, R102.reuse, R158 ;  /* 0x0000009e66327220 */ /* 0x040fe40000410000 */
[----:B------:R-:W-:Y:S02]  /*73b0*/  FMUL.FTZ R51, R102, R159 ;  /* 0x0000009f66337220 */ /* 0x000fe40000410000 */
[----:B------:R-:W-:Y:S01]  /*73c0*/  LDSM.16.MT88.4 R156, [R110+0x1400] ;  /* 0x001400006e9c783b */ /* 0x000fe20000004200 */
[----:B------:R-:W-:Y:S02]  /*73d0*/  FFMA.FTZ R124, R198, c[0x0][0x2d0], -R162 ;  /* 0x0000b400c67c7a23 */ /* 0x000fe400000108a2 */
[----:B------:R-:W-:Y:S02]  /*73e0*/  FFMA.FTZ R140, R202, c[0x0][0x2d0], -R160 ;  /* 0x0000b400ca8c7a23 */ /* 0x000fe400000108a0 */
[----:B------:R4:W-:Y:S01]  /*73f0*/  MUFU.EX2 R218, R124 ;  /* 0x0000007c00da7308 */ /* 0x0009e20000000800 */
[C---:B------:R-:W-:Y:S02]  /*7400*/  FMUL.FTZ R52, R100.reuse, R52 ;  /* 0x0000003464347220 */ /* 0x040fe40000410000 */
[----:B------:R-:W-:Y:S02]  /*7410*/  FMUL.FTZ R53, R100, R53 ;  /* 0x0000003564357220 */ /* 0x000fe40000410000 */
[--C-:B-1----:R-:W-:Y:S02]  /*7420*/  FFMA.FTZ R3, R15, c[0x0][0x2d0], -R161.reuse ;  /* 0x0000b4000f037a23 */ /* 0x102fe400000108a1 */
[C---:B------:R-:W-:Y:S02]  /*7430*/  FMUL.FTZ R54, R102.reuse, R54 ;  /* 0x0000003666367220 */ /* 0x040fe40000410000 */
[----:B------:R-:W-:Y:S01]  /*7440*/  FMUL.FTZ R55, R102, R55 ;  /* 0x0000003766377220 */ /* 0x000fe20000410000 */
[----:B------:R1:W-:Y:S01]  /*7450*/  MUFU.EX2 R233, R3 ;  /* 0x0000000300e97308 */ /* 0x0003e20000000800 */
[C---:B------:R-:W-:Y:S02]  /*7460*/  FMUL.FTZ R64, R100.reuse, R64 ;  /* 0x0000004064407220 */ /* 0x040fe40000410000 */
[----:B------:R-:W-:Y:S02]  /*7470*/  FMUL.FTZ R65, R100, R65 ;  /* 0x0000004164417220 */ /* 0x000fe40000410000 */
[--C-:B--2---:R-:W-:Y:S02]  /*7480*/  FFMA.FTZ R2, R172, c[0x0][0x2d0], -R161.reuse ;  /* 0x0000b400ac027a23 */ /* 0x104fe400000108a1 */
[C---:B---3--:R-:W-:Y:S02]  /*7490*/  FMUL.FTZ R8, R101.reuse, R112 ;  /* 0x0000007065087220 */ /* 0x048fe40000410000 */
[C---:B------:R-:W-:Y:S01]  /*74a0*/  FMUL.FTZ R9, R101.reuse, R113 ;  /* 0x0000007165097220 */ /* 0x040fe20000410000 */
[----:B------:R2:W-:Y:S01]  /*74b0*/  MUFU.EX2 R231, R2 ;  /* 0x0000000200e77308 */ /* 0x0005e20000000800 */
[C---:B------:R-:W-:Y:S02]  /*74c0*/  FMUL.FTZ R24, R101.reuse, R132 ;  /* 0x0000008465187220 */ /* 0x040fe40000410000 */
[C---:B------:R-:W-:Y:S01]  /*74d0*/  FMUL.FTZ R25, R101.reuse, R133 ;  /* 0x0000008565197220 */ /* 0x040fe20000410000 */
[----:B----4-:R-:W-:Y:S01]  /*74e0*/  LDSM.16.MT88.4 R124, [R110+0x400] ;  /* 0x000400006e7c783b */ /* 0x010fe20000004200 */
[C---:B------:R-:W-:Y:S02]  /*74f0*/  FMUL.FTZ R28, R101.reuse, R136 ;  /* 0x00000088651c7220 */ /* 0x040fe40000410000 */
[C---:B------:R-:W-:Y:S02]  /*7500*/  FMUL.FTZ R29, R101.reuse, R137 ;  /* 0x00000089651d7220 */ /* 0x040fe40000410000 */
[C---:B------:R-:W-:Y:S02]  /*7510*/  FMUL.FTZ R40, R101.reuse, R148 ;  /* 0x0000009465287220 */ /* 0x040fe40000410000 */
[C---:B------:R-:W-:Y:S02]  /*7520*/  FMUL.FTZ R41, R101.reuse, R149 ;  /* 0x0000009565297220 */ /* 0x040fe40000410000 */
[----:B------:R-:W-:Y:S02]  /*7530*/  FMUL.FTZ R44, R101, R152 ;  /* 0x00000098652c7220 */ /* 0x000fe40000410000 */
[--C-:B-1----:R-:W-:Y:S02]  /*7540*/  FFMA.FTZ R3, R13, c[0x0][0x2d0], -R161.reuse ;  /* 0x0000b4000d037a23 */ /* 0x102fe400000108a1 */
[C---:B------:R-:W-:Y:S02]  /*7550*/  FMUL.FTZ R13, R101.reuse, R121 ;  /* 0x00000079650d7220 */ /* 0x040fe40000410000 */
[----:B------:R-:W1:Y:S01]  /*7560*/  MUFU.EX2 R240, R3 ;  /* 0x0000000300f07308 */ /* 0x000e620000000800 */
[C---:B------:R-:W-:Y:S02]  /*7570*/  FMUL.FTZ R45, R101.reuse, R153 ;  /* 0x00000099652d7220 */ /* 0x040fe40000410000 */
[C---:B------:R-:W-:Y:S02]  /*7580*/  FMUL.FTZ R56, R101.reuse, R56 ;  /* 0x0000003865387220 */ /* 0x040fe40000410000 */
[--C-:B--2---:R-:W-:Y:S02]  /*7590*/  FFMA.FTZ R2, R174, c[0x0][0x2d0], -R162.reuse ;  /* 0x0000b400ae027a23 */ /* 0x104fe400000108a2 */
[C---:B------:R-:W-:Y:S02]  /*75a0*/  FMUL.FTZ R57, R101.reuse, R57 ;  /* 0x0000003965397220 */ /* 0x040fe40000410000 */
[C---:B------:R-:W-:Y:S01]  /*75b0*/  FMUL.FTZ R60, R101.reuse, R60 ;  /* 0x0000003c653c7220 */ /* 0x040fe20000410000 */
[----:B------:R2:W3:Y:S01]  /*75c0*/  MUFU.EX2 R229, R2 ;  /* 0x0000000200e57308 */ /* 0x0004e20000000800 */
[C---:B------:R-:W-:Y:S02]  /*75d0*/  FMUL.FTZ R61, R101.reuse, R61 ;  /* 0x0000003d653d7220 */ /* 0x040fe40000410000 */
[C---:B------:R-:W-:Y:S02]  /*75e0*/  FMUL.FTZ R66, R102.reuse, R66 ;  /* 0x0000004266427220 */ /* 0x040fe40000410000 */
[----:B------:R-:W-:Y:S02]  /*75f0*/  FMUL.FTZ R67, R102, R67 ;  /* 0x0000004366437220 */ /* 0x000fe40000410000 */
[C---:B------:R-:W-:Y:S02]  /*7600*/  FMUL.FTZ R68, R100.reuse, R68 ;  /* 0x0000004464447220 */ /* 0x040fe40000410000 */
[----:B------:R-:W-:Y:S02]  /*7610*/  FMUL.FTZ R69, R100, R69 ;  /* 0x0000004564457220 */ /* 0x000fe40000410000 */
[C---:B------:R-:W-:Y:S02]  /*7620*/  FMUL.FTZ R70, R102.reuse, R70 ;  /* 0x0000004666467220 */ /* 0x040fe40000410000 */
[----:B------:R-:W-:Y:S01]  /*7630*/  FMUL.FTZ R71, R102, R71 ;  /* 0x0000004766477220 */ /* 0x000fe20000410000 */
[----:B-1----:R-:W-:Y:S01]  /*7640*/  F2FP.BF16.PACK_AB R118, R240, R233 ;  /* 0x000000e9f076723e */ /* 0x002fe200000010ff */
[----:B------:R-:W-:Y:S02]  /*7650*/  FFMA.FTZ R3, R12, c[0x0][0x2d0], -R162 ;  /* 0x0000b4000c037a23 */ /* 0x000fe400000108a2 */
[C---:B------:R-:W-:Y:S02]  /*7660*/  FMUL.FTZ R12, R101.reuse, R120 ;  /* 0x00000078650c7220 */ /* 0x040fe40000410000 */
[----:B------:R1:W-:Y:S01]  /*7670*/  MUFU.EX2 R239, R3 ;  /* 0x0000000300ef7308 */ /* 0x0003e20000000800 */
[C---:B------:R-:W-:Y:S02]  /*7680*/  FMUL.FTZ R72, R101.reuse, R72 ;  /* 0x0000004865487220 */ /* 0x040fe40000410000 */
[C---:B------:R-:W-:Y:S01]  /*7690*/  FMUL.FTZ R73, R101.reuse, R73 ;  /* 0x0000004965497220 */ /* 0x040fe20000410000 */
[----:B--2---:R-:W2:Y:S01]  /*76a0*/  SHFL.BFLY PT, R2, R0, 0x1, 0x1f ;  /* 0x0c201f0000027f89 */ /* 0x004ea200000e0000 */
[----:B---3--:R-:W-:Y:S01]  /*76b0*/  F2FP.BF16.PACK_AB R117, R230, R229 ;  /* 0x000000e5e675723e */ /* 0x008fe200000010ff */
[C---:B------:R-:W-:Y:S02]  /*76c0*/  FMUL.FTZ R76, R101.reuse, R76 ;  /* 0x0000004c654c7220 */ /* 0x040fe40000410000 */
[C---:B------:R-:W-:Y:S02]  /*76d0*/  FMUL.FTZ R77, R101.reuse, R77 ;  /* 0x0000004d654d7220 */ /* 0x040fe40000410000 */
[C---:B------:R-:W-:Y:S02]  /*76e0*/  FMUL.FTZ R80, R100.reuse, R80 ;  /* 0x0000005064507220 */ /* 0x040fe40000410000 */
[----:B------:R-:W-:Y:S02]  /*76f0*/  FMUL.FTZ R81, R100, R81 ;  /* 0x0000005164517220 */ /* 0x000fe40000410000 */
[C---:B------:R-:W-:Y:S02]  /*7700*/  FMUL.FTZ R82, R102.reuse, R82 ;  /* 0x0000005266527220 */ /* 0x040fe40000410000 */
[----:B------:R-:W-:Y:S02]  /*7710*/  FMUL.FTZ R83, R102, R83 ;  /* 0x0000005366537220 */ /* 0x000fe40000410000 */
[C---:B------:R-:W-:Y:S02]  /*7720*/  FMUL.FTZ R84, R100.reuse, R84 ;  /* 0x0000005464547220 */ /* 0x040fe40000410000 */
[----:B------:R-:W-:Y:S02]  /*7730*/  FMUL.FTZ R85, R100, R85 ;  /* 0x0000005564557220 */ /* 0x000fe40000410000 */
[----:B------:R-:W-:Y:S02]  /*7740*/  FMUL.FTZ R86, R102, R86 ;  /* 0x0000005666567220 */ /* 0x000fe40000410000 */
[----:B-1----:R-:W-:Y:S02]  /*7750*/  FFMA.FTZ R3, R178, c[0x0][0x2d0], -R160 ;  /* 0x0000b400b2037a23 */ /* 0x002fe400000108a0 */
[----:B------:R-:W-:Y:S02]  /*7760*/  FMUL.FTZ R87, R102, R87 ;  /* 0x0000005766577220 */ /* 0x000fe40000410000 */
[----:B------:R1:W-:Y:S01]  /*7770*/  MUFU.EX2 R226, R3 ;  /* 0x0000000300e27308 */ /* 0x0003e20000000800 */
[----:B--2---:R-:W-:Y:S01]  /*7780*/  FMNMX.FTZ R2, R0, R2, !PT ;  /* 0x0000000200027209 */ /* 0x004fe20007810000 */
[----:B------:R-:W-:Y:S02]  /*7790*/  FFMA.FTZ R0, R14, c[0x0][0x2d0], -R162 ;  /* 0x0000b4000e007a23 */ /* 0x000fe400000108a2 */
[C---:B------:R-:W-:Y:S02]  /*77a0*/  FMUL.FTZ R88, R101.reuse, R88 ;  /* 0x0000005865587220 */ /* 0x040fe40000410000 */
[C---:B------:R-:W-:Y:S02]  /*77b0*/  FMUL.FTZ R89, R101.reuse, R89 ;  /* 0x0000005965597220 */ /* 0x040fe40000410000 */
[C---:B------:R-:W-:Y:S02]  /*77c0*/  FMUL.FTZ R92, R101.reuse, R92 ;  /* 0x0000005c655c7220 */ /* 0x040fe40000410000 */
[----:B------:R2:W3:Y:S01]  /*77d0*/  MUFU.EX2 R238, R0 ;  /* 0x0000000000ee7308 */ /* 0x0004e20000000800 */
[----:B------:R-:W-:Y:S02]  /*77e0*/  FMUL.FTZ R93, R101, R93 ;  /* 0x0000005d655d7220 */ /* 0x000fe40000410000 */
[C---:B------:R-:W-:Y:S02]  /*77f0*/  FMUL.FTZ R96, R100.reuse, R96 ;  /* 0x0000006064607220 */ /* 0x040fe40000410000 */
[----:B------:R-:W-:Y:S02]  /*7800*/  FMUL.FTZ R97, R100, R97 ;  /* 0x0000006164617220 */ /* 0x000fe40000410000 */
[C---:B------:R-:W-:Y:S02]  /*7810*/  FMUL.FTZ R98, R102.reuse, R98 ;  /* 0x0000006266627220 */ /* 0x040fe40000410000 */
[----:B------:R-:W-:Y:S02]  /*7820*/  FMUL.FTZ R99, R102, R99 ;  /* 0x0000006366637220 */ /* 0x000fe40000410000 */
[--C-:B------:R-:W-:Y:S02]  /*7830*/  FFMA.FTZ R133, R212, c[0x0][0x2d0], -R161.reuse ;  /* 0x0000b400d4857a23 */ /* 0x100fe400000108a1 */
[----:B------:R-:W-:Y:S02]  /*7840*/  FFMA.FTZ R132, R205, c[0x0][0x2d0], -R161 ;  /* 0x0000b400cd847a23 */ /* 0x000fe400000108a1 */
[--C-:B-1----:R-:W-:Y:S01]  /*7850*/  FFMA.FTZ R3, R177, c[0x0][0x2d0], -R160.reuse ;  /* 0x0000b400b1037a23 */ /* 0x102fe200000108a0 */
[----:B------:R-:W-:Y:S01]  /*7860*/  MUFU.EX2 R174, R133 ;  /* 0x0000008500ae7308 */ /* 0x000fe20000000800 */
[--C-:B------:R-:W-:Y:S02]  /*7870*/  FFMA.FTZ R137, R203, c[0x0][0x2d0], -R160.reuse ;  /* 0x0000b400cb897a23 */ /* 0x100fe400000108a0 */
[----:B--2---:R-:W-:Y:S01]  /*7880*/  FADD.FTZ R0, -R2, R105 ;  /* 0x0000006902007221 */ /* 0x004fe20000010100 */
[----:B---3--:R-:W-:Y:S06]  /*7890*/  F2FP.BF16.PACK_AB R119, R238, R239 ;  /* 0x000000efee77723e */ /* 0x008fec00000010ff */
[----:B------:R1:W2:Y:S01]  /*78a0*/  MUFU.EX2 R228, R3 ;  /* 0x0000000300e47308 */ /* 0x0002a20000000800 */
[--C-:B------:R-:W-:Y:S02]  /*78b0*/  FFMA.FTZ R105, R199, c[0x0][0x2d0], -R161.reuse ;  /* 0x0000b400c7697a23 */ /* 0x100fe400000108a1 */
[----:B------:R-:W-:Y:S07]  /*78c0*/  FMUL.FTZ R0, R0, c[0x0][0x2d0] ;  /* 0x0000b40000007a20 */ /* 0x000fee0000410000 */
[----:B------:R3:W-:Y:S10]  /*78d0*/  MUFU.EX2 R224, R105 ;  /* 0x0000006900e07308 */ /* 0x0007f40000000800 */
[----:B------:R-:W4:Y:S01]  /*78e0*/  MUFU.EX2 R0, R0 ;  /* 0x0000000000007308 */ /* 0x000f220000000800 */
[--C-:B-1----:R-:W-:Y:S01]  /*78f0*/  FFMA.FTZ R3, R165, c[0x0][0x2d0], -R160.reuse ;  /* 0x0000b400a5037a23 */ /* 0x102fe200000108a0 */
[----:B--2---:R-:W-:Y:S08]  /*7900*/  F2FP.BF16.PACK_AB R112, R228, R226 ;  /* 0x000000e2e470723e */ /* 0x004ff000000010ff */
[----:B------:R1:W-:Y:S01]  /*7910*/  MUFU.EX2 R236, R3 ;  /* 0x0000000300ec7308 */ /* 0x0003e20000000800 */
[----:B---3--:R-:W-:Y:S09]  /*7920*/  FFMA.FTZ R105, R197, c[0x0][0x2d0], -R161 ;  /* 0x0000b400c5697a23 */ /* 0x008ff200000108a1 */
[----:B------:R2:W-:Y:S01]  /*7930*/  MUFU.EX2 R225, R105 ;  /* 0x0000006900e17308 */ /* 0x0005e20000000800 */
[C---:B----4-:R-:W-:Y:S02]  /*7940*/  FMUL.FTZ R10, R0.reuse, R114 ;  /* 0x00000072000a7220 */ /* 0x050fe40000410000 */
[C---:B------:R-:W-:Y:S02]  /*7950*/  FMUL.FTZ R11, R0.reuse, R115 ;  /* 0x00000073000b7220 */ /* 0x040fe40000410000 */
[C---:B------:R-:W-:Y:S02]  /*7960*/  FMUL.FTZ R14, R0.reuse, R122 ;  /* 0x0000007a000e7220 */ /* 0x040fe40000410000 */
[C---:B------:R-:W-:Y:S03]  /*7970*/  FMUL.FTZ R15, R0.reuse, R123 ;  /* 0x0000007b000f7220 */ /* 0x040fe60000410000 */
[----:B------:R-:W-:Y:S01]  /*7980*/  MUFU.EX2 R178, R132 ;  /* 0x0000008400b27308 */ /* 0x000fe20000000800 */
[----:B------:R-:W3:Y:S01]  /*7990*/  LDSM.16.MT88.4 R120, [R110+0xc00] ;  /* 0x000c00006e78783b */ /* 0x000ee20000004200 */
[----:B------:R-:W-:Y:S02]  /*79a0*/  FMUL.FTZ R26, R0, R134 ;  /* 0x00000086001a7220 */ /* 0x000fe40000410000 */
[----:B-1----:R-:W-:Y:S02]  /*79b0*/  FFMA.FTZ R3, R164, c[0x0][0x2d0], -R160 ;  /* 0x0000b400a4037a23 */ /* 0x002fe400000108a0 */
[C---:B------:R-:W-:Y:S02]  /*79c0*/  FMUL.FTZ R27, R0.reuse, R135 ;  /* 0x00000087001b7220 */ /* 0x040fe40000410000 */
[C---:B------:R-:W-:Y:S02]  /*79d0*/  FMUL.FTZ R30, R0.reuse, R138 ;  /* 0x0000008a001e7220 */ /* 0x040fe40000410000 */
[----:B------:R-:W1:Y:S01]  /*79e0*/  MUFU.EX2 R237, R3 ;  /* 0x0000000300ed7308 */ /* 0x000e620000000800 */
[C---:B------:R-:W-:Y:S02]  /*79f0*/  FMUL.FTZ R31, R0.reuse, R139 ;  /* 0x0000008b001f7220 */ /* 0x040fe40000410000 */
[--C-:B--2---:R-:W-:Y:S02]  /*7a00*/  FFMA.FTZ R105, R195, c[0x0][0x2d0], -R162.reuse ;  /* 0x0000b400c3697a23 */ /* 0x104fe400000108a2 */
[C---:B------:R-:W-:Y:S02]  /*7a10*/  FMUL.FTZ R42, R0.reuse, R150 ;  /* 0x00000096002a7220 */ /* 0x040fe40000410000 */
[C---:B------:R-:W-:Y:S02]  /*7a20*/  FMUL.FTZ R43, R0.reuse, R151 ;  /* 0x00000097002b7220 */ /* 0x040fe40000410000 */
[C---:B------:R-:W-:Y:S01]  /*7a30*/  FMUL.FTZ R46, R0.reuse, R154 ;  /* 0x0000009a002e7220 */ /* 0x040fe20000410000 */
[----:B------:R2:W-:Y:S01]  /*7a40*/  MUFU.EX2 R223, R105 ;  /* 0x0000006900df7308 */ /* 0x0005e20000000800 */
[C---:B------:R-:W-:Y:S02]  /*7a50*/  FMUL.FTZ R47, R0.reuse, R155 ;  /* 0x0000009b002f7220 */ /* 0x040fe40000410000 */
[C---:B------:R-:W-:Y:S02]  /*7a60*/  FMUL.FTZ R58, R0.reuse, R58 ;  /* 0x0000003a003a7220 */ /* 0x040fe40000410000 */
[C---:B------:R-:W-:Y:S02]  /*7a70*/  FMUL.FTZ R59, R0.reuse, R59 ;  /* 0x0000003b003b7220 */ /* 0x040fe40000410000 */
[C---:B------:R-:W-:Y:S02]  /*7a80*/  FMUL.FTZ R62, R0.reuse, R62 ;  /* 0x0000003e003e7220 */ /* 0x040fe40000410000 */
[C---:B------:R-:W-:Y:S02]  /*7a90*/  FMUL.FTZ R63, R0.reuse, R63 ;  /* 0x0000003f003f7220 */ /* 0x040fe40000410000 */
[C---:B------:R-:W-:Y:S02]  /*7aa0*/  FMUL.FTZ R74, R0.reuse, R74 ;  /* 0x0000004a004a7220 */ /* 0x040fe40000410000 */
[----:B------:R-:W-:Y:S01]  /*7ab0*/  FMUL.FTZ R75, R0, R75 ;  /* 0x0000004b004b7220 */ /* 0x000fe20000410000 */
[----:B-1----:R-:W-:Y:S01]  /*7ac0*/  F2FP.BF16.PACK_AB R114, R237, R236 ;  /* 0x000000eced72723e */ /* 0x002fe200000010ff */
[----:B------:R-:W-:Y:S02]  /*7ad0*/  FMUL.FTZ R3, R2, c[0x0][0x2d0] ;  /* 0x0000b40002037a20 */ /* 0x000fe40000410000 */
[C---:B------:R-:W-:Y:S02]  /*7ae0*/  FMUL.FTZ R78, R0.reuse, R78 ;  /* 0x0000004e004e7220 */ /* 0x040fe40000410000 */
[--C-:B------:R-:W-:Y:S02]  /*7af0*/  FFMA.FTZ R4, R175, c[0x0][0x2d0], -R3.reuse ;  /* 0x0000b400af047a23 */ /* 0x100fe40000010803 */
[----:B------:R-:W-:Y:S02]  /*7b00*/  FMUL.FTZ R79, R0, R79 ;  /* 0x0000004f004f7220 */ /* 0x000fe40000410000 */
[----:B------:R1:W4:Y:S01]  /*7b10*/  MUFU.EX2 R164, R4 ;  /* 0x0000000400a47308 */ /* 0x0003220000000800 */
[--C-:B--2---:R-:W-:Y:S02]  /*7b20*/  FFMA.FTZ R105, R200, c[0x0][0x2d0], -R162.reuse ;  /* 0x0000b400c8697a23 */ /* 0x104fe400000108a2 */
[C---:B------:R-:W-:Y:S02]  /*7b30*/  FMUL.FTZ R90, R0.reuse, R90 ;  /* 0x0000005a005a7220 */ /* 0x040fe40000410000 */
[C---:B------:R-:W-:Y:S02]  /*7b40*/  FMUL.FTZ R91, R0.reuse, R91 ;  /* 0x0000005b005b7220 */ /* 0x040fe40000410000 */
[C---:B------:R-:W-:Y:S02]  /*7b50*/  FMUL.FTZ R94, R0.reuse, R94 ;  /* 0x0000005e005e7220 */ /* 0x040fe40000410000 */
[----:B------:R-:W-:Y:S01]  /*7b60*/  FMUL.FTZ R95, R0, R95 ;  /* 0x0000005f005f7220 */ /* 0x000fe20000410000 */
[----:B------:R2:W-:Y:S01]  /*7b70*/  MUFU.EX2 R222, R105 ;  /* 0x0000006900de7308 */ /* 0x0005e20000000800 */
[----:B------:R-:W-:Y:S02]  /*7b80*/  FFMA.FTZ R134, R169, c[0x0][0x2d0], -R162 ;  /* 0x0000b400a9867a23 */ /* 0x000fe400000108a2 */
[--C-:B------:R-:W-:Y:S02]  /*7b90*/  FFMA.FTZ R139, R201, c[0x0][0x2d0], -R160.reuse ;  /* 0x0000b400c98b7a23 */ /* 0x100fe400000108a0 */
[----:B------:R-:W-:Y:S02]  /*7ba0*/  FFMA.FTZ R138, R171, c[0x0][0x2d0], -R160 ;  /* 0x0000b400ab8a7a23 */ /* 0x000fe400000108a0 */
[--C-:B------:R-:W-:Y:S02]  /*7bb0*/  FFMA.FTZ R136, R211, c[0x0][0x2d0], -R3.reuse ;  /* 0x0000b400d3887a23 */ /* 0x100fe40000010803 */
[--C-:B------:R-:W-:Y:S01]  /*7bc0*/  FFMA.FTZ R135, R209, c[0x0][0x2d0], -R3.reuse ;  /* 0x0000b400d1877a23 */ /* 0x100fe20000010803 */
[----:B------:R-:W-:Y:S01]  /*7bd0*/  MUFU.EX2 R171, R139 ;  /* 0x0000008b00ab7308 */ /* 0x000fe20000000800 */
[--C-:B------:R-:W-:Y:S02]  /*7be0*/  FFMA.FTZ R104, R104, c[0x0][0x2d0], -R3.reuse ;  /* 0x0000b40068687a23 */ /* 0x100fe40000010803 */
[----:B-1----:R-:W-:Y:S02]  /*7bf0*/  FFMA.FTZ R4, R179, c[0x0][0x2d0], -R3 ;  /* 0x0000b400b3047a23 */ /* 0x002fe40000010803 */
[----:B----4-:R-:W-:Y:S05]  /*7c00*/  FFMA.FTZ R0, R0, R243, R164 ;  /* 0x000000f300007223 */ /* 0x010fea00000100a4 */
[----:B------:R1:W4:Y:S01]  /*7c10*/  MUFU.EX2 R227, R4 ;  /* 0x0000000400e37308 */ /* 0x0003220000000800 */
[----:B--2---:R-:W-:Y:S09]  /*7c20*/  FFMA.FTZ R105, R193, c[0x0][0x2d0], -R161 ;  /* 0x0000b400c1697a23 */ /* 0x004ff200000108a1 */
[----:B------:R2:W-:Y:S10]  /*7c30*/  MUFU.EX2 R221, R105 ;  /* 0x0000006900dd7308 */ /* 0x0005f40000000800 */
[----:B------:R5:W-:Y:S01]  /*7c40*/  MUFU.EX2 R169, R104 ;  /* 0x0000006800a97308 */ /* 0x000be20000000800 */
[----:B-1----:R-:W-:Y:S01]  /*7c50*/  FFMA.FTZ R4, R167, c[0x0][0x2d0], -R3 ;  /* 0x0000b400a7047a23 */ /* 0x002fe20000010803 */
[C---:B----4-:R-:W-:Y:S01]  /*7c60*/  F2FP.BF16.PACK_AB R113, R227.reuse, R164 ;  /* 0x000000a4e371723e */ /* 0x050fe200000010ff */
[----:B------:R-:W-:Y:S07]  /*7c70*/  FADD.FTZ R0, R227, R0 ;  /* 0x00000000e3007221 */ /* 0x000fee0000010000 */
[----:B------:R1:W4:Y:S01]  /*7c80*/  MUFU.EX2 R234, R4 ;  /* 0x0000000400ea7308 */ /* 0x0003220000000800 */
[----:B--2---:R-:W-:Y:S09]  /*7c90*/  FFMA.FTZ R105, R194, c[0x0][0x2d0], -R161 ;  /* 0x0000b400c2697a23 */ /* 0x004ff200000108a1 */
[----:B------:R2:W-:Y:S01]  /*7ca0*/  MUFU.EX2 R220, R105 ;  /* 0x0000006900dc7308 */ /* 0x0005e20000000800 */
[----:B-----5:R-:W-:Y:S04]  /*7cb0*/  FFMA.FTZ R104, R101, R242, R226 ;  /* 0x000000f265687223 */ /* 0x020fe800000100e2 */
[----:B------:R-:W-:Y:S05]  /*7cc0*/  FADD.FTZ R104, R228, R104 ;  /* 0x00000068e4687221 */ /* 0x000fea0000010000 */
[----:B------:R-:W-:Y:S01]  /*7cd0*/  MUFU.EX2 R167, R137 ;  /* 0x0000008900a77308 */ /* 0x000fe20000000800 */
[----:B-1----:R-:W-:Y:S02]  /*7ce0*/  FFMA.FTZ R4, R166, c[0x0][0x2d0], -R3 ;  /* 0x0000b400a6047a23 */ /* 0x002fe40000010803 */
[----:B----4-:R-:W-:Y:S07]  /*7cf0*/  FADD.FTZ R0, R234, R0 ;  /* 0x00000000ea007221 */ /* 0x010fee0000010000 */
[----:B------:R1:W4:Y:S01]  /*7d00*/  MUFU.EX2 R235, R4 ;  /* 0x0000000400eb7308 */ /* 0x0003220000000800 */
[----:B--2---:R-:W-:Y:S09]  /*7d10*/  FFMA.FTZ R105, R196, c[0x0][0x2d0], -R162 ;  /* 0x0000b400c4697a23 */ /* 0x004ff200000108a2 */
[----:B------:R2:W-:Y:S10]  /*7d20*/  MUFU.EX2 R219, R105 ;  /* 0x0000006900db7308 */ /* 0x0005f40000000800 */
[----:B------:R-:W-:Y:S01]  /*7d30*/  MUFU.EX2 R166, R136 ;  /* 0x0000008800a67308 */ /* 0x000fe20000000800 */
[C---:B-1----:R-:W-:Y:S01]  /*7d40*/  FMUL.FTZ R4, R100.reuse, R116 ;  /* 0x0000007464047220 */ /* 0x042fe20000410000 */
[----:B------:R-:W-:Y:S01]  /*7d50*/  F2FP.BF16.PACK_AB R116, R231, R173 ;  /* 0x000000ade774723e */ /* 0x000fe200000010ff */
[C---:B----4-:R-:W-:Y:S01]  /*7d60*/  FADD.FTZ R0, R235.reuse, R0 ;  /* 0x00000000eb007221 */ /* 0x050fe20000010000 */
[----:B------:R-:W-:Y:S06]  /*7d70*/  F2FP.BF16.PACK_AB R115, R235, R234 ;  /* 0x000000eaeb73723e */ /* 0x000fec00000010ff */
[----:B------:R-:W-:Y:S01]  /*7d80*/  MUFU.EX2 R172, R138 ;  /* 0x0000008a00ac7308 */ /* 0x000fe20000000800 */
[-C--:B------:R-:W-:Y:S05]  /*7d90*/  HMMA.16816.F32.BF16 R4, R116, R20.reuse, R4 ;  /* 0x000000147404723c */ /* 0x080fea0000041804 */
[----:B--2---:R-:W-:Y:S03]  /*7da0*/  FFMA.FTZ R105, R213, c[0x0][0x2d0], -R160 ;  /* 0x0000b400d5697a23 */ /* 0x004fe600000108a0 */
[C---:B------:R-:W-:Y:S01]  /*7db0*/  HMMA.16816.F32.BF16 R8, R112.reuse, R20, R8 ;  /* 0x000000147008723c */ /* 0x040fe20000041808 */
[----:B------:R1:W-:Y:S06]  /*7dc0*/  MUFU.EX2 R200, R105 ;  /* 0x0000006900c87308 */ /* 0x0003ec0000000800 */
[C---:B------:R-:W-:Y:S01]  /*7dd0*/  FMUL.FTZ R20, R100.reuse, R128 ;  /* 0x0000008064147220 */ /* 0x040fe20000410000 */
[-C--:B------:R-:W-:Y:S04]  /*7de0*/  HMMA.16816.F32.BF16 R12, R112, R22.reuse, R12 ;  /* 0x00000016700c723c */ /* 0x080fe8000004180c */
[----:B------:R-:W-:Y:S02]  /*7df0*/  FMUL.FTZ R21, R100, R129 ;  /* 0x0000008164157220 */ /* 0x000fe40000410000 */
[--C-:B------:R-:W-:Y:S02]  /*7e00*/  FFMA.FTZ R129, R206, c[0x0][0x2d0], -R162.reuse ;  /* 0x0000b400ce817a23 */ /* 0x100fe400000108a2 */
[C---:B------:R-:W-:Y:S02]  /*7e10*/  HMMA.16816.F32.BF16 R16, R116.reuse, R22, R16 ;  /* 0x000000167410723c */ /* 0x040fe40000041810 */
[----:B------:R-:W-:Y:S02]  /*7e20*/  MUFU.EX2 R175, R129 ;  /* 0x0000008100af7308 */ /* 0x000fe40000000800 */
[----:B------:R-:W-:Y:S03]  /*7e30*/  FFMA.FTZ R128, R204, c[0x0][0x2d0], -R162 ;  /* 0x0000b400cc807a23 */ /* 0x000fe600000108a2 */
[C---:B------:R-:W-:Y:S02]  /*7e40*/  FMUL.FTZ R22, R102.reuse, R130 ;  /* 0x0000008266167220 */ /* 0x040fe40000410000 */
[----:B------:R-:W-:Y:S03]  /*7e50*/  FMUL.FTZ R23, R102, R131 ;  /* 0x0000008366177220 */ /* 0x000fe60000410000 */
[--C-:B-1----:R-:W-:Y:S01]  /*7e60*/  FFMA.FTZ R105, R210, c[0x0][0x2d0], -R160.reuse ;  /* 0x0000b400d2697a23 */ /* 0x102fe200000108a0 */
[----:B------:R-:W1:Y:S01]  /*7e70*/  MUFU.EX2 R176, R128 ;  /* 0x0000008000b07308 */ /* 0x000e620000000800 */
[--C-:B------:R-:W-:Y:S02]  /*7e80*/  FFMA.FTZ R131, R168, c[0x0][0x2d0], -R161.reuse ;  /* 0x0000b400a8837a23 */ /* 0x100fe400000108a1 */
[-C--:B------:R-:W-:Y:S03]  /*7e90*/  HMMA.16816.F32.BF16 R20, R116, R36.reuse, R20 ;  /* 0x000000247414723c */ /* 0x080fe60000041814 */
[----:B------:R-:W-:Y:S04]  /*7ea0*/  FFMA.FTZ R130, R163, c[0x0][0x2d0], -R161 ;  /* 0x0000b400a3827a23 */ /* 0x000fe800000108a1 */
[----:B------:R2:W-:Y:S01]  /*7eb0*/  MUFU.EX2 R210, R105 ;  /* 0x0000006900d27308 */ /* 0x0005e20000000800 */
[C---:B------:R-:W-:Y:S07]  /*7ec0*/  HMMA.16816.F32.BF16 R24, R112.reuse, R36, R24 ;  /* 0x000000247018723c */ /* 0x040fee0000041818 */
[C---:B------:R-:W-:Y:S01]  /*7ed0*/  FMUL.FTZ R36, R100.reuse, R144 ;  /* 0x0000009064247220 */ /* 0x040fe20000410000 */
[-C--:B------:R-:W-:Y:S01]  /*7ee0*/  HMMA.16816.F32.BF16 R28, R112, R38.reuse, R28 ;  /* 0x00000026701c723c */ /* 0x080fe2000004181c */
[----:B------:R-:W-:Y:S03]  /*7ef0*/  MUFU.EX2 R179, R131 ;  /* 0x0000008300b37308 */ /* 0x000fe60000000800 */
[----:B------:R-:W-:Y:S01]  /*7f00*/  FMUL.FTZ R37, R100, R145 ;  /* 0x0000009164257220 */ /* 0x000fe20000410000 */
[----:B-1----:R-:W-:Y:S01]  /*7f10*/  F2FP.BF16.PACK_AB R101, R176, R175 ;  /* 0x000000afb065723e */ /* 0x002fe200000010ff */
[----:B------:R-:W-:Y:S02]  /*7f20*/  FFMA.FTZ R100, R100, R232, R173 ;  /* 0x000000e864647223 */ /* 0x000fe400000100ad */
[C---:B------:R-:W-:Y:S03]  /*7f30*/  HMMA.16816.F32.BF16 R32, R116.reuse, R38, R32 ;  /* 0x000000267420723c */ /* 0x040fe60000041820 */
[----:B------:R-:W-:Y:S04]  /*7f40*/  MUFU.EX2 R193, R130 ;  /* 0x0000008200c17308 */ /* 0x000fe80000000800 */
[C---:B------:R-:W-:Y:S02]  /*7f50*/  FMUL.FTZ R38, R102.reuse, R146 ;  /* 0x0000009266267220 */ /* 0x040fe40000410000 */
[----:B------:R-:W-:Y:S03]  /*7f60*/  FMUL.FTZ R39, R102, R147 ;  /* 0x0000009366277220 */ /* 0x000fe60000410000 */
[--C-:B--2---:R-:W-:Y:S01]  /*7f70*/  FFMA.FTZ R105, R208, c[0x0][0x2d0], -R3.reuse ;  /* 0x0000b400d0697a23 */ /* 0x104fe20000010803 */
[----:B------:R-:W-:Y:S03]  /*7f80*/  MUFU.EX2 R173, R134 ;  /* 0x0000008600ad7308 */ /* 0x000fe60000000800 */
[-C--:B---3--:R-:W-:Y:S07]  /*7f90*/  HMMA.16816.F32.BF16 R36, R116, R120.reuse, R36 ;  /* 0x000000787424723c */ /* 0x088fee0000041824 */
[----:B------:R1:W-:Y:S01]  /*7fa0*/  MUFU.EX2 R198, R105 ;  /* 0x0000006900c67308 */ /* 0x0003e20000000800 */
[C---:B------:R-:W-:Y:S08]  /*7fb0*/  HMMA.16816.F32.BF16 R40, R112.reuse, R120, R40 ;  /* 0x000000787028723c */ /* 0x040ff00000041828 */
[-C--:B------:R-:W-:Y:S01]  /*7fc0*/  HMMA.16816.F32.BF16 R44, R112, R122.reuse, R44 ;  /* 0x0000007a702c723c */ /* 0x080fe2000004182c */
[----:B------:R-:W2:Y:S07]  /*7fd0*/  MUFU.EX2 R168, R135 ;  /* 0x0000008700a87308 */ /* 0x000eae0000000800 */
[C---:B------:R-:W-:Y:S01]  /*7fe0*/  HMMA.16816.F32.BF16 R48, R116.reuse, R122, R48 ;  /* 0x0000007a7430723c */ /* 0x040fe20000041830 */
[----:B------:R-:W3:Y:S03]  /*7ff0*/  LDSM.16.MT88.4 R120, [R111+0xc00] ;  /* 0x000c00006f78783b */ /* 0x000ee60000004200 */
[--C-:B-1----:R-:W-:Y:S04]  /*8000*/  FFMA.FTZ R105, R207, c[0x0][0x2d0], -R3.reuse ;  /* 0x0000b400cf697a23 */ /* 0x102fe80000010803 */
[----:B------:R1:W-:Y:S01]  /*8010*/  MUFU.EX2 R199, R105 ;  /* 0x0000006900c77308 */ /* 0x0003e20000000800 */
[----:B--2---:R-:W-:Y:S03]  /*8020*/  F2FP.BF16.PACK_AB R161, R168, R166 ;  /* 0x000000a6a8a1723e */ /* 0x004fe600000010ff */
[--C-:B-1----:R-:W-:Y:S06]  /*8030*/  FFMA.FTZ R105, R214, c[0x0][0x2d0], -R160.reuse ;  /* 0x0000b400d6697a23 */ /* 0x102fec00000108a0 */
[----:B------:R1:W-:Y:S01]  /*8040*/  MUFU.EX2 R196, R105 ;  /* 0x0000006900c47308 */ /* 0x0003e20000000800 */
[-C--:B---3--:R-:W-:Y:S08]  /*8050*/  HMMA.16816.F32.BF16 R52, R116, R120.reuse, R52 ;  /* 0x000000787434723c */ /* 0x088ff00000041834 */
[C---:B------:R-:W-:Y:S08]  /*8060*/  HMMA.16816.F32.BF16 R56, R112.reuse, R120, R56 ;  /* 0x000000787038723c */ /* 0x040ff00000041838 */
[-C--:B------:R-:W-:Y:S04]  /*8070*/  HMMA.16816.F32.BF16 R60, R112, R122.reuse, R60 ;  /* 0x0000007a703c723c */ /* 0x080fe8000004183c */
[----:B-1----:R-:W-:Y:S04]  /*8080*/  FFMA.FTZ R105, R215, c[0x0][0x2d0], -R160 ;  /* 0x0000b400d7697a23 */ /* 0x002fe800000108a0 */
[C---:B------:R-:W-:Y:S01]  /*8090*/  HMMA.16816.F32.BF16 R64, R116.reuse, R122, R64 ;  /* 0x0000007a7440723c */ /* 0x040fe20000041840 */
[----:B------:R-:W1:Y:S01]  /*80a0*/  LDSM.16.MT88.4 R120, [R110+0x1800] ;  /* 0x001800006e78783b */ /* 0x000e620000004200 */
[----:B------:R2:W-:Y:S02]  /*80b0*/  MUFU.EX2 R197, R105 ;  /* 0x0000006900c57308 */ /* 0x0005e40000000800 */
[--C-:B--2---:R-:W-:Y:S08]  /*80c0*/  FFMA.FTZ R105, R217, c[0x0][0x2d0], -R3.reuse ;  /* 0x0000b400d9697a23 */ /* 0x104ff00000010803 */
[----:B------:R2:W-:Y:S01]  /*80d0*/  MUFU.EX2 R195, R105 ;  /* 0x0000006900c37308 */ /* 0x0005e20000000800 */
[-C--:B-1----:R-:W-:Y:S08]  /*80e0*/  HMMA.16816.F32.BF16 R68, R116, R120.reuse, R68 ;  /* 0x000000787444723c */ /* 0x082ff00000041844 */
[C---:B------:R-:W-:Y:S04]  /*80f0*/  HMMA.16816.F32.BF16 R72, R112.reuse, R120, R72 ;  /* 0x000000787048723c */ /* 0x040fe80000041848 */
[--C-:B--2---:R-:W-:Y:S02]  /*8100*/  FFMA.FTZ R105, R216, c[0x0][0x2d0], -R3.reuse ;  /* 0x0000b400d8697a23 */ /* 0x104fe40000010803 */
[----:B------:R-:W-:Y:S02]  /*8110*/  FFMA.FTZ R3, R103, c[0x0][0x2d0], -R3 ;  /* 0x0000b40067037a23 */ /* 0x000fe40000010803 */
[-C--:B------:R-:W-:Y:S01]  /*8120*/  HMMA.16816.F32.BF16 R76, R112, R122.reuse, R76 ;  /* 0x0000007a704c723c */ /* 0x080fe2000004184c */
[----:B------:R1:W-:Y:S07]  /*8130*/  MUFU.EX2 R194, R105 ;  /* 0x0000006900c27308 */ /* 0x0003ee0000000800 */
[C---:B------:R-:W-:Y:S01]  /*8140*/  HMMA.16816.F32.BF16 R80, R116.reuse, R122, R80 ;  /* 0x0000007a7450723c */ /* 0x040fe20000041850 */
[----:B------:R-:W2:Y:S02]  /*8150*/  LDSM.16.MT88.4 R120, [R111+0x1800] ;  /* 0x001800006f78783b */ /* 0x000ea40000004200 */
[----:B------:R-:W3:Y:S01]  /*8160*/  MUFU.EX2 R165, R3 ;  /* 0x0000000300a57308 */ /* 0x000ee20000000800 */
[----:B-1----:R-:W-:Y:S01]  /*8170*/  FFMA.FTZ R105, R170, c[0x0][0x2d0], -R162 ;  /* 0x0000b400aa697a23 */ /* 0x002fe200000108a2 */
[----:B------:R-:W-:Y:S08]  /*8180*/  F2FP.BF16.PACK_AB R162, R172, R171 ;  /* 0x000000abaca2723e */ /* 0x000ff000000010ff */
[----:B------:R1:W4:Y:S01]  /*8190*/  MUFU.EX2 R170, R140 ;  /* 0x0000008c00aa7308 */ /* 0x0003220000000800 */
[----:B---3--:R-:W-:Y:S01]  /*81a0*/  F2FP.BF16.PACK_AB R163, R165, R169 ;  /* 0x000000a9a5a3723e */ /* 0x008fe200000010ff */
[----:B------:R-:W-:Y:S01]  /*81b0*/  FFMA.FTZ R3, R102, R241, R229 ;  /* 0x000000f166037223 */ /* 0x000fe200000100e5 */
[----:B------:R-:W-:Y:S07]  /*81c0*/  F2FP.BF16.PACK_AB R102, R193, R179 ;  /* 0x000000b3c166723e */ /* 0x000fee00000010ff */
[----:B------:R-:W3:Y:S01]  /*81d0*/  MUFU.EX2 R177, R105 ;  /* 0x0000006900b17308 */ /* 0x000ee20000000800 */
[----:B------:R-:W-:Y:S01]  /*81e0*/  FADD.FTZ R164, R230, R3 ;  /* 0x00000003e6a47221 */ /* 0x000fe20000010000 */
[-C--:B--2---:R-:W-:Y:S01]  /*81f0*/  HMMA.16816.F32.BF16 R84, R116, R120.reuse, R84 ;  /* 0x000000787454723c */ /* 0x084fe20000041854 */
[----:B-1----:R-:W-:Y:S02]  /*8200*/  LDSM.16.MT88.4 R140, [R111+0x800] ;  /* 0x000800006f8c783b */ /* 0x002fe40000004200 */
[----:B----4-:R-:W-:Y:S05]  /*8210*/  F2FP.BF16.PACK_AB R160, R170, R167 ;  /* 0x000000a7aaa0723e */ /* 0x010fea00000010ff */
[C---:B------:R-:W-:Y:S04]  /*8220*/  HMMA.16816.F32.BF16 R88, R112.reuse, R120, R88 ;  /* 0x000000787058723c */ /* 0x040fe80000041858 */
[----:B---3--:R-:W-:Y:S01]  /*8230*/  F2FP.BF16.PACK_AB R103, R173, R177 ;  /* 0x000000b1ad67723e */ /* 0x008fe200000010ff */
[----:B------:R-:W-:Y:S01]  /*8240*/  FADD.FTZ R105, R231, R100 ;  /* 0x00000064e7697221 */ /* 0x000fe20000010000 */
[----:B------:R-:W-:Y:S02]  /*8250*/  F2FP.BF16.PACK_AB R100, R178, R174 ;  /* 0x000000aeb264723e */ /* 0x000fe400000010ff */
[-C--:B------:R-:W-:Y:S04]  /*8260*/  HMMA.16816.F32.BF16 R92, R112, R122.reuse, R92 ;  /* 0x0000007a705c723c */ /* 0x080fe8000004185c */
[----:B------:R-:W-:Y:S01]  /*8270*/  FADD.FTZ R3, R233, R105 ;  /* 0x00000069e9037221 */ /* 0x000fe20000010000 */
[----:B------:R-:W-:Y:S02]  /*8280*/  MOV R105, R2 ;  /* 0x0000000200697202 */ /* 0x000fe40000000f00 */
[----:B------:R-:W-:Y:S01]  /*8290*/  F2FP.BF16.PACK_AB R112, R225, R224 ;  /* 0x000000e0e170723e */ /* 0x000fe200000010ff */
[----:B------:R-:W-:Y:S01]  /*82a0*/  HMMA.16816.F32.BF16 R96, R116, R122, R96 ;  /* 0x0000007a7460723c */ /* 0x000fe20000041860 */
[----:B------:R-:W1:Y:S03]  /*82b0*/  LDSM.16.MT88.4 R120, [R111+0x400] ;  /* 0x000400006f78783b */ /* 0x000e660000004200 */
[----:B------:R-:W-:Y:S01]  /*82c0*/  F2FP.BF16.PACK_AB R113, R222, R223 ;  /* 0x000000dfde71723e */ /* 0x000fe200000010ff */
[----:B------:R-:W-:Y:S01]  /*82d0*/  FADD.FTZ R3, R240, R3 ;  /* 0x00000003f0037221 */ /* 0x000fe20000010000 */
[----:B------:R-:W-:Y:S02]  /*82e0*/  F2FP.BF16.PACK_AB R114, R220, R221 ;  /* 0x000000dddc72723e */ /* 0x000fe400000010ff */
[----:B------:R-:W-:Y:S01]  /*82f0*/  F2FP.BF16.PACK_AB R115, R219, R218 ;  /* 0x000000dadb73723e */ /* 0x000fe200000010ff */
[----:B------:R-:W-:Y:S03]  /*8300*/  FADD.FTZ R3, R224, R3 ;  /* 0x00000003e0037221 */ /* 0x000fe60000010000 */
[----:B------:R-:W-:Y:S01]  /*8310*/  F2FP.BF16.PACK_AB R116, R210, R200 ;  /* 0x000000c8d274723e */ /* 0x000fe200000010ff */
[----:B------:R-:W-:Y:S01]  /*8320*/  FADD.FTZ R3, R225, R3 ;  /* 0x00000003e1037221 */ /* 0x000fe20000010000 */
[----:B------:R-:W-:Y:S01]  /*8330*/  F2FP.BF16.PACK_AB R117, R199, R198 ;  /* 0x000000c6c775723e */ /* 0x000fe200000010ff */
[-C--:B------:R-:W-:Y:S05]  /*8340*/  HMMA.16816.F32.BF16 R4, R112, R124.reuse, R4 ;  /* 0x0000007c7004723c */ /* 0x080fea0000041804 */
[----:B------:R-:W-:Y:S02]  /*8350*/  F2FP.BF16.PACK_AB R118, R197, R196 ;  /* 0x000000c4c576723e */ /* 0x000fe400000010ff */
[----:B------:R-:W-:Y:S07]  /*8360*/  F2FP.BF16.PACK_AB R119, R194, R195 ;  /* 0x000000c3c277723e */ /* 0x000fee00000010ff */
[C---:B------:R-:W-:Y:S08]  /*8370*/  HMMA.16816.F32.BF16 R8, R116.reuse, R124, R8 ;  /* 0x0000007c7408723c */ /* 0x040ff00000041808 */
[-C--:B------:R-:W-:Y:S08]  /*8380*/  HMMA.16816.F32.BF16 R12, R116, R126.reuse, R12 ;  /* 0x0000007e740c723c */ /* 0x080ff0000004180c */
[C---:B------:R-:W-:Y:S01]  /*8390*/  HMMA.16816.F32.BF16 R16, R112.reuse, R126, R16 ;  /* 0x0000007e7010723c */ /* 0x040fe20000041810 */
[----:B------:R-:W2:Y:S07]  /*83a0*/  LDSM.16.MT88.4 R124, [R110+0x1000] ;  /* 0x001000006e7c783b */ /* 0x000eae0000004200 */
[-C--:B-1----:R-:W-:Y:S08]  /*83b0*/  HMMA.16816.F32.BF16 R20, R112, R120.reuse, R20 ;  /* 0x000000787014723c */ /* 0x082ff00000041814 */
[C---:B------:R-:W-:Y:S08]  /*83c0*/  HMMA.16816.F32.BF16 R24, R116.reuse, R120, R24 ;  /* 0x000000787418723c */ /* 0x040ff00000041818 */
[-C--:B------:R-:W-:Y:S08]  /*83d0*/  HMMA.16816.F32.BF16 R28, R116, R122.reuse, R28 ;  /* 0x0000007a741c723c */ /* 0x080ff0000004181c */
[C---:B------:R-:W-:Y:S01]  /*83e0*/  HMMA.16816.F32.BF16 R32, R112.reuse, R122, R32 ;  /* 0x0000007a7020723c */ /* 0x040fe20000041820 */
[----:B------:R-:W1:Y:S07]  /*83f0*/  LDSM.16.MT88.4 R120, [R111+0x1000] ;  /* 0x001000006f78783b */ /* 0x000e6e0000004200 */
[-C--:B--2---:R-:W-:Y:S08]  /*8400*/  HMMA.16816.F32.BF16 R36, R112, R124.reuse, R36 ;  /* 0x0000007c7024723c */ /* 0x084ff00000041824 */
        /* <DEDUP_REMOVED lines=17> */
[----:B------:R-:W-:Y:S08]  /*8520*/  HMMA.16816.F32.BF16 R96, R112, R122, R96 ;  /* 0x0000007a7060723c */ /* 0x000ff00000041860 */
[-C--:B--2---:R-:W-:Y:S01]  /*8530*/  HMMA.16816.F32.BF16 R116, R100, R124.reuse, R4 ;  /* 0x0000007c6474723c */ /* 0x084fe20000041804 */
[----:B------:R-:W1:Y:S07]  /*8540*/  LDSM.16.MT88.4 R4, [R111+0x1400] ;  /* 0x001400006f04783b */ /* 0x000e6e0000004200 */
[C---:B------:R-:W-:Y:S01]  /*8550*/  HMMA.16816.F32.BF16 R112, R160.reuse, R124, R8 ;  /* 0x0000007ca070723c */ /* 0x040fe20000041808 */
[----:B------:R-:W2:Y:S07]  /*8560*/  LDSM.16.MT88.4 R8, [R110+0x2000] ;  /* 0x002000006e08783b */ /* 0x000eae0000004200 */
[-C--:B------:R-:W-:Y:S01]  /*8570*/  HMMA.16816.F32.BF16 R120, R160, R126.reuse, R12 ;  /* 0x0000007ea078723c */ /* 0x080fe2000004180c */
[----:B------:R-:W3:Y:S07]  /*8580*/  LDSM.16.MT88.4 R12, [R111+0x2000] ;  /* 0x002000006f0c783b */ /* 0x000eee0000004200 */
        /* <DEDUP_REMOVED lines=9> */
[-C--:B-1----:R-:W-:Y:S08]  /*8620*/  HMMA.16816.F32.BF16 R52, R100, R4.reuse, R52 ;  /* 0x000000046434723c */ /* 0x082ff00000041834 */
[C---:B------:R-:W-:Y:S07]  /*8630*/  HMMA.16816.F32.BF16 R56, R160.reuse, R4, R56 ;  /* 0x00000004a038723c */ /* 0x040fee0000041838 */
[----:B------:R-:W-:Y:S01]  /*8640*/  FADD.FTZ R5, R239, R164 ;  /* 0x000000a4ef057221 */ /* 0x000fe20000010000 */
[-C--:B------:R-:W-:Y:S04]  /*8650*/  HMMA.16816.F32.BF16 R60, R160, R6.reuse, R60 ;  /* 0x00000006a03c723c */ /* 0x080fe8000004183c */
[----:B------:R-:W-:Y:S02]  /*8660*/  FADD.FTZ R5, R238, R5 ;  /* 0x00000005ee057221 */ /* 0x000fe40000010000 */
[----:B------:R-:W-:Y:S02]  /*8670*/  FADD.FTZ R4, R198, R0 ;  /* 0x00000000c6047221 */ /* 0x000fe40000010000 */
[C---:B------:R-:W-:Y:S04]  /*8680*/  HMMA.16816.F32.BF16 R64, R100.reuse, R6, R64 ;  /* 0x000000066440723c */ /* 0x040fe80000041840 */
[----:B------:R-:W-:Y:S03]  /*8690*/  FADD.FTZ R5, R223, R5 ;  /* 0x00000005df057221 */ /* 0x000fe60000010000 */
[----:B------:R-:W-:Y:S01]  /*86a0*/  FADD.FTZ R6, R236, R104 ;  /* 0x00000068ec067221 */ /* 0x000fe20000010000 */
[-C--:B--2---:R-:W-:Y:S04]  /*86b0*/  HMMA.16816.F32.BF16 R68, R100, R8.reuse, R68 ;  /* 0x000000086444723c */ /* 0x084fe80000041844 */
[----:B------:R-:W-:Y:S02]  /*86c0*/  FADD.FTZ R6, R237, R6 ;  /* 0x00000006ed067221 */ /* 0x000fe40000010000 */
[----:B------:R-:W-:Y:S02]  /*86d0*/  FADD.FTZ R0, R222, R5 ;  /* 0x00000005de007221 */ /* 0x000fe40000010000 */
[C---:B------:R-:W-:Y:S04]  /*86e0*/  HMMA.16816.F32.BF16 R72, R160.reuse, R8, R72 ;  /* 0x00000008a048723c */ /* 0x040fe80000041848 */
[----:B------:R-:W-:Y:S02]  /*86f0*/  FADD.FTZ R6, R200, R6 ;  /* 0x00000006c8067221 */ /* 0x000fe40000010000 */
[----:B------:R-:W-:Y:S02]  /*8700*/  FADD.FTZ R7, R199, R4 ;  /* 0x00000004c7077221 */ /* 0x000fe40000010000 */
[----:B------:R-:W-:Y:S01]  /*8710*/  FADD.FTZ R8, R210, R6 ;  /* 0x00000006d2087221 */ /* 0x000fe20000010000 */
[-C--:B------:R-:W-:Y:S03]  /*8720*/  HMMA.16816.F32.BF16 R76, R160, R10.reuse, R76 ;  /* 0x0000000aa04c723c */ /* 0x080fe6000004184c */
[----:B------:R-:W-:Y:S02]  /*8730*/  FADD.FTZ R5, R221, R3 ;  /* 0x00000003dd057221 */ /* 0x000fe40000010000 */
[----:B------:R-:W-:Y:S02]  /*8740*/  FADD.FTZ R6, R218, R0 ;  /* 0x00000000da067221 */ /* 0x000fe40000010000 */
[----:B------:R-:W-:Y:S01]  /*8750*/  FADD.FTZ R4, R196, R8 ;  /* 0x00000008c4047221 */ /* 0x000fe20000010000 */
[C---:B------:R-:W-:Y:S04]  /*8760*/  HMMA.16816.F32.BF16 R80, R100.reuse, R10, R80 ;  /* 0x0000000a6450723c */ /* 0x040fe80000041850 */
[----:B------:R-:W-:Y:S02]  /*8770*/  FADD.FTZ R3, R195, R7 ;  /* 0x00000007c3037221 */ /* 0x000fe40000010000 */
[----:B------:R-:W-:Y:S02]  /*8780*/  FADD.FTZ R0, R220, R5 ;  /* 0x00000005dc007221 */ /* 0x000fe40000010000 */
[----:B------:R-:W-:Y:S01]  /*8790*/  FADD.FTZ R6, R219, R6 ;  /* 0x00000006db067221 */ /* 0x000fe20000010000 */
[-C--:B---3--:R-:W-:Y:S03]  /*87a0*/  HMMA.16816.F32.BF16 R84, R100, R12.reuse, R84 ;  /* 0x0000000c6454723c */ /* 0x088fe60000041854 */
[----:B------:R-:W-:Y:S02]  /*87b0*/  FADD.FTZ R4, R197, R4 ;  /* 0x00000004c5047221 */ /* 0x000fe40000010000 */
[----:B------:R-:W-:Y:S02]  /*87c0*/  FADD.FTZ R5, R194, R3 ;  /* 0x00000003c2057221 */ /* 0x000fe40000010000 */
[----:B------:R-:W-:Y:S01]  /*87d0*/  FADD.FTZ R3, R174, R0 ;  /* 0x00000000ae037221 */ /* 0x000fe20000010000 */
        /* <DEDUP_REMOVED lines=8> */
[----:B------:R-:W-:Y:S04]  /*8860*/  HMMA.16816.F32.BF16 R96, R100, R14, R96 ;  /* 0x0000000e6460723c */ /* 0x000fe80000041860 */
[----:B------:R-:W-:Y:S02]  /*8870*/  FADD.FTZ R5, R168, R5 ;  /* 0x00000005a8057221 */ /* 0x000fe40000010000 */
[----:B------:R-:W-:Y:S02]  /*8880*/  FADD.FTZ R6, R179, R6 ;  /* 0x00000006b3067221 */ /* 0x000fe40000010000 */
[----:B------:R-:W-:Y:S04]  /*8890*/  FADD.FTZ R4, R177, R3 ;  /* 0x00000003b1047221 */ /* 0x000fe80000010000 */
[----:B------:R-:W-:Y:S02]  /*88a0*/  FADD.FTZ R3, R171, R0 ;  /* 0x00000000ab037221 */ /* 0x000fe40000010000 */
[----:B------:R-:W-:Y:S02]  /*88b0*/  FADD.FTZ R0, R169, R5 ;  /* 0x00000005a9007221 */ /* 0x000fe40000010000 */
[----:B------:R-:W-:Y:S02]  /*88c0*/  FADD.FTZ R232, R193, R6 ;  /* 0x00000006c1e87221 */ /* 0x000fe40000010000 */
[----:B------:R-:W-:Y:S02]  /*88d0*/  FADD.FTZ R241, R173, R4 ;  /* 0x00000004adf17221 */ /* 0x000fe40000010000 */
[----:B------:R-:W-:Y:S02]  /*88e0*/  FADD.FTZ R242, R172, R3 ;  /* 0x00000003acf27221 */ /* 0x000fe40000010000 */
[----:B------:R-:W-:Y:S01]  /*88f0*/  FADD.FTZ R243, R165, R0 ;  /* 0x00000000a5f37221 */ /* 0x000fe20000010000 */
[----:B------:R-:W-:-:S05]  /*8900*/  @P2 BRA `(.L_x_55) ;  /* 0xffffd25000002947 */ /* 0x000fca000383ffff */
.L_x_52:
[----:B------:R-:W-:Y:S05]  /*8910*/  BRA.DIV ~URZ, `(.L_x_56) ;  /* 0x000058827f007947 */ /* 0x000fea000b800000 */
[----:B------:R-:W1:Y:S04]  /*8920*/  SHFL.BFLY PT, R3, R232, 0x2, 0x1f ;  /* 0x0c401f00e8037f89 */ /* 0x000e6800000e0000 */
[----:B------:R-:W2:Y:S04]  /*8930*/  SHFL.BFLY PT, R2, R241, 0x2, 0x1f ;  /* 0x0c401f00f1027f89 */ /* 0x000ea800000e0000 */
[----:B------:R-:W3:Y:S04]  /*8940*/  SHFL.BFLY PT, R0, R242, 0x2, 0x1f ;  /* 0x0c401f00f2007f89 */ /* 0x000ee800000e0000 */
[----:B------:R-:W4:Y:S01]  /*8950*/  SHFL.BFLY PT, R6, R243, 0x2, 0x1f ;  /* 0x0c401f00f3067f89 */ /* 0x000f2200000e0000 */
[----:B-1----:R-:W-:-:S02]  /*8960*/  FADD.FTZ R3, R3, R232 ;  /* 0x000000e803037221 */ /* 0x002fc40000010000 */
[----:B--2---:R-:W-:-:S03]  /*8970*/  FADD.FTZ R2, R2, R241 ;  /* 0x000000f102027221 */ /* 0x004fc60000010000 */
[----:B------:R-:W1:Y:S01]  /*8980*/  SHFL.BFLY PT, R5, R3, 0x1, 0x1f ;  /* 0x0c201f0003057f89 */ /* 0x000e6200000e0000 */
[----:B---3--:R-:W-:-:S03]  /*8990*/  FADD.FTZ R0, R0, R242 ;  /* 0x000000f200007221 */ /* 0x008fc60000010000 */
[----:B------:R-:W2:Y:S01]  /*89a0*/  SHFL.BFLY PT, R4, R2, 0x1, 0x1f ;  /* 0x0c201f0002047f89 */ /* 0x000ea200000e0000 */
[----:B----4-:R-:W-:-:S03]  /*89b0*/  FADD.FTZ R6, R6, R243 ;  /* 0x000000f306067221 */ /* 0x010fc60000010000 */
[----:B------:R-:W3:Y:S04]  /*89c0*/  SHFL.BFLY PT, R7, R0, 0x1, 0x1f ;  /* 0x0c201f0000077f89 */ /* 0x000ee800000e0000 */
[----:B------:R4:W4:Y:S01]  /*89d0*/  SHFL.BFLY PT, R8, R6, 0x1, 0x1f ;  /* 0x0c201f0006087f89 */ /* 0x00092200000e0000 */
[----:B-1----:R-:W-:Y:S02]  /*89e0*/  FADD.FTZ R5, R3, R5 ;  /* 0x0000000503057221 */ /* 0x002fe40000010000 */
[----:B--2---:R-:W-:Y:S02]  /*89f0*/  FADD.FTZ R4, R2, R4 ;  /* 0x0000000402047221 */ /* 0x004fe40000010000 */
[----:B---3--:R-:W-:Y:S02]  /*8a00*/  FADD.FTZ R7, R0, R7 ;  /* 0x0000000700077221 */ /* 0x008fe40000010000 */
.L_x_132:
[----:B------:R-:W-:Y:S01]  /*8a10*/  FSETP.NE.FTZ.AND P3, PT, R5, RZ, PT ;  /* 0x000000ff0500720b */ /* 0x000fe20003f75000 */
[----:B------:R-:W-:Y:S01]  /*8a20*/  CS2R R2, SRZ ;  /* 0x0000000000027805 */ /* 0x000fe2000001ff00 */
[----:B------:R-:W-:Y:S01]  /*8a30*/  MOV R0, RZ ;  /* 0x000000ff00007202 */ /* 0x000fe20000000f00 */
[----:B----4-:R-:W-:Y:S01]  /*8a40*/  FADD.FTZ R6, R8, R6 ;  /* 0x0000000608067221 */ /* 0x010fe20000010000 */
[----:B------:R-:W-:-:S02]  /*8a50*/  FSETP.NE.FTZ.AND P2, PT, R4, RZ, PT ;  /* 0x000000ff0400720b */ /* 0x000fc40003f55000 */
[----:B------:R-:W-:Y:S02]  /*8a60*/  FSETP.NE.FTZ.AND P1, PT, R7, RZ, PT ;  /* 0x000000ff0700720b */ /* 0x000fe40003f35000 */
[----:B------:R-:W-:Y:S02]  /*8a70*/  FSETP.NE.FTZ.AND P0, PT, R6, RZ, PT ;  /* 0x000000ff0600720b */ /* 0x000fe40003f15000 */
[----:B------:R-:W-:Y:S02]  /*8a80*/  MOV R25, 0xff800000 ;  /* 0xff80000000197802 */ /* 0x000fe40000000f00 */
[----:B------:R-:W-:Y:S01]  /*8a90*/  MOV R24, 0xff800000 ;  /* 0xff80000000187802 */ /* 0x000fe20000000f00 */
[----:B------:R-:W1:Y:S01]  /*8aa0*/  @P3 MUFU.RCP R0, R5 ;  /* 0x0000000500003308 */ /* 0x000e620000001000 */
[----:B------:R-:W-:Y:S02]  /*8ab0*/  MOV R23, 0xff800000 ;  /* 0xff80000000177802 */ /* 0x000fe40000000f00 */
[----:B------:R-:W-:-:S03]  /*8ac0*/  MOV R22, 0xff800000 ;  /* 0xff80000000167802 */ /* 0x000fc60000000f00 */
[----:B------:R-:W-:Y:S02]  /*8ad0*/  @P1 MOV R10, 0x3f317218 ;  /* 0x3f317218000a1802 */ /* 0x000fe40000000f00 */
[----:B------:R-:W-:Y:S01]  /*8ae0*/  @P2 MUFU.RCP R3, R4 ;  /* 0x0000000400032308 */ /* 0x000fe20000001000 */
[----:B-1----:R-:W-:-:S07]  /*8af0*/  FMUL.FTZ R102, R0, R116 ;  /* 0x0000007400667220 */ /* 0x002fce0000410000 */
[----:B------:R-:W1:Y:S01]  /*8b00*/  @P2 MUFU.LG2 R4, R4 ;  /* 0x0000000400042308 */ /* 0x000e620000000c00 */
[C---:B------:R-:W-:Y:S02]  /*8b10*/  FMUL.FTZ R103, R0.reuse, R117 ;  /* 0x0000007500677220 */ /* 0x040fe40000410000 */
[C---:B------:R-:W-:Y:S02]  /*8b20*/  FMUL.FTZ R116, R0.reuse, R124 ;  /* 0x0000007c00747220 */ /* 0x040fe40000410000 */
[C---:B------:R-:W-:Y:S02]  /*8b30*/  FMUL.FTZ R117, R0.reuse, R125 ;  /* 0x0000007d00757220 */ /* 0x040fe40000410000 */
[C---:B------:R-:W-:Y:S01]  /*8b40*/  FMUL.FTZ R124, R0.reuse, R128 ;  /* 0x00000080007c7220 */ /* 0x040fe20000410000 */
[----:B------:R-:W-:Y:S01]  /*8b50*/  @P1 MUFU.RCP R2, R7 ;  /* 0x0000000700021308 */ /* 0x000fe20000001000 */
        /* <DEDUP_REMOVED lines=19> */
[----:B------:R-:W-:Y:S02]  /*8c90*/  FMUL.FTZ R81, R0, R97 ;  /* 0x0000006100517220 */ /* 0x000fe40000410000 */
[----:B------:R2:W3:Y:S01]  /*8ca0*/  @P1 MUFU.LG2 R0, R7 ;  /* 0x0000000700001308 */ /* 0x0004e20000000c00 */
[----:B-1----:R-:W-:-:S02]  /*8cb0*/  @P2 FMUL.FTZ R8, R4, 0.69314718246459960938 ;  /* 0x3f31721804082820 */ /* 0x002fc40000410000 */
[C---:B------:R-:W-:Y:S02]  /*8cc0*/  FMUL.FTZ R164, R3.reuse, R126 ;  /* 0x0000007e03a47220 */ /* 0x040fe40000410000 */
[C---:B------:R-:W-:Y:S02]  /*8cd0*/  FMUL.FTZ R165, R3.reuse, R127 ;  /* 0x0000007f03a57220 */ /* 0x040fe40000410000 */
[C---:B------:R-:W-:Y:S02]  /*8ce0*/  FMUL.FTZ R96, R3.reuse, R142 ;  /* 0x0000008e03607220 */ /* 0x040fe40000410000 */
[C---:B------:R-:W-:Y:S02]  /*8cf0*/  FMUL.FTZ R97, R3.reuse, R143 ;  /* 0x0000008f03617220 */ /* 0x040fe40000410000 */
[C---:B------:R-:W-:Y:S02]  /*8d00*/  FMUL.FTZ R162, R3.reuse, R118 ;  /* 0x0000007603a27220 */ /* 0x040fe40000410000 */
[----:B------:R-:W-:-:S02]  /*8d10*/  FMUL.FTZ R163, R3, R119 ;  /* 0x0000007703a37220 */ /* 0x000fc40000410000 */
[C---:B------:R-:W-:Y:S01]  /*8d20*/  FMUL.FTZ R126, R3.reuse, R66 ;  /* 0x00000042037e7220 */ /* 0x040fe20000410000 */
[----:B--2---:R-:W-:Y:S01]  /*8d30*/  @P2 MOV R7, 0x3f317218 ;  /* 0x3f31721800072802 */ /* 0x004fe20000000f00 */
[C---:B------:R-:W-:Y:S02]  /*8d40*/  FMUL.FTZ R127, R3.reuse, R67 ;  /* 0x00000043037f7220 */ /* 0x040fe40000410000 */
[----:B------:R-:W-:Y:S02]  /*8d50*/  FMUL.FTZ R142, R3, R82 ;  /* 0x00000052038e7220 */ /* 0x000fe40000410000 */
[----:B------:R-:W-:Y:S02]  /*8d60*/  @P2 FMUL.FTZ R4, R7, c[0x0][0x2d0] ;  /* 0x0000b40007042a20 */ /* 0x000fe40000410000 */
[----:B---3--:R-:W-:Y:S01]  /*8d70*/  @P1 FMUL.FTZ R7, R0, 0.69314718246459960938 ;  /* 0x3f31721800071820 */ /* 0x008fe20000410000 */
[----:B------:R-:W-:Y:S01]  /*8d80*/  MOV R0, RZ ;  /* 0x000000ff00007202 */ /* 0x000fe20000000f00 */
[----:B------:R-:W-:-:S02]  /*8d90*/  FMUL.FTZ R143, R3, R83 ;  /* 0x00000053038f7220 */ /* 0x000fc40000410000 */
[C---:B------:R-:W-:Y:S02]  /*8da0*/  FMUL.FTZ R130, R3.reuse, R130 ;  /* 0x0000008203827220 */ /* 0x040fe40000410000 */
[C---:B------:R-:W-:Y:S01]  /*8db0*/  FMUL.FTZ R131, R3.reuse, R131 ;  /* 0x0000008303837220 */ /* 0x040fe20000410000 */
[----:B------:R-:W1:Y:S01]  /*8dc0*/  @P0 MUFU.RCP R0, R6 ;  /* 0x0000000600000308 */ /* 0x000e620000001000 */
        /* <DEDUP_REMOVED lines=11> */
[----:B------:R-:W-:Y:S01]  /*8e80*/  FMUL.FTZ R83, R3, R99 ;  /* 0x0000006303537220 */ /* 0x000fe20000410000 */
[----:B------:R-:W-:Y:S01]  /*8e90*/  @P3 MOV R3, 0x3f317218 ;  /* 0x3f31721800033802 */ /* 0x000fe20000000f00 */
        /* <DEDUP_REMOVED lines=23> */
[----:B------:R-:W-:Y:S02]  /*9010*/  FMUL.FTZ R27, R2, R93 ;  /* 0x0000005d021b7220 */ /* 0x000fe40000410000 */
[----:B------:R-:W2:Y:S01]  /*9020*/  @P0 MUFU.LG2 R2, R6 ;  /* 0x0000000600020308 */ /* 0x000ea20000000c00 */
[----:B------:R-:W-:Y:S02]  /*9030*/  @P3 FMUL.FTZ R9, R5, 0.69314718246459960938 ;  /* 0x3f31721805093820 */ /* 0x000fe40000410000 */
[----:B------:R-:W-:Y:S02]  /*9040*/  @P3 FMUL.FTZ R5, R3, c[0x0][0x2d0] ;  /* 0x0000b40003053a20 */ /* 0x000fe40000410000 */
[----:B------:R-:W-:Y:S02]  /*9050*/  @P1 FMUL.FTZ R3, R10, c[0x0][0x2d0] ;  /* 0x0000b4000a031a20 */ /* 0x000fe40000410000 */
[----:B------:R-:W-:Y:S01]  /*9060*/  @P2 FFMA.FTZ R24, R4, R107, R8 ;  /* 0x0000006b04182223 */ /* 0x000fe20000010008 */
[----:B------:R-:W-:Y:S01]  /*9070*/  MOV R4, 0x1 ;  /* 0x0000000100047802 */ /* 0x000fe20000000f00 */
[----:B------:R-:W-:Y:S01]  /*9080*/  @P1 FFMA.FTZ R25, R3, R106, R7 ;  /* 0x0000006a03191223 */ /* 0x000fe20000010007 */
[----:B------:R-:W-:Y:S01]  /*9090*/  @P0 MOV R3, 0x3f317218 ;  /* 0x3f31721800030802 */ /* 0x000fe20000000f00 */
[----:B-1----:R-:W-:-:S02]  /*90a0*/  FMUL.FTZ R72, R0, R62 ;  /* 0x0000003e00487220 */ /* 0x002fc40000410000 */
[----:B------:R-:W-:Y:S02]  /*90b0*/  FMUL.FTZ R73, R0, R63 ;  /* 0x0000003f00497220 */ /* 0x000fe40000410000 */
[----:B------:R-:W-:Y:S02]  /*90c0*/  @P0 FMUL.FTZ R3, R3, c[0x0][0x2d0] ;  /* 0x0000b40003030a20 */ /* 0x000fe40000410000 */
[----:B--2---:R-:W-:Y:S02]  /*90d0*/  @P0 FMUL.FTZ R2, R2, 0.69314718246459960938 ;  /* 0x3f31721802020820 */ /* 0x004fe40000410000 */
        /* <DEDUP_REMOVED lines=21> */
[----:B------:R-:W-:Y:S01]  /*9230*/  FMUL.FTZ R45, R0, R95 ;  /* 0x0000005f002d7220 */ /* 0x000fe20000410000 */
[----:B------:R-:W-:Y:S01]  /*9240*/  PRMT R0, R4, 0x7610, R0 ;  /* 0x0000761004007816 */ /* 0x000fe20000000000 */
[----:B------:R-:W-:Y:S02]  /*9250*/  @P3 FFMA.FTZ R23, R5, R108, R9 ;  /* 0x0000006c05173223 */ /* 0x000fe40000010009 */
[----:B------:R-:W-:Y:S02]  /*9260*/  @P0 FFMA.FTZ R22, R3, R105, R2 ;  /* 0x0000006903160223 */ /* 0x000fe40000010002 */
.L_x_37:
[----:B--2---:R2:W5:Y:S04]  /*9270*/  LDL R6, [R1+0x10] ;  /* 0x0000100001067983 */ /* 0x0045680000100800 */
[----:B------:R-:W3:Y:S01]  /*9280*/  S2R R2, SR_TID.X ;  /* 0x0000000000027919 */ /* 0x000ee20000002100 */
[----:B------:R-:W-:Y:S01]  /*9290*/  BSSY B0, `(.L_x_57) ;  /* 0x0000011000007945 */ /* 0x000fe20003800000 */
[----:B---3--:R-:W-:-:S13]  /*92a0*/  LOP3.LUT P0, RZ, R2, 0x7f, RZ, 0xc0, !PT ;  /* 0x0000007f02ff7812 */ /* 0x008fda000780c0ff */
[----:B------:R-:W-:Y:S05]  /*92b0*/  @P0 BRA `(.L_x_58) ;  /* 0x000000e000000947 */ /* 0x000fea0003800000 */
[----:B--2---:R-:W2:Y:S01]  /*92c0*/  S2R R4, SR_LANEID ;  /* 0x0000000000047919 */ /* 0x004ea20000000000 */
[----:B------:R-:W-:Y:S01]  /*92d0*/  VOTEU.ANY UR4, UPT, PT ;  /* 0x0000000000047886 */ /* 0x000fe200038e0100 */
[----:B-1----:R-:W-:Y:S01]  /*92e0*/  IMAD.MOV.U32 R5, RZ, RZ, c[0x0][0x564] ;  /* 0x00015900ff057624 */ /* 0x002fe200078e00ff */
[----:B------:R-:W2:Y:S08]  /*92f0*/  FLO.U32 R3, UR4 ;  /* 0x0000000400037d00 */ /* 0x000eb000080e0000 */
[----:B------:R-:W1:Y:S01]  /*9300*/  POPC R2, UR4 ;  /* 0x0000000400027d09 */ /* 0x000e620008000000 */
[----:B--2---:R-:W-:Y:S01]  /*9310*/  ISETP.EQ.U32.AND P0, PT, R3, R4, PT ;  /* 0x000000040300720c */ /* 0x004fe20003f02070 */
[----:B------:R-:W-:-:S12]  /*9320*/  IMAD.MOV.U32 R4, RZ, RZ, c[0x0][0x560] ;  /* 0x00015800ff047624 */ /* 0x000fd800078e00ff */
[----:B-1----:R1:W2:Y:S04]  /*9330*/  @P0 ATOMG.E.ADD.STRONG.GPU PT, R2, [R4.64], R2 ;  /* 0x00000002040209a8 */ /* 0x0022a800081ee1c6 */
[----:B-1----:R-:W1:Y:S04]  /*9340*/  S2R R4, SR_LTMASK ;  /* 0x0000000000047919 */ /* 0x002e680000003900 */
[----:B--2---:R1:W2:Y:S02]  /*9350*/  SHFL.IDX PT, R3, R2, R3, 0x1f ;  /* 0x00001f0302037589 */ /* 0x0042a400000e0000 */
[----:B-1----:R-:W-:-:S06]  /*9360*/  LOP3.LUT R2, R4, UR4, RZ, 0xc0, !PT ;  /* 0x0000000404027c12 */ /* 0x002fcc000f8ec0ff */
[----:B------:R-:W2:Y:S02]  /*9370*/  POPC R2, R2 ;  /* 0x0000000200027309 */ /* 0x000ea40000000000 */
[----:B--2--5:R-:W-:-:S05]  /*9380*/  IADD3 R6, R3, c[0x0][0xc], R2 ;  /* 0x0000030003067a10 */ /* 0x024fca0007ffe002 */
[----:B------:R1:W-:Y:S02]  /*9390*/  STL [R1+0x10], R6 ;  /* 0x0000100601007387 */ /* 0x0003e40000100800 */
.L_x_58:
[----:B--2---:R-:W-:Y:S05]  /*93a0*/  BSYNC B0 ;  /* 0x0000000000007941 */ /* 0x004fea0003800000 */
.L_x_57:
[----:B------:R-:W-:Y:S01]  /*93b0*/  PRMT R0, R0, 0x9910, RZ ;  /* 0x0000991000007816 */ /* 0x000fe200000000ff */
[----:B------:R-:W-:Y:S01]  /*93c0*/  BSSY B1, `(.L_x_59) ;  /* 0x00003aa000017945 */ /* 0x000fe20003800000 */
[----:B-----5:R-:W-:Y:S02]  /*93d0*/  IMAD.MOV.U32 R74, RZ, RZ, R6 ;  /* 0x000000ffff4a7224 */ /* 0x020fe400078e0006 */
[----:B------:R-:W-:-:S13]  /*93e0*/  ISETP.NE.AND P0, PT, R0, RZ, PT ;  /* 0x000000ff0000720c */ /* 0x000fda0003f05270 */
[----:B------:R-:W-:Y:S05]  /*93f0*/  @!P0 BRA `(.L_x_60) ;  /* 0x00002cd000008947 */ /* 0x000fea0003800000 */
[----:B------:R-:W2:Y:S04]  /*9400*/  LDL R10, [R1+0x2c] ;  /* 0x00002c00010a7983 */ /* 0x000ea80000100800 */
[----:B------:R-:W3:Y:S04]  /*9410*/  LDL R7, [R1+0x30] ;  /* 0x0000300001077983 */ /* 0x000ee80000100800 */
[----:B-1----:R-:W4:Y:S04]  /*9420*/  LDL R6, [R1+0x64] ;  /* 0x0000640001067983 */ /* 0x002f280000100800 */
[----:B------:R-:W4:Y:S04]  /*9430*/  LDL R12, [R1+0x60] ;  /* 0x00006000010c7983 */ /* 0x000f280000100800 */
[----:B------:R-:W4:Y:S04]  /*9440*/  LDL R9, [R1+0x4] ;  /* 0x0000040001097983 */ /* 0x000f280000100800 */
[----:B------:R-:W4:Y:S01]  /*9450*/  LDL R8, [R1+0x28] ;  /* 0x0000280001087983 */ /* 0x000f220000100800 */
[----:B------:R-:W-:Y:S01]  /*9460*/  WARPSYNC 0xffffffff ;  /* 0xffffffff00007948 */ /* 0x000fe20003800000 */
[----:B------:R-:W-:-:S02]  /*9470*/  F2FP.BF16.PACK_AB R0, R103, R102 ;  /* 0x000000666700723e */ /* 0x000fc400000010ff */
[----:B------:R-:W-:Y:S01]  /*9480*/  BAR.SYNC.DEFER_BLOCKING 0x1, 0x80 ;  /* 0x0042000000007b1d */ /* 0x000fe20000010000 */
[----:B------:R-:W-:Y:S02]  /*9490*/  F2FP.BF16.PACK_AB R3, R163, R162 ;  /* 0x000000a2a303723e */ /* 0x000fe400000010ff */
[----:B------:R-:W-:Y:S02]  /*94a0*/  F2FP.BF16.PACK_AB R2, R117, R116 ;  /* 0x000000747502723e */ /* 0x000fe400000010ff */
[----:B------:R-:W-:Y:S02]  /*94b0*/  F2FP.BF16.PACK_AB R4, R47, R46 ;  /* 0x0000002e2f04723e */ /* 0x000fe400000010ff */
[----:B------:R-:W-:Y:S02]  /*94c0*/  F2FP.BF16.PACK_AB R5, R73, R72 ;  /* 0x000000484905723e */ /* 0x000fe400000010ff */
[----:B------:R-:W-:-:S04]  /*94d0*/  ISETP.NE.U32.AND P0, PT, RZ, c[0x0][0x508], PT ;  /* 0x00014200ff007a0c */ /* 0x000fc80003f05070 */
[----:B------:R-:W-:Y:S02]  /*94e0*/  ISETP.NE.AND.EX P1, PT, RZ, c[0x0][0x50c], PT, P0 ;  /* 0x00014300ff007a0c */ /* 0x000fe40003f25300 */
[----:B------:R-:W-:-:S04]  /*94f0*/  ISETP.NE.U32.AND P2, PT, RZ, c[0x0][0x500], PT ;  /* 0x00014000ff007a0c */ /* 0x000fc80003f45070 */
[----:B------:R-:W-:Y:S01]  /*9500*/  ISETP.NE.AND.EX P2, PT, RZ, c[0x0][0x504], PT, P2 ;  /* 0x00014100ff007a0c */ /* 0x000fe20003f45320 */
[----:B------:R-:W-:Y:S01]  /*9510*/  IMAD.MOV.U32 R11, RZ, RZ, c[0x0][0x388] ;  /* 0x0000e200ff0b7624 */ /* 0x000fe200078e00ff */
[----:B--2---:R1:W-:Y:S04]  /*9520*/  STS [R10+0x80], R0 ;  /* 0x000080000a007388 */ /* 0x0043e80000000800 */
[----:B------:R2:W-:Y:S04]  /*9530*/  STS [R10+0x280], R3 ;  /* 0x000280030a007388 */ /* 0x0005e80000000800 */
[----:B---3--:R3:W-:Y:S01]  /*9540*/  STS [R7], R2 ;  /* 0x0000000207007388 */ /* 0x0087e20000000800 */
[----:B-1----:R-:W-:-:S02]  /*9550*/  F2FP.BF16.PACK_AB R0, R165, R164 ;  /* 0x000000a4a500723e */ /* 0x002fc400000010ff */
[----:B--2---:R-:W-:-:S03]  /*9560*/  F2FP.BF16.PACK_AB R3, R29, R28 ;  /* 0x0000001c1d03723e */ /* 0x004fc600000010ff */
[----:B------:R1:W-:Y:S01]  /*9570*/  STS [R7+0x200], R0 ;  /* 0x0002000007007388 */ /* 0x0003e20000000800 */
[----:B---3--:R-:W-:-:S03]  /*9580*/  F2FP.BF16.PACK_AB R2, R57, R56 ;  /* 0x000000383902723e */ /* 0x008fc600000010ff */
[----:B------:R2:W-:Y:S04]  /*9590*/  STS [R10+0x1080], R3 ;  /* 0x001080030a007388 */ /* 0x0005e80000000800 */
[----:B------:R3:W-:Y:S01]  /*95a0*/  STS [R10+0x1280], R2 ;  /* 0x001280020a007388 */ /* 0x0007e20000000800 */
[----:B-1----:R-:W-:Y:S02]  /*95b0*/  F2FP.BF16.PACK_AB R0, R31, R30 ;  /* 0x0000001e1f00723e */ /* 0x002fe400000010ff */
[----:B--2---:R-:W-:-:S03]  /*95c0*/  F2FP.BF16.PACK_AB R3, R125, R124 ;  /* 0x0000007c7d03723e */ /* 0x004fc600000010ff */
[----:B------:R1:W-:Y:S01]  /*95d0*/  STS [R7+0x1000], R0 ;  /* 0x0010000007007388 */ /* 0x0003e20000000800 */
[----:B---3--:R-:W-:-:S03]  /*95e0*/  F2FP.BF16.PACK_AB R2, R131, R130 ;  /* 0x000000828302723e */ /* 0x008fc600000010ff */
[----:B------:R2:W-:Y:S04]  /*95f0*/  STS [R7+0x1200], R4 ;  /* 0x0012000407007388 */ /* 0x0005e80000000800 */
[----:B----4-:R3:W-:Y:S04]  /*9600*/  STS [R6+0x80], R3 ;  /* 0x0000800306007388 */ /* 0x0107e80000000800 */
[----:B------:R4:W-:Y:S01]  /*9610*/  STS [R6+0x280], R2 ;  /* 0x0002800206007388 */ /* 0x0009e20000000800 */
[----:B-1----:R-:W-:Y:S02]  /*9620*/  F2FP.BF16.PACK_AB R0, R129, R128 ;  /* 0x000000808100723e */ /* 0x002fe400000010ff */
[----:B--2---:R-:W-:-:S03]  /*9630*/  F2FP.BF16.PACK_AB R4, R33, R32 ;  /* 0x000000202104723e */ /* 0x004fc600000010ff */
[----:B------:R1:W-:Y:S01]  /*9640*/  STS [R12], R0 ;  /* 0x000000000c007388 */ /* 0x0003e20000000800 */
[----:B---3--:R-:W-:Y:S02]  /*9650*/  F2FP.BF16.PACK_AB R3, R97, R96 ;  /* 0x000000606103723e */ /* 0x008fe400000010ff */
[----:B----4-:R-:W-:-:S03]  /*9660*/  F2FP.BF16.PACK_AB R2, R69, R68 ;  /* 0x000000444502723e */ /* 0x010fc600000010ff */
[----:B------:R2:W-:Y:S04]  /*9670*/  STS [R12+0x200], R3 ;  /* 0x000200030c007388 */ /* 0x0005e80000000800 */
[----:B------:R3:W-:Y:S04]  /*9680*/  STS [R6+0x1080], R4 ;  /* 0x0010800406007388 */ /* 0x0007e80000000800 */
[----:B------:R4:W-:Y:S01]  /*9690*/  STS [R6+0x1280], R2 ;  /* 0x0012800206007388 */ /* 0x0009e20000000800 */
[----:B-1----:R-:W-:-:S05]  /*96a0*/  F2FP.BF16.PACK_AB R0, R35, R34 ;  /* 0x000000222300723e */ /* 0x002fca00000010ff */
[----:B------:R1:W-:Y:S01]  /*96b0*/  STS [R12+0x1000], R0 ;  /* 0x001000000c007388 */ /* 0x0003e20000000800 */
[----:B--2---:R-:W-:Y:S02]  /*96c0*/  F2FP.BF16.PACK_AB R3, R141, R140 ;  /* 0x0000008c8d03723e */ /* 0x004fe400000010ff */
        /* <DEDUP_REMOVED lines=19> */
[----:B------:R3:W-:Y:S01]  /*9800*/  STS [R6+0x2080], R3 ;  /* 0x0020800306007388 */ /* 0x0007e20000000800 */
[----:B-1----:R-:W-:-:S03]  /*9810*/  F2FP.BF16.PACK_AB R0, R161, R160 ;  /* 0x000000a0a100723e */ /* 0x002fc600000010ff */
[----:B------:R1:W-:Y:S04]  /*9820*/  STS [R6+0x2280], R2 ;  /* 0x0022800206007388 */ /* 0x0003e80000000800 */
[----:B------:R4:W-:Y:S01]  /*9830*/  STS [R12+0x2000], R0 ;  /* 0x002000000c007388 */ /* 0x0009e20000000800 */
[----:B--2---:R-:W-:Y:S02]  /*9840*/  F2FP.BF16.PACK_AB R4, R39, R38 ;  /* 0x000000262704723e */ /* 0x004fe400000010ff */
[----:B---3--:R-:W-:Y:S02]  /*9850*/  F2FP.BF16.PACK_AB R3, R127, R126 ;  /* 0x0000007e7f03723e */ /* 0x008fe400000010ff */
[----:B-1----:R-:W-:-:S03]  /*9860*/  F2FP.BF16.PACK_AB R2, R59, R58 ;  /* 0x0000003a3b02723e */ /* 0x002fc600000010ff */
[----:B------:R1:W-:Y:S01]  /*9870*/  STS [R12+0x2200], R3 ;  /* 0x002200030c007388 */ /* 0x0003e20000000800 */
[----:B----4-:R-:W-:-:S03]  /*9880*/  F2FP.BF16.PACK_AB R0, R41, R40 ;  /* 0x000000282900723e */ /* 0x010fc600000010ff */
[----:B------:R2:W-:Y:S04]  /*9890*/  STS [R6+0x3080], R4 ;  /* 0x0030800406007388 */ /* 0x0005e80000000800 */
[----:B------:R3:W-:Y:S04]  /*98a0*/  STS [R6+0x3280], R2 ;  /* 0x0032800206007388 */ /* 0x0007e80000000800 */
[----:B------:R4:W-:Y:S04]  /*98b0*/  STS [R12+0x3000], R0 ;  /* 0x003000000c007388 */ /* 0x0009e80000000800 */
[----:B------:R-:W-:Y:S01]  /*98c0*/  STS [R12+0x3200], R5 ;  /* 0x003200050c007388 */ /* 0x000fe20000000800 */
[----:B-1----:R-:W-:-:S02]  /*98d0*/  F2FP.BF16.PACK_AB R3, R169, R168 ;  /* 0x000000a8a903723e */ /* 0x002fc400000010ff */
[----:B--2---:R-:W-:Y:S02]  /*98e0*/  F2FP.BF16.PACK_AB R4, R101, R100 ;  /* 0x000000646504723e */ /* 0x004fe400000010ff */
[----:B---3--:R-:W-:-:S03]  /*98f0*/  F2FP.BF16.PACK_AB R2, R167, R166 ;  /* 0x000000a6a702723e */ /* 0x008fc600000010ff */
[----:B------:R1:W-:Y:S01]  /*9900*/  STS [R10+0x4080], R4 ;  /* 0x004080040a007388 */ /* 0x0003e20000000800 */
[----:B----4-:R-:W-:-:S03]  /*9910*/  F2FP.BF16.PACK_AB R0, R143, R142 ;  /* 0x0000008e8f00723e */ /* 0x010fc600000010ff */
[----:B------:R2:W-:Y:S04]  /*9920*/  STS [R10+0x4280], R3 ;  /* 0x004280030a007388 */ /* 0x0005e80000000800 */
[----:B------:R3:W-:Y:S04]  /*9930*/  STS [R7+0x4000], R2 ;  /* 0x0040000207007388 */ /* 0x0007e80000000800 */
[----:B------:R4:W-:Y:S01]  /*9940*/  STS [R7+0x4200], R0 ;  /* 0x0042000007007388 */ /* 0x0009e20000000800 */
[----:B-1----:R-:W-:Y:S02]  /*9950*/  F2FP.BF16.PACK_AB R4, R67, R66 ;  /* 0x000000424304723e */ /* 0x002fe400000010ff */
[----:B--2---:R-:W-:-:S03]  /*9960*/  F2FP.BF16.PACK_AB R3, R71, R70 ;  /* 0x000000464703723e */ /* 0x004fc600000010ff */
[----:B------:R-:W-:Y:S01]  /*9970*/  STS [R10+0x5080], R4 ;  /* 0x005080040a007388 */ /* 0x000fe20000000800 */
[----:B---3--:R-:W-:-:S03]  /*9980*/  F2FP.BF16.PACK_AB R2, R53, R52 ;  /* 0x000000343502723e */ /* 0x008fc600000010ff */
[----:B------:R1:W-:Y:S01]  /*9990*/  STS [R10+0x5280], R3 ;  /* 0x005280030a007388 */ /* 0x0003e20000000800 */
[----:B----4-:R-:W-:-:S03]  /*99a0*/  F2FP.BF16.PACK_AB R0, R63, R62 ;  /* 0x0000003e3f00723e */ /* 0x010fc600000010ff */
[----:B------:R2:W-:Y:S04]  /*99b0*/  STS [R7+0x5000], R2 ;  /* 0x0050000207007388 */ /* 0x0005e80000000800 */
[----:B------:R3:W-:Y:S01]  /*99c0*/  STS [R7+0x5200], R0 ;  /* 0x0052000007007388 */ /* 0x0007e20000000800 */
[----:B-1----:R-:W-:-:S03]  /*99d0*/  F2FP.BF16.PACK_AB R3, R85, R84 ;  /* 0x000000545503723e */ /* 0x002fc600000010ff */
[----:B------:R-:W4:Y:S01]  /*99e0*/  LDL.LU R10, [R1+0x18] ;  /* 0x00001800010a7983 */ /* 0x000f220000300800 */
[----:B------:R-:W-:Y:S02]  /*99f0*/  @P1 LEA R4, P0, R9, c[0x0][0x508], 0x2 ;  /* 0x0001420009041a11 */ /* 0x000fe400078010ff */
[----:B--2---:R-:W-:Y:S01]  /*9a00*/  F2FP.BF16.PACK_AB R2, R87, R86 ;  /* 0x000000565702723e */ /* 0x004fe200000010ff */
[----:B------:R1:W-:Y:S01]  /*9a10*/  STS [R6+0x4080], R3 ;  /* 0x0040800306007388 */ /* 0x0003e20000000800 */
[----:B------:R-:W-:Y:S02]  /*9a20*/  @P1 LEA.HI.X R5, R9, c[0x0][0x50c], R8, 0x2, P0 ;  /* 0x0001430009051a11 */ /* 0x000fe400000f1408 */
[----:B---3--:R-:W-:Y:S01]  /*9a30*/  F2FP.BF16.PACK_AB R0, R81, R80 ;  /* 0x000000505100723e */ /* 0x008fe200000010ff */
[----:B------:R2:W-:Y:S04]  /*9a40*/  STS [R6+0x4280], R2 ;  /* 0x0042800206007388 */ /* 0x0005e80000000800 */
[----:B------:R3:W-:Y:S01]  /*9a50*/  STS [R12+0x4000], R0 ;  /* 0x004000000c007388 */ /* 0x0007e20000000800 */
[----:B-1----:R-:W-:-:S02]  /*9a60*/  F2FP.BF16.PACK_AB R3, R83, R82 ;  /* 0x000000525303723e */ /* 0x002fc400000010ff */
[----:B--2---:R-:W-:-:S03]  /*9a70*/  F2FP.BF16.PACK_AB R2, R43, R42 ;  /* 0x0000002a2b02723e */ /* 0x004fc600000010ff */
[----:B------:R1:W-:Y:S01]  /*9a80*/  STS [R12+0x4200], R3 ;  /* 0x004200030c007388 */ /* 0x0003e20000000800 */
[----:B---3--:R-:W-:-:S03]  /*9a90*/  F2FP.BF16.PACK_AB R0, R55, R54 ;  /* 0x000000363700723e */ /* 0x008fc600000010ff */
[----:B------:R2:W-:Y:S04]  /*9aa0*/  STS [R6+0x5080], R2 ;  /* 0x0050800206007388 */ /* 0x0005e80000000800 */
[----:B------:R3:W-:Y:S01]  /*9ab0*/  STS [R6+0x5280], R0 ;  /* 0x0052800006007388 */ /* 0x0007e20000000800 */
[----:B-1----:R-:W-:Y:S01]  /*9ac0*/  F2FP.BF16.PACK_AB R3, R27, R26 ;  /* 0x0000001a1b03723e */ /* 0x002fe200000010ff */
[----:B--2---:R-:W-:-:S04]  /*9ad0*/  IMAD.MOV.U32 R2, RZ, RZ, RZ ;  /* 0x000000ffff027224 */ /* 0x004fc800078e00ff */
[----:B------:R1:W-:Y:S01]  /*9ae0*/  STS [R12+0x5000], R3 ;  /* 0x005000030c007388 */ /* 0x0003e20000000800 */
[----:B---3--:R-:W-:Y:S01]  /*9af0*/  F2FP.BF16.PACK_AB R0, R45, R44 ;  /* 0x0000002c2d00723e */ /* 0x008fe200000010ff */
[----:B------:R-:W-:-:S04]  /*9b00*/  IMAD.MOV.U32 R6, RZ, RZ, 0x4 ;  /* 0x00000004ff067424 */ /* 0x000fc800078e00ff */
[----:B------:R2:W-:Y:S01]  /*9b10*/  STS [R12+0x5200], R0 ;  /* 0x005200000c007388 */ /* 0x0005e20000000800 */
[----:B------:R-:W-:-:S03]  /*9b20*/  IMAD.WIDE R6, R9, R6, c[0x0][0x500] ;  /* 0x0001400009067625 */ /* 0x000fc600078e0206 */
[----:B------:R-:W-:Y:S06]  /*9b30*/  BAR.SYNC.DEFER_BLOCKING 0x1, 0x80 ;  /* 0x0042000000007b1d */ /* 0x000fec0000010000 */
[----:B------:R2:W5:Y:S04]  /*9b40*/  @P1 LDG.E R11, [R4.64] ;  /* 0x00000006040b1981 */ /* 0x000568000c1e1900 */
[----:B------:R2:W5:Y:S01]  /*9b50*/  @P2 LDG.E R2, [R6.64] ;  /* 0x0000000606022981 */ /* 0x000562000c1e1900 */
[----:B----4-:R-:W-:-:S04]  /*9b60*/  ISETP.NE.AND P0, PT, R10, RZ, PT ;  /* 0x000000ff0a00720c */ /* 0x010fc80003f05270 */
[----:B-1----:R-:W-:Y:S01]  /*9b70*/  SEL R3, R10, c[0x0][0x3d4], P0 ;  /* 0x0000f5000a037a07 */ /* 0x002fe20000000000 */
[----:B------:R-:W-:Y:S05]  /*9b80*/  @P1 BRA `(.L_x_61) ;  /* 0x0000004000001947 */ /* 0x000fea0003800000 */
[----:B--2---:R-:W-:Y:S05]  /*9b90*/  @!P2 BRA `(.L_x_61) ;  /* 0x000000300000a947 */ /* 0x004fea0003800000 */
[----:B------:R1:W2:Y:S04]  /*9ba0*/  LDG.E R0, [R6.64] ;  /* 0x0000000606007981 */ /* 0x0002a8000c1e1900 */
[----:B-1----:R-:W2:Y:S02]  /*9bb0*/  LDG.E R6, [R6.64+0x4] ;  /* 0x0000040606067981 */ /* 0x002ea4000c1e1900 */
[----:B--2--5:R-:W-:Y:S02]  /*9bc0*/  IADD3 R11, -R0, R6, RZ ;  /* 0x00000006000b7210 */ /* 0x024fe40007ffe1ff */
.L_x_61:
[----:B--2---:R-:W2:Y:S04]  /*9bd0*/  LDL R4, [R1+0xb0] ;  /* 0x0000b00001047983 */ /* 0x004ea80000100800 */
[----:B------:R-:W2:Y:S04]  /*9be0*/  LDL R75, [R1+0x14] ;  /* 0x00001400014b7983 */ /* 0x000ea80000100800 */
[----:B------:R-:W3:Y:S04]  /*9bf0*/  LDL R77, [R1+0x20] ;  /* 0x00002000014d7983 */ /* 0x000ee80000100800 */
[----:B------:R-:W4:Y:S04]  /*9c00*/  LDL R13, [R1+0x74] ;  /* 0x00007400010d7983 */ /* 0x000f280000100800 */
[----:B------:R-:W3:Y:S04]  /*9c10*/  LDL R78, [R1+0xac] ;  /* 0x0000ac00014e7983 */ /* 0x000ee80000100800 */
[----:B------:R-:W4:Y:S01]  /*9c20*/  LDL.LU R76, [R1+0x24] ;  /* 0x00002400014c7983 */ /* 0x000f220000300800 */
[----:B------:R-:W-:Y:S01]  /*9c30*/  IMAD.MOV.U32 R0, RZ, RZ, 0x368 ;  /* 0x00000368ff007424 */ /* 0x000fe200078e00ff */
[----:B------:R-:W-:-:S04]  /*9c40*/  ISETP.GT.AND P2, PT, R3, 0x1, PT ;  /* 0x000000010300780c */ /* 0x000fc80003f44270 */
[----:B------:R-:W-:-:S04]  /*9c50*/  SEL R0, R0, 0x328, P2 ;  /* 0x0000032800007807 */ /* 0x000fc80001000000 */
[----:B------:R1:W1:Y:S08]  /*9c60*/  LDC.64 R6, c[0x0][R0+0x170] ;  /* 0x00005c0000067b82 */ /* 0x0002700000000a00 */
[----:B------:R1:W3:Y:S08]  /*9c70*/  LDC.64 R14, c[0x0][R0+0x168] ;  /* 0x00005a00000e7b82 */ /* 0x0002f00000000a00 */
[----:B------:R1:W2:Y:S08]  /*9c80*/  LDC.64 R18, c[0x0][R0+0x178] ;  /* 0x00005e0000127b82 */ /* 0x0002b00000000a00 */
[----:B------:R1:W2:Y:S01]  /*9c90*/  LDC.64 R20, c[0x0][R0+0x160] ;  /* 0x0000580000147b82 */ /* 0x0002a20000000a00 */
[----:B------:R-:W-:-:S04]  /*9ca0*/  ISETP.NE.U32.AND P0, PT, RZ, c[0x0][0x500], PT ;  /* 0x00014000ff007a0c */ /* 0x000fc80003f05070 */
[----:B------:R-:W-:Y:S01]  /*9cb0*/  ISETP.NE.AND.EX P0, PT, RZ, c[0x0][0x504], PT, P0 ;  /* 0x00014100ff007a0c */ /* 0x000fe20003f05300 */
[----:B-1----:R-:W-:-:S05]  /*9cc0*/  IMAD.MOV.U32 R0, RZ, RZ, c[0x0][0x4e8] ;  /* 0x00013a00ff007624 */ /* 0x002fca00078e00ff */
[----:B------:R-:W-:Y:S02]  /*9cd0*/  ISETP.NE.AND P5, PT, R0, 0x1, PT ;  /* 0x000000010000780c */ /* 0x000fe40003fa5270 */
[----:B------:R-:W-:-:S05]  /*9ce0*/  SEL R0, R9, RZ, !P0 ;  /* 0x000000ff09007207 */ /* 0x000fca0004000000 */
[----:B------:R-:W-:Y:S01]  /*9cf0*/  IMAD R3, R7, R0, RZ ;  /* 0x0000000007037224 */ /* 0x000fe200078e02ff */
[----:B------:R-:W1:Y:S01]  /*9d00*/  S2R R79, SR_TID.X ;  /* 0x00000000004f7919 */ /* 0x000e620000002100 */
[----:B-----5:R-:W-:Y:S02]  /*9d10*/  SHF.R.S32.HI R17, RZ, 0x1f, R2 ;  /* 0x0000001fff117819 */ /* 0x020fe40000011402 */
[----:B-1----:R-:W-:-:S04]  /*9d20*/  SHF.R.S32.HI R16, RZ, 0x1f, R79 ;  /* 0x0000001fff107819 */ /* 0x002fc8000001144f */
[----:B------:R-:W-:-:S04]  /*9d30*/  LEA.HI R16, R16, R79, RZ, 0x5 ;  /* 0x0000004f10107211 */ /* 0x000fc800078f28ff */
[----:B------:R-:W-:-:S05]  /*9d40*/  LOP3.LUT R16, R16, 0xffffffe0, RZ, 0xc0, !PT ;  /* 0xffffffe010107812 */ /* 0x000fca00078ec0ff */
[----:B------:R-:W-:Y:S02]  /*9d50*/  IMAD.IADD R16, R79, 0x1, -R16 ;  /* 0x000000014f107824 */ /* 0x000fe400078e0a10 */
[----:B--2---:R-:W-:Y:S01]  /*9d60*/  IMAD R10, R75, 0x80, R4 ;  /* 0x000000804b0a7824 */ /* 0x004fe200078e0204 */
[----:B------:R-:W-:-:S03]  /*9d70*/  SEL R4, R8, RZ, !P0 ;  /* 0x000000ff08047207 */ /* 0x000fc60004000000 */
[----:B------:R-:W-:-:S04]  /*9d80*/  @P5 IMAD.HI.U32 R8, R10, c[0x0][0x4ec], RZ ;  /* 0x00013b000a085a27 */ /* 0x000fc800078e00ff */
[C---:B------:R-:W-:Y:S02]  /*9d90*/  IMAD R12, R6.reuse, R4, R3 ;  /* 0x00000004060c7224 */ /* 0x040fe400078e0203 */
[----:B------:R-:W-:-:S04]  /*9da0*/  IMAD.WIDE.U32 R4, R6, R0, RZ ;  /* 0x0000000006047225 */ /* 0x000fc800078e00ff */
[----:B---3--:R-:W-:-:S04]  /*9db0*/  IMAD.WIDE.U32 R6, R14, R77, RZ ;  /* 0x0000004d0e067225 */ /* 0x008fc800078e00ff */
[----:B------:R-:W-:Y:S01]  /*9dc0*/  IMAD.MOV.U32 R3, RZ, RZ, R10 ;  /* 0x000000ffff037224 */ /* 0x000fe200078e000a */
[----:B------:R-:W-:Y:S01]  /*9dd0*/  @P5 SHF.R.U32.HI R3, RZ, c[0x0][0x4f0], R8 ;  /* 0x00013c00ff035a19 */ /* 0x000fe20000011608 */
[----:B------:R-:W-:Y:S01]  /*9de0*/  IMAD R9, R15, R77, RZ ;  /* 0x0000004d0f097224 */ /* 0x000fe200078e02ff */
[----:B----4-:R-:W-:Y:S01]  /*9df0*/  SEL R8, R13, RZ, P2 ;  /* 0x000000ff0d087207 */ /* 0x010fe20001000000 */
[----:B------:R-:W-:Y:S01]  /*9e00*/  IMAD.IADD R12, R5, 0x1, R12 ;  /* 0x00000001050c7824 */ /* 0x000fe200078e020c */
[----:B------:R-:W-:Y:S01]  /*9e10*/  IADD3 R13, P1, P0, R4, R6, R2 ;  /* 0x00000006040d7210 */ /* 0x000fe2000783e002 */
[----:B------:R-:W-:Y:S02]  /*9e20*/  IMAD.IADD R4, R7, 0x1, R9 ;  /* 0x0000000107047824 */ /* 0x000fe400078e0209 */
[----:B------:R-:W-:Y:S02]  /*9e30*/  IMAD R9, R19, R8, RZ ;  /* 0x0000000813097224 */ /* 0x000fe400078e02ff */
[----:B------:R-:W-:-:S02]  /*9e40*/  IMAD.MOV R5, RZ, RZ, -R3 ;  /* 0x000000ffff057224 */ /* 0x000fc400078e0a03 */
[----:B------:R-:W-:Y:S01]  /*9e50*/  IMAD.WIDE.U32 R6, R18, R8, RZ ;  /* 0x0000000812067225 */ /* 0x000fe200078e00ff */
[----:B------:R-:W-:-:S03]  /*9e60*/  IADD3.X R12, R12, R4, R17, P1, P0 ;  /* 0x000000040c0c7210 */ /* 0x000fc60000fe0411 */
[----:B------:R-:W-:Y:S01]  /*9e70*/  IMAD R4, R5, c[0x0][0x4e8], R10 ;  /* 0x00013a0005047a24 */ /* 0x000fe200078e020a */
[----:B------:R-:W-:Y:S01]  /*9e80*/  IADD3 R6, P1, P0, R3, R13, R6 ;  /* 0x0000000d03067210 */ /* 0x000fe2000783e006 */
[----:B------:R-:W-:Y:S01]  /*9e90*/  IMAD.IADD R9, R7, 0x1, R9 ;  /* 0x0000000107097824 */ /* 0x000fe200078e0209 */
[----:B------:R-:W-:Y:S01]  /*9ea0*/  SHF.R.S32.HI R5, RZ, 0x1f, R3 ;  /* 0x0000001fff057819 */ /* 0x000fe20000011403 */
[----:B------:R-:W-:Y:S01]  /*9eb0*/  IMAD R3, R21, R4, RZ ;  /* 0x0000000415037224 */ /* 0x000fe200078e02ff */
[----:B------:R-:W-:Y:S02]  /*9ec0*/  SHF.R.S32.HI R8, RZ, 0x1f, R4 ;  /* 0x0000001fff087819 */ /* 0x000fe40000011404 */
[----:B------:R-:W-:Y:S01]  /*9ed0*/  IADD3.X R7, R5, R12, R9, P1, P0 ;  /* 0x0000000c05077210 */ /* 0x000fe20000fe0409 */
[----:B------:R-:W-:Y:S02]  /*9ee0*/  IMAD.MOV.U32 R9, RZ, RZ, c[0x0][0x4a8] ;  /* 0x00012a00ff097624 */ /* 0x000fe400078e00ff */
[----:B------:R-:W-:-:S02]  /*9ef0*/  IMAD R3, R20, R8, R3 ;  /* 0x0000000814037224 */ /* 0x000fc400078e0203 */
[----:B------:R-:W-:Y:S01]  /*9f00*/  IMAD.WIDE.U32 R4, R20, R4, R6 ;  /* 0x0000000414047225 */ /* 0x000fe200078e0006 */
[----:B------:R-:W-:-:S03]  /*9f10*/  SEL R6, R9, c[0x0][0x450], P2 ;  /* 0x0001140009067a07 */ /* 0x000fc60001000000 */
[----:B------:R-:W-:Y:S02]  /*9f20*/  IMAD.MOV.U32 R7, RZ, RZ, c[0x0][0x4ac] ;  /* 0x00012b00ff077624 */ /* 0x000fe400078e00ff */
[----:B------:R-:W-:Y:S01]  /*9f30*/  IMAD.IADD R3, R5, 0x1, R3 ;  /* 0x0000000105037824 */ /* 0x000fe200078e0203 */
[----:B------:R-:W-:Y:S02]  /*9f40*/  LEA R5, P0, R4, R6, 0x2 ;  /* 0x0000000604057211 */ /* 0x000fe400078010ff */
[----:B------:R-:W-:-:S04]  /*9f50*/  SEL R7, R7, c[0x0][0x454], P2 ;  /* 0x0001150007077a07 */ /* 0x000fc80001000000 */
[----:B------:R-:W-:Y:S01]  /*9f60*/  LEA.HI.X R3, R4, R7, R3, 0x2, P0 ;  /* 0x0000000704037211 */ /* 0x000fe200000f1403 */
[----:B------:R-:W-:Y:S04]  /*9f70*/  SHFL.IDX PT, R14, R5, RZ, 0x1c1f ;  /* 0x001c1fff050e7589 */ /* 0x000fe800000e0000 */
[----:B------:R-:W1:Y:S04]  /*9f80*/  SHFL.IDX PT, R15, R3, RZ, 0x1c1f ;  /* 0x001c1fff030f7589 */ /* 0x000e6800000e0000 */
[----:B------:R-:W-:Y:S04]  /*9f90*/  SHFL.IDX PT, R12, R5, 0x1, 0x1c1f ;  /* 0x003c1f00050c7f89 */ /* 0x000fe800000e0000 */
[----:B------:R-:W2:Y:S04]  /*9fa0*/  SHFL.IDX PT, R13, R3, 0x1, 0x1c1f ;  /* 0x003c1f00030d7f89 */ /* 0x000ea800000e0000 */
[----:B------:R-:W-:Y:S04]  /*9fb0*/  SHFL.IDX PT, R9, R3, 0x2, 0x1c1f ;  /* 0x005c1f0003097f89 */ /* 0x000fe800000e0000 */
[----:B------:R3:W-:Y:S01]  /*9fc0*/  SHFL.IDX PT, R7, R3, 0x3, 0x1c1f ;  /* 0x007c1f0003077f89 */ /* 0x0007e200000e0000 */
[----:B------:R-:W-:Y:S01]  /*9fd0*/  IMAD R4, R11, c[0x0][0x4e8], RZ ;  /* 0x00013a000b047a24 */ /* 0x000fe200078e02ff */
[----:B------:R-:W-:-:S02]  /*9fe0*/  LOP3.LUT P0, RZ, R16, 0x3, RZ, 0xc0, !PT ;  /* 0x0000000310ff7812 */ /* 0x000fc4000780c0ff */
[----:B------:R-:W4:Y:S01]  /*9ff0*/  SHFL.IDX PT, R8, R5, 0x2, 0x1c1f ;  /* 0x005c1f0005087f89 */ /* 0x000f2200000e0000 */
[----:B---3--:R-:W-:-:S05]  /*a000*/  IMAD R3, R75, 0x80, R78 ;  /* 0x000000804b037824 */ /* 0x008fca00078e024e */
[C---:B------:R-:W-:Y:S02]  /*a010*/  IADD3 R16, R3.reuse, 0x8, RZ ;  /* 0x0000000803107810 */ /* 0x040fe40007ffe0ff */
[CC--:B------:R-:W-:Y:S02]  /*a020*/  ISETP.GE.OR P4, PT, R3.reuse, R4.reuse, P0 ;  /* 0x000000040300720c */ /* 0x0c0fe40000786670 */
[----:B------:R-:W-:Y:S02]  /*a030*/  IADD3 R11, R3, 0x40, RZ ;  /* 0x00000040030b7810 */ /* 0x000fe40007ffe0ff */
[-C--:B------:R-:W-:Y:S02]  /*a040*/  ISETP.GE.OR P3, PT, R16, R4.reuse, P0 ;  /* 0x000000041000720c */ /* 0x080fe40000766670 */
[CC--:B------:R-:W-:Y:S01]  /*a050*/  ISETP.GE.OR P1, PT, R11.reuse, R4.reuse, P0 ;  /* 0x000000040b00720c */ /* 0x0c0fe20000726670 */
[----:B------:R3:W3:Y:S06]  /*a060*/  SHFL.IDX PT, R6, R5, 0x3, 0x1c1f ;  /* 0x007c1f0005067f89 */ /* 0x0006ec00000e0000 */
[----:B-1----:R1:W-:Y:S04]  /*a070*/  @!P4 ST.E [R14.64], R23 ;  /* 0x000000170e00c985 */ /* 0x0023e8000c101906 */
[----:B--2---:R1:W-:Y:S01]  /*a080*/  @!P3 ST.E [R12.64], R24 ;  /* 0x000000180c00b985 */ /* 0x0043e2000c101906 */
[----:B------:R-:W-:-:S03]  /*a090*/  ISETP.GE.AND P3, PT, R11, R4, PT ;  /* 0x000000040b00720c */ /* 0x000fc60003f66270 */
[----:B----4-:R1:W-:Y:S01]  /*a0a0*/  @!P1 ST.E [R8.64], R25 ;  /* 0x0000001908009985 */ /* 0x0103e2000c101906 */
[----:B------:R-:W-:Y:S02]  /*a0b0*/  LOP3.LUT R76, R76, 0xfffffffd, RZ, 0xc0, !PT ;  /* 0xfffffffd4c4c7812 */ /* 0x000fe400078ec0ff */
[----:B---3--:R-:W-:-:S04]  /*a0c0*/  IADD3 R5, R3, 0x48, RZ ;  /* 0x0000004803057810 */ /* 0x008fc80007ffe0ff */
[----:B------:R-:W-:Y:S02]  /*a0d0*/  ISETP.GE.AND P1, PT, R5, R4, PT ;  /* 0x000000040500720c */ /* 0x000fe40003f26270 */
[----:B------:R-:W-:-:S04]  /*a0e0*/  LOP3.LUT R76, R76, 0xfffffffe, RZ, 0xc0, !PT ;  /* 0xfffffffe4c4c7812 */ /* 0x000fc800078ec0ff */
[----:B------:R-:W-:-:S07]  /*a0f0*/  @P3 LOP3.LUT R76, R76, 0x1, RZ, 0xfc, !PT ;  /* 0x000000014c4c3812 */ /* 0x000fce00078efcff */
[----:B------:R-:W-:-:S05]  /*a100*/  @P1 LOP3.LUT R76, R76, 0x2, RZ, 0xfc, !PT ;  /* 0x000000024c4c1812 */ /* 0x000fca00078efcff */
[----:B------:R1:W-:Y:S01]  /*a110*/  STL [R1+0x24], R76 ;  /* 0x0000244c01007387 */ /* 0x0003e20000100800 */
[-C--:B------:R-:W-:Y:S02]  /*a120*/  ISETP.GE.OR P0, PT, R5, R4.reuse, P0 ;  /* 0x000000040500720c */ /* 0x080fe40000706670 */
[----:B------:R-:W-:-:S11]  /*a130*/  ISETP.GE.AND P6, PT, R16, R4, PT ;  /* 0x000000041000720c */ /* 0x000fd60003fc6270 */
[----:B------:R1:W-:Y:S01]  /*a140*/  @!P0 ST.E [R6.64], R22 ;  /* 0x0000001606008985 */ /* 0x0003e2000c101906 */
[----:B------:R-:W-:Y:S01]  /*a150*/  ISETP.GE.AND P0, PT, R3, R4, PT ;  /* 0x000000040300720c */ /* 0x000fe20003f06270 */
[----:B------:R-:W-:Y:S05]  /*a160*/  @P2 BRA `(.L_x_62) ;  /* 0x0000093000002947 */ /* 0x000fea0003800000 */
[----:B------:R-:W2:Y:S04]  /*a170*/  LDL R18, [R1+0x78] ;  /* 0x0000780001127983 */ /* 0x000ea80000100800 */
[----:B------:R-:W3:Y:S01]  /*a180*/  S2R R79, SR_TID.X ;  /* 0x00000000004f7919 */ /* 0x000ee20000002100 */
[----:B------:R-:W-:Y:S02]  /*a190*/  IMAD R3, R17, c[0x0][0x3a0], RZ ;  /* 0x0000e80011037a24 */ /* 0x000fe400078e02ff */
[----:B-1----:R-:W-:-:S04]  /*a1a0*/  IMAD.WIDE.U32 R6, R2, c[0x0][0x3a0], RZ ;  /* 0x0000e80002067a25 */ /* 0x002fc800078e00ff */
[----:B------:R-:W-:Y:S01]  /*a1b0*/  IMAD R2, R2, c[0x0][0x3a4], R3 ;  /* 0x0000e90002027a24 */ /* 0x000fe200078e0203 */
[--C-:B---3--:R-:W-:Y:S02]  /*a1c0*/  SHF.R.S32.HI R78, RZ, 0x1f, R79.reuse ;  /* 0x0000001fff4e7819 */ /* 0x108fe4000001144f */
[----:B------:R-:W-:Y:S02]  /*a1d0*/  SHF.R.S32.HI R76, RZ, 0x1f, R79 ;  /* 0x0000001fff4c7819 */ /* 0x000fe4000001144f */
[-C--:B------:R-:W-:Y:S02]  /*a1e0*/  LEA.HI R78, R78, R79.reuse, RZ, 0x2 ;  /* 0x0000004f4e4e7211 */ /* 0x080fe400078f10ff */
[----:B------:R-:W-:Y:S02]  /*a1f0*/  LEA.HI R76, R76, R79, RZ, 0x2 ;  /* 0x0000004f4c4c7211 */ /* 0x000fe400078f10ff */
[----:B------:R-:W-:Y:S02]  /*a200*/  LOP3.LUT R78, R78, 0xfffffffc, RZ, 0xc0, !PT ;  /* 0xfffffffc4e4e7812 */ /* 0x000fe400078ec0ff */
[----:B------:R-:W-:-:S02]  /*a210*/  SHF.R.S32.HI R76, RZ, 0x2, R76 ;  /* 0x00000002ff4c7819 */ /* 0x000fc4000001144c */
[----:B------:R-:W-:Y:S01]  /*a220*/  IADD3 R78, -R78, R79, RZ ;  /* 0x0000004f4e4e7210 */ /* 0x000fe20007ffe1ff */
[----:B------:R-:W-:-:S03]  /*a230*/  IMAD.IADD R3, R7, 0x1, R2 ;  /* 0x0000000107037824 */ /* 0x000fc600078e0202 */
[----:B------:R-:W-:Y:S01]  /*a240*/  LEA R5, R78, R76, 0x5 ;  /* 0x0000004c4e057211 */ /* 0x000fe200078e28ff */
[----:B------:R-:W-:-:S03]  /*a250*/  IMAD.MOV.U32 R2, RZ, RZ, R6 ;  /* 0x000000ffff027224 */ /* 0x000fc600078e0006 */
[----:B------:R-:W-:Y:S01]  /*a260*/  LEA R5, R75, R5, 0x7 ;  /* 0x000000054b057211 */ /* 0x000fe200078e38ff */
[----:B------:R-:W-:Y:S01]  /*a270*/  IMAD.WIDE.U32 R6, R77, c[0x0][0x3e8], R2 ;  /* 0x0000fa004d067a25 */ /* 0x000fe200078e0002 */
[----:B------:R-:W-:-:S03]  /*a280*/  SHF.R.S32.HI R3, RZ, 0x1f, R0 ;  /* 0x0000001fff037819 */ /* 0x000fc60000011400 */
[----:B------:R-:W-:Y:S01]  /*a290*/  @P5 IMAD.HI.U32 R9, R5, c[0x0][0x4ec], RZ ;  /* 0x00013b0005095a27 */ /* 0x000fe200078e00ff */
[----:B------:R-:W-:-:S03]  /*a2a0*/  MOV R2, R5 ;  /* 0x0000000500027202 */ /* 0x000fc60000000f00 */
[----:B------:R-:W-:Y:S01]  /*a2b0*/  IMAD R7, R77, c[0x0][0x3ec], R7 ;  /* 0x0000fb004d077a24 */ /* 0x000fe200078e0207 */
[----:B------:R-:W-:Y:S01]  /*a2c0*/  @P5 SHF.R.U32.HI R2, RZ, c[0x0][0x4f0], R9 ;  /* 0x00013c00ff025a19 */ /* 0x000fe20000011609 */
[----:B------:R-:W-:Y:S02]  /*a2d0*/  IMAD R8, R3, c[0x0][0x3f0], RZ ;  /* 0x0000fc0003087a24 */ /* 0x000fe400078e02ff */
[----:B------:R-:W-:-:S04]  /*a2e0*/  IMAD.WIDE.U32 R6, R0, c[0x0][0x3f0], R6 ;  /* 0x0000fc0000067a25 */ /* 0x000fc800078e0006 */
[----:B------:R-:W-:Y:S01]  /*a2f0*/  IMAD R9, R0, c[0x0][0x3f4], R8 ;  /* 0x0000fd0000097a24 */ /* 0x000fe200078e0208 */
[----:B------:R-:W-:Y:S02]  /*a300*/  SHF.R.S32.HI R8, RZ, 0x1f, R2 ;  /* 0x0000001fff087819 */ /* 0x000fe40000011402 */
[----:B------:R-:W-:Y:S02]  /*a310*/  IADD3 R0, -R2, RZ, RZ ;  /* 0x000000ff02007210 */ /* 0x000fe40007ffe1ff */
[----:B------:R-:W-:-:S03]  /*a320*/  IADD3 R7, R7, R9, RZ ;  /* 0x0000000907077210 */ /* 0x000fc60007ffe0ff */
[----:B------:R-:W-:-:S05]  /*a330*/  IMAD R0, R0, c[0x0][0x4e8], R5 ;  /* 0x00013a0000007a24 */ /* 0x000fca00078e0205 */
[----:B------:R-:W-:-:S05]  /*a340*/  SHF.R.S32.HI R5, RZ, 0x1f, R0 ;  /* 0x0000001fff057819 */ /* 0x000fca0000011400 */
[----:B------:R-:W-:Y:S01]  /*a350*/  IMAD R5, R5, c[0x0][0x3d8], RZ ;  /* 0x0000f60005057a24 */ /* 0x000fe200078e02ff */
[----:B------:R-:W-:Y:S01]  /*a360*/  LEA R11, R75, R76, 0x7 ;  /* 0x0000004c4b0b7211 */ /* 0x000fe200078e38ff */
[----:B--2---:R-:W-:-:S05]  /*a370*/  IMAD.SHL.U32 R3, R18, 0x2, RZ ;  /* 0x0000000212037824 */ /* 0x004fca00078e00ff */
[----:B------:R-:W1:Y:S04]  /*a380*/  LDS.128 R24, [R3+0x80] ;  /* 0x0000800003187984 */ /* 0x000e680000000c00 */
[----:B------:R-:W2:Y:S04]  /*a390*/  LDS.128 R36, [R3+0x880] ;  /* 0x0008800003247984 */ /* 0x000ea80000000c00 */
[----:B------:R-:W3:Y:S04]  /*a3a0*/  LDS.128 R48, [R3+0x1080] ;  /* 0x0010800003307984 */ /* 0x000ee80000000c00 */
[----:B------:R-:W4:Y:S04]  /*a3b0*/  LDS.128 R60, [R3+0x1880] ;  /* 0x00188000033c7984 */ /* 0x000f280000000c00 */
[----:B------:R-:W1:Y:S04]  /*a3c0*/  LDS.128 R20, [R3+0x2080] ;  /* 0x0020800003147984 */ /* 0x000e680000000c00 */
[----:B------:R-:W1:Y:S04]  /*a3d0*/  LDS.128 R32, [R3+0x2880] ;  /* 0x0028800003207984 */ /* 0x000e680000000c00 */
[----:B------:R-:W1:Y:S04]  /*a3e0*/  LDS.128 R44, [R3+0x3080] ;  /* 0x00308000032c7984 */ /* 0x000e680000000c00 */
[----:B------:R-:W1:Y:S04]  /*a3f0*/  LDS.128 R56, [R3+0x3880] ;  /* 0x0038800003387984 */ /* 0x000e680000000c00 */
[----:B------:R-:W1:Y:S04]  /*a400*/  LDS.128 R16, [R3+0x4080] ;  /* 0x0040800003107984 */ /* 0x000e680000000c00 */
[----:B------:R-:W1:Y:S04]  /*a410*/  LDS.128 R28, [R3+0x4880] ;  /* 0x00488000031c7984 */ /* 0x000e680000000c00 */
[----:B------:R-:W1:Y:S04]  /*a420*/  LDS.128 R40, [R3+0x5080] ;  /* 0x0050800003287984 */ /* 0x000e680000000c00 */
[----:B------:R5:W1:Y:S02]  /*a430*/  LDS.128 R52, [R3+0x5880] ;  /* 0x0058800003347984 */ /* 0x000a640000000c00 */
[----:B-----5:R-:W-:-:S04]  /*a440*/  IMAD R3, R8, c[0x0][0x3e0], RZ ;  /* 0x0000f80008037a24 */ /* 0x020fc800078e02ff */
[C---:B------:R-:W-:Y:S02]  /*a450*/  IMAD R8, R2.reuse, c[0x0][0x3e4], R3 ;  /* 0x0000f90002087a24 */ /* 0x040fe400078e0203 */
[----:B------:R-:W-:-:S04]  /*a460*/  IMAD.WIDE.U32 R2, R2, c[0x0][0x3e0], R6 ;  /* 0x0000f80002027a25 */ /* 0x000fc800078e0006 */
[----:B------:R-:W-:-:S04]  /*a470*/  IMAD.IADD R3, R3, 0x1, R8 ;  /* 0x0000000103037824 */ /* 0x000fc800078e0208 */
[----:B------:R-:W-:-:S04]  /*a480*/  IMAD.WIDE.U32 R2, R0, c[0x0][0x3d8], R2 ;  /* 0x0000f60000027a25 */ /* 0x000fc800078e0002 */
[----:B------:R-:W-:Y:S01]  /*a490*/  IMAD R0, R0, c[0x0][0x3dc], R5 ;  /* 0x0000f70000007a24 */ /* 0x000fe200078e0205 */
[----:B------:R-:W-:-:S04]  /*a4a0*/  LEA R13, P0, R2, c[0x0][0x380], 0x1 ;  /* 0x0000e000020d7a11 */ /* 0x000fc800078008ff */
[----:B------:R-:W-:-:S04]  /*a4b0*/  IADD3 R0, R3, R0, RZ ;  /* 0x0000000003007210 */ /* 0x000fc80007ffe0ff */
[----:B------:R-:W-:Y:S01]  /*a4c0*/  LEA.HI.X R12, R2, c[0x0][0x384], R0, 0x1, P0 ;  /* 0x0000e100020c7a11 */ /* 0x000fe200000f0c00 */
[----:B------:R-:W-:Y:S05]  /*a4d0*/  BRA.DIV ~URZ, `(.L_x_63) ;  /* 0x00003f527f007947 */ /* 0x000fea000b800000 */
[----:B-1234-:R1:W2:Y:S02]  /*a4e0*/  SHFL.IDX PT, R10, R12, RZ, 0x1c1f ;  /* 0x001c1fff0c0a7589 */ /* 0x01e2a400000e0000 */
.L_x_133:
[----:B------:R-:W-:Y:S05]  /*a4f0*/  BRA.DIV ~URZ, `(.L_x_64) ;  /* 0x00003fa27f007947 */ /* 0x000fea000b800000 */
[----:B------:R3:W4:Y:S02]  /*a500*/  SHFL.IDX PT, R0, R13, RZ, 0x1c1f ;  /* 0x001c1fff0d007589 */ /* 0x00072400000e0000 */
.L_x_134:
[----:B------:R-:W-:Y:S01]  /*a510*/  ISETP.GE.AND P0, PT, R11, R4, PT ;  /* 0x000000040b00720c */ /* 0x000fe20003f06270 */
[----:B------:R-:W-:-:S12]  /*a520*/  BSSY B0, `(.L_x_65) ;  /* 0x0000011000007945 */ /* 0x000fd80003800000 */
[----:B------:R-:W-:Y:S05]  /*a530*/  @P0 BRA `(.L_x_66) ;  /* 0x000000f000000947 */ /* 0x000fea0003800000 */
[----:B------:R-:W5:Y:S04]  /*a540*/  LDL R5, [R1] ;  /* 0x0000000001057983 */ /* 0x000f680000100800 */
[----:B---3--:R-:W3:Y:S04]  /*a550*/  LDL R15, [R1+0x6c] ;  /* 0x00006c00010f7983 */ /* 0x008ee80000100800 */
[----:B----4-:R-:W4:Y:S01]  /*a560*/  LDL R14, [R1+0x68] ;  /* 0x00006800010e7983 */ /* 0x010f220000100800 */
[----:B------:R-:W-:Y:S02]  /*a570*/  ISETP.GE.AND P2, PT, R250, c[0x0][0x3c8], PT ;  /* 0x0000f200fa007a0c */ /* 0x000fe40003f46270 */
[----:B------:R-:W-:-:S11]  /*a580*/  ISETP.GE.AND P1, PT, R252, c[0x0][0x3c8], PT ;  /* 0x0000f200fc007a0c */ /* 0x000fd60003f26270 */
[-C--:B------:R-:W-:Y:S02]  /*a590*/  @!P2 LEA R8, P5, R250, R0.reuse, 0x1 ;  /* 0x00000000fa08a211 */ /* 0x080fe400078a08ff */
[----:B------:R-:W-:Y:S02]  /*a5a0*/  @!P1 LEA R6, P4, R252, R0, 0x1 ;  /* 0x00000000fc069211 */ /* 0x000fe400078808ff */
[----:B--2---:R-:W-:-:S05]  /*a5b0*/  @!P2 LEA.HI.X R9, R250, R10, R251, 0x1, P5 ;  /* 0x0000000afa09a211 */ /* 0x004fca00028f0cfb */
[----:B------:R2:W-:Y:S01]  /*a5c0*/  @!P2 ST.E.128 [R8.64], R24 ;  /* 0x000000180800a985 */ /* 0x0005e2000c101d06 */
[----:B-----5:R-:W-:Y:S02]  /*a5d0*/  ISETP.GE.AND P0, PT, R5, c[0x0][0x3c8], PT ;  /* 0x0000f20005007a0c */ /* 0x020fe40003f06270 */
[----:B---3--:R-:W-:-:S11]  /*a5e0*/  @!P1 LEA.HI.X R7, R252, R10, R15, 0x1, P4 ;  /* 0x0000000afc079211 */ /* 0x008fd600020f0c0f */
[----:B------:R-:W-:-:S04]  /*a5f0*/  @!P0 LEA R2, P3, R5, R0, 0x1 ;  /* 0x0000000005028211 */ /* 0x000fc800078608ff */
[----:B----4-:R-:W-:Y:S01]  /*a600*/  @!P0 LEA.HI.X R3, R5, R10, R14, 0x1, P3 ;  /* 0x0000000a05038211 */ /* 0x010fe200018f0c0e */
[----:B------:R2:W-:Y:S04]  /*a610*/  @!P1 ST.E.128 [R6.64], R20 ;  /* 0x0000001406009985 */ /* 0x0005e8000c101d06 */
[----:B------:R2:W-:Y:S04]  /*a620*/  @!P0 ST.E.128 [R2.64], R16 ;  /* 0x0000001002008985 */ /* 0x0005e8000c101d06 */
.L_x_66:
[----:B------:R-:W-:Y:S05]  /*a630*/  BSYNC B0 ;  /* 0x0000000000007941 */ /* 0x000fea0003800000 */
.L_x_65:
[----:B------:R-:W-:Y:S05]  /*a640*/  BRA.DIV ~URZ, `(.L_x_67) ;  /* 0x00003eb27f007947 */ /* 0x000fea000b800000 */
[----:B--2---:R2:W1:Y:S04]  /*a650*/  SHFL.IDX PT, R10, R12, 0x1, 0x1c1f ;  /* 0x003c1f000c0a7f89 */ /* 0x00446800000e0000 */
[----:B----4-:R2:W4:Y:S02]  /*a660*/  SHFL.IDX PT, R0, R13, 0x1, 0x1c1f ;  /* 0x003c1f000d007f89 */ /* 0x01052400000e0000 */
.L_x_135:
[----:B------:R-:W-:Y:S01]  /*a670*/  IADD3 R2, R11, 0x20, RZ ;  /* 0x000000200b027810 */ /* 0x000fe20007ffe0ff */
[----:B------:R-:W-:Y:S03]  /*a680*/  BSSY B0, `(.L_x_68) ;  /* 0x0000012000007945 */ /* 0x000fe60003800000 */
[----:B------:R-:W-:-:S13]  /*a690*/  ISETP.GE.AND P0, PT, R2, R4, PT ;  /* 0x000000040200720c */ /* 0x000fda0003f06270 */
[----:B------:R-:W-:Y:S05]  /*a6a0*/  @P0 BRA `(.L_x_69) ;  /* 0x000000f000000947 */ /* 0x000fea0003800000 */
[----:B------:R-:W5:Y:S04]  /*a6b0*/  LDL R5, [R1] ;  /* 0x0000000001057983 */ /* 0x000f680000100800 */
[----:B--2---:R-:W2:Y:S04]  /*a6c0*/  LDL R15, [R1+0x6c] ;  /* 0x00006c00010f7983 */ /* 0x004ea80000100800 */
[----:B---3--:R-:W3:Y:S01]  /*a6d0*/  LDL R14, [R1+0x68] ;  /* 0x00006800010e7983 */ /* 0x008ee20000100800 */
[----:B------:R-:W-:Y:S02]  /*a6e0*/  ISETP.GE.AND P2, PT, R250, c[0x0][0x3c8], PT ;  /* 0x0000f200fa007a0c */ /* 0x000fe40003f46270 */
[----:B------:R-:W-:-:S11]  /*a6f0*/  ISETP.GE.AND P1, PT, R252, c[0x0][0x3c8], PT ;  /* 0x0000f200fc007a0c */ /* 0x000fd60003f26270 */
[-C--:B----4-:R-:W-:Y:S02]  /*a700*/  @!P2 LEA R8, P5, R250, R0.reuse, 0x1 ;  /* 0x00000000fa08a211 */ /* 0x090fe400078a08ff */
[----:B------:R-:W-:Y:S02]  /*a710*/  @!P1 LEA R6, P4, R252, R0, 0x1 ;  /* 0x00000000fc069211 */ /* 0x000fe400078808ff */
[----:B-1----:R-:W-:-:S05]  /*a720*/  @!P2 LEA.HI.X R9, R250, R10, R251, 0x1, P5 ;  /* 0x0000000afa09a211 */ /* 0x002fca00028f0cfb */
[----:B------:R1:W-:Y:S01]  /*a730*/  @!P2 ST.E.128 [R8.64], R36 ;  /* 0x000000240800a985 */ /* 0x0003e2000c101d06 */
[----:B-----5:R-:W-:Y:S02]  /*a740*/  ISETP.GE.AND P0, PT, R5, c[0x0][0x3c8], PT ;  /* 0x0000f20005007a0c */ /* 0x020fe40003f06270 */
[----:B--2---:R-:W-:-:S11]  /*a750*/  @!P1 LEA.HI.X R7, R252, R10, R15, 0x1, P4 ;  /* 0x0000000afc079211 */ /* 0x004fd600020f0c0f */
[----:B------:R-:W-:-:S04]  /*a760*/  @!P0 LEA R2, P3, R5, R0, 0x1 ;  /* 0x0000000005028211 */ /* 0x000fc800078608ff */
[----:B---3--:R-:W-:Y:S01]  /*a770*/  @!P0 LEA.HI.X R3, R5, R10, R14, 0x1, P3 ;  /* 0x0000000a05038211 */ /* 0x008fe200018f0c0e */
[----:B------:R1:W-:Y:S04]  /*a780*/  @!P1 ST.E.128 [R6.64], R32 ;  /* 0x0000002006009985 */ /* 0x0003e8000c101d06 */
[----:B------:R1:W-:Y:S04]  /*a790*/  @!P0 ST.E.128 [R2.64], R28 ;  /* 0x0000001c02008985 */ /* 0x0003e8000c101d06 */
.L_x_69:
[----:B------:R-:W-:Y:S05]  /*a7a0*/  BSYNC B0 ;  /* 0x0000000000007941 */ /* 0x000fea0003800000 */
.L_x_68:
[----:B------:R-:W-:Y:S05]  /*a7b0*/  BRA.DIV ~URZ, `(.L_x_70) ;  /* 0x00003e027f007947 */ /* 0x000fea000b800000 */
[----:B-1----:R1:W2:Y:S02]  /*a7c0*/  SHFL.IDX PT, R10, R12, 0x2, 0x1c1f ;  /* 0x005c1f000c0a7f89 */ /* 0x0022a400000e0000 */
.L_x_136:
[----:B------:R-:W-:Y:S05]  /*a7d0*/  BRA.DIV ~URZ, `(.L_x_71) ;  /* 0x00003e527f007947 */ /* 0x000fea000b800000 */
[----:B----4-:R4:W1:Y:S02]  /*a7e0*/  SHFL.IDX PT, R0, R13, 0x2, 0x1c1f ;  /* 0x005c1f000d007f89 */ /* 0x01086400000e0000 */
.L_x_137:
[----:B------:R-:W-:Y:S01]  /*a7f0*/  IADD3 R2, R11, 0x40, RZ ;  /* 0x000000400b027810 */ /* 0x000fe20007ffe0ff */
[----:B------:R-:W-:Y:S03]  /*a800*/  BSSY B0, `(.L_x_72) ;  /* 0x0000012000007945 */ /* 0x000fe60003800000 */
[----:B------:R-:W-:-:S13]  /*a810*/  ISETP.GE.AND P0, PT, R2, R4, PT ;  /* 0x000000040200720c */ /* 0x000fda0003f06270 */
[----:B------:R-:W-:Y:S05]  /*a820*/  @P0 BRA `(.L_x_73) ;  /* 0x000000f000000947 */ /* 0x000fea0003800000 */
[----:B------:R-:W5:Y:S04]  /*a830*/  LDL R5, [R1] ;  /* 0x0000000001057983 */ /* 0x000f680000100800 */
[----:B---3--:R-:W3:Y:S04]  /*a840*/  LDL R15, [R1+0x6c] ;  /* 0x00006c00010f7983 */ /* 0x008ee80000100800 */
[----:B----4-:R-:W4:Y:S01]  /*a850*/  LDL R14, [R1+0x68] ;  /* 0x00006800010e7983 */ /* 0x010f220000100800 */
[----:B------:R-:W-:Y:S02]  /*a860*/  ISETP.GE.AND P2, PT, R250, c[0x0][0x3c8], PT ;  /* 0x0000f200fa007a0c */ /* 0x000fe40003f46270 */
[----:B------:R-:W-:-:S11]  /*a870*/  ISETP.GE.AND P1, PT, R252, c[0x0][0x3c8], PT ;  /* 0x0000f200fc007a0c */ /* 0x000fd60003f26270 */
[-C--:B-1----:R-:W-:Y:S02]  /*a880*/  @!P2 LEA R8, P5, R250, R0.reuse, 0x1 ;  /* 0x00000000fa08a211 */ /* 0x082fe400078a08ff */
        /* <DEDUP_REMOVED lines=9> */
.L_x_73:
[----:B------:R-:W-:Y:S05]  /*a920*/  BSYNC B0 ;  /* 0x0000000000007941 */ /* 0x000fea0003800000 */
.L_x_72:
[----:B------:R-:W-:Y:S05]  /*a930*/  BRA.DIV ~URZ, `(.L_x_74) ;  /* 0x00003d527f007947 */ /* 0x000fea000b800000 */
[----:B-1----:R1:W3:Y:S04]  /*a940*/  SHFL.IDX PT, R6, R12, 0x3, 0x1c1f ;  /* 0x007c1f000c067f89 */ /* 0x0022e800000e0000 */
[----:B------:R1:W4:Y:S02]  /*a950*/  SHFL.IDX PT, R0, R13, 0x3, 0x1c1f ;  /* 0x007c1f000d007f89 */ /* 0x00032400000e0000 */
.L_x_138:
[----:B------:R-:W-:-:S04]  /*a960*/  IADD3 R2, R11, 0x60, RZ ;  /* 0x000000600b027810 */ /* 0x000fc80007ffe0ff */
[----:B------:R-:W-:-:S13]  /*a970*/  ISETP.GE.AND P0, PT, R2, R4, PT ;  /* 0x000000040200720c */ /* 0x000fda0003f06270 */
[----:B------:R-:W-:Y:S05]  /*a980*/  @P0 BRA `(.L_x_75) ;  /* 0x000024d000000947 */ /* 0x000fea0003800000 */
[----:B------:R-:W5:Y:S04]  /*a990*/  LDL R8, [R1+0x6c] ;  /* 0x00006c0001087983 */ /* 0x000f680000100800 */
[----:B----4-:R-:W4:Y:S01]  /*a9a0*/  LDL R7, [R1] ;  /* 0x0000000001077983 */ /* 0x010f220000100800 */
[----:B------:R-:W-:Y:S02]  /*a9b0*/  ISETP.GE.AND P1, PT, R250, c[0x0][0x3c8], PT ;  /* 0x0000f200fa007a0c */ /* 0x000fe40003f26270 */
[----:B------:R-:W-:-:S11]  /*a9c0*/  ISETP.GE.AND P0, PT, R252, c[0x0][0x3c8], PT ;  /* 0x0000f200fc007a0c */ /* 0x000fd60003f06270 */
[-C--:B------:R-:W-:Y:S02]  /*a9d0*/  @!P1 LEA R4, P3, R250, R0.reuse, 0x1 ;  /* 0x00000000fa049211 */ /* 0x080fe400078608ff */
[----:B------:R-:W-:Y:S02]  /*a9e0*/  @!P0 LEA R2, P2, R252, R0, 0x1 ;  /* 0x00000000fc028211 */ /* 0x000fe400078408ff */
[----:B---3--:R-:W-:-:S05]  /*a9f0*/  @!P1 LEA.HI.X R5, R250, R6, R251, 0x1, P3 ;  /* 0x00000006fa059211 */ /* 0x008fca00018f0cfb */
[----:B------:R3:W-:Y:S01]  /*aa00*/  @!P1 ST.E.128 [R4.64], R60 ;  /* 0x0000003c04009985 */ /* 0x0007e2000c101d06 */
[----:B-----5:R-:W-:-:S05]  /*aa10*/  @!P0 LEA.HI.X R3, R252, R6, R8, 0x1, P2 ;  /* 0x00000006fc038211 */ /* 0x020fca00010f0c08 */
[----:B------:R3:W-:Y:S01]  /*aa20*/  @!P0 ST.E.128 [R2.64], R56 ;  /* 0x0000003802008985 */ /* 0x0007e2000c101d06 */
[----:B----4-:R-:W-:-:S13]  /*aa30*/  ISETP.GE.AND P0, PT, R7, c[0x0][0x3c8], PT ;  /* 0x0000f20007007a0c */ /* 0x010fda0003f06270 */
[----:B------:R-:W-:Y:S05]  /*aa40*/  @P0 BRA `(.L_x_75) ;  /* 0x0000241000000947 */ /* 0x000fea0003800000 */
[----:B------:R-:W4:Y:S01]  /*aa50*/  LDL R8, [R1+0x68] ;  /* 0x0000680001087983 */ /* 0x000f220000100800 */
[----:B---3--:R-:W-:-:S04]  /*aa60*/  LEA R2, P0, R7, R0, 0x1 ;  /* 0x0000000007027211 */ /* 0x008fc800078008ff */
[----:B----4-:R-:W-:-:S05]  /*aa70*/  LEA.HI.X R3, R7, R6, R8, 0x1, P0 ;  /* 0x0000000607037211 */ /* 0x010fca00000f0c08 */
[----:B------:R3:W-:Y:S01]  /*aa80*/  ST.E.128 [R2.64], R52 ;  /* 0x0000003402007985 */ /* 0x0007e2000c101d06 */
[----:B------:R-:W-:Y:S05]  /*aa90*/  BRA `(.L_x_75) ;  /* 0x000023c000007947 */ /* 0x000fea0003800000 */
.L_x_62:
[----:B-1----:R-:W2:Y:S04]  /*aaa0*/  LDL.LU R7, [R1+0x20] ;  /* 0x0000200001077983 */ /* 0x002ea80000300800 */
[----:B------:R-:W3:Y:S01]  /*aab0*/  LDL.LU R6, [R1+0x74] ;  /* 0x0000740001067983 */ /* 0x000ee20000300800 */
[----:B------:R-:W-:Y:S02]  /*aac0*/  IMAD R3, R17, c[0x0][0x408], RZ ;  /* 0x0001020011037a24 */ /* 0x000fe400078e02ff */
[----:B------:R-:W-:-:S04]  /*aad0*/  IMAD.WIDE.U32 R4, R2, c[0x0][0x408], RZ ;  /* 0x0001020002047a25 */ /* 0x000fc800078e00ff */
[----:B------:R-:W-:-:S05]  /*aae0*/  IMAD R2, R2, c[0x0][0x40c], R3 ;  /* 0x0001030002027a24 */ /* 0x000fca00078e0203 */
[----:B------:R-:W-:Y:S02]  /*aaf0*/  IADD3 R3, R5, R2, RZ ;  /* 0x0000000205037210 */ /* 0x000fe40007ffe0ff */
[----:B------:R-:W-:Y:S02]  /*ab00*/  MOV R2, R4 ;  /* 0x0000000400027202 */ /* 0x000fe40000000f00 */
[----:B------:R-:W-:-:S05]  /*ab10*/  SHF.R.S32.HI R5, RZ, 0x1f, R0 ;  /* 0x0000001fff057819 */ /* 0x000fca0000011400 */
[----:B------:R-:W-:Y:S02]  /*ab20*/  IMAD R4, R5, c[0x0][0x440], RZ ;  /* 0x0001100005047a24 */ /* 0x000fe400078e02ff */
[----:B------:R-:W-:-:S04]  /*ab30*/  @P5 IMAD.HI.U32 R5, R10, c[0x0][0x4ec], RZ ;  /* 0x00013b000a055a27 */ /* 0x000fc800078e00ff */
[----:B------:R-:W-:Y:S02]  /*ab40*/  IMAD R4, R0, c[0x0][0x444], R4 ;  /* 0x0001110000047a24 */ /* 0x000fe400078e0204 */
[----:B--2---:R-:W-:-:S04]  /*ab50*/  IMAD.WIDE.U32 R2, R7, c[0x0][0x438], R2 ;  /* 0x00010e0007027a25 */ /* 0x004fc800078e0002 */
[----:B------:R-:W-:-:S04]  /*ab60*/  IMAD R3, R7, c[0x0][0x43c], R3 ;  /* 0x00010f0007037a24 */ /* 0x000fc800078e0203 */
[----:B------:R-:W-:Y:S01]  /*ab70*/  IMAD.WIDE.U32 R2, R0, c[0x0][0x440], R2 ;  /* 0x0001100000027a25 */ /* 0x000fe200078e0002 */
[----:B------:R-:W-:Y:S02]  /*ab80*/  MOV R0, R10 ;  /* 0x0000000a00007202 */ /* 0x000fe40000000f00 */
[----:B------:R-:W-:Y:S02]  /*ab90*/  @P5 SHF.R.U32.HI R0, RZ, c[0x0][0x4f0], R5 ;  /* 0x00013c00ff005a19 */ /* 0x000fe40000011605 */
[----:B------:R-:W-:Y:S02]  /*aba0*/  IADD3 R3, R3, R4, RZ ;  /* 0x0000000403037210 */ /* 0x000fe40007ffe0ff */
[----:B------:R-:W-:Y:S02]  /*abb0*/  SHF.R.S32.HI R5, RZ, 0x1f, R0 ;  /* 0x0000001fff057819 */ /* 0x000fe40000011400 */
[----:B------:R-:W-:Y:S01]  /*abc0*/  IADD3 R4, -R0, RZ, RZ ;  /* 0x000000ff00047210 */ /* 0x000fe20007ffe1ff */
[----:B---3--:R-:W-:-:S04]  /*abd0*/  IMAD.WIDE.U32 R2, R6, c[0x0][0x448], R2 ;  /* 0x0001120006027a25 */ /* 0x008fc800078e0002 */
[----:B------:R-:W-:Y:S02]  /*abe0*/  IMAD R5, R5, c[0x0][0x430], RZ ;  /* 0x00010c0005057a24 */ /* 0x000fe400078e02ff */
[----:B------:R-:W-:Y:S02]  /*abf0*/  IMAD R3, R6, c[0x0][0x44c], R3 ;  /* 0x0001130006037a24 */ /* 0x000fe400078e0203 */
[----:B------:R-:W-:Y:S02]  /*ac00*/  IMAD R4, R4, c[0x0][0x4e8], R10 ;  /* 0x00013a0004047a24 */ /* 0x000fe400078e020a */
[C---:B------:R-:W-:Y:S02]  /*ac10*/  IMAD R5, R0.reuse, c[0x0][0x434], R5 ;  /* 0x00010d0000057a24 */ /* 0x040fe400078e0205 */
[----:B------:R-:W-:Y:S01]  /*ac20*/  IMAD.WIDE.U32 R2, R0, c[0x0][0x430], R2 ;  /* 0x00010c0000027a25 */ /* 0x000fe200078e0002 */
[----:B------:R-:W-:-:S04]  /*ac30*/  SHF.R.S32.HI R0, RZ, 0x1f, R4 ;  /* 0x0000001fff007819 */ /* 0x000fc80000011404 */
[----:B------:R-:W-:Y:S01]  /*ac40*/  IADD3 R3, R3, R5, RZ ;  /* 0x0000000503037210 */ /* 0x000fe20007ffe0ff */
[----:B------:R-:W-:-:S04]  /*ac50*/  IMAD R0, R0, c[0x0][0x428], RZ ;  /* 0x00010a0000007a24 */ /* 0x000fc800078e02ff */
[----:B------:R-:W-:-:S04]  /*ac60*/  IMAD.WIDE.U32 R2, R4, c[0x0][0x428], R2 ;  /* 0x00010a0004027a25 */ /* 0x000fc800078e0002 */
[----:B------:R-:W-:Y:S01]  /*ac70*/  IMAD R4, R4, c[0x0][0x42c], R0 ;  /* 0x00010b0004047a24 */ /* 0x000fe200078e0200 */
[----:B------:R-:W-:-:S04]  /*ac80*/  LEA R13, P1, R2, c[0x0][0x400], 0x2 ;  /* 0x00010000020d7a11 */ /* 0x000fc800078210ff */
[----:B------:R-:W-:-:S04]  /*ac90*/  IADD3 R4, R3, R4, RZ ;  /* 0x0000000403047210 */ /* 0x000fc80007ffe0ff */
[----:B------:R-:W-:Y:S01]  /*aca0*/  LEA.HI.X R12, R2, c[0x0][0x404], R4, 0x2, P1 ;  /* 0x00010100020c7a11 */ /* 0x000fe200008f1404 */
[----:B------:R-:W-:Y:S05]  /*acb0*/  BRA.DIV ~URZ, `(.L_x_76) ;  /* 0x00003a927f007947 */ /* 0x000fea000b800000 */
[----:B------:R1:W2:Y:S02]  /*acc0*/  SHFL.IDX PT, R4, R12, RZ, 0x1c1f ;  /* 0x001c1fff0c047589 */ /* 0x0002a400000e0000 */
.L_x_139:
[----:B------:R-:W-:Y:S05]  /*acd0*/  BRA.DIV ~URZ, `(.L_x_77) ;  /* 0x00003ae27f007947 */ /* 0x000fea000b800000 */
[----:B------:R3:W4:Y:S02]  /*ace0*/  SHFL.IDX PT, R0, R13, RZ, 0x1c1f ;  /* 0x001c1fff0d007589 */ /* 0x00072400000e0000 */
.L_x_140:
[----:B------:R-:W-:Y:S01]  /*acf0*/  BSSY B0, `(.L_x_78) ;  /* 0x000004a000007945 */ /* 0x000fe20003800000 */
[----:B------:R-:W-:Y:S05]  /*ad00*/  @P0 BRA `(.L_x_79) ;  /* 0x0000048000000947 */ /* 0x000fea0003800000 */
[----:B------:R-:W5:Y:S04]  /*ad10*/  LDL R5, [R1+0x70] ;  /* 0x0000700001057983 */ /* 0x000f680000100800 */
[----:B---3--:R-:W3:Y:S04]  /*ad20*/  LDL R16, [R1+0x5c] ;  /* 0x00005c0001107983 */ /* 0x008ee80000100800 */
[----:B----4-:R-:W4:Y:S04]  /*ad30*/  LDL R10, [R1+0x58] ;  /* 0x00005800010a7983 */ /* 0x010f280000100800 */
[----:B--2---:R-:W2:Y:S04]  /*ad40*/  LDL R18, [R1+0xa4] ;  /* 0x0000a40001127983 */ /* 0x004ea80000100800 */
[----:B------:R-:W2:Y:S04]  /*ad50*/  LDL R14, [R1+0xa0] ;  /* 0x0000a000010e7983 */ /* 0x000ea80000100800 */
        /* <DEDUP_REMOVED lines=12> */
[----:B------:R-:W2:Y:S01]  /*ae20*/  LDL R11, [R1+0x38] ;  /* 0x00003800010b7983 */ /* 0x000ea20000100800 */
[----:B-----5:R-:W-:-:S02]  /*ae30*/  ISETP.GE.AND P0, PT, R5, c[0x0][0x3c8], PT ;  /* 0x0000f20005007a0c */ /* 0x020fc40003f06270 */
[----:B---3--:R-:W-:Y:S02]  /*ae40*/  ISETP.GE.AND P1, PT, R16, c[0x0][0x3c8], PT ;  /* 0x0000f20010007a0c */ /* 0x008fe40003f26270 */
[----:B----4-:R-:W-:-:S09]  /*ae50*/  ISETP.GE.AND P3, PT, R10, c[0x0][0x3c8], PT ;  /* 0x0000f2000a007a0c */ /* 0x010fd20003f66270 */
[----:B------:R-:W-:Y:S02]  /*ae60*/  @!P0 IMAD.MOV.U32 R2, RZ, RZ, R0 ;  /* 0x000000ffff028224 */ /* 0x000fe400078e0000 */
[----:B------:R-:W-:-:S04]  /*ae70*/  @!P0 IMAD.MOV.U32 R3, RZ, RZ, R4 ;  /* 0x000000ffff038224 */ /* 0x000fc800078e0004 */
[----:B------:R-:W-:Y:S01]  /*ae80*/  @!P0 IMAD.WIDE R6, R5, 0x4, R2 ;  /* 0x0000000405068825 */ /* 0x000fe200078e0202 */
[C---:B------:R-:W-:Y:S01]  /*ae90*/  @!P1 LEA R2, P2, R16.reuse, R0, 0x2 ;  /* 0x0000000010029211 */ /* 0x040fe200078410ff */
[----:B------:R-:W3:Y:S03]  /*aea0*/  LDL R5, [R1+0x34] ;  /* 0x0000340001057983 */ /* 0x000ee60000100800 */
[----:B--2---:R-:W-:Y:S02]  /*aeb0*/  @!P1 LEA.HI.X R3, R16, R4, R18, 0x2, P2 ;  /* 0x0000000410039211 */ /* 0x004fe400010f1412 */
[----:B------:R-:W2:Y:S04]  /*aec0*/  LDL R18, [R1+0x88] ;  /* 0x0000880001127983 */ /* 0x000ea80000100800 */
[----:B------:R4:W-:Y:S04]  /*aed0*/  @!P0 ST.E.64 [R6.64], R102 ;  /* 0x0000006606008985 */ /* 0x0009e8000c101b06 */
[----:B------:R-:W5:Y:S01]  /*aee0*/  LDL R16, [R1+0x84] ;  /* 0x0000840001107983 */ /* 0x000f620000100800 */
[----:B----4-:R-:W-:-:S04]  /*aef0*/  @!P3 LEA R6, P0, R10, R0, 0x2 ;  /* 0x000000000a06b211 */ /* 0x010fc800078010ff */
[----:B------:R-:W-:Y:S02]  /*af00*/  @!P3 LEA.HI.X R7, R10, R4, R14, 0x2, P0 ;  /* 0x000000040a07b211 */ /* 0x000fe400000f140e */
[----:B------:R-:W4:Y:S04]  /*af10*/  LDL R14, [R1+0x80] ;  /* 0x00008000010e7983 */ /* 0x000f280000100800 */
[----:B------:R-:W4:Y:S01]  /*af20*/  LDL R10, [R1+0x7c] ;  /* 0x00007c00010a7983 */ /* 0x000f220000100800 */
[----:B------:R-:W-:-:S03]  /*af30*/  ISETP.GE.AND P4, PT, R25, c[0x0][0x3c8], PT ;  /* 0x0000f20019007a0c */ /* 0x000fc60003f86270 */
[----:B------:R1:W-:Y:S01]  /*af40*/  @!P1 ST.E.64 [R2.64], R116 ;  /* 0x0000007402009985 */ /* 0x0003e2000c101b06 */
[----:B------:R-:W-:Y:S02]  /*af50*/  ISETP.GE.AND P1, PT, R23, c[0x0][0x3c8], PT ;  /* 0x0000f20017007a0c */ /* 0x000fe40003f26270 */
[----:B------:R-:W-:Y:S01]  /*af60*/  ISETP.GE.AND P2, PT, R8, c[0x0][0x3c8], PT ;  /* 0x0000f20008007a0c */ /* 0x000fe20003f46270 */
[----:B------:R1:W-:Y:S06]  /*af70*/  @!P3 ST.E.64 [R6.64], R124 ;  /* 0x0000007c0600b985 */ /* 0x0003ec000c101b06 */
[----:B-1----:R-:W-:-:S04]  /*af80*/  @!P4 LEA R2, P0, R25, R0, 0x2 ;  /* 0x000000001902c211 */ /* 0x002fc800078010ff */
[----:B------:R-:W-:Y:S02]  /*af90*/  @!P4 LEA.HI.X R3, R25, R4, R75, 0x2, P0 ;  /* 0x000000041903c211 */ /* 0x000fe400000f144b */
[----:B------:R-:W-:-:S03]  /*afa0*/  @!P1 LEA R6, P0, R23, R0, 0x2 ;  /* 0x0000000017069211 */ /* 0x000fc600078010ff */
[----:B------:R1:W-:Y:S01]  /*afb0*/  @!P4 ST.E.64 [R2.64], R128 ;  /* 0x000000800200c985 */ /* 0x0003e2000c101b06 */
[----:B------:R-:W-:Y:S02]  /*afc0*/  ISETP.GE.AND P4, PT, R21, c[0x0][0x3c8], PT ;  /* 0x0000f20015007a0c */ /* 0x000fe40003f86270 */
[----:B------:R-:W-:-:S05]  /*afd0*/  @!P1 LEA.HI.X R7, R23, R4, R24, 0x2, P0 ;  /* 0x0000000417079211 */ /* 0x000fca00000f1418 */
[----:B------:R1:W-:Y:S01]  /*afe0*/  @!P1 ST.E.64 [R6.64], R140 ;  /* 0x0000008c06009985 */ /* 0x0003e2000c101b06 */
[----:B------:R-:W-:Y:S02]  /*aff0*/  ISETP.GE.AND P1, PT, R19, c[0x0][0x3c8], PT ;  /* 0x0000f20013007a0c */ /* 0x000fe40003f26270 */
[----:B------:R-:W-:Y:S02]  /*b000*/  ISETP.GE.AND P3, PT, R17, c[0x0][0x3c8], PT ;  /* 0x0000f20011007a0c */ /* 0x000fe40003f66270 */
[----:B-1----:R-:W-:-:S04]  /*b010*/  @!P2 LEA R2, P0, R8, R0, 0x2 ;  /* 0x000000000802a211 */ /* 0x002fc800078010ff */
[----:B------:R-:W-:Y:S02]  /*b020*/  @!P2 LEA.HI.X R3, R8, R4, R9, 0x2, P0 ;  /* 0x000000040803a211 */ /* 0x000fe400000f1409 */
[----:B------:R-:W-:-:S04]  /*b030*/  @!P4 LEA R8, P0, R21, R0, 0x2 ;  /* 0x000000001508c211 */ /* 0x000fc800078010ff */
[----:B------:R-:W-:Y:S01]  /*b040*/  @!P4 LEA.HI.X R9, R21, R4, R22, 0x2, P0 ;  /* 0x000000041509c211 */ /* 0x000fe200000f1416 */
[----:B------:R1:W-:Y:S01]  /*b050*/  @!P2 ST.E.64 [R2.64], R144 ;  /* 0x000000900200a985 */ /* 0x0003e2000c101b06 */
[----:B------:R-:W-:-:S03]  /*b060*/  @!P1 LEA R6, P0, R19, R0, 0x2 ;  /* 0x0000000013069211 */ /* 0x000fc600078010ff */
[----:B------:R2:W-:Y:S01]  /*b070*/  @!P4 ST.E.64 [R8.64], R156 ;  /* 0x0000009c0800c985 */ /* 0x0005e2000c101b06 */
[----:B------:R-:W-:Y:S02]  /*b080*/  ISETP.GE.AND P4, PT, R15, c[0x0][0x3c8], PT ;  /* 0x0000f2000f007a0c */ /* 0x000fe40003f86270 */
[----:B------:R-:W-:Y:S02]  /*b090*/  @!P1 LEA.HI.X R7, R19, R4, R20, 0x2, P0 ;  /* 0x0000000413079211 */ /* 0x000fe400000f1414 */
[----:B------:R-:W-:-:S03]  /*b0a0*/  ISETP.GE.AND P2, PT, R11, c[0x0][0x3c8], PT ;  /* 0x0000f2000b007a0c */ /* 0x000fc60003f46270 */
[----:B------:R2:W-:Y:S01]  /*b0b0*/  @!P1 ST.E.64 [R6.64], R160 ;  /* 0x000000a006009985 */ /* 0x0005e2000c101b06 */
[----:B-1----:R-:W-:Y:S02]  /*b0c0*/  @!P3 LEA R2, P0, R17, R0, 0x2 ;  /* 0x000000001102b211 */ /* 0x002fe400078010ff */
[----:B---3--:R-:W-:Y:S02]  /*b0d0*/  ISETP.GE.AND P1, PT, R5, c[0x0][0x3c8], PT ;  /* 0x0000f20005007a0c */ /* 0x008fe40003f26270 */
[----:B--2---:R-:W-:Y:S02]  /*b0e0*/  @!P3 LEA.HI.X R3, R17, R4, R18, 0x2, P0 ;  /* 0x000000041103b211 */ /* 0x004fe400000f1412 */
[----:B------:R-:W-:-:S04]  /*b0f0*/  @!P4 LEA R8, P0, R15, R0, 0x2 ;  /* 0x000000000f08c211 */ /* 0x000fc800078010ff */
[----:B-----5:R-:W-:Y:S02]  /*b100*/  @!P4 LEA.HI.X R9, R15, R4, R16, 0x2, P0 ;  /* 0x000000040f09c211 */ /* 0x020fe400000f1410 */
[C---:B------:R-:W-:Y:S01]  /*b110*/  @!P2 LEA R6, P0, R11.reuse, R0, 0x2 ;  /* 0x000000000b06a211 */ /* 0x040fe200078010ff */
[----:B------:R1:W-:Y:S04]  /*b120*/  @!P3 ST.E.64 [R2.64], R100 ;  /* 0x000000640200b985 */ /* 0x0003e8000c101b06 */
[----:B------:R2:W-:Y:S01]  /*b130*/  @!P4 ST.E.64 [R8.64], R166 ;  /* 0x000000a60800c985 */ /* 0x0005e2000c101b06 */
[----:B----4-:R-:W-:Y:S02]  /*b140*/  @!P2 LEA.HI.X R7, R11, R4, R14, 0x2, P0 ;  /* 0x000000040b07a211 */ /* 0x010fe400000f140e */
[----:B-1----:R-:W-:-:S04]  /*b150*/  @!P1 LEA R2, P0, R5, R0, 0x2 ;  /* 0x0000000005029211 */ /* 0x002fc800078010ff */
[----:B------:R-:W-:Y:S01]  /*b160*/  @!P1 LEA.HI.X R3, R5, R4, R10, 0x2, P0 ;  /* 0x0000000405039211 */ /* 0x000fe200000f140a */
[----:B------:R2:W-:Y:S04]  /*b170*/  @!P2 ST.E.64 [R6.64], R84 ;  /* 0x000000540600a985 */ /* 0x0005e8000c101b06 */
[----:B------:R2:W-:Y:S04]  /*b180*/  @!P1 ST.E.64 [R2.64], R80 ;  /* 0x0000005002009985 */ /* 0x0005e8000c101b06 */
.L_x_79:
[----:B------:R-:W-:Y:S05]  /*b190*/  BSYNC B0 ;  /* 0x0000000000007941 */ /* 0x000fea0003800000 */
.L_x_78:
[----:B------:R-:W-:Y:S05]  /*b1a0*/  BRA.DIV ~URZ, `(.L_x_80) ;  /* 0x000036727f007947 */ /* 0x000fea000b800000 */
[----:B--2---:R2:W1:Y:S04]  /*b1b0*/  SHFL.IDX PT, R4, R12, 0x1, 0x1c1f ;  /* 0x003c1f000c047f89 */ /* 0x00446800000e0000 */
[----:B----4-:R2:W4:Y:S02]  /*b1c0*/  SHFL.IDX PT, R0, R13, 0x1, 0x1c1f ;  /* 0x003c1f000d007f89 */ /* 0x01052400000e0000 */
.L_x_141:
[----:B------:R-:W-:Y:S01]  /*b1d0*/  BSSY B0, `(.L_x_81) ;  /* 0x000004a000007945 */ /* 0x000fe20003800000 */
[----:B------:R-:W-:Y:S05]  /*b1e0*/  @P6 BRA `(.L_x_82) ;  /* 0x0000048000006947 */ /* 0x000fea0003800000 */
[----:B------:R-:W5:Y:S04]  /*b1f0*/  LDL R5, [R1+0x70] ;  /* 0x0000700001057983 */ /* 0x000f680000100800 */
[----:B--2---:R-:W2:Y:S04]  /*b200*/  LDL R9, [R1+0x5c] ;  /* 0x00005c0001097983 */ /* 0x004ea80000100800 */
[----:B---3--:R-:W3:Y:S04]  /*b210*/  LDL R14, [R1+0xa4] ;  /* 0x0000a400010e7983 */ /* 0x008ee80000100800 */
[----:B----4-:R-:W4:Y:S04]  /*b220*/  LDL R76, [R1+0x58] ;  /* 0x00005800014c7983 */ /* 0x010f280000100800 */
[----:B------:R-:W3:Y:S04]  /*b230*/  LDL R25, [R1+0x54] ;  /* 0x0000540001197983 */ /* 0x000ee80000100800 */
[----:B------:R-:W3:Y:S04]  /*b240*/  LDL R23, [R1+0x50] ;  /* 0x0000500001177983 */ /* 0x000ee80000100800 */
[----:B------:R-:W4:Y:S04]  /*b250*/  LDL R21, [R1+0x4c] ;  /* 0x00004c0001157983 */ /* 0x000f280000100800 */
        /* <DEDUP_REMOVED lines=12> */
[----:B------:R-:W4:Y:S01]  /*b320*/  LDL R16, [R1+0x80] ;  /* 0x0000800001107983 */ /* 0x000f220000100800 */
[----:B-----5:R-:W-:-:S02]  /*b330*/  ISETP.GE.AND P1, PT, R5, c[0x0][0x3c8], PT ;  /* 0x0000f20005007a0c */ /* 0x020fc40003f26270 */
[----:B--2---:R-:W-:-:S11]  /*b340*/  ISETP.GE.AND P0, PT, R9, c[0x0][0x3c8], PT ;  /* 0x0000f20009007a0c */ /* 0x004fd60003f06270 */
[----:B------:R-:W-:Y:S02]  /*b350*/  @!P1 IMAD.MOV.U32 R6, RZ, RZ, R0 ;  /* 0x000000ffff069224 */ /* 0x000fe400078e0000 */
[----:B-1----:R-:W-:Y:S01]  /*b360*/  @!P1 IMAD.MOV.U32 R7, RZ, RZ, R4 ;  /* 0x000000ffff079224 */ /* 0x002fe200078e0004 */
[----:B------:R-:W-:-:S03]  /*b370*/  @!P0 LEA R2, P2, R9, R0, 0x2 ;  /* 0x0000000009028211 */ /* 0x000fc600078410ff */
[----:B------:R-:W-:Y:S02]  /*b380*/  @!P1 IMAD.WIDE R6, R5, 0x4, R6 ;  /* 0x0000000405069825 */ /* 0x000fe400078e0206 */
[----:B------:R-:W2:Y:S01]  /*b390*/  LDL R5, [R1+0x34] ;  /* 0x0000340001057983 */ /* 0x000ea20000100800 */
[----:B---3--:R-:W-:-:S03]  /*b3a0*/  @!P0 LEA.HI.X R3, R9, R4, R14, 0x2, P2 ;  /* 0x0000000409038211 */ /* 0x008fc600010f140e */
[----:B------:R-:W3:Y:S04]  /*b3b0*/  LDL R9, [R1+0x88] ;  /* 0x0000880001097983 */ /* 0x000ee80000100800 */
[----:B------:R-:W5:Y:S01]  /*b3c0*/  LDL R14, [R1+0x7c] ;  /* 0x00007c00010e7983 */ /* 0x000f620000100800 */
[----:B----4-:R-:W-:Y:S02]  /*b3d0*/  ISETP.GE.AND P3, PT, R76, c[0x0][0x3c8], PT ;  /* 0x0000f2004c007a0c */ /* 0x010fe40003f66270 */
[----:B------:R-:W-:Y:S02]  /*b3e0*/  ISETP.GE.AND P4, PT, R25, c[0x0][0x3c8], PT ;  /* 0x0000f20019007a0c */ /* 0x000fe40003f86270 */
[----:B------:R-:W-:Y:S01]  /*b3f0*/  ISETP.GE.AND P2, PT, R23, c[0x0][0x3c8], PT ;  /* 0x0000f20017007a0c */ /* 0x000fe20003f46270 */
[----:B------:R1:W-:Y:S01]  /*b400*/  @!P1 ST.E.64 [R6.64], R162 ;  /* 0x000000a206009985 */ /* 0x0003e2000c101b06 */
[----:B------:R-:W-:-:S03]  /*b410*/  ISETP.GE.AND P1, PT, R21, c[0x0][0x3c8], PT ;  /* 0x0000f20015007a0c */ /* 0x000fc60003f26270 */
[----:B------:R4:W-:Y:S04]  /*b420*/  @!P0 ST.E.64 [R2.64], R164 ;  /* 0x000000a402008985 */ /* 0x0009e8000c101b06 */
[CC--:B-1----:R-:W-:Y:S02]  /*b430*/  @!P3 LEA R6, P5, R76.reuse, R0.reuse, 0x2 ;  /* 0x000000004c06b211 */ /* 0x0c2fe400078a10ff */
[C---:B----4-:R-:W-:Y:S02]  /*b440*/  @!P4 LEA R2, P0, R25.reuse, R0, 0x2 ;  /* 0x000000001902c211 */ /* 0x050fe400078010ff */
[-C--:B------:R-:W-:Y:S02]  /*b450*/  @!P3 LEA.HI.X R7, R76, R4.reuse, R77, 0x2, P5 ;  /* 0x000000044c07b211 */ /* 0x080fe400028f144d */
[----:B------:R-:W-:-:S02]  /*b460*/  @!P4 LEA.HI.X R3, R25, R4, R75, 0x2, P0 ;  /* 0x000000041903c211 */ /* 0x000fc400000f144b */
[----:B------:R-:W-:Y:S01]  /*b470*/  ISETP.GE.AND P0, PT, R19, c[0x0][0x3c8], PT ;  /* 0x0000f20013007a0c */ /* 0x000fe20003f06270 */
[----:B------:R1:W-:Y:S04]  /*b480*/  @!P3 ST.E.64 [R6.64], R130 ;  /* 0x000000820600b985 */ /* 0x0003e8000c101b06 */
[----:B------:R4:W-:Y:S01]  /*b490*/  @!P4 ST.E.64 [R2.64], R96 ;  /* 0x000000600200c985 */ /* 0x0009e2000c101b06 */
[----:B------:R-:W-:Y:S02]  /*b4a0*/  ISETP.GE.AND P4, PT, R10, c[0x0][0x3c8], PT ;  /* 0x0000f2000a007a0c */ /* 0x000fe40003f86270 */
[----:B------:R-:W-:Y:S02]  /*b4b0*/  ISETP.GE.AND P5, PT, R8, c[0x0][0x3c8], PT ;  /* 0x0000f20008007a0c */ /* 0x000fe40003fa6270 */
[----:B-1----:R-:W-:-:S04]  /*b4c0*/  @!P2 LEA R6, P3, R23, R0, 0x2 ;  /* 0x000000001706a211 */ /* 0x002fc800078610ff */
[----:B------:R-:W-:Y:S02]  /*b4d0*/  @!P2 LEA.HI.X R7, R23, R4, R24, 0x2, P3 ;  /* 0x000000041707a211 */ /* 0x000fe400018f1418 */
[----:B----4-:R-:W-:-:S03]  /*b4e0*/  @!P1 LEA R2, P3, R21, R0, 0x2 ;  /* 0x0000000015029211 */ /* 0x010fc600078610ff */
[----:B------:R1:W-:Y:S01]  /*b4f0*/  @!P2 ST.E.64 [R6.64], R146 ;  /* 0x000000920600a985 */ /* 0x0003e2000c101b06 */
[----:B------:R-:W-:Y:S02]  /*b500*/  @!P1 LEA.HI.X R3, R21, R4, R22, 0x2, P3 ;  /* 0x0000000415039211 */ /* 0x000fe400018f1416 */
[----:B------:R-:W-:-:S03]  /*b510*/  ISETP.GE.AND P3, PT, R17, c[0x0][0x3c8], PT ;  /* 0x0000f20011007a0c */ /* 0x000fc60003f66270 */
[----:B------:R4:W-:Y:S01]  /*b520*/  @!P1 ST.E.64 [R2.64], R158 ;  /* 0x0000009e02009985 */ /* 0x0009e2000c101b06 */
[----:B-1----:R-:W-:-:S04]  /*b530*/  @!P0 LEA R6, P2, R19, R0, 0x2 ;  /* 0x0000000013068211 */ /* 0x002fc800078410ff */
[----:B------:R-:W-:Y:S02]  /*b540*/  @!P0 LEA.HI.X R7, R19, R4, R20, 0x2, P2 ;  /* 0x0000000413078211 */ /* 0x000fe400010f1414 */
[C---:B----4-:R-:W-:Y:S02]  /*b550*/  @!P4 LEA R2, P1, R10.reuse, R0, 0x2 ;  /* 0x000000000a02c211 */ /* 0x050fe400078210ff */
[----:B------:R-:W-:Y:S01]  /*b560*/  ISETP.GE.AND P2, PT, R15, c[0x0][0x3c8], PT ;  /* 0x0000f2000f007a0c */ /* 0x000fe20003f46270 */
[----:B------:R1:W-:Y:S01]  /*b570*/  @!P0 ST.E.64 [R6.64], R118 ;  /* 0x0000007606008985 */ /* 0x0003e2000c101b06 */
[----:B------:R-:W-:Y:S02]  /*b580*/  @!P4 LEA.HI.X R3, R10, R4, R11, 0x2, P1 ;  /* 0x000000040a03c211 */ /* 0x000fe400008f140b */
[----:B------:R-:W-:-:S03]  /*b590*/  @!P5 LEA R10, P0, R8, R0, 0x2 ;  /* 0x00000000080ad211 */ /* 0x000fc600078010ff */
[----:B------:R4:W-:Y:S01]  /*b5a0*/  @!P4 ST.E.64 [R2.64], R126 ;  /* 0x0000007e0200c985 */ /* 0x0009e2000c101b06 */
[----:B--2---:R-:W-:Y:S02]  /*b5b0*/  ISETP.GE.AND P1, PT, R5, c[0x0][0x3c8], PT ;  /* 0x0000f20005007a0c */ /* 0x004fe40003f26270 */
[----:B---3--:R-:W-:Y:S02]  /*b5c0*/  @!P5 LEA.HI.X R11, R8, R4, R9, 0x2, P0 ;  /* 0x00000004080bd211 */ /* 0x008fe400000f1409 */
[----:B------:R-:W-:-:S04]  /*b5d0*/  @!P3 LEA R8, P0, R17, R0, 0x2 ;  /* 0x000000001108b211 */ /* 0x000fc800078010ff */
[----:B------:R-:W-:Y:S02]  /*b5e0*/  @!P3 LEA.HI.X R9, R17, R4, R18, 0x2, P0 ;  /* 0x000000041109b211 */ /* 0x000fe400000f1412 */
[----:B-1----:R-:W-:-:S04]  /*b5f0*/  @!P2 LEA R6, P0, R15, R0, 0x2 ;  /* 0x000000000f06a211 */ /* 0x002fc800078010ff */
[----:B------:R-:W-:Y:S02]  /*b600*/  @!P2 LEA.HI.X R7, R15, R4, R16, 0x2, P0 ;  /* 0x000000040f07a211 */ /* 0x000fe400000f1410 */
[C---:B----4-:R-:W-:Y:S01]  /*b610*/  @!P1 LEA R2, P0, R5.reuse, R0, 0x2 ;  /* 0x0000000005029211 */ /* 0x050fe200078010ff */
[----:B------:R1:W-:Y:S03]  /*b620*/  @!P5 ST.E.64 [R10.64], R168 ;  /* 0x000000a80a00d985 */ /* 0x0003e6000c101b06 */
[----:B-----5:R-:W-:Y:S01]  /*b630*/  @!P1 LEA.HI.X R3, R5, R4, R14, 0x2, P0 ;  /* 0x0000000405039211 */ /* 0x020fe200000f140e */
[----:B------:R1:W-:Y:S04]  /*b640*/  @!P3 ST.E.64 [R8.64], R142 ;  /* 0x0000008e0800b985 */ /* 0x0003e8000c101b06 */
[----:B------:R1:W-:Y:S04]  /*b650*/  @!P2 ST.E.64 [R6.64], R86 ;  /* 0x000000560600a985 */ /* 0x0003e8000c101b06 */
[----:B------:R1:W-:Y:S02]  /*b660*/  @!P1 ST.E.64 [R2.64], R82 ;  /* 0x0000005202009985 */ /* 0x0003e4000c101b06 */
.L_x_82:
[----:B------:R-:W-:Y:S05]  /*b670*/  BSYNC B0 ;  /* 0x0000000000007941 */ /* 0x000fea0003800000 */
.L_x_81:
[----:B------:R-:W-:Y:S05]  /*b680*/  BRA.DIV ~URZ, `(.L_x_83) ;  /* 0x000032527f007947 */ /* 0x000fea000b800000 */
[----:B-1----:R1:W2:Y:S02]  /*b690*/  SHFL.IDX PT, R4, R12, 0x2, 0x1c1f ;  /* 0x005c1f000c047f89 */ /* 0x0022a400000e0000 */
.L_x_142:
[----:B------:R-:W-:Y:S05]  /*b6a0*/  BRA.DIV ~URZ, `(.L_x_84) ;  /* 0x000032a27f007947 */ /* 0x000fea000b800000 */
[----:B----4-:R4:W1:Y:S02]  /*b6b0*/  SHFL.IDX PT, R0, R13, 0x2, 0x1c1f ;  /* 0x005c1f000d007f89 */ /* 0x01086400000e0000 */
.L_x_143:
[----:B------:R-:W5:Y:S01]  /*b6c0*/  LDL R2, [R1+0x24] ;  /* 0x0000240001027983 */ /* 0x000f620000100800 */
[----:B------:R-:W-:Y:S01]  /*b6d0*/  BSSY B0, `(.L_x_85) ;  /* 0x000004b000007945 */ /* 0x000fe20003800000 */
[----:B-----5:R-:W-:-:S13]  /*b6e0*/  LOP3.LUT P0, RZ, R2, 0x1, RZ, 0xc0, !PT ;  /* 0x0000000102ff7812 */ /* 0x020fda000780c0ff */
        /* <DEDUP_REMOVED lines=22> */
[----:B---3--:R-:W-:-:S11]  /*b850*/  ISETP.GE.AND P0, PT, R16, c[0x0][0x3c8], PT ;  /* 0x0000f20010007a0c */ /* 0x008fd60003f06270 */
[----:B-1----:R-:W-:-:S04]  /*b860*/  @!P2 LEA R2, P1, R11, R0, 0x2 ;  /* 0x000000000b02a211 */ /* 0x002fc800078210ff */
[----:B----4-:R-:W-:Y:S02]  /*b870*/  @!P2 LEA.HI.X R3, R11, R4, R14, 0x2, P1 ;  /* 0x000000040b03a211 */ /* 0x010fe400008f140e */
[----:B------:R-:W3:Y:S01]  /*b880*/  LDL R11, [R1+0x8c] ;  /* 0x00008c00010b7983 */ /* 0x000ee20000100800 */
[----:B------:R-:W-:Y:S02]  /*b890*/  @!P0 IMAD.MOV.U32 R6, RZ, RZ, R0 ;  /* 0x000000ffff068224 */ /* 0x000fe400078e0000 */
[----:B------:R-:W-:Y:S01]  /*b8a0*/  @!P0 IMAD.MOV.U32 R7, RZ, RZ, R4 ;  /* 0x000000ffff078224 */ /* 0x000fe200078e0004 */
[----:B------:R-:W4:Y:S03]  /*b8b0*/  LDL R14, [R1+0x7c] ;  /* 0x00007c00010e7983 */ /* 0x000f260000100800 */
[----:B------:R-:W-:Y:S02]  /*b8c0*/  @!P0 IMAD.WIDE R6, R16, 0x4, R6 ;  /* 0x0000000410068825 */ /* 0x000fe400078e0206 */
[----:B------:R-:W5:Y:S01]  /*b8d0*/  LDL R16, [R1+0x80] ;  /* 0x0000800001107983 */ /* 0x000f620000100800 */
[----:B--2---:R-:W-:-:S02]  /*b8e0*/  ISETP.GE.AND P4, PT, R76, c[0x0][0x3c8], PT ;  /* 0x0000f2004c007a0c */ /* 0x004fc40003f86270 */
[----:B------:R-:W-:Y:S01]  /*b8f0*/  ISETP.GE.AND P3, PT, R8, c[0x0][0x3c8], PT ;  /* 0x0000f20008007a0c */ /* 0x000fe20003f66270 */
[----:B------:R1:W-:Y:S01]  /*b900*/  @!P0 ST.E.64 [R6.64], R28 ;  /* 0x0000001c06008985 */ /* 0x0003e2000c101b06 */
[----:B------:R-:W-:Y:S02]  /*b910*/  ISETP.GE.AND P1, PT, R25, c[0x0][0x3c8], PT ;  /* 0x0000f20019007a0c */ /* 0x000fe40003f26270 */
[----:B------:R-:W-:Y:S01]  /*b920*/  ISETP.GE.AND P0, PT, R23, c[0x0][0x3c8], PT ;  /* 0x0000f20017007a0c */ /* 0x000fe20003f06270 */
[----:B------:R2:W-:Y:S01]  /*b930*/  @!P2 ST.E.64 [R2.64], R30 ;  /* 0x0000001e0200a985 */ /* 0x0005e2000c101b06 */
[----:B------:R-:W-:-:S05]  /*b940*/  ISETP.GE.AND P6, PT, R21, c[0x0][0x3c8], PT ;  /* 0x0000f20015007a0c */ /* 0x000fca0003fc6270 */
[-C--:B-1----:R-:W-:Y:S02]  /*b950*/  @!P4 LEA R6, P5, R76, R0.reuse, 0x2 ;  /* 0x000000004c06c211 */ /* 0x082fe400078a10ff */
[----:B--2---:R-:W-:Y:S02]  /*b960*/  @!P3 LEA R2, P2, R8, R0, 0x2 ;  /* 0x000000000802b211 */ /* 0x004fe400078410ff */
[-C--:B------:R-:W-:Y:S02]  /*b970*/  @!P4 LEA.HI.X R7, R76, R4.reuse, R77, 0x2, P5 ;  /* 0x000000044c07c211 */ /* 0x080fe400028f144d */
[----:B------:R-:W-:-:S03]  /*b980*/  @!P3 LEA.HI.X R3, R8, R4, R9, 0x2, P2 ;  /* 0x000000040803b211 */ /* 0x000fc600010f1409 */
[----:B------:R-:W-:Y:S01]  /*b990*/  @!P4 ST.E.64 [R6.64], R32 ;  /* 0x000000200600c985 */ /* 0x000fe2000c101b06 */
[----:B------:R-:W-:Y:S02]  /*b9a0*/  ISETP.GE.AND P4, PT, R10, c[0x0][0x3c8], PT ;  /* 0x0000f2000a007a0c */ /* 0x000fe40003f86270 */
[C---:B------:R-:W-:Y:S01]  /*b9b0*/  @!P1 LEA R8, P5, R25.reuse, R0, 0x2 ;  /* 0x0000000019089211 */ /* 0x040fe200078a10ff */
[----:B------:R1:W-:Y:S03]  /*b9c0*/  @!P3 ST.E.64 [R2.64], R34 ;  /* 0x000000220200b985 */ /* 0x0003e6000c101b06 */
[----:B------:R-:W-:Y:S02]  /*b9d0*/  @!P1 LEA.HI.X R9, R25, R4, R75, 0x2, P5 ;  /* 0x0000000419099211 */ /* 0x000fe400028f144b */
[----:B------:R-:W-:-:S03]  /*b9e0*/  ISETP.GE.AND P3, PT, R19, c[0x0][0x3c8], PT ;  /* 0x0000f20013007a0c */ /* 0x000fc60003f66270 */
[----:B------:R-:W-:Y:S01]  /*b9f0*/  @!P1 ST.E.64 [R8.64], R50 ;  /* 0x0000003208009985 */ /* 0x000fe2000c101b06 */
[----:B------:R-:W-:Y:S02]  /*ba00*/  ISETP.GE.AND P1, PT, R15, c[0x0][0x3c8], PT ;  /* 0x0000f2000f007a0c */ /* 0x000fe40003f26270 */
[-C--:B-1----:R-:W-:Y:S02]  /*ba10*/  @!P0 LEA R2, P2, R23, R0.reuse, 0x2 ;  /* 0x0000000017028211 */ /* 0x082fe400078410ff */
[----:B------:R-:W-:Y:S02]  /*ba20*/  @!P6 LEA R6, P5, R21, R0, 0x2 ;  /* 0x000000001506e211 */ /* 0x000fe400078a10ff */
[-C--:B------:R-:W-:Y:S02]  /*ba30*/  @!P0 LEA.HI.X R3, R23, R4.reuse, R24, 0x2, P2 ;  /* 0x0000000417038211 */ /* 0x080fe400010f1418 */
[----:B------:R-:W-:Y:S02]  /*ba40*/  ISETP.GE.AND P2, PT, R17, c[0x0][0x3c8], PT ;  /* 0x0000f20011007a0c */ /* 0x000fe40003f46270 */
[----:B------:R-:W-:Y:S01]  /*ba50*/  @!P6 LEA.HI.X R7, R21, R4, R22, 0x2, P5 ;  /* 0x000000041507e211 */ /* 0x000fe200028f1416 */
[----:B------:R1:W-:Y:S01]  /*ba60*/  @!P0 ST.E.64 [R2.64], R36 ;  /* 0x0000002402008985 */ /* 0x0003e2000c101b06 */
[----:B------:R-:W-:-:S03]  /*ba70*/  ISETP.GE.AND P0, PT, R5, c[0x0][0x3c8], PT ;  /* 0x0000f20005007a0c */ /* 0x000fc60003f06270 */
[----:B------:R2:W-:Y:S01]  /*ba80*/  @!P6 ST.E.64 [R6.64], R38 ;  /* 0x000000260600e985 */ /* 0x0005e2000c101b06 */
[----:B-1----:R-:W-:-:S04]  /*ba90*/  @!P4 LEA R2, P5, R10, R0, 0x2 ;  /* 0x000000000a02c211 */ /* 0x002fc800078a10ff */
[----:B---3--:R-:W-:Y:S02]  /*baa0*/  @!P4 LEA.HI.X R3, R10, R4, R11, 0x2, P5 ;  /* 0x000000040a03c211 */ /* 0x008fe400028f140b */
[----:B------:R-:W-:-:S03]  /*bab0*/  @!P3 LEA R10, P5, R19, R0, 0x2 ;  /* 0x00000000130ab211 */ /* 0x000fc600078a10ff */
[----:B------:R1:W-:Y:S01]  /*bac0*/  @!P4 ST.E.64 [R2.64], R40 ;  /* 0x000000280200c985 */ /* 0x0003e2000c101b06 */
[----:B------:R-:W-:Y:S02]  /*bad0*/  @!P2 LEA R8, P4, R17, R0, 0x2 ;  /* 0x000000001108a211 */ /* 0x000fe400078810ff */
[----:B------:R-:W-:Y:S02]  /*bae0*/  @!P3 LEA.HI.X R11, R19, R4, R20, 0x2, P5 ;  /* 0x00000004130bb211 */ /* 0x000fe400028f1414 */
[----:B--2---:R-:W-:Y:S02]  /*baf0*/  @!P1 LEA R6, P5, R15, R0, 0x2 ;  /* 0x000000000f069211 */ /* 0x004fe400078a10ff */
[-C--:B------:R-:W-:Y:S02]  /*bb00*/  @!P2 LEA.HI.X R9, R17, R4.reuse, R18, 0x2, P4 ;  /* 0x000000041109a211 */ /* 0x080fe400020f1412 */
[----:B-----5:R-:W-:Y:S01]  /*bb10*/  @!P1 LEA.HI.X R7, R15, R4, R16, 0x2, P5 ;  /* 0x000000040f079211 */ /* 0x020fe200028f1410 */
[----:B------:R2:W-:Y:S04]  /*bb20*/  @!P3 ST.E.64 [R10.64], R66 ;  /* 0x000000420a00b985 */ /* 0x0005e8000c101b06 */
[----:B------:R2:W-:Y:S04]  /*bb30*/  @!P2 ST.E.64 [R8.64], R52 ;  /* 0x000000340800a985 */ /* 0x0005e8000c101b06 */
[----:B------:R2:W-:Y:S01]  /*bb40*/  @!P1 ST.E.64 [R6.64], R42 ;  /* 0x0000002a06009985 */ /* 0x0005e2000c101b06 */
[----:B-1----:R-:W-:-:S04]  /*bb50*/  @!P0 LEA R2, P4, R5, R0, 0x2 ;  /* 0x0000000005028211 */ /* 0x002fc800078810ff */
[----:B----4-:R-:W-:-:S05]  /*bb60*/  @!P0 LEA.HI.X R3, R5, R4, R14, 0x2, P4 ;  /* 0x0000000405038211 */ /* 0x010fca00020f140e */
[----:B------:R2:W-:Y:S04]  /*bb70*/  @!P0 ST.E.64 [R2.64], R26 ;  /* 0x0000001a02008985 */ /* 0x0005e8000c101b06 */
.L_x_86:
[----:B------:R-:W-:Y:S05]  /*bb80*/  BSYNC B0 ;  /* 0x0000000000007941 */ /* 0x000fea0003800000 */
.L_x_85:
[----:B------:R-:W-:Y:S05]  /*bb90*/  BRA.DIV ~URZ, `(.L_x_87) ;  /* 0x00002e127f007947 */ /* 0x000fea000b800000 */
[----:B--2---:R2:W3:Y:S04]  /*bba0*/  SHFL.IDX PT, R4, R12, 0x3, 0x1c1f ;  /* 0x007c1f000c047f89 */ /* 0x0044e800000e0000 */
[----:B-1----:R2:W1:Y:S02]  /*bbb0*/  SHFL.IDX PT, R0, R13, 0x3, 0x1c1f ;  /* 0x007c1f000d007f89 */ /* 0x00246400000e0000 */
.L_x_144:
[----:B------:R-:W5:Y:S02]  /*bbc0*/  LDL R2, [R1+0x24] ;  /* 0x0000240001027983 */ /* 0x000f640000100800 */
[----:B-----5:R-:W-:-:S13]  /*bbd0*/  LOP3.LUT P0, RZ, R2, 0x2, RZ, 0xc0, !PT ;  /* 0x0000000202ff7812 */ /* 0x020fda000780c0ff */
[----:B------:R-:W-:Y:S05]  /*bbe0*/  @P0 BRA `(.L_x_75) ;  /* 0x0000127000000947 */ /* 0x000fea0003800000 */
[----:B--234-:R-:W2:Y:S04]  /*bbf0*/  LDL R13, [R1+0x70] ;  /* 0x00007000010d7983 */ /* 0x01cea80000100800 */
[----:B------:R-:W3:Y:S04]  /*bc00*/  LDL R8, [R1+0x5c] ;  /* 0x00005c0001087983 */ /* 0x000ee80000100800 */
[----:B------:R-:W4:Y:S04]  /*bc10*/  LDL R5, [R1+0x58] ;  /* 0x0000580001057983 */ /* 0x000f280000100800 */
[----:B------:R-:W5:Y:S04]  /*bc20*/  LDL R9, [R1+0xa4] ;  /* 0x0000a40001097983 */ /* 0x000f680000100800 */
        /* <DEDUP_REMOVED lines=15> */
[----:B------:R-:W5:Y:S01]  /*bd20*/  LDL R15, [R1+0x84] ;  /* 0x00008400010f7983 */ /* 0x000f620000100800 */
[----:B--2---:R-:W-:-:S02]  /*bd30*/  ISETP.GE.AND P4, PT, R13, c[0x0][0x3c8], PT ;  /* 0x0000f2000d007a0c */ /* 0x004fc40003f86270 */
[----:B---3--:R-:W-:Y:S02]  /*bd40*/  ISETP.GE.AND P3, PT, R8, c[0x0][0x3c8], PT ;  /* 0x0000f20008007a0c */ /* 0x008fe40003f66270 */
[----:B----4-:R-:W-:-:S09]  /*bd50*/  ISETP.GE.AND P2, PT, R5, c[0x0][0x3c8], PT ;  /* 0x0000f20005007a0c */ /* 0x010fd20003f46270 */
[----:B-1----:R-:W-:Y:S02]  /*bd60*/  @!P4 IMAD.MOV.U32 R6, RZ, RZ, R0 ;  /* 0x000000ffff06c224 */ /* 0x002fe400078e0000 */
[----:B------:R-:W-:Y:S01]  /*bd70*/  @!P4 IMAD.MOV.U32 R7, RZ, RZ, R4 ;  /* 0x000000ffff07c224 */ /* 0x000fe200078e0004 */
[----:B------:R-:W-:-:S03]  /*bd80*/  @!P3 LEA R2, P5, R8, R0, 0x2 ;  /* 0x000000000802b211 */ /* 0x000fc600078a10ff */
[----:B------:R-:W-:Y:S01]  /*bd90*/  @!P4 IMAD.WIDE R6, R13, 0x4, R6 ;  /* 0x000000040d06c825 */ /* 0x000fe200078e0206 */
[----:B-----5:R-:W-:Y:S01]  /*bda0*/  @!P3 LEA.HI.X R3, R8, R4, R9, 0x2, P5 ;  /* 0x000000040803b211 */ /* 0x020fe200028f1409 */
[----:B------:R-:W2:Y:S04]  /*bdb0*/  LDL R13, [R1+0x80] ;  /* 0x00008000010d7983 */ /* 0x000ea80000100800 */
[----:B------:R1:W-:Y:S04]  /*bdc0*/  @!P4 ST.E.64 [R6.64], R56 ;  /* 0x000000380600c985 */ /* 0x0003e8000c101b06 */
[----:B------:R3:W-:Y:S01]  /*bdd0*/  @!P3 ST.E.64 [R2.64], R46 ;  /* 0x0000002e0200b985 */ /* 0x0007e2000c101b06 */
[----:B------:R-:W-:-:S04]  /*bde0*/  @!P2 LEA R8, P3, R5, R0, 0x2 ;  /* 0x000000000508a211 */ /* 0x000fc800078610ff */
[----:B------:R-:W-:Y:S02]  /*bdf0*/  @!P2 LEA.HI.X R9, R5, R4, R26, 0x2, P3 ;  /* 0x000000040509a211 */ /* 0x000fe400018f141a */
[----:B------:R-:W4:Y:S01]  /*be00*/  LDL R5, [R1+0x34] ;  /* 0x0000340001057983 */ /* 0x000f220000100800 */
[----:B------:R-:W-:Y:S02]  /*be10*/  ISETP.GE.AND P1, PT, R24, c[0x0][0x3c8], PT ;  /* 0x0000f20018007a0c */ /* 0x000fe40003f26270 */
[----:B------:R-:W-:-:S11]  /*be20*/  ISETP.GE.AND P0, PT, R22, c[0x0][0x3c8], PT ;  /* 0x0000f20016007a0c */ /* 0x000fd60003f06270 */
[-C--:B-1----:R-:W-:Y:S02]  /*be30*/  @!P1 LEA R6, P4, R24, R0.reuse, 0x2 ;  /* 0x0000000018069211 */ /* 0x082fe400078810ff */
[----:B------:R-:W-:Y:S02]  /*be40*/  ISETP.GE.AND P5, PT, R20, c[0x0][0x3c8], PT ;  /* 0x0000f20014007a0c */ /* 0x000fe40003fa6270 */
[----:B---3--:R-:W-:-:S09]  /*be50*/  @!P0 LEA R2, P6, R22, R0, 0x2 ;  /* 0x0000000016028211 */ /* 0x008fd200078c10ff */
[----:B------:R-:W-:-:S04]  /*be60*/  P2R R3, PR, RZ, 0x10 ;  /* 0x00000010ff037803 */ /* 0x000fc80000000000 */
[----:B------:R-:W-:Y:S02]  /*be70*/  ISETP.NE.AND P3, PT, R3, RZ, PT ;  /* 0x000000ff0300720c */ /* 0x000fe40003f65270 */
[----:B------:R-:W-:Y:S02]  /*be80*/  ISETP.GE.AND P4, PT, R10, c[0x0][0x3c8], PT ;  /* 0x0000f2000a007a0c */ /* 0x000fe40003f86270 */
[-C--:B------:R-:W-:Y:S02]  /*be90*/  @!P1 LEA.HI.X R7, R24, R4.reuse, R25, 0x2, P3 ;  /* 0x0000000418079211 */ /* 0x080fe400018f1419 */
[----:B------:R-:W-:Y:S01]  /*bea0*/  @!P0 LEA.HI.X R3, R22, R4, R23, 0x2, P6 ;  /* 0x0000000416038211 */ /* 0x000fe200030f1417 */
[----:B------:R-:W-:Y:S01]  /*beb0*/  @!P2 ST.E.64 [R8.64], R68 ;  /* 0x000000440800a985 */ /* 0x000fe2000c101b06 */
[----:B------:R-:W-:-:S03]  /*bec0*/  ISETP.GE.AND P3, PT, R18, c[0x0][0x3c8], PT ;  /* 0x0000f20012007a0c */ /* 0x000fc60003f66270 */
[----:B------:R1:W-:Y:S04]  /*bed0*/  @!P1 ST.E.64 [R6.64], R64 ;  /* 0x0000004006009985 */ /* 0x0003e8000c101b06 */
[----:B------:R3:W-:Y:S01]  /*bee0*/  @!P0 ST.E.64 [R2.64], R48 ;  /* 0x0000003002008985 */ /* 0x0007e2000c101b06 */
[----:B------:R-:W-:Y:S02]  /*bef0*/  ISETP.GE.AND P2, PT, R16, c[0x0][0x3c8], PT ;  /* 0x0000f20010007a0c */ /* 0x000fe40003f46270 */
[----:B------:R-:W-:Y:S02]  /*bf00*/  ISETP.GE.AND P1, PT, R14, c[0x0][0x3c8], PT ;  /* 0x0000f2000e007a0c */ /* 0x000fe40003f26270 */
[----:B-1----:R-:W-:-:S04]  /*bf10*/  @!P5 LEA R6, P0, R20, R0, 0x2 ;  /* 0x000000001406d211 */ /* 0x002fc800078010ff */
[----:B------:R-:W-:Y:S02]  /*bf20*/  @!P5 LEA.HI.X R7, R20, R4, R21, 0x2, P0 ;  /* 0x000000041407d211 */ /* 0x000fe400000f1415 */
[----:B---3--:R-:W-:-:S03]  /*bf30*/  @!P4 LEA R2, P6, R10, R0, 0x2 ;  /* 0x000000000a02c211 */ /* 0x008fc600078c10ff */
[----:B------:R-:W-:Y:S01]  /*bf40*/  @!P5 ST.E.64 [R6.64], R60 ;  /* 0x0000003c0600d985 */ /* 0x000fe2000c101b06 */
[----:B------:R-:W-:Y:S02]  /*bf50*/  @!P4 LEA.HI.X R3, R10, R4, R11, 0x2, P6 ;  /* 0x000000040a03c211 */ /* 0x000fe400030f140b */
[-C--:B------:R-:W-:Y:S02]  /*bf60*/  @!P3 LEA R10, P5, R18, R0.reuse, 0x2 ;  /* 0x00000000120ab211 */ /* 0x080fe400078a10ff */
[----:B------:R-:W-:Y:S01]  /*bf70*/  ISETP.GE.AND P0, PT, R12, c[0x0][0x3c8], PT ;  /* 0x0000f2000c007a0c */ /* 0x000fe20003f06270 */
[----:B------:R1:W-:Y:S01]  /*bf80*/  @!P4 ST.E.64 [R2.64], R58 ;  /* 0x0000003a0200c985 */ /* 0x0003e2000c101b06 */
[----:B------:R-:W-:-:S04]  /*bf90*/  @!P2 LEA R8, P6, R16, R0, 0x2 ;  /* 0x000000001008a211 */ /* 0x000fc800078c10ff */
[----:B------:R-:W-:-:S05]  /*bfa0*/  @!P2 LEA.HI.X R9, R16, R4, R17, 0x2, P6 ;  /* 0x000000041009a211 */ /* 0x000fca00030f1411 */
[----:B-1----:R-:W-:-:S04]  /*bfb0*/  P2R R2, PR, RZ, 0x20 ;  /* 0x00000020ff027803 */ /* 0x002fc80000000000 */
[----:B------:R-:W-:Y:S02]  /*bfc0*/  ISETP.NE.AND P4, PT, R2, RZ, PT ;  /* 0x000000ff0200720c */ /* 0x000fe40003f85270 */
[----:B------:R-:W-:Y:S02]  /*bfd0*/  @!P1 LEA R6, P5, R14, R0, 0x2 ;  /* 0x000000000e069211 */ /* 0x000fe400078a10ff */
[----:B------:R-:W-:Y:S02]  /*bfe0*/  @!P3 LEA.HI.X R11, R18, R4, R19, 0x2, P4 ;  /* 0x00000004120bb211 */ /* 0x000fe400020f1413 */
[----:B------:R-:W-:Y:S02]  /*bff0*/  @!P0 LEA R2, P4, R12, R0, 0x2 ;  /* 0x000000000c028211 */ /* 0x000fe400078810ff */
[-C--:B------:R-:W-:Y:S01]  /*c000*/  @!P1 LEA.HI.X R7, R14, R4.reuse, R15, 0x2, P5 ;  /* 0x000000040e079211 */ /* 0x080fe200028f140f */
[----:B------:R1:W-:Y:S04]  /*c010*/  @!P3 ST.E.64 [R10.64], R72 ;  /* 0x000000480a00b985 */ /* 0x0003e8000c101b06 */
[----:B------:R1:W-:Y:S04]  /*c020*/  @!P2 ST.E.64 [R8.64], R70 ;  /* 0x000000460800a985 */ /* 0x0003e8000c101b06 */
[----:B------:R1:W-:Y:S01]  /*c030*/  @!P1 ST.E.64 [R6.64], R62 ;  /* 0x0000003e06009985 */ /* 0x0003e2000c101b06 */
[----:B--2---:R-:W-:-:S05]  /*c040*/  @!P0 LEA.HI.X R3, R12, R4, R13, 0x2, P4 ;  /* 0x000000040c038211 */ /* 0x004fca00020f140d */
[----:B------:R1:W-:Y:S01]  /*c050*/  @!P0 ST.E.64 [R2.64], R54 ;  /* 0x0000003602008985 */ /* 0x0003e2000c101b06 */
[----:B----4-:R-:W-:-:S13]  /*c060*/  ISETP.GE.AND P0, PT, R5, c[0x0][0x3c8], PT ;  /* 0x0000f20005007a0c */ /* 0x010fda0003f06270 */
[----:B------:R-:W-:Y:S05]  /*c070*/  @P0 BRA `(.L_x_75) ;  /* 0x00000de000000947 */ /* 0x000fea0003800000 */
[----:B------:R-:W2:Y:S01]  /*c080*/  LDL R12, [R1+0x7c] ;  /* 0x00007c00010c7983 */ /* 0x000ea20000100800 */
[----:B-1----:R-:W-:-:S04]  /*c090*/  LEA R2, P0, R5, R0, 0x2 ;  /* 0x0000000005027211 */ /* 0x002fc800078010ff */
[----:B--2---:R-:W-:-:S05]  /*c0a0*/  LEA.HI.X R3, R5, R4, R12, 0x2, P0 ;  /* 0x0000000405037211 */ /* 0x004fca00000f140c */
[----:B------:R1:W-:Y:S01]  /*c0b0*/  ST.E.64 [R2.64], R44 ;  /* 0x0000002c02007985 */ /* 0x0003e2000c101b06 */
[----:B------:R-:W-:Y:S05]  /*c0c0*/  BRA `(.L_x_75) ;  /* 0x00000d9000007947 */ /* 0x000fea0003800000 */
.L_x_60:
[----:B------:R-:W2:Y:S04]  /*c0d0*/  LDL.LU R8, [R1+0x18] ;  /* 0x0000180001087983 */ /* 0x000ea80000300800 */
[----:B------:R-:W3:Y:S04]  /*c0e0*/  LDL R7, [R1+0x4] ;  /* 0x0000040001077983 */ /* 0x000ee80000100800 */
[----:B-1----:R-:W4:Y:S01]  /*c0f0*/  LDL R6, [R1+0x28] ;  /* 0x0000280001067983 */ /* 0x002f220000100800 */
[----:B------:R-:W-:Y:S01]  /*c100*/  ISETP.NE.U32.AND P0, PT, RZ, c[0x0][0x508], PT ;  /* 0x00014200ff007a0c */ /* 0x000fe20003f05070 */
[----:B------:R-:W-:Y:S01]  /*c110*/  IMAD.MOV.U32 R4, RZ, RZ, 0x4 ;  /* 0x00000004ff047424 */ /* 0x000fe200078e00ff */
[----:B------:R-:W-:Y:S01]  /*c120*/  ISETP.NE.U32.AND P2, PT, RZ, c[0x0][0x500], PT ;  /* 0x00014000ff007a0c */ /* 0x000fe20003f45070 */
[----:B------:R-:W-:Y:S01]  /*c130*/  IMAD.MOV.U32 R0, RZ, RZ, RZ ;  /* 0x000000ffff007224 */ /* 0x000fe200078e00ff */
[----:B------:R-:W-:Y:S01]  /*c140*/  ISETP.NE.AND.EX P1, PT, RZ, c[0x0][0x50c], PT, P0 ;  /* 0x00014300ff007a0c */ /* 0x000fe20003f25300 */
[----:B------:R-:W-:Y:S01]  /*c150*/  IMAD.MOV.U32 R19, RZ, RZ, c[0x0][0x388] ;  /* 0x0000e200ff137624 */ /* 0x000fe200078e00ff */
[----:B------:R-:W-:-:S11]  /*c160*/  ISETP.NE.AND.EX P2, PT, RZ, c[0x0][0x504], PT, P2 ;  /* 0x00014100ff007a0c */ /* 0x000fd60003f45320 */
[C---:B---3--:R-:W-:Y:S01]  /*c170*/  @P1 LEA R2, P0, R7.reuse, c[0x0][0x508], 0x2 ;  /* 0x0001420007021a11 */ /* 0x048fe200078010ff */
[----:B------:R-:W-:-:S03]  /*c180*/  IMAD.WIDE R4, R7, R4, c[0x0][0x500] ;  /* 0x0001400007047625 */ /* 0x000fc600078e0204 */
[----:B----4-:R-:W-:Y:S02]  /*c190*/  @P1 LEA.HI.X R3, R7, c[0x0][0x50c], R6, 0x2, P0 ;  /* 0x0001430007031a11 */ /* 0x010fe400000f1406 */
[----:B------:R1:W5:Y:S04]  /*c1a0*/  @P2 LDG.E R0, [R4.64] ;  /* 0x0000000604002981 */ /* 0x000368000c1e1900 */
[----:B------:R1:W5:Y:S01]  /*c1b0*/  @P1 LDG.E R19, [R2.64] ;  /* 0x0000000602131981 */ /* 0x000362000c1e1900 */
[----:B--2---:R-:W-:-:S04]  /*c1c0*/  ISETP.NE.AND P0, PT, R8, RZ, PT ;  /* 0x000000ff0800720c */ /* 0x004fc80003f05270 */
[----:B------:R-:W-:Y:S01]  /*c1d0*/  SEL R18, R8, c[0x0][0x3d4], P0 ;  /* 0x0000f50008127a07 */ /* 0x000fe20000000000 */
[----:B------:R-:W-:Y:S05]  /*c1e0*/  @P1 BRA `(.L_x_88) ;  /* 0x0000004000001947 */ /* 0x000fea0003800000 */
[----:B------:R-:W-:Y:S05]  /*c1f0*/  @!P2 BRA `(.L_x_88) ;  /* 0x000000300000a947 */ /* 0x000fea0003800000 */
[----:B-1----:R1:W2:Y:S04]  /*c200*/  LDG.E R2, [R4.64] ;  /* 0x0000000604027981 */ /* 0x0022a8000c1e1900 */
[----:B-1----:R-:W2:Y:S02]  /*c210*/  LDG.E R4, [R4.64+0x4] ;  /* 0x0000040604047981 */ /* 0x002ea4000c1e1900 */
[----:B--2--5:R-:W-:Y:S02]  /*c220*/  IADD3 R19, -R2, R4, RZ ;  /* 0x0000000402137210 */ /* 0x024fe40007ffe1ff */
.L_x_88:
[----:B-1----:R-:W1:Y:S01]  /*c230*/  S2R R4, SR_TID.X ;  /* 0x0000000000047919 */ /* 0x002e620000002100 */
[----:B------:R-:W-:Y:S01]  /*c240*/  BSSY B0, `(.L_x_89) ;  /* 0x0000038000007945 */ /* 0x000fe20003800000 */
[----:B------:R-:W-:Y:S02]  /*c250*/  SEL R12, R7, RZ, !P2 ;  /* 0x000000ff070c7207 */ /* 0x000fe40005000000 */
[----:B------:R-:W-:-:S02]  /*c260*/  SEL R20, R6, RZ, !P2 ;  /* 0x000000ff06147207 */ /* 0x000fc40005000000 */
[----:B-----5:R-:W-:Y:S02]  /*c270*/  SHF.R.S32.HI R17, RZ, 0x1f, R0 ;  /* 0x0000001fff117819 */ /* 0x020fe40000011400 */
[----:B-1----:R-:W-:-:S13]  /*c280*/  ISETP.GT.AND P0, PT, R4, 0x7f, PT ;  /* 0x0000007f0400780c */ /* 0x002fda0003f04270 */
[----:B------:R-:W-:Y:S05]  /*c290*/  @P0 BRA `(.L_x_90) ;  /* 0x0000032000000947 */ /* 0x000fea0003800000 */
[----:B------:R-:W2:Y:S01]  /*c2a0*/  LDL R3, [R1+0x14] ;  /* 0x0000140001037983 */ /* 0x000ea20000100800 */
[----:B------:R-:W-:Y:S01]  /*c2b0*/  IMAD R2, R19, c[0x0][0x4e8], RZ ;  /* 0x00013a0013027a24 */ /* 0x000fe200078e02ff */
[----:B--2---:R-:W-:-:S04]  /*c2c0*/  LEA R13, R3, R4, 0x7 ;  /* 0x00000004030d7211 */ /* 0x004fc800078e38ff */
[----:B------:R-:W-:-:S13]  /*c2d0*/  ISETP.GE.AND P0, PT, R13, R2, PT ;  /* 0x000000020d00720c */ /* 0x000fda0003f06270 */
[----:B------:R-:W-:Y:S05]  /*c2e0*/  @P0 BRA `(.L_x_90) ;  /* 0x000002d000000947 */ /* 0x000fea0003800000 */
[----:B------:R-:W2:Y:S04]  /*c2f0*/  LDL R4, [R1+0x20] ;  /* 0x0000200001047983 */ /* 0x000ea80000100800 */
[----:B------:R-:W3:Y:S01]  /*c300*/  LDL.LU R21, [R1+0x74] ;  /* 0x0000740001157983 */ /* 0x000ee20000300800 */
[----:B------:R-:W-:Y:S01]  /*c310*/  IMAD.MOV.U32 R2, RZ, RZ, 0x368 ;  /* 0x00000368ff027424 */ /* 0x000fe200078e00ff */
[----:B------:R-:W-:-:S04]  /*c320*/  ISETP.GT.AND P2, PT, R18, 0x1, PT ;  /* 0x000000011200780c */ /* 0x000fc80003f44270 */
[----:B------:R-:W-:-:S04]  /*c330*/  SEL R2, R2, 0x328, P2 ;  /* 0x0000032802027807 */ /* 0x000fc80001000000 */
[----:B------:R1:W4:Y:S08]  /*c340*/  LDC.64 R8, c[0x0][R2+0x170] ;  /* 0x00005c0002087b82 */ /* 0x0003300000000a00 */
[----:B------:R1:W2:Y:S08]  /*c350*/  LDC.64 R6, c[0x0][R2+0x168] ;  /* 0x00005a0002067b82 */ /* 0x0002b00000000a00 */
[----:B------:R1:W5:Y:S08]  /*c360*/  LDC.64 R14, c[0x0][R2+0x178] ;  /* 0x00005e00020e7b82 */ /* 0x0003700000000a00 */
[----:B------:R1:W2:Y:S02]  /*c370*/  LDC.64 R10, c[0x0][R2+0x160] ;  /* 0x00005800020a7b82 */ /* 0x0002a40000000a00 */
[----:B-1----:R-:W-:-:S02]  /*c380*/  IMAD.MOV.U32 R2, RZ, RZ, c[0x0][0x4e8] ;  /* 0x00013a00ff027624 */ /* 0x002fc400078e00ff */
[----:B----4-:R-:W-:-:S03]  /*c390*/  IMAD R3, R9, R12, RZ ;  /* 0x0000000c09037224 */ /* 0x010fc600078e02ff */
[----:B------:R-:W-:Y:S02]  /*c3a0*/  ISETP.NE.AND P0, PT, R2, 0x1, PT ;  /* 0x000000010200780c */ /* 0x000fe40003f05270 */
[----:B------:R-:W-:-:S11]  /*c3b0*/  MOV R2, R13 ;  /* 0x0000000d00027202 */ /* 0x000fd60000000f00 */
[----:B------:R-:W-:-:S05]  /*c3c0*/  @P0 IMAD.HI.U32 R16, R13, c[0x0][0x4ec], RZ ;  /* 0x00013b000d100a27 */ /* 0x000fca00078e00ff */
[----:B------:R-:W-:Y:S01]  /*c3d0*/  @P0 SHF.R.U32.HI R2, RZ, c[0x0][0x4f0], R16 ;  /* 0x00013c00ff020a19 */ /* 0x000fe20000011610 */
[-C--:B--2---:R-:W-:Y:S02]  /*c3e0*/  IMAD R9, R7, R4.reuse, RZ ;  /* 0x0000000407097224 */ /* 0x084fe400078e02ff */
[----:B------:R-:W-:-:S04]  /*c3f0*/  IMAD.WIDE.U32 R6, R6, R4, RZ ;  /* 0x0000000406067225 */ /* 0x000fc800078e00ff */
[----:B------:R-:W-:-:S04]  /*c400*/  IMAD.WIDE.U32 R4, R8, R12, RZ ;  /* 0x0000000c08047225 */ /* 0x000fc800078e00ff */
[----:B------:R-:W-:Y:S01]  /*c410*/  IMAD R8, R8, R20, R3 ;  /* 0x0000001408087224 */ /* 0x000fe200078e0203 */
[----:B---3--:R-:W-:Y:S01]  /*c420*/  SEL R3, R21, RZ, P2 ;  /* 0x000000ff15037207 */ /* 0x008fe20001000000 */
[----:B------:R-:W-:Y:S01]  /*c430*/  IMAD.IADD R9, R7, 0x1, R9 ;  /* 0x0000000107097824 */ /* 0x000fe200078e0209 */
[----:B------:R-:W-:Y:S01]  /*c440*/  IADD3 R16, P1, P0, R4, R6, R0 ;  /* 0x0000000604107210 */ /* 0x000fe2000783e000 */
[----:B------:R-:W-:Y:S01]  /*c450*/  IMAD.MOV R6, RZ, RZ, -R2 ;  /* 0x000000ffff067224 */ /* 0x000fe200078e0a02 */
[----:B------:R-:W-:Y:S01]  /*c460*/  IADD3 R7, R5, R8, RZ ;  /* 0x0000000805077210 */ /* 0x000fe20007ffe0ff */
[-C--:B-----5:R-:W-:Y:S02]  /*c470*/  IMAD R8, R15, R3.reuse, RZ ;  /* 0x000000030f087224 */ /* 0x0a0fe400078e02ff */
[----:B------:R-:W-:Y:S01]  /*c480*/  IMAD.WIDE.U32 R4, R14, R3, RZ ;  /* 0x000000030e047225 */ /* 0x000fe200078e00ff */
[----:B------:R-:W-:-:S03]  /*c490*/  IADD3.X R9, R7, R9, R17, P1, P0 ;  /* 0x0000000907097210 */ /* 0x000fc60000fe0411 */
[----:B------:R-:W-:Y:S01]  /*c4a0*/  IMAD R3, R6, c[0x0][0x4e8], R13 ;  /* 0x00013a0006037a24 */ /* 0x000fe200078e020d */
[----:B------:R-:W-:Y:S02]  /*c4b0*/  IADD3 R7, R5, R8, RZ ;  /* 0x0000000805077210 */ /* 0x000fe40007ffe0ff */
[----:B------:R-:W-:Y:S02]  /*c4c0*/  IADD3 R4, P1, P0, R2, R16, R4 ;  /* 0x0000001002047210 */ /* 0x000fe4000783e004 */
[----:B------:R-:W-:Y:S01]  /*c4d0*/  SHF.R.S32.HI R5, RZ, 0x1f, R2 ;  /* 0x0000001fff057819 */ /* 0x000fe20000011402 */
[----:B------:R-:W-:Y:S01]  /*c4e0*/  IMAD R2, R11, R3, RZ ;  /* 0x000000030b027224 */ /* 0x000fe200078e02ff */
[----:B------:R-:W-:Y:S02]  /*c4f0*/  SHF.R.S32.HI R6, RZ, 0x1f, R3 ;  /* 0x0000001fff067819 */ /* 0x000fe40000011403 */
[----:B------:R-:W-:Y:S01]  /*c500*/  IADD3.X R5, R5, R9, R7, P1, P0 ;  /* 0x0000000905057210 */ /* 0x000fe20000fe0407 */
[----:B------:R-:W-:-:S02]  /*c510*/  IMAD.MOV.U32 R7, RZ, RZ, c[0x0][0x4a8] ;  /* 0x00012a00ff077624 */ /* 0x000fc400078e00ff */
[C---:B------:R-:W-:Y:S02]  /*c520*/  IMAD R6, R10.reuse, R6, R2 ;  /* 0x000000060a067224 */ /* 0x040fe400078e0202 */
[----:B------:R-:W-:Y:S01]  /*c530*/  IMAD.WIDE.U32 R2, R10, R3, R4 ;  /* 0x000000030a027225 */ /* 0x000fe200078e0004 */
[----:B------:R-:W-:Y:S02]  /*c540*/  MOV R5, c[0x0][0x4ac] ;  /* 0x00012b0000057a02 */ /* 0x000fe40000000f00 */
[----:B------:R-:W-:Y:S01]  /*c550*/  SEL R4, R7, c[0x0][0x450], P2 ;  /* 0x0001140007047a07 */ /* 0x000fe20001000000 */
[----:B------:R-:W-:Y:S01]  /*c560*/  IMAD.IADD R3, R3, 0x1, R6 ;  /* 0x0000000103037824 */ /* 0x000fe200078e0206 */
[----:B------:R-:W-:Y:S02]  /*c570*/  SEL R5, R5, c[0x0][0x454], P2 ;  /* 0x0001150005057a07 */ /* 0x000fe40001000000 */
[----:B------:R-:W-:-:S04]  /*c580*/  LEA R4, P0, R2, R4, 0x2 ;  /* 0x0000000402047211 */ /* 0x000fc800078010ff */
[----:B------:R-:W-:Y:S02]  /*c590*/  LEA.HI.X R5, R2, R5, R3, 0x2, P0 ;  /* 0x0000000502057211 */ /* 0x000fe400000f1403 */
[----:B------:R-:W-:-:S05]  /*c5a0*/  MOV R2, 0xff800000 ;  /* 0xff80000000027802 */ /* 0x000fca0000000f00 */
[----:B------:R1:W-:Y:S02]  /*c5b0*/  STG.E [R4.64], R2 ;  /* 0x0000000204007986 */ /* 0x0003e4000c101906 */
.L_x_90:
[----:B------:R-:W-:Y:S05]  /*c5c0*/  BSYNC B0 ;  /* 0x0000000000007941 */ /* 0x000fea0003800000 */
.L_x_89:
[----:B------:R-:W-:-:S13]  /*c5d0*/  ISETP.GT.AND P0, PT, R18, 0x1, PT ;  /* 0x000000011200780c */ /* 0x000fda0003f04270 */
[----:B------:R-:W-:Y:S05]  /*c5e0*/  @P0 BRA `(.L_x_75) ;  /* 0x0000087000000947 */ /* 0x000fea0003800000 */
[----:B-1----:R-:W2:Y:S04]  /*c5f0*/  LDL.LU R2, [R1+0x14] ;  /* 0x0000140001027983 */ /* 0x002ea80000300800 */
[----:B------:R-:W3:Y:S01]  /*c600*/  LDL.LU R7, [R1+0x20] ;  /* 0x0000200001077983 */ /* 0x000ee20000300800 */
[----:B------:R-:W-:-:S03]  /*c610*/  IMAD R4, R17, c[0x0][0x3a0], RZ ;  /* 0x0000e80011047a24 */ /* 0x000fc600078e02ff */
[----:B------:R-:W1:Y:S02]  /*c620*/  S2R R3, SR_TID.X ;  /* 0x0000000000037919 */ /* 0x000e640000002100 */
[--C-:B-1----:R-:W-:Y:S02]  /*c630*/  SHF.R.S32.HI R5, RZ, 0x1f, R3.reuse ;  /* 0x0000001fff057819 */ /* 0x102fe40000011403 */
[----:B------:R-:W-:Y:S02]  /*c640*/  SHF.R.S32.HI R9, RZ, 0x1f, R3 ;  /* 0x0000001fff097819 */ /* 0x000fe40000011403 */
[-C--:B------:R-:W-:Y:S02]  /*c650*/  LEA.HI R5, R5, R3.reuse, RZ, 0x2 ;  /* 0x0000000305057211 */ /* 0x080fe400078f10ff */
[----:B------:R-:W-:Y:S02]  /*c660*/  LEA.HI R9, R9, R3, RZ, 0x2 ;  /* 0x0000000309097211 */ /* 0x000fe400078f10ff */
[----:B------:R-:W-:-:S02]  /*c670*/  LOP3.LUT R5, R5, 0xfffffffc, RZ, 0xc0, !PT ;  /* 0xfffffffc05057812 */ /* 0x000fc400078ec0ff */
[----:B------:R-:W-:-:S03]  /*c680*/  SHF.R.S32.HI R9, RZ, 0x2, R9 ;  /* 0x00000002ff097819 */ /* 0x000fc60000011409 */
[----:B------:R-:W-:Y:S01]  /*c690*/  IMAD.IADD R5, R3, 0x1, -R5 ;  /* 0x0000000103057824 */ /* 0x000fe200078e0a05 */
[----:B--2---:R-:W-:Y:S02]  /*c6a0*/  MOV R8, R2 ;  /* 0x0000000200087202 */ /* 0x004fe40000000f00 */
[----:B------:R-:W-:Y:S02]  /*c6b0*/  MOV R2, c[0x0][0x4e8] ;  /* 0x00013a0000027a02 */ /* 0x000fe40000000f00 */
[----:B------:R-:W-:Y:S02]  /*c6c0*/  LEA R11, R8, R9, 0x7 ;  /* 0x00000009080b7211 */ /* 0x000fe400078e38ff */
[----:B------:R-:W-:Y:S01]  /*c6d0*/  ISETP.NE.AND P0, PT, R2, 0x1, PT ;  /* 0x000000010200780c */ /* 0x000fe20003f05270 */
[----:B------:R-:W-:-:S04]  /*c6e0*/  IMAD.WIDE.U32 R2, R0, c[0x0][0x3a0], RZ ;  /* 0x0000e80000027a25 */ /* 0x000fc800078e00ff */
[----:B------:R-:W-:Y:S01]  /*c6f0*/  IMAD R0, R0, c[0x0][0x3a4], R4 ;  /* 0x0000e90000007a24 */ /* 0x000fe200078e0204 */
[----:B------:R-:W-:Y:S01]  /*c700*/  LEA R4, R5, R9, 0x5 ;  /* 0x0000000905047211 */ /* 0x000fe200078e28ff */
[----:B------:R-:W-:-:S03]  /*c710*/  IMAD R5, R20, c[0x0][0x3f0], RZ ;  /* 0x0000fc0014057a24 */ /* 0x000fc600078e02ff */
[----:B------:R-:W-:Y:S01]  /*c720*/  IADD3 R3, R3, R0, RZ ;  /* 0x0000000003037210 */ /* 0x000fe20007ffe0ff */
[----:B------:R-:W-:-:S04]  /*c730*/  IMAD R4, R8, 0x80, R4 ;  /* 0x0000008008047824 */ /* 0x000fc800078e0204 */
[----:B------:R-:W-:-:S04]  /*c740*/  @P0 IMAD.HI.U32 R6, R4, c[0x0][0x4ec], RZ ;  /* 0x00013b0004060a27 */ /* 0x000fc800078e00ff */
[----:B---3--:R-:W-:-:S04]  /*c750*/  IMAD.WIDE.U32 R2, R7, c[0x0][0x3e8], R2 ;  /* 0x0000fa0007027a25 */ /* 0x008fc800078e0002 */
[----:B------:R-:W-:Y:S01]  /*c760*/  IMAD.MOV.U32 R0, RZ, RZ, R4 ;  /* 0x000000ffff007224 */ /* 0x000fe200078e0004 */
[----:B------:R-:W-:Y:S01]  /*c770*/  @P0 SHF.R.U32.HI R0, RZ, c[0x0][0x4f0], R6 ;  /* 0x00013c00ff000a19 */ /* 0x000fe20000011606 */
[----:B------:R-:W-:Y:S02]  /*c780*/  IMAD R3, R7, c[0x0][0x3ec], R3 ;  /* 0x0000fb0007037a24 */ /* 0x000fe400078e0203 */
[C---:B------:R-:W-:Y:S01]  /*c790*/  IMAD R7, R12.reuse, c[0x0][0x3f4], R5 ;  /* 0x0000fd000c077a24 */ /* 0x040fe200078e0205 */
[----:B------:R-:W-:Y:S01]  /*c7a0*/  SHF.R.S32.HI R6, RZ, 0x1f, R0 ;  /* 0x0000001fff067819 */ /* 0x000fe20000011400 */
[----:B------:R-:W-:Y:S01]  /*c7b0*/  IMAD.WIDE.U32 R2, R12, c[0x0][0x3f0], R2 ;  /* 0x0000fc000c027a25 */ /* 0x000fe200078e0002 */
[----:B------:R-:W-:-:S03]  /*c7c0*/  IADD3 R5, -R0, RZ, RZ ;  /* 0x000000ff00057210 */ /* 0x000fc60007ffe1ff */
[----:B------:R-:W-:Y:S01]  /*c7d0*/  IMAD R6, R6, c[0x0][0x3e0], RZ ;  /* 0x0000f80006067a24 */ /* 0x000fe200078e02ff */
[----:B------:R-:W-:Y:S01]  /*c7e0*/  IADD3 R3, R3, R7, RZ ;  /* 0x0000000703037210 */ /* 0x000fe20007ffe0ff */
[----:B------:R-:W-:Y:S02]  /*c7f0*/  IMAD R4, R5, c[0x0][0x4e8], R4 ;  /* 0x00013a0005047a24 */ /* 0x000fe400078e0204 */
[C---:B------:R-:W-:Y:S02]  /*c800*/  IMAD R6, R0.reuse, c[0x0][0x3e4], R6 ;  /* 0x0000f90000067a24 */ /* 0x040fe400078e0206 */
[----:B------:R-:W-:Y:S01]  /*c810*/  IMAD.WIDE.U32 R2, R0, c[0x0][0x3e0], R2 ;  /* 0x0000f80000027a25 */ /* 0x000fe200078e0002 */
[----:B------:R-:W-:-:S03]  /*c820*/  SHF.R.S32.HI R0, RZ, 0x1f, R4 ;  /* 0x0000001fff007819 */ /* 0x000fc60000011404 */
[----:B------:R-:W-:Y:S02]  /*c830*/  IMAD.IADD R3, R3, 0x1, R6 ;  /* 0x0000000103037824 */ /* 0x000fe400078e0206 */
[----:B------:R-:W-:Y:S02]  /*c840*/  IMAD R0, R0, c[0x0][0x3d8], RZ ;  /* 0x0000f60000007a24 */ /* 0x000fe400078e02ff */
[----:B------:R-:W-:-:S04]  /*c850*/  IMAD.WIDE.U32 R2, R4, c[0x0][0x3d8], R2 ;  /* 0x0000f60004027a25 */ /* 0x000fc800078e0002 */
[----:B------:R-:W-:Y:S01]  /*c860*/  IMAD R4, R4, c[0x0][0x3dc], R0 ;  /* 0x0000f70004047a24 */ /* 0x000fe200078e0200 */
[----:B------:R-:W-:-:S04]  /*c870*/  LEA R12, P0, R2, c[0x0][0x380], 0x1 ;  /* 0x0000e000020c7a11 */ /* 0x000fc800078008ff */
[----:B------:R-:W-:-:S04]  /*c880*/  IADD3 R4, R3, R4, RZ ;  /* 0x0000000403047210 */ /* 0x000fc80007ffe0ff */
[----:B------:R-:W-:Y:S01]  /*c890*/  LEA.HI.X R9, R2, c[0x0][0x384], R4, 0x1, P0 ;  /* 0x0000e10002097a11 */ /* 0x000fe200000f0c04 */
[----:B------:R-:W-:Y:S05]  /*c8a0*/  BRA.DIV ~URZ, `(.L_x_91) ;  /* 0x000021c27f007947 */ /* 0x000fea000b800000 */
[----:B------:R1:W2:Y:S02]  /*c8b0*/  SHFL.IDX PT, R8, R9, RZ, 0x1c1f ;  /* 0x001c1fff09087589 */ /* 0x0002a400000e0000 */
.L_x_145:
[----:B------:R-:W-:Y:S05]  /*c8c0*/  BRA.DIV ~URZ, `(.L_x_92) ;  /* 0x000022127f007947 */ /* 0x000fea000b800000 */
[----:B------:R3:W4:Y:S02]  /*c8d0*/  SHFL.IDX PT, R0, R12, RZ, 0x1c1f ;  /* 0x001c1fff0c007589 */ /* 0x00072400000e0000 */
.L_x_146:
[----:B------:R-:W-:Y:S01]  /*c8e0*/  IMAD R10, R19, c[0x0][0x4e8], RZ ;  /* 0x00013a00130a7a24 */ /* 0x000fe200078e02ff */
[----:B------:R-:W-:Y:S04]  /*c8f0*/  BSSY B0, `(.L_x_93) ;  /* 0x0000012000007945 */ /* 0x000fe80003800000 */
[----:B------:R-:W-:-:S13]  /*c900*/  ISETP.GE.AND P0, PT, R11, R10, PT ;  /* 0x0000000a0b00720c */ /* 0x000fda0003f06270 */
        /* <DEDUP_REMOVED lines=9> */
[----:B------:R2:W-:Y:S01]  /*c9a0*/  @!P2 ST.E.128 [R6.64], RZ ;  /* 0x000000ff0600a985 */ /* 0x0005e2000c101d06 */
[----:B-----5:R-:W-:Y:S02]  /*c9b0*/  ISETP.GE.AND P0, PT, R13, c[0x0][0x3c8], PT ;  /* 0x0000f2000d007a0c */ /* 0x020fe40003f06270 */
[----:B---3--:R-:W-:-:S11]  /*c9c0*/  @!P1 LEA.HI.X R5, R252, R8, R15, 0x1, P4 ;  /* 0x00000008fc059211 */ /* 0x008fd600020f0c0f */
[----:B------:R-:W-:-:S04]  /*c9d0*/  @!P0 LEA R2, P3, R13, R0, 0x1 ;  /* 0x000000000d028211 */ /* 0x000fc800078608ff */
[----:B----4-:R-:W-:Y:S01]  /*c9e0*/  @!P0 LEA.HI.X R3, R13, R8, R14, 0x1, P3 ;  /* 0x000000080d038211 */ /* 0x010fe200018f0c0e */
[----:B------:R2:W-:Y:S04]  /*c9f0*/  @!P1 ST.E.128 [R4.64], RZ ;  /* 0x000000ff04009985 */ /* 0x0005e8000c101d06 */
[----:B------:R2:W-:Y:S04]  /*ca00*/  @!P0 ST.E.128 [R2.64], RZ ;  /* 0x000000ff02008985 */ /* 0x0005e8000c101d06 */
.L_x_94:
[----:B------:R-:W-:Y:S05]  /*ca10*/  BSYNC B0 ;  /* 0x0000000000007941 */ /* 0x000fea0003800000 */
.L_x_93:
[----:B------:R-:W-:Y:S05]  /*ca20*/  BRA.DIV ~URZ, `(.L_x_95) ;  /* 0x000021127f007947 */ /* 0x000fea000b800000 */
[----:B--2---:R2:W1:Y:S04]  /*ca30*/  SHFL.IDX PT, R8, R9, 0x1, 0x1c1f ;  /* 0x003c1f0009087f89 */ /* 0x00446800000e0000 */
[----:B----4-:R2:W4:Y:S02]  /*ca40*/  SHFL.IDX PT, R0, R12, 0x1, 0x1c1f ;  /* 0x003c1f000c007f89 */ /* 0x01052400000e0000 */
.L_x_147:
        /* <DEDUP_REMOVED lines=12> */
[----:B------:R1:W-:Y:S01]  /*cb10*/  @!P2 ST.E.128 [R6.64], RZ ;  /* 0x000000ff0600a985 */ /* 0x0003e2000c101d06 */
[----:B-----5:R-:W-:Y:S02]  /*cb20*/  ISETP.GE.AND P0, PT, R13, c[0x0][0x3c8], PT ;  /* 0x0000f2000d007a0c */ /* 0x020fe40003f06270 */
[----:B--2---:R-:W-:-:S11]  /*cb30*/  @!P1 LEA.HI.X R5, R252, R8, R15, 0x1, P4 ;  /* 0x00000008fc059211 */ /* 0x004fd600020f0c0f */
[----:B------:R-:W-:-:S04]  /*cb40*/  @!P0 LEA R2, P3, R13, R0, 0x1 ;  /* 0x000000000d028211 */ /* 0x000fc800078608ff */
[----:B---3--:R-:W-:Y:S01]  /*cb50*/  @!P0 LEA.HI.X R3, R13, R8, R14, 0x1, P3 ;  /* 0x000000080d038211 */ /* 0x008fe200018f0c0e */
[----:B------:R1:W-:Y:S04]  /*cb60*/  @!P1 ST.E.128 [R4.64], RZ ;  /* 0x000000ff04009985 */ /* 0x0003e8000c101d06 */
[----:B------:R1:W-:Y:S04]  /*cb70*/  @!P0 ST.E.128 [R2.64], RZ ;  /* 0x000000ff02008985 */ /* 0x0003e8000c101d06 */
.L_x_97:
[----:B------:R-:W-:Y:S05]  /*cb80*/  BSYNC B0 ;  /* 0x0000000000007941 */ /* 0x000fea0003800000 */
.L_x_96:
[----:B------:R-:W-:Y:S05]  /*cb90*/  BRA.DIV ~URZ, `(.L_x_98) ;  /* 0x000020627f007947 */ /* 0x000fea000b800000 */
[----:B-1----:R1:W2:Y:S02]  /*cba0*/  SHFL.IDX PT, R8, R9, 0x2, 0x1c1f ;  /* 0x005c1f0009087f89 */ /* 0x0022a400000e0000 */
.L_x_148:
[----:B------:R-:W-:Y:S05]  /*cbb0*/  BRA.DIV ~URZ, `(.L_x_99) ;  /* 0x000020b27f007947 */ /* 0x000fea000b800000 */
[----:B----4-:R4:W1:Y:S02]  /*cbc0*/  SHFL.IDX PT, R0, R12, 0x2, 0x1c1f ;  /* 0x005c1f000c007f89 */ /* 0x01086400000e0000 */
.L_x_149:
        /* <DEDUP_REMOVED lines=19> */
.L_x_101:
[----:B------:R-:W-:Y:S05]  /*cd00*/  BSYNC B0 ;  /* 0x0000000000007941 */ /* 0x000fea0003800000 */
.L_x_100:
[----:B------:R-:W-:Y:S05]  /*cd10*/  BRA.DIV ~URZ, `(.L_x_102) ;  /* 0x00001fb27f007947 */ /* 0x000fea000b800000 */
[----:B--2---:R2:W3:Y:S04]  /*cd20*/  SHFL.IDX PT, R8, R9, 0x3, 0x1c1f ;  /* 0x007c1f0009087f89 */ /* 0x0044e800000e0000 */
[----:B-1----:R2:W1:Y:S02]  /*cd30*/  SHFL.IDX PT, R0, R12, 0x3, 0x1c1f ;  /* 0x007c1f000c007f89 */ /* 0x00246400000e0000 */
.L_x_150:
[----:B------:R-:W-:-:S04]  /*cd40*/  IADD3 R2, R11, 0x60, RZ ;  /* 0x000000600b027810 */ /* 0x000fc80007ffe0ff */
[----:B------:R-:W-:-:S13]  /*cd50*/  ISETP.GE.AND P0, PT, R2, R10, PT ;  /* 0x0000000a0200720c */ /* 0x000fda0003f06270 */
[----:B------:R-:W-:Y:S05]  /*cd60*/  @P0 BRA `(.L_x_75) ;  /* 0x000000f000000947 */ /* 0x000fea0003800000 */
[----:B--2---:R-:W2:Y:S04]  /*cd70*/  LDL R9, [R1] ;  /* 0x0000000001097983 */ /* 0x004ea80000100800 */
[----:B------:R-:W5:Y:S04]  /*cd80*/  LDL R13, [R1+0x6c] ;  /* 0x00006c00010d7983 */ /* 0x000f680000100800 */
[----:B---34-:R-:W3:Y:S01]  /*cd90*/  LDL R12, [R1+0x68] ;  /* 0x00006800010c7983 */ /* 0x018ee20000100800 */
[----:B------:R-:W-:Y:S02]  /*cda0*/  ISETP.GE.AND P2, PT, R250, c[0x0][0x3c8], PT ;  /* 0x0000f200fa007a0c */ /* 0x000fe40003f46270 */
[----:B------:R-:W-:-:S11]  /*cdb0*/  ISETP.GE.AND P1, PT, R252, c[0x0][0x3c8], PT ;  /* 0x0000f200fc007a0c */ /* 0x000fd60003f26270 */
[-C--:B-1----:R-:W-:Y:S02]  /*cdc0*/  @!P2 LEA R6, P5, R250, R0.reuse, 0x1 ;  /* 0x00000000fa06a211 */ /* 0x082fe400078a08ff */
[----:B------:R-:W-:Y:S02]  /*cdd0*/  @!P1 LEA R4, P4, R252, R0, 0x1 ;  /* 0x00000000fc049211 */ /* 0x000fe400078808ff */
[----:B------:R-:W-:-:S05]  /*cde0*/  @!P2 LEA.HI.X R7, R250, R8, R251, 0x1, P5 ;  /* 0x00000008fa07a211 */ /* 0x000fca00028f0cfb */
[----:B------:R1:W-:Y:S01]  /*cdf0*/  @!P2 ST.E.128 [R6.64], RZ ;  /* 0x000000ff0600a985 */ /* 0x0003e2000c101d06 */
[----:B--2---:R-:W-:Y:S02]  /*ce00*/  ISETP.GE.AND P0, PT, R9, c[0x0][0x3c8], PT ;  /* 0x0000f20009007a0c */ /* 0x004fe40003f06270 */
[----:B-----5:R-:W-:-:S11]  /*ce10*/  @!P1 LEA.HI.X R5, R252, R8, R13, 0x1, P4 ;  /* 0x00000008fc059211 */ /* 0x020fd600020f0c0d */
[----:B------:R-:W-:-:S04]  /*ce20*/  @!P0 LEA R2, P3, R9, R0, 0x1 ;  /* 0x0000000009028211 */ /* 0x000fc800078608ff */
[----:B---3--:R-:W-:Y:S01]  /*ce30*/  @!P0 LEA.HI.X R3, R9, R8, R12, 0x1, P3 ;  /* 0x0000000809038211 */ /* 0x008fe200018f0c0c */
[----:B------:R1:W-:Y:S04]  /*ce40*/  @!P1 ST.E.128 [R4.64], RZ ;  /* 0x000000ff04009985 */ /* 0x0003e8000c101d06 */
[----:B------:R1:W-:Y:S04]  /*ce50*/  @!P0 ST.E.128 [R2.64], RZ ;  /* 0x000000ff02008985 */ /* 0x0003e8000c101d06 */
.L_x_75:
[----:B------:R-:W-:Y:S05]  /*ce60*/  BSYNC B1 ;  /* 0x0000000000017941 */ /* 0x000fea0003800000 */
.L_x_59:
[----:B-1--4-:R-:W4:Y:S02]  /*ce70*/  LDL R0, [R1+0xa8] ;  /* 0x0000a80001007983 */ /* 0x012f240000100800 */
[----:B----4-:R-:W-:-:S13]  /*ce80*/  ISETP.NE.AND P0, PT, R0, RZ, PT ;  /* 0x000000ff0000720c */ /* 0x010fda0003f05270 */
[----:B------:R-:W-:Y:S01]  /*ce90*/  @P0 WARPSYNC 0xffffffff ;  /* 0xffffffff00000948 */ /* 0x000fe20003800000 */
[----:B------:R-:W-:Y:S06]  /*cea0*/  @P0 BAR.SYNC.DEFER_BLOCKING 0x5, 0x80 ;  /* 0x0142000000000b1d */ /* 0x000fec0000010000 */
[----:B---3--:R-:W1:Y:S04]  /*ceb0*/  @P0 LDS.128 R4, [0xc080] ;  /* 0x00c08000ff040984 */ /* 0x008e680000000c00 */
[----:B-1----:R1:W-:Y:S04]  /*cec0*/  @P0 STL.64 [R1+0x10], R4 ;  /* 0x0000100401000387 */ /* 0x0023e80000100a00 */
[----:B------:R1:W-:Y:S04]  /*ced0*/  @P0 STL.64 [R1+0x18], R6 ;  /* 0x0000180601000387 */ /* 0x0003e80000100a00 */
[----:B------:R-:W-:Y:S06]  /*cee0*/  @P0 BAR.ARV 0x4, 0x80 ;  /* 0x0102000000000b1d */ /* 0x000fec0000002000 */
[----:B------:R-:W-:Y:S05]  /*cef0*/  @P0 BRA `(.L_x_103) ;  /* 0x00000b9000000947 */ /* 0x000fea0003800000 */
[----:B------:R-:W3:Y:S01]  /*cf00*/  S2R R0, SR_TID.X ;  /* 0x0000000000007919 */ /* 0x000ee20000002100 */
[----:B-1----:R-:W-:Y:S01]  /*cf10*/  IMAD.MOV.U32 R7, RZ, RZ, RZ ;  /* 0x000000ffff077224 */ /* 0x002fe200078e00ff */
[----:B---3--:R-:W-:-:S04]  /*cf20*/  LOP3.LUT R14, R0, 0x1f, RZ, 0xc0, !PT ;  /* 0x0000001f000e7812 */ /* 0x008fc800078ec0ff */
[----:B------:R-:W-:Y:S01]  /*cf30*/  ISETP.NE.AND P6, PT, R14, 0x1f, PT ;  /* 0x0000001f0e00780c */ /* 0x000fe20003fc5270 */
[----:B------:R-:W-:Y:S10]  /*cf40*/  BRA.DIV ~URZ, `(.L_x_104) ;  /* 0x00001e427f007947 */ /* 0x000ff4000b800000 */
[----:B--2---:R1:W2:Y:S02]  /*cf50*/  SHFL.IDX PT, R9, R74, RZ, 0x1f ;  /* 0x00001fff4a097589 */ /* 0x0042a400000e0000 */
.L_x_151:
[----:B------:R-:W-:Y:S05]  /*cf60*/  BRA.DIV ~URZ, `(.L_x_105) ;  /* 0x00001e927f007947 */ /* 0x000fea000b800000 */
[----:B------:R3:W4:Y:S02]  /*cf70*/  SHFL.IDX PT, R8, R74, 0x1, 0x1f ;  /* 0x00201f004a087f89 */ /* 0x00072400000e0000 */
.L_x_152:
[----:B------:R-:W5:Y:S01]  /*cf80*/  LDL R0, [R1+0x1c] ;  /* 0x00001c0001007983 */ /* 0x000f620000100800 */
[----:B------:R-:W-:Y:S02]  /*cf90*/  IMAD.MOV.U32 R6, RZ, RZ, RZ ;  /* 0x000000ffff067224 */ /* 0x000fe400078e00ff */
[----:B-----5:R-:W-:-:S05]  /*cfa0*/  IMAD.IADD R0, R0, 0x1, R14 ;  /* 0x0000000100007824 */ /* 0x020fca00078e020e */
[----:B------:R-:W-:-:S13]  /*cfb0*/  ISETP.GE.OR P0, PT, R0, c[0x0][0x53c], !P6 ;  /* 0x00014f0000007a0c */ /* 0x000fda0007706670 */
[----:B------:R-:W-:Y:S01]  /*cfc0*/  @!P0 IMAD.MOV.U32 R2, RZ, RZ, 0x4 ;  /* 0x00000004ff028424 */ /* 0x000fe200078e00ff */
[----:B------:R-:W-:-:S03]  /*cfd0*/  @!P0 MOV R3, 0x4 ;  /* 0x0000000400038802 */ /* 0x000fc60000000f00 */
[----:B------:R-:W-:-:S04]  /*cfe0*/  @!P0 IMAD.WIDE R4, R0, R2, c[0x0][0x580] ;  /* 0x0001600000048625 */ /* 0x000fc800078e0202 */
[----:B------:R-:W-:Y:S01]  /*cff0*/  @!P0 IMAD.WIDE R2, R0, R3, c[0x0][0x578] ;  /* 0x00015e0000028625 */ /* 0x000fe200078e0203 */
[----:B------:R-:W5:Y:S04]  /*d000*/  @!P0 LDG.E R6, [R4.64] ;  /* 0x0000000604068981 */ /* 0x000f68000c1e1900 */
[----:B------:R-:W5:Y:S01]  /*d010*/  @!P0 LDG.E R7, [R2.64] ;  /* 0x0000000602078981 */ /* 0x000f62000c1e1900 */
[C---:B------:R-:W-:Y:S02]  /*d020*/  ISETP.GE.U32.AND P4, PT, R14.reuse, 0x10, PT ;  /* 0x000000100e00780c */ /* 0x040fe40003f86070 */
[C---:B------:R-:W-:Y:S02]  /*d030*/  ISETP.GE.U32.AND P3, PT, R14.reuse, 0x8, PT ;  /* 0x000000080e00780c */ /* 0x040fe40003f66070 */
[----:B------:R-:W-:-:S02]  /*d040*/  ISETP.GE.U32.AND P2, PT, R14, 0x4, PT ;  /* 0x000000040e00780c */ /* 0x000fc40003f46070 */
[C---:B------:R-:W-:Y:S02]  /*d050*/  ISETP.GE.U32.AND P1, PT, R14.reuse, 0x2, PT ;  /* 0x000000020e00780c */ /* 0x040fe40003f26070 */
[----:B------:R-:W-:Y:S02]  /*d060*/  ISETP.NE.AND P5, PT, R14, RZ, PT ;  /* 0x000000ff0e00720c */ /* 0x000fe40003fa5270 */
[----:B------:R-:W-:Y:S01]  /*d070*/  MOV R13, RZ ;  /* 0x000000ff000d7202 */ /* 0x000fe20000000f00 */
[----:B-----5:R-:W-:Y:S01]  /*d080*/  IMAD R0, R7, R6, RZ ;  /* 0x0000000607007224 */ /* 0x020fe200078e02ff */
[----:B------:R-:W-:Y:S07]  /*d090*/  BRA.DIV ~URZ, `(.L_x_106) ;  /* 0x00001dd27f007947 */ /* 0x000fee000b800000 */
[----:B------:R1:W3:Y:S02]  /*d0a0*/  SHFL.UP PT, R4, R0, 0x1, RZ ;  /* 0x0420000000047989 */ /* 0x0002e400000e00ff */
.L_x_153:
[----:B---3--:R-:W-:-:S04]  /*d0b0*/  SEL R4, R4, RZ, P5 ;  /* 0x000000ff04047207 */ /* 0x008fc80002800000 */
        /* <DEDUP_REMOVED lines=14> */
[----:B------:R1:W3:Y:S02]  /*d1a0*/  SHFL.IDX PT, R0, R4, 0x1f, 0x1f ;  /* 0x03e01f0004007f89 */ /* 0x0002e400000e0000 */
.L_x_154:
[----:B---3--:R-:W-:Y:S01]  /*d1b0*/  IMAD R0, R0, c[0x0][0x538], RZ ;  /* 0x00014e0000007a24 */ /* 0x008fe200078e02ff */
[----:B------:R-:W-:Y:S04]  /*d1c0*/  BSSY B1, `(.L_x_108) ;  /* 0x0000083000017945 */ /* 0x000fe80003800000 */
[----:B----4-:R-:W-:-:S04]  /*d1d0*/  IADD3 R8, R0, R8, RZ ;  /* 0x0000000800087210 */ /* 0x010fc80007ffe0ff */
[----:B--2---:R-:W-:-:S13]  /*d1e0*/  ISETP.GT.AND P0, PT, R8, R9, PT ;  /* 0x000000090800720c */ /* 0x004fda0003f04270 */
[----:B------:R-:W-:Y:S05]  /*d1f0*/  @P0 BRA `(.L_x_109) ;  /* 0x0000025000000947 */ /* 0x000fea0003800000 */
.L_x_113:
[----:B------:R-:W2:Y:S02]  /*d200*/  LDL.LU R0, [R1+0x1c] ;  /* 0x00001c0001007983 */ /* 0x000ea40000300800 */
[----:B--2---:R-:W-:-:S04]  /*d210*/  IADD3 R0, R0, 0x1f, RZ ;  /* 0x0000001f00007810 */ /* 0x004fc80007ffe0ff */
[----:B------:R-:W-:-:S13]  /*d220*/  ISETP.GE.AND P0, PT, R0, c[0x0][0x53c], PT ;  /* 0x00014f0000007a0c */ /* 0x000fda0003f06270 */
[----:B------:R-:W-:Y:S05]  /*d230*/  @P0 BRA `(.L_x_110) ;  /* 0x0000076000000947 */ /* 0x000fea0003800000 */
[----:B------:R2:W-:Y:S01]  /*d240*/  STL [R1+0x1c], R0 ;  /* 0x00001c0001007387 */ /* 0x0005e20000100800 */
[----:B------:R-:W-:Y:S01]  /*d250*/  CS2R R6, SRZ ;  /* 0x0000000000067805 */ /* 0x000fe2000001ff00 */
[----:B--2---:R-:W-:-:S04]  /*d260*/  IADD3 R0, R0, R14, RZ ;  /* 0x0000000e00007210 */ /* 0x004fc80007ffe0ff */
[----:B------:R-:W-:-:S13]  /*d270*/  ISETP.GE.OR P0, PT, R0, c[0x0][0x53c], !P6 ;  /* 0x00014f0000007a0c */ /* 0x000fda0007706670 */
[----:B------:R-:W-:Y:S02]  /*d280*/  @!P0 MOV R2, 0x4 ;  /* 0x0000000400028802 */ /* 0x000fe40000000f00 */
[----:B------:R-:W-:-:S03]  /*d290*/  @!P0 MOV R3, 0x4 ;  /* 0x0000000400038802 */ /* 0x000fc60000000f00 */
[----:B-1----:R-:W-:-:S04]  /*d2a0*/  @!P0 IMAD.WIDE R4, R0, R2, c[0x0][0x580] ;  /* 0x0001600000048625 */ /* 0x002fc800078e0202 */
[----:B------:R-:W-:Y:S01]  /*d2b0*/  @!P0 IMAD.WIDE R2, R0, R3, c[0x0][0x578] ;  /* 0x00015e0000028625 */ /* 0x000fe200078e0203 */
[----:B------:R-:W2:Y:S04]  /*d2c0*/  @!P0 LDG.E R6, [R4.64] ;  /* 0x0000000604068981 */ /* 0x000ea8000c1e1900 */
[----:B------:R-:W2:Y:S02]  /*d2d0*/  @!P0 LDG.E R7, [R2.64] ;  /* 0x0000000602078981 */ /* 0x000ea4000c1e1900 */
[----:B--2---:R-:W-:Y:S01]  /*d2e0*/  IMAD R0, R7, R6, RZ ;  /* 0x0000000607007224 */ /* 0x004fe200078e02ff */
[----:B------:R-:W-:Y:S05]  /*d2f0*/  BRA.DIV ~URZ, `(.L_x_111) ;  /* 0x00001d527f007947 */ /* 0x000fea000b800000 */
[----:B------:R1:W2:Y:S02]  /*d300*/  SHFL.UP PT, R2, R0, 0x1, RZ ;  /* 0x0420000000027989 */ /* 0x0002a400000e00ff */
.L_x_155:
        /* <DEDUP_REMOVED lines=16> */
.L_x_156:
[----:B--2---:R-:W-:-:S05]  /*d410*/  IMAD R0, R0, c[0x0][0x538], RZ ;  /* 0x00014e0000007a24 */ /* 0x004fca00078e02ff */
[----:B------:R-:W-:-:S04]  /*d420*/  IADD3 R8, R0, R8, RZ ;  /* 0x0000000800087210 */ /* 0x000fc80007ffe0ff */
[----:B------:R-:W-:-:S13]  /*d430*/  ISETP.GT.AND P0, PT, R8, R9, PT ;  /* 0x000000090800720c */ /* 0x000fda0003f04270 */
[----:B-1----:R-:W-:Y:S05]  /*d440*/  @!P0 BRA `(.L_x_113) ;  /* 0xfffffdb000008947 */ /* 0x002fea000383ffff */
.L_x_109:
[----:B------:R-:W-:-:S05]  /*d450*/  IADD3 R11, -R0, R8, RZ ;  /* 0x00000008000b7210 */ /* 0x000fca0007ffe1ff */
[----:B------:R-:W-:-:S05]  /*d460*/  IMAD R0, R4, c[0x0][0x538], R11 ;  /* 0x00014e0004007a24 */ /* 0x000fca00078e020b */
[----:B------:R-:W-:Y:S01]  /*d470*/  ISETP.GT.AND P0, PT, R0, R9, PT ;  /* 0x000000090000720c */ /* 0x000fe20003f04270 */
[----:B------:R-:W-:-:S12]  /*d480*/  BRA.DIV ~URZ, `(.L_x_114) ;  /* 0x00001db27f007947 */ /* 0x000fd8000b800000 */
[----:B------:R-:W-:-:S04]  /*d490*/  VOTE.ANY R10, PT, !P0 ;  /* 0x00000000000a7806 */ /* 0x000fc800040e0100 */
.L_x_157:
[----:B------:R2:W3:Y:S01]  /*d4a0*/  POPC R12, R10 ;  /* 0x0000000a000c7309 */ /* 0x0004e20000000000 */
[----:B------:R-:W-:Y:S05]  /*d4b0*/  BRA.DIV ~URZ, `(.L_x_115) ;  /* 0x00001dd27f007947 */ /* 0x000fea000b800000 */
[----:B---3--:R3:W4:Y:S04]  /*d4c0*/  SHFL.IDX PT, R8, R6, R12, 0x1f ;  /* 0x00001f0c06087589 */ /* 0x00872800000e0000 */
[----:B------:R3:W1:Y:S02]  /*d4d0*/  SHFL.IDX PT, R7, R7, R12, 0x1f ;  /* 0x00001f0c07077589 */ /* 0x00066400000e0000 */
.L_x_158:
[----:B------:R-:W-:Y:S01]  /*d4e0*/  ISETP.NE.AND P0, PT, R10, RZ, PT ;  /* 0x000000ff0a00720c */ /* 0x000fe20003f05270 */
[----:B------:R-:W-:-:S12]  /*d4f0*/  BSSY B0, `(.L_x_116) ;  /* 0x0000005000007945 */ /* 0x000fd80003800000 */
[----:B------:R-:W-:Y:S05]  /*d500*/  @!P0 BRA `(.L_x_117) ;  /* 0x0000003000008947 */ /* 0x000fea0003800000 */
[----:B------:R-:W-:Y:S01]  /*d510*/  IADD3 R3, R12, -0x1, RZ ;  /* 0xffffffff0c037810 */ /* 0x000fe20007ffe0ff */
[----:B------:R-:W-:Y:S05]  /*d520*/  BRA.DIV ~URZ, `(.L_x_118) ;  /* 0x00001e327f007947 */ /* 0x000fea000b800000 */
[----:B------:R2:W3:Y:S02]  /*d530*/  SHFL.IDX PT, R13, R4, R3, 0x1f ;  /* 0x00001f03040d7589 */ /* 0x0004e400000e0000 */
.L_x_117:
[----:B------:R-:W-:Y:S05]  /*d540*/  BSYNC B0 ;  /* 0x0000000000007941 */ /* 0x000fea0003800000 */
.L_x_116:
[----:B---3--:R-:W-:Y:S01]  /*d550*/  IMAD R6, R13, c[0x0][0x538], R11 ;  /* 0x00014e000d067a24 */ /* 0x008fe200078e020b */
[----:B----4-:R-:W-:Y:S02]  /*d560*/  IABS R2, R8 ;  /* 0x0000000800027213 */ /* 0x010fe40000000000 */
[----:B-1----:R-:W-:Y:S01]  /*d570*/  IABS R0, R7 ;  /* 0x0000000700007213 */ /* 0x002fe20000000000 */
[----:B--2---:R-:W-:Y:S01]  /*d580*/  IMAD.IADD R10, R9, 0x1, -R6 ;  /* 0x00000001090a7824 */ /* 0x004fe200078e0a06 */
[----:B------:R1:W-:Y:S01]  /*d590*/  STL [R1+0x10], R6 ;  /* 0x0000100601007387 */ /* 0x0003e20000100800 */
[----:B------:R-:W2:Y:S03]  /*d5a0*/  I2F.RP R4, R2 ;  /* 0x0000000200047306 */ /* 0x000ea60000209400 */
[----:B------:R-:W3:Y:S05]  /*d5b0*/  LDL.LU R13, [R1+0x1c] ;  /* 0x00001c00010d7983 */ /* 0x000eea0000300800 */
[----:B--2---:R-:W2:Y:S02]  /*d5c0*/  MUFU.RCP R4, R4 ;  /* 0x0000000400047308 */ /* 0x004ea40000001000 */
[----:B--2---:R-:W-:-:S06]  /*d5d0*/  IADD3 R4, R4, 0xffffffe, RZ ;  /* 0x0ffffffe04047810 */ /* 0x004fcc0007ffe0ff */
[----:B------:R-:W2:Y:S01]  /*d5e0*/  F2I.FTZ.U32.TRUNC.NTZ R5, R4 ;  /* 0x0000000400057305 */ /* 0x000ea2000021f000 */
[----:B-1----:R-:W-:Y:S01]  /*d5f0*/  IMAD.MOV.U32 R6, RZ, RZ, R0 ;  /* 0x000000ffff067224 */ /* 0x002fe200078e0000 */
[----:B------:R-:W-:Y:S02]  /*d600*/  IABS R0, R8 ;  /* 0x0000000800007213 */ /* 0x000fe40000000000 */
[----:B------:R-:W-:-:S04]  /*d610*/  IABS R9, R10 ;  /* 0x0000000a00097213 */ /* 0x000fc80000000000 */
[----:B------:R-:W1:Y:S01]  /*d620*/  I2F.RP R11, R6 ;  /* 0x00000006000b7306 */ /* 0x000e620000209400 */
[----:B--2---:R-:W-:Y:S01]  /*d630*/  IMAD.MOV R3, RZ, RZ, -R5 ;  /* 0x000000ffff037224 */ /* 0x004fe200078e0a05 */
[----:B------:R-:W-:-:S03]  /*d640*/  MOV R4, RZ ;  /* 0x000000ff00047202 */ /* 0x000fc60000000f00 */
[----:B------:R-:W-:Y:S02]  /*d650*/  IMAD R3, R3, R2, RZ ;  /* 0x0000000203037224 */ /* 0x000fe400078e02ff */
[----:B------:R-:W-:Y:S02]  /*d660*/  IMAD.MOV R0, RZ, RZ, -R0 ;  /* 0x000000ffff007224 */ /* 0x000fe400078e0a00 */
[----:B------:R-:W-:-:S04]  /*d670*/  IMAD.HI.U32 R5, R5, R3, R4 ;  /* 0x0000000305057227 */ /* 0x000fc800078e0004 */
[----:B------:R-:W-:Y:S02]  /*d680*/  IMAD.MOV.U32 R3, RZ, RZ, R9 ;  /* 0x000000ffff037224 */ /* 0x000fe400078e0009 */
[----:B------:R-:W-:Y:S02]  /*d690*/  IMAD.MOV.U32 R4, RZ, RZ, R0 ;  /* 0x000000ffff047224 */ /* 0x000fe400078e0000 */
[----:B------:R-:W-:-:S04]  /*d6a0*/  IMAD.HI.U32 R0, R5, R3, RZ ;  /* 0x0000000305007227 */ /* 0x000fc800078e00ff */
[----:B------:R-:W-:Y:S02]  /*d6b0*/  IMAD R3, R0, R4, R3 ;  /* 0x0000000400037224 */ /* 0x000fe400078e0203 */
[----:B-1----:R-:W1:Y:S03]  /*d6c0*/  MUFU.RCP R4, R11 ;  /* 0x0000000b00047308 */ /* 0x002e660000001000 */
[----:B------:R-:W-:-:S13]  /*d6d0*/  ISETP.GT.U32.AND P0, PT, R2, R3, PT ;  /* 0x000000030200720c */ /* 0x000fda0003f04070 */
[-C--:B------:R-:W-:Y:S02]  /*d6e0*/  @!P0 IADD3 R3, R3, -R2.reuse, RZ ;  /* 0x8000000203038210 */ /* 0x080fe40007ffe0ff */
[----:B-1----:R-:W-:Y:S02]  /*d6f0*/  IADD3 R4, R4, 0xffffffe, RZ ;  /* 0x0ffffffe04047810 */ /* 0x002fe40007ffe0ff */
[----:B------:R-:W-:Y:S02]  /*d700*/  ISETP.GE.U32.AND P2, PT, R3, R2, PT ;  /* 0x000000020300720c */ /* 0x000fe40003f46070 */
[----:B------:R-:W1:Y:S01]  /*d710*/  F2I.FTZ.U32.TRUNC.NTZ R3, R4 ;  /* 0x0000000400037305 */ /* 0x000e62000021f000 */
[----:B------:R-:W-:Y:S02]  /*d720*/  LOP3.LUT R2, R10, R8, RZ, 0x3c, !PT ;  /* 0x000000080a027212 */ /* 0x000fe400078e3cff */
[----:B------:R-:W-:Y:S02]  /*d730*/  @!P0 IADD3 R0, R0, 0x1, RZ ;  /* 0x0000000100008810 */ /* 0x000fe40007ffe0ff */
[----:B------:R-:W-:-:S02]  /*d740*/  ISETP.GE.AND P1, PT, R2, RZ, PT ;  /* 0x000000ff0200720c */ /* 0x000fc40003f26270 */
[----:B------:R-:W-:-:S04]  /*d750*/  ISETP.NE.AND P0, PT, R8, RZ, PT ;  /* 0x000000ff0800720c */ /* 0x000fc80003f05270 */
[----:B------:R-:W-:Y:S01]  /*d760*/  @P2 IADD3 R0, R0, 0x1, RZ ;  /* 0x0000000100002810 */ /* 0x000fe20007ffe0ff */
[----:B-1----:R-:W-:-:S06]  /*d770*/  IMAD.MOV R2, RZ, RZ, -R3 ;  /* 0x000000ffff027224 */ /* 0x002fcc00078e0a03 */
[----:B------:R-:W-:Y:S02]  /*d780*/  @!P1 IMAD.MOV R0, RZ, RZ, -R0 ;  /* 0x000000ffff009224 */ /* 0x000fe400078e0a00 */
[----:B------:R-:W-:Y:S01]  /*d790*/  IMAD.MOV.U32 R4, RZ, RZ, R2 ;  /* 0x000000ffff047224 */ /* 0x000fe200078e0002 */
[----:B------:R-:W-:Y:S02]  /*d7a0*/  IABS R2, R7 ;  /* 0x0000000700027213 */ /* 0x000fe40000000000 */
[----:B------:R-:W-:Y:S01]  /*d7b0*/  @!P0 LOP3.LUT R0, RZ, R8, RZ, 0x33, !PT ;  /* 0x00000008ff008212 */ /* 0x000fe200078e33ff */
[----:B------:R-:W-:Y:S01]  /*d7c0*/  IMAD R4, R4, R6, RZ ;  /* 0x0000000604047224 */ /* 0x000fe200078e02ff */
[----:B------:R-:W-:Y:S01]  /*d7d0*/  IADD3 R5, RZ, -R2, RZ ;  /* 0x80000002ff057210 */ /* 0x000fe20007ffe0ff */
[----:B------:R-:W-:Y:S01]  /*d7e0*/  IMAD.MOV.U32 R2, RZ, RZ, RZ ;  /* 0x000000ffff027224 */ /* 0x000fe200078e00ff */
[----:B------:R-:W-:-:S03]  /*d7f0*/  IABS R9, R0 ;  /* 0x0000000000097213 */ /* 0x000fc60000000000 */
[----:B------:R-:W-:Y:S01]  /*d800*/  IMAD.HI.U32 R2, R3, R4, R2 ;  /* 0x0000000403027227 */ /* 0x000fe200078e0002 */
[----:B------:R-:W-:-:S03]  /*d810*/  MOV R4, R5 ;  /* 0x0000000500047202 */ /* 0x000fc60000000f00 */
[----:B------:R-:W-:-:S04]  /*d820*/  IMAD.MOV.U32 R3, RZ, RZ, R9 ;  /* 0x000000ffff037224 */ /* 0x000fc800078e0009 */
[----:B------:R-:W-:-:S04]  /*d830*/  IMAD.HI.U32 R2, R2, R3, RZ ;  /* 0x0000000302027227 */ /* 0x000fc800078e00ff */
[----:B------:R-:W-:-:S05]  /*d840*/  IMAD R3, R2, R4, R3 ;  /* 0x0000000402037224 */ /* 0x000fca00078e0203 */
[----:B------:R-:W-:-:S13]  /*d850*/  ISETP.GT.U32.AND P0, PT, R6, R3, PT ;  /* 0x000000030600720c */ /* 0x000fda0003f04070 */
[----:B------:R-:W-:-:S05]  /*d860*/  @!P0 IMAD.IADD R3, R3, 0x1, -R6 ;  /* 0x0000000103038824 */ /* 0x000fca00078e0a06 */
[----:B------:R-:W-:Y:S02]  /*d870*/  ISETP.GE.U32.AND P2, PT, R3, R6, PT ;  /* 0x000000060300720c */ /* 0x000fe40003f46070 */
[----:B------:R-:W-:Y:S02]  /*d880*/  LOP3.LUT R3, R0, R7, RZ, 0x3c, !PT ;  /* 0x0000000700037212 */ /* 0x000fe400078e3cff */
[----:B------:R-:W-:Y:S02]  /*d890*/  @!P0 IADD3 R2, R2, 0x1, RZ ;  /* 0x0000000102028810 */ /* 0x000fe40007ffe0ff */
[----:B------:R-:W-:Y:S02]  /*d8a0*/  ISETP.GE.AND P1, PT, R3, RZ, PT ;  /* 0x000000ff0300720c */ /* 0x000fe40003f26270 */
[----:B------:R-:W-:-:S05]  /*d8b0*/  ISETP.NE.AND P0, PT, R7, RZ, PT ;  /* 0x000000ff0700720c */ /* 0x000fca0003f05270 */
[----:B------:R-:W-:-:S06]  /*d8c0*/  @P2 IADD3 R2, R2, 0x1, RZ ;  /* 0x0000000102022810 */ /* 0x000fcc0007ffe0ff */
[----:B------:R-:W-:Y:S02]  /*d8d0*/  @!P1 IMAD.MOV R2, RZ, RZ, -R2 ;  /* 0x000000ffff029224 */ /* 0x000fe400078e0a02 */
[----:B------:R-:W-:-:S04]  /*d8e0*/  @!P0 LOP3.LUT R2, RZ, R7, RZ, 0x33, !PT ;  /* 0x00000007ff028212 */ /* 0x000fc800078e33ff */
[----:B------:R-:W-:Y:S01]  /*d8f0*/  IADD3 R3, -R2, RZ, RZ ;  /* 0x000000ff02037210 */ /* 0x000fe20007ffe1ff */
[----:B------:R-:W-:Y:S02]  /*d900*/  IMAD R4, R0, R8, RZ ;  /* 0x0000000800047224 */ /* 0x000fe400078e02ff */
[C---:B------:R-:W-:Y:S02]  /*d910*/  IMAD R2, R7.reuse, 0x1000000, R2 ;  /* 0x0100000007027824 */ /* 0x040fe400078e0202 */
[----:B------:R-:W-:Y:S01]  /*d920*/  IMAD R0, R7, R3, R0 ;  /* 0x0000000307007224 */ /* 0x000fe200078e0200 */
[----:B------:R-:W-:-:S03]  /*d930*/  IADD3 R3, R10, -R4, RZ ;  /* 0x800000040a037210 */ /* 0x000fc60007ffe0ff */
[----:B------:R-:W-:-:S05]  /*d940*/  IMAD R0, R0, 0x10000, R2 ;  /* 0x0001000000007824 */ /* 0x000fca00078e0202 */
[----:B------:R1:W-:Y:S01]  /*d950*/  STL [R1+0x18], R0 ;  /* 0x0000180001007387 */ /* 0x0003e20000100800 */
[----:B---3--:R-:W-:-:S05]  /*d960*/  IMAD.IADD R13, R12, 0x1, R13 ;  /* 0x000000010c0d7824 */ /* 0x008fca00078e020d */
[----:B------:R1:W-:Y:S04]  /*d970*/  STL [R1+0x1c], R13 ;  /* 0x00001c0d01007387 */ /* 0x0003e80000100800 */
[----:B------:R1:W-:Y:S01]  /*d980*/  STL [R1+0x14], R3 ;  /* 0x0000140301007387 */ /* 0x0003e20000100800 */
[----:B------:R-:W-:Y:S05]  /*d990*/  BRA `(.L_x_119) ;  /* 0x0000005000007947 */ /* 0x000fea0003800000 */
.L_x_110:
[----:B------:R-:W-:Y:S01]  /*d9a0*/  MOV R0, c[0x0][0x53c] ;  /* 0x00014f0000007a02 */ /* 0x000fe20000000f00 */
[----:B------:R2:W-:Y:S04]  /*d9b0*/  STL [R1+0x10], R9 ;  /* 0x0000100901007387 */ /* 0x0005e80000100800 */
[----:B------:R2:W-:Y:S04]  /*d9c0*/  STL [R1+0x14], RZ ;  /* 0x000014ff01007387 */ /* 0x0005e80000100800 */
[----:B------:R2:W-:Y:S04]  /*d9d0*/  STL [R1+0x18], RZ ;  /* 0x000018ff01007387 */ /* 0x0005e80000100800 */
[----:B------:R2:W-:Y:S02]  /*d9e0*/  STL [R1+0x1c], R0 ;  /* 0x00001c0001007387 */ /* 0x0005e40000100800 */
.L_x_119:
[----:B------:R-:W-:Y:S05]  /*d9f0*/  BSYNC B1 ;  /* 0x0000000000017941 */ /* 0x000fea0003800000 */
.L_x_108:
[----:B-1----:R-:W3:Y:S04]  /*da00*/  LDL R4, [R1+0x10] ;  /* 0x0000100001047983 */ /* 0x002ee80000100800 */
[----:B------:R-:W3:Y:S04]  /*da10*/  LDL R5, [R1+0x14] ;  /* 0x0000140001057983 */ /* 0x000ee80000100800 */
[----:B------:R-:W3:Y:S04]  /*da20*/  LDL R6, [R1+0x18] ;  /* 0x0000180001067983 */ /* 0x000ee80000100800 */
[----:B------:R-:W3:Y:S01]  /*da30*/  LDL R7, [R1+0x1c] ;  /* 0x00001c0001077983 */ /* 0x000ee20000100800 */
[----:B------:R-:W-:Y:S03]  /*da40*/  WARPSYNC 0xffffffff ;  /* 0xffffffff00007948 */ /* 0x000fe60003800000 */
[----:B------:R-:W-:Y:S01]  /*da50*/  BAR.SYNC.DEFER_BLOCKING 0x4, 0x80 ;  /* 0x0102000000007b1d */ /* 0x000fe20000010000 */
[----:B------:R-:W-:-:S13]  /*da60*/  ISETP.NE.AND P0, PT, R14, RZ, PT ;  /* 0x000000ff0e00720c */ /* 0x000fda0003f05270 */
[----:B---3--:R1:W-:Y:S04]  /*da70*/  @!P0 STS.128 [0xc080], R4 ;  /* 0x00c08004ff008388 */ /* 0x0083e80000000c00 */
[----:B------:R-:W-:Y:S06]  /*da80*/  BAR.ARV 0x5, 0x80 ;  /* 0x0142000000007b1d */ /* 0x000fec0000002000 */
.L_x_103:
[----:B--2---:R-:W2:Y:S02]  /*da90*/  LDL R0, [R1+0x1c] ;  /* 0x00001c0001007983 */ /* 0x004ea40000100800 */
[----:B--2---:R-:W-:-:S13]  /*daa0*/  ISETP.GE.AND P0, PT, R0, c[0x0][0x53c], PT ;  /* 0x00014f0000007a0c */ /* 0x004fda0003f06270 */
[----:B-1----:R-:W-:Y:S01]  /*dab0*/  @P0 CALL.REL.NOINC `(.L_x_120) ;  /* 0x0000001000000944 */ /* 0x002fe20003c00000 */
[----:B------:R-:W-:Y:S05]  /*dac0*/  BRA `(.L_x_121) ;  /* 0xffff3d1000007947 */ /* 0x000fea000383ffff */
.L_x_120:
[----:B------:R-:W-:Y:S05]  /*dad0*/  EXIT ;  /* 0x000000000000794d */ /* 0x000fea0003800000 */
.L_x_23:
[----:B------:R-:W-:Y:S01]  /*dae0*/  IMAD.MOV.U32 R0, RZ, RZ, R5 ;  /* 0x000000ffff007224 */ /* 0x000fe200078e0005 */
[----:B------:R-:W-:Y:S02]  /*daf0*/  MOV R2, 0x1 ;  /* 0x0000000100027802 */ /* 0x000fe40000000f00 */
[----:B------:R-:W-:Y:S02]  /*db00*/  MOV R3, 0xdb20 ;  /* 0x0000db2000037802 */ /* 0x000fe40000000f00 */
[----:B------:R-:W-:Y:S05]  /*db10*/  CALL.REL.NOINC `($__internal_2_$__cuda_sm70_shflsync_up_p) ;  /* 0x0000193000007944 */ /* 0x000fea0003c00000 */
[----:B------:R-:W-:Y:S01]  /*db20*/  MOV R0, R4 ;  /* 0x0000000400007202 */ /* 0x000fe20000000f00 */
[----:B------:R-:W-:Y:S05]  /*db30*/  BRA `(.L_x_122) ;  /* 0xffff293000007947 */ /* 0x000fea000383ffff */
.L_x_24:
[----:B------:R-:W-:Y:S01]  /*db40*/  IMAD.MOV.U32 R0, RZ, RZ, R5 ;  /* 0x000000ffff007224 */ /* 0x000fe200078e0005 */
[----:B------:R-:W-:Y:S02]  /*db50*/  MOV R2, 0x2 ;  /* 0x0000000200027802 */ /* 0x000fe40000000f00 */
[----:B------:R-:W-:Y:S02]  /*db60*/  MOV R3, 0xdb80 ;  /* 0x0000db8000037802 */ /* 0x000fe40000000f00 */
[----:B------:R-:W-:Y:S05]  /*db70*/  CALL.REL.NOINC `($__internal_2_$__cuda_sm70_shflsync_up_p) ;  /* 0x000018d000007944 */ /* 0x000fea0003c00000 */
[----:B------:R-:W-:Y:S01]  /*db80*/  SEL R0, R4, RZ, P4 ;  /* 0x000000ff04007207 */ /* 0x000fe20002000000 */
[----:B------:R-:W-:Y:S01]  /*db90*/  IMAD.MOV.U32 R2, RZ, RZ, 0x4 ;  /* 0x00000004ff027424 */ /* 0x000fe200078e00ff */
[----:B------:R-:W-:-:S03]  /*dba0*/  MOV R3, 0xdbd0 ;  /* 0x0000dbd000037802 */ /* 0x000fc60000000f00 */
[----:B------:R-:W-:Y:S02]  /*dbb0*/  IMAD.IADD R0, R5, 0x1, R0 ;  /* 0x0000000105007824 */ /* 0x000fe400078e0200 */
        /* <DEDUP_REMOVED lines=14> */
[----:B------:R-:W-:Y:S01]  /*dca0*/  IMAD.IADD R4, R0, 0x1, R4 ;  /* 0x0000000100047824 */ /* 0x000fe200078e0204 */
[----:B------:R-:W-:-:S03]  /*dcb0*/  MOV R0, 0x1f ;  /* 0x0000001f00007802 */ /* 0x000fc60000000f00 */
[----:B------:R-:W-:Y:S02]  /*dcc0*/  IMAD.MOV.U32 R5, RZ, RZ, R4 ;  /* 0x000000ffff057224 */ /* 0x000fe400078e0004 */
[----:B------:R-:W-:Y:S05]  /*dcd0*/  CALL.REL.NOINC `($__internal_1_$__cuda_sm70_shflsync_idx_p) ;  /* 0x0000172000007944 */ /* 0x000fea0003c00000 */
[----:B------:R-:W-:Y:S05]  /*dce0*/  BRA `(.L_x_123) ;  /* 0xffff288000007947 */ /* 0x000fea000383ffff */
.L_x_26:
[----:B------:R-:W-:Y:S02]  /*dcf0*/  SEL R0, RZ, 0x1, P0 ;  /* 0x00000001ff007807 */ /* 0x000fe40000000000 */
[----:B------:R-:W-:Y:S02]  /*dd00*/  MOV R2, 0xdd20 ;  /* 0x0000dd2000027802 */ /* 0x000fe40000000f00 */
[----:B------:R-:W-:Y:S05]  /*dd10*/  CALL.REL.NOINC `($__internal_3_$__cuda_sm70_votesync_ballot) ;  /* 0x000017a000007944 */ /* 0x000fea0003c00000 */
[----:B------:R-:W-:Y:S01]  /*dd20*/  MOV R6, R0 ;  /* 0x0000000000067202 */ /* 0x000fe20000000f00 */
[----:B------:R-:W-:Y:S05]  /*dd30*/  BRA `(.L_x_124) ;  /* 0xffff28c000007947 */ /* 0x000fea000383ffff */
.L_x_27:
[----:B------:R-:W-:Y:S01]  /*dd40*/  IMAD.MOV.U32 R5, RZ, RZ, R8 ;  /* 0x000000ffff057224 */ /* 0x000fe200078e0008 */
[----:B--2---:R-:W-:Y:S01]  /*dd50*/  MOV R3, R13 ;  /* 0x0000000d00037202 */ /* 0x004fe20000000f00 */
[----:B------:R-:W-:Y:S01]  /*dd60*/  IMAD.MOV.U32 R0, RZ, RZ, 0x1f ;  /* 0x0000001fff007424 */ /* 0x000fe200078e00ff */
[----:B------:R-:W-:Y:S02]  /*dd70*/  MOV R2, 0xdd90 ;  /* 0x0000dd9000027802 */ /* 0x000fe40000000f00 */
[----:B-1----:R-:W-:Y:S05]  /*dd80*/  CALL.REL.NOINC `($__internal_1_$__cuda_sm70_shflsync_idx_p) ;  /* 0x0000167000007944 */ /* 0x002fea0003c00000 */
[----:B------:R-:W-:Y:S01]  /*dd90*/  IMAD.MOV.U32 R11, RZ, RZ, R0 ;  /* 0x000000ffff0b7224 */ /* 0x000fe200078e0000 */
[----:B------:R-:W-:Y:S01]  /*dda0*/  MOV R5, R7 ;  /* 0x0000000700057202 */ /* 0x000fe20000000f00 */
[----:B------:R-:W-:Y:S01]  /*ddb0*/  IMAD.MOV.U32 R7, RZ, RZ, RZ ;  /* 0x000000ffff077224 */ /* 0x000fe200078e00ff */
[----:B------:R-:W-:Y:S01]  /*ddc0*/  MOV R3, R13 ;  /* 0x0000000d00037202 */ /* 0x000fe20000000f00 */
[----:B------:R-:W-:Y:S01]  /*ddd0*/  IMAD.MOV.U32 R0, RZ, RZ, 0x1f ;  /* 0x0000001fff007424 */ /* 0x000fe200078e00ff */
[----:B------:R-:W-:-:S02]  /*dde0*/  MOV R2, 0xde00 ;  /* 0x0000de0000027802 */ /* 0x000fc40000000f00 */
[----:B------:R-:W-:Y:S05]  /*ddf0*/  CALL.REL.NOINC `($__internal_1_$__cuda_sm70_shflsync_idx_p) ;  /* 0x0000160000007944 */ /* 0x000fea0003c00000 */
[----:B------:R-:W-:Y:S01]  /*de00*/  MOV R10, R0 ;  /* 0x00000000000a7202 */ /* 0x000fe20000000f00 */
[----:B------:R-:W-:Y:S05]  /*de10*/  BRA `(.L_x_125) ;  /* 0xffff283000007947 */ /* 0x000fea000383ffff */
.L_x_30:
[----:B------:R-:W-:Y:S01]  /*de20*/  IMAD.MOV.U32 R5, RZ, RZ, R4 ;  /* 0x000000ffff057224 */ /* 0x000fe200078e0004 */
[----:B------:R-:W-:-:S02]  /*de30*/  MOV R0, 0x1f ;  /* 0x0000001f00007802 */ /* 0x000fc40000000f00 */
[----:B------:R-:W-:Y:S02]  /*de40*/  MOV R2, 0xde60 ;  /* 0x0000de6000027802 */ /* 0x000fe40000000f00 */
[----:B-1----:R-:W-:Y:S05]  /*de50*/  CALL.REL.NOINC `($__internal_1_$__cuda_sm70_shflsync_idx_p) ;  /* 0x000015a000007944 */ /* 0x002fea0003c00000 */
[----:B------:R-:W-:Y:S01]  /*de60*/  MOV R7, R0 ;  /* 0x0000000000077202 */ /* 0x000fe20000000f00 */
[----:B------:R-:W-:Y:S05]  /*de70*/  BRA `(.L_x_29) ;  /* 0xffff283000007947 */ /* 0x000fea000383ffff */
.L_x_38:
[----:B------:R-:W-:Y:S01]  /*de80*/  IMAD.MOV.U32 R5, RZ, RZ, R10 ;  /* 0x000000ffff057224 */ /* 0x000fe200078e000a */
[----:B------:R-:W-:Y:S01]  /*de90*/  MOV R3, RZ ;  /* 0x000000ff00037202 */ /* 0x000fe20000000f00 */
[----:B------:R-:W-:Y:S01]  /*dea0*/  IMAD.MOV.U32 R0, RZ, RZ, 0x1c1f ;  /* 0x00001c1fff007424 */ /* 0x000fe200078e00ff */
[----:B------:R-:W-:Y:S02]  /*deb0*/  MOV R2, 0xded0 ;  /* 0x0000ded000027802 */ /* 0x000fe40000000f00 */
[----:B------:R-:W-:Y:S05]  /*dec0*/  CALL.REL.NOINC `($__internal_1_$__cuda_sm70_shflsync_idx_p) ;  /* 0x0000153000007944 */ /* 0x000fea0003c00000 */
[----:B------:R-:W-:Y:S01]  /*ded0*/  MOV R8, R0 ;  /* 0x0000000000087202 */ /* 0x000fe20000000f00 */
[----:B------:R-:W-:Y:S05]  /*dee0*/  BRA `(.L_x_126) ;  /* 0xffff491000007947 */ /* 0x000fea000383ffff */
.L_x_39:
[----:B------:R-:W-:Y:S01]  /*def0*/  IMAD.MOV.U32 R5, RZ, RZ, R12 ;  /* 0x000000ffff057224 */ /* 0x000fe200078e000c */
[----:B------:R-:W-:Y:S01]  /*df00*/  MOV R3, RZ ;  /* 0x000000ff00037202 */ /* 0x000fe20000000f00 */
[----:B------:R-:W-:Y:S01]  /*df10*/  IMAD.MOV.U32 R0, RZ, RZ, 0x1c1f ;  /* 0x00001c1fff007424 */ /* 0x000fe200078e00ff */
[----:B------:R-:W-:Y:S02]  /*df20*/  MOV R2, 0xdf40 ;  /* 0x0000df4000027802 */ /* 0x000fe40000000f00 */
[----:B-12---:R-:W-:Y:S05]  /*df30*/  CALL.REL.NOINC `($__internal_1_$__cuda_sm70_shflsync_idx_p) ;  /* 0x000014c000007944 */ /* 0x006fea0003c00000 */
[----:B------:R-:W-:Y:S05]  /*df40*/  BRA `(.L_x_127) ;  /* 0xffff48d000007947 */ /* 0x000fea000383ffff */
.L_x_42:
[----:B--2---:R-:W-:Y:S01]  /*df50*/  IMAD.MOV.U32 R5, RZ, RZ, R10 ;  /* 0x000000ffff057224 */ /* 0x004fe200078e000a */
[----:B------:R-:W-:Y:S01]  /*df60*/  MOV R3, 0x1 ;  /* 0x0000000100037802 */ /* 0x000fe20000000f00 */
[----:B----4-:R-:W-:Y:S01]  /*df70*/  IMAD.MOV.U32 R0, RZ, RZ, 0x1c1f ;  /* 0x00001c1fff007424 */ /* 0x010fe200078e00ff */
[----:B------:R-:W-:-:S02]  /*df80*/  MOV R2, 0xdfa0 ;  /* 0x0000dfa000027802 */ /* 0x000fc40000000f00 */
[----:B-1-3--:R-:W-:Y:S05]  /*df90*/  CALL.REL.NOINC `($__internal_1_$__cuda_sm70_shflsync_idx_p) ;  /* 0x0000146000007944 */ /* 0x00afea0003c00000 */
[----:B------:R-:W-:Y:S01]  /*dfa0*/  IMAD.MOV.U32 R8, RZ, RZ, R0 ;  /* 0x000000ffff087224 */ /* 0x000fe200078e0000 */
[----:B------:R-:W-:Y:S01]  /*dfb0*/  MOV R3, 0x1 ;  /* 0x0000000100037802 */ /* 0x000fe20000000f00 */
[----:B------:R-:W-:Y:S01]  /*dfc0*/  IMAD.MOV.U32 R5, RZ, RZ, R12 ;  /* 0x000000ffff057224 */ /* 0x000fe200078e000c */
[----:B------:R-:W-:-:S02]  /*dfd0*/  MOV R0, 0x1c1f ;  /* 0x00001c1f00007802 */ /* 0x000fc40000000f00 */
[----:B------:R-:W-:Y:S02]  /*dfe0*/  MOV R2, 0xe000 ;  /* 0x0000e00000027802 */ /* 0x000fe40000000f00 */
[----:B------:R-:W-:Y:S05]  /*dff0*/  CALL.REL.NOINC `($__internal_1_$__cuda_sm70_shflsync_idx_p) ;  /* 0x0000140000007944 */ /* 0x000fea0003c00000 */
[----:B------:R-:W-:Y:S05]  /*e000*/  BRA `(.L_x_128) ;  /* 0xffff49a000007947 */ /* 0x000fea000383ffff */
.L_x_45:
[----:B-1----:R-:W-:Y:S01]  /*e010*/  IMAD.MOV.U32 R5, RZ, RZ, R10 ;  /* 0x000000ffff057224 */ /* 0x002fe200078e000a */
[----:B------:R-:W-:Y:S01]  /*e020*/  MOV R3, 0x2 ;  /* 0x0000000200037802 */ /* 0x000fe20000000f00 */
[----:B----4-:R-:W-:Y:S01]  /*e030*/  IMAD.MOV.U32 R0, RZ, RZ, 0x1c1f ;  /* 0x00001c1fff007424 */ /* 0x010fe200078e00ff */
[----:B------:R-:W-:Y:S02]  /*e040*/  MOV R2, 0xe060 ;  /* 0x0000e06000027802 */ /* 0x000fe40000000f00 */
[----:B--23--:R-:W-:Y:S05]  /*e050*/  CALL.REL.NOINC `($__internal_1_$__cuda_sm70_shflsync_idx_p) ;  /* 0x000013a000007944 */ /* 0x00cfea0003c00000 */
[----:B------:R-:W-:Y:S01]  /*e060*/  MOV R8, R0 ;  /* 0x0000000000087202 */ /* 0x000fe20000000f00 */
[----:B------:R-:W-:Y:S05]  /*e070*/  BRA `(.L_x_129) ;  /* 0xffff4ab000007947 */ /* 0x000fea000383ffff */
.L_x_46:
[----:B------:R-:W-:Y:S01]  /*e080*/  IMAD.MOV.U32 R5, RZ, RZ, R12 ;  /* 0x000000ffff057224 */ /* 0x000fe200078e000c */
[----:B------:R-:W-:Y:S01]  /*e090*/  MOV R3, 0x2 ;  /* 0x0000000200037802 */ /* 0x000fe20000000f00 */
[----:B----4-:R-:W-:Y:S01]  /*e0a0*/  IMAD.MOV.U32 R0, RZ, RZ, 0x1c1f ;  /* 0x00001c1fff007424 */ /* 0x010fe200078e00ff */
[----:B------:R-:W-:Y:S02]  /*e0b0*/  MOV R2, 0xe0d0 ;  /* 0x0000e0d000027802 */ /* 0x000fe40000000f00 */
[----:B-123--:R-:W-:Y:S05]  /*e0c0*/  CALL.REL.NOINC `($__internal_1_$__cuda_sm70_shflsync_idx_p) ;  /* 0x0000133000007944 */ /* 0x00efea0003c00000 */
[----:B------:R-:W-:Y:S05]  /*e0d0*/  BRA `(.L_x_130) ;  /* 0xffff4a7000007947 */ /* 0x000fea000383ffff */
.L_x_49:
[----:B-1----:R-:W-:Y:S01]  /*e0e0*/  IMAD.MOV.U32 R5, RZ, RZ, R10 ;  /* 0x000000ffff057224 */ /* 0x002fe200078e000a */
[----:B------:R-:W-:Y:S01]  /*e0f0*/  MOV R3, 0x3 ;  /* 0x0000000300037802 */ /* 0x000fe20000000f00 */
[----:B------:R-:W-:Y:S01]  /*e100*/  IMAD.MOV.U32 R0, RZ, RZ, 0x1c1f ;  /* 0x00001c1fff007424 */ /* 0x000fe200078e00ff */
[----:B------:R-:W-:-:S02]  /*e110*/  MOV R2, 0xe130 ;  /* 0x0000e13000027802 */ /* 0x000fc40000000f00 */
[----:B--234-:R-:W-:Y:S05]  /*e120*/  CALL.REL.NOINC `($__internal_1_$__cuda_sm70_shflsync_idx_p) ;  /* 0x000012d000007944 */ /* 0x01cfea0003c00000 */
[----:B------:R-:W-:Y:S01]  /*e130*/  IMAD.MOV.U32 R8, RZ, RZ, R0 ;  /* 0x000000ffff087224 */ /* 0x000fe200078e0000 */
[----:B------:R-:W-:Y:S01]  /*e140*/  MOV R3, 0x3 ;  /* 0x0000000300037802 */ /* 0x000fe20000000f00 */
[----:B------:R-:W-:Y:S01]  /*e150*/  IMAD.MOV.U32 R5, RZ, RZ, R12 ;  /* 0x000000ffff057224 */ /* 0x000fe200078e000c */
[----:B------:R-:W-:-:S02]  /*e160*/  MOV R0, 0x1c1f ;  /* 0x00001c1f00007802 */ /* 0x000fc40000000f00 */
[----:B------:R-:W-:Y:S02]  /*e170*/  MOV R2, 0xe190 ;  /* 0x0000e19000027802 */ /* 0x000fe40000000f00 */
[----:B------:R-:W-:Y:S05]  /*e180*/  CALL.REL.NOINC `($__internal_1_$__cuda_sm70_shflsync_idx_p) ;  /* 0x0000127000007944 */ /* 0x000fea0003c00000 */
[----:B------:R-:W-:Y:S05]  /*e190*/  BRA `(.L_x_131) ;  /* 0xffff4b4000007947 */ /* 0x000fea000383ffff */
.L_x_56:
[----:B------:R-:W-:Y:S01]  /*e1a0*/  IMAD.MOV.U32 R0, RZ, RZ, R232 ;  /* 0x000000ffff007224 */ /* 0x000fe200078e00e8 */
[----:B------:R-:W-:Y:S01]  /*e1b0*/  MOV R10, 0x1f ;  /* 0x0000001f000a7802 */ /* 0x000fe20000000f00 */
[----:B------:R-:W-:Y:S01]  /*e1c0*/  IMAD.MOV.U32 R3, RZ, RZ, 0x2 ;  /* 0x00000002ff037424 */ /* 0x000fe200078e00ff */
[----:B------:R-:W-:Y:S02]  /*e1d0*/  MOV R9, 0xffffffff ;  /* 0xffffffff00097802 */ /* 0x000fe40000000f00 */
[----:B------:R-:W-:Y:S02]  /*e1e0*/  MOV R2, 0xe200 ;  /* 0x0000e20000027802 */ /* 0x000fe40000000f00 */
[----:B------:R-:W-:Y:S05]  /*e1f0*/  CALL.REL.NOINC `($__internal_0_$__cuda_sm70_shflsync_bfly_p) ;  /* 0x000011c000007944 */ /* 0x000fea0003c00000 */
[----:B------:R-:W-:Y:S01]  /*e200*/  FADD.FTZ R0, R232, R8 ;  /* 0x00000008e8007221 */ /* 0x000fe20000010000 */
[----:B------:R-:W-:Y:S02]  /*e210*/  MOV R3, 0x1 ;  /* 0x0000000100037802 */ /* 0x000fe40000000f00 */
[----:B------:R-:W-:Y:S02]  /*e220*/  MOV R2, 0xe240 ;  /* 0x0000e24000027802 */ /* 0x000fe40000000f00 */
[----:B------:R-:W-:Y:S05]  /*e230*/  CALL.REL.NOINC `($__internal_0_$__cuda_sm70_shflsync_bfly_p) ;  /* 0x0000118000007944 */ /* 0x000fea0003c00000 */
[----:B------:R-:W-:Y:S01]  /*e240*/  FADD.FTZ R5, R0, R8 ;  /* 0x0000000800057221 */ /* 0x000fe20000010000 */
[----:B------:R-:W-:Y:S02]  /*e250*/  MOV R0, R241 ;  /* 0x000000f100007202 */ /* 0x000fe40000000f00 */
[----:B------:R-:W-:-:S02]  /*e260*/  MOV R3, 0x2 ;  /* 0x0000000200037802 */ /* 0x000fc40000000f00 */
[----:B------:R-:W-:Y:S02]  /*e270*/  MOV R2, 0xe290 ;  /* 0x0000e29000027802 */ /* 0x000fe40000000f00 */
[----:B------:R-:W-:Y:S05]  /*e280*/  CALL.REL.NOINC `($__internal_0_$__cuda_sm70_shflsync_bfly_p) ;  /* 0x0000113000007944 */ /* 0x000fea0003c00000 */
[----:B------:R-:W-:Y:S01]  /*e290*/  FADD.FTZ R4, R241, R8 ;  /* 0x00000008f1047221 */ /* 0x000fe20000010000 */
[----:B------:R-:W-:Y:S02]  /*e2a0*/  MOV R3, 0x1 ;  /* 0x0000000100037802 */ /* 0x000fe40000000f00 */
[----:B------:R-:W-:Y:S02]  /*e2b0*/  MOV R2, 0xe2e0 ;  /* 0x0000e2e000027802 */ /* 0x000fe40000000f00 */
[----:B------:R-:W-:Y:S02]  /*e2c0*/  MOV R0, R4 ;  /* 0x0000000400007202 */ /* 0x000fe40000000f00 */
[----:B------:R-:W-:Y:S05]  /*e2d0*/  CALL.REL.NOINC `($__internal_0_$__cuda_sm70_shflsync_bfly_p) ;  /* 0x000010e000007944 */ /* 0x000fea0003c00000 */
[----:B------:R-:W-:Y:S01]  /*e2e0*/  FADD.FTZ R4, R4, R8 ;  /* 0x0000000804047221 */ /* 0x000fe20000010000 */
[----:B------:R-:W-:Y:S02]  /*e2f0*/  MOV R0, R242 ;  /* 0x000000f200007202 */ /* 0x000fe40000000f00 */
[----:B------:R-:W-:Y:S02]  /*e300*/  MOV R3, 0x2 ;  /* 0x0000000200037802 */ /* 0x000fe40000000f00 */
[----:B------:R-:W-:-:S02]  /*e310*/  MOV R2, 0xe330 ;  /* 0x0000e33000027802 */ /* 0x000fc40000000f00 */
[----:B------:R-:W-:Y:S05]  /*e320*/  CALL.REL.NOINC `($__internal_0_$__cuda_sm70_shflsync_bfly_p) ;  /* 0x0000109000007944 */ /* 0x000fea0003c00000 */
[----:B------:R-:W-:Y:S01]  /*e330*/  FADD.FTZ R7, R242, R8 ;  /* 0x00000008f2077221 */ /* 0x000fe20000010000 */
[----:B------:R-:W-:-:S02]  /*e340*/  MOV R3, 0x1 ;  /* 0x0000000100037802 */ /* 0x000fc40000000f00 */
[----:B------:R-:W-:Y:S02]  /*e350*/  MOV R2, 0xe380 ;  /* 0x0000e38000027802 */ /* 0x000fe40000000f00 */
[----:B------:R-:W-:Y:S02]  /*e360*/  MOV R0, R7 ;  /* 0x0000000700007202 */ /* 0x000fe40000000f00 */
[----:B------:R-:W-:Y:S05]  /*e370*/  CALL.REL.NOINC `($__internal_0_$__cuda_sm70_shflsync_bfly_p) ;  /* 0x0000104000007944 */ /* 0x000fea0003c00000 */
[----:B------:R-:W-:Y:S01]  /*e380*/  FADD.FTZ R7, R7, R8 ;  /* 0x0000000807077221 */ /* 0x000fe20000010000 */
[----:B------:R-:W-:Y:S02]  /*e390*/  MOV R0, R243 ;  /* 0x000000f300007202 */ /* 0x000fe40000000f00 */
[----:B------:R-:W-:Y:S02]  /*e3a0*/  MOV R3, 0x2 ;  /* 0x0000000200037802 */ /* 0x000fe40000000f00 */
[----:B------:R-:W-:Y:S02]  /*e3b0*/  MOV R2, 0xe3d0 ;  /* 0x0000e3d000027802 */ /* 0x000fe40000000f00 */
[----:B------:R-:W-:Y:S05]  /*e3c0*/  CALL.REL.NOINC `($__internal_0_$__cuda_sm70_shflsync_bfly_p) ;  /* 0x00000ff000007944 */ /* 0x000fea0003c00000 */
[----:B------:R-:W-:Y:S01]  /*e3d0*/  FADD.FTZ R6, R243, R8 ;  /* 0x00000008f3067221 */ /* 0x000fe20000010000 */
[----:B------:R-:W-:Y:S02]  /*e3e0*/  MOV R3, 0x1 ;  /* 0x0000000100037802 */ /* 0x000fe40000000f00 */
[----:B------:R-:W-:-:S02]  /*e3f0*/  MOV R2, 0xe420 ;  /* 0x0000e42000027802 */ /* 0x000fc40000000f00 */
[----:B------:R-:W-:Y:S02]  /*e400*/  MOV R0, R6 ;  /* 0x0000000600007202 */ /* 0x000fe40000000f00 */
[----:B------:R-:W-:Y:S05]  /*e410*/  CALL.REL.NOINC `($__internal_0_$__cuda_sm70_shflsync_bfly_p) ;  /* 0x00000fa000007944 */ /* 0x000fea0003c00000 */
[----:B------:R-:W-:Y:S05]  /*e420*/  BRA `(.L_x_132) ;  /* 0xffffa5e000007947 */ /* 0x000fea000383ffff */
.L_x_63:
[----:B-1234-:R-:W-:Y:S01]  /*e430*/  IMAD.MOV.U32 R5, RZ, RZ, R12 ;  /* 0x000000ffff057224 */ /* 0x01efe200078e000c */
[----:B------:R-:W-:Y:S01]  /*e440*/  MOV R3, RZ ;  /* 0x000000ff00037202 */ /* 0x000fe20000000f00 */
[----:B------:R-:W-:Y:S01]  /*e450*/  IMAD.MOV.U32 R0, RZ, RZ, 0x1c1f ;  /* 0x00001c1fff007424 */ /* 0x000fe200078e00ff */
[----:B------:R-:W-:Y:S02]  /*e460*/  MOV R2, 0xe480 ;  /* 0x0000e48000027802 */ /* 0x000fe40000000f00 */
[----:B------:R-:W-:Y:S05]  /*e470*/  CALL.REL.NOINC `($__internal_1_$__cuda_sm70_shflsync_idx_p) ;  /* 0x00000f8000007944 */ /* 0x000fea0003c00000 */
[----:B------:R-:W-:Y:S01]  /*e480*/  MOV R10, R0 ;  /* 0x00000000000a7202 */ /* 0x000fe20000000f00 */
[----:B------:R-:W-:Y:S05]  /*e490*/  BRA `(.L_x_133) ;  /* 0xffffc05000007947 */ /* 0x000fea000383ffff */
.L_x_64:
[----:B------:R-:W-:Y:S01]  /*e4a0*/  IMAD.MOV.U32 R5, RZ, RZ, R13 ;  /* 0x000000ffff057224 */ /* 0x000fe200078e000d */
[----:B------:R-:W-:Y:S01]  /*e4b0*/  MOV R3, RZ ;  /* 0x000000ff00037202 */ /* 0x000fe20000000f00 */
[----:B------:R-:W-:Y:S01]  /*e4c0*/  IMAD.MOV.U32 R0, RZ, RZ, 0x1c1f ;  /* 0x00001c1fff007424 */ /* 0x000fe200078e00ff */
[----:B------:R-:W-:Y:S02]  /*e4d0*/  MOV R2, 0xe4f0 ;  /* 0x0000e4f000027802 */ /* 0x000fe40000000f00 */
[----:B-12---:R-:W-:Y:S05]  /*e4e0*/  CALL.REL.NOINC `($__internal_1_$__cuda_sm70_shflsync_idx_p) ;  /* 0x00000f1000007944 */ /* 0x006fea0003c00000 */
[----:B------:R-:W-:Y:S05]  /*e4f0*/  BRA `(.L_x_134) ;  /* 0xffffc01000007947 */ /* 0x000fea000383ffff */
.L_x_67:
[----:B------:R-:W-:Y:S01]  /*e500*/  IMAD.MOV.U32 R5, RZ, RZ, R12 ;  /* 0x000000ffff057224 */ /* 0x000fe200078e000c */
[----:B--2---:R-:W-:Y:S01]  /*e510*/  MOV R3, 0x1 ;  /* 0x0000000100037802 */ /* 0x004fe20000000f00 */
        /* <DEDUP_REMOVED lines=10> */
.L_x_70:
[----:B------:R-:W-:Y:S01]  /*e5c0*/  IMAD.MOV.U32 R5, RZ, RZ, R12 ;  /* 0x000000ffff057224 */ /* 0x000fe200078e000c */
[----:B-1----:R-:W-:Y:S01]  /*e5d0*/  MOV R3, 0x2 ;  /* 0x0000000200037802 */ /* 0x002fe20000000f00 */
[----:B----4-:R-:W-:Y:S01]  /*e5e0*/  IMAD.MOV.U32 R0, RZ, RZ, 0x1c1f ;  /* 0x00001c1fff007424 */ /* 0x010fe200078e00ff */
[----:B------:R-:W-:Y:S02]  /*e5f0*/  MOV R2, 0xe610 ;  /* 0x0000e61000027802 */ /* 0x000fe40000000f00 */
[----:B--23--:R-:W-:Y:S05]  /*e600*/  CALL.REL.NOINC `($__internal_1_$__cuda_sm70_shflsync_idx_p) ;  /* 0x00000df000007944 */ /* 0x00cfea0003c00000 */
[----:B------:R-:W-:Y:S01]  /*e610*/  MOV R10, R0 ;  /* 0x00000000000a7202 */ /* 0x000fe20000000f00 */
[----:B------:R-:W-:Y:S05]  /*e620*/  BRA `(.L_x_136) ;  /* 0xffffc1a000007947 */ /* 0x000fea000383ffff */
.L_x_71:
[----:B------:R-:W-:Y:S01]  /*e630*/  IMAD.MOV.U32 R5, RZ, RZ, R13 ;  /* 0x000000ffff057224 */ /* 0x000fe200078e000d */
[----:B------:R-:W-:Y:S01]  /*e640*/  MOV R3, 0x2 ;  /* 0x0000000200037802 */ /* 0x000fe20000000f00 */
[----:B----4-:R-:W-:Y:S01]  /*e650*/  IMAD.MOV.U32 R0, RZ, RZ, 0x1c1f ;  /* 0x00001c1fff007424 */ /* 0x010fe200078e00ff */
[----:B------:R-:W-:Y:S02]  /*e660*/  MOV R2, 0xe680 ;  /* 0x0000e68000027802 */ /* 0x000fe40000000f00 */
[----:B-123--:R-:W-:Y:S05]  /*e670*/  CALL.REL.NOINC `($__internal_1_$__cuda_sm70_shflsync_idx_p) ;  /* 0x00000d8000007944 */ /* 0x00efea0003c00000 */
[----:B------:R-:W-:Y:S05]  /*e680*/  BRA `(.L_x_137) ;  /* 0xffffc16000007947 */ /* 0x000fea000383ffff */
.L_x_74:
[----:B------:R-:W-:Y:S01]  /*e690*/  IMAD.MOV.U32 R5, RZ, RZ, R12 ;  /* 0x000000ffff057224 */ /* 0x000fe200078e000c */
[----:B-1----:R-:W-:Y:S01]  /*e6a0*/  MOV R3, 0x3 ;  /* 0x0000000300037802 */ /* 0x002fe20000000f00 */
        /* <DEDUP_REMOVED lines=10> */
.L_x_76:
[----:B------:R-:W-:Y:S01]  /*e750*/  IMAD.MOV.U32 R5, RZ, RZ, R12 ;  /* 0x000000ffff057224 */ /* 0x000fe200078e000c */
[----:B------:R-:W-:Y:S01]  /*e760*/  MOV R3, RZ ;  /* 0x000000ff00037202 */ /* 0x000fe20000000f00 */
[----:B------:R-:W-:Y:S01]  /*e770*/  IMAD.MOV.U32 R0, RZ, RZ, 0x1c1f ;  /* 0x00001c1fff007424 */ /* 0x000fe200078e00ff */
[----:B------:R-:W-:Y:S02]  /*e780*/  MOV R2, 0xe7a0 ;  /* 0x0000e7a000027802 */ /* 0x000fe40000000f00 */
[----:B------:R-:W-:Y:S05]  /*e790*/  CALL.REL.NOINC `($__internal_1_$__cuda_sm70_shflsync_idx_p) ;  /* 0x00000c6000007944 */ /* 0x000fea0003c00000 */
[----:B------:R-:W-:Y:S01]  /*e7a0*/  MOV R4, R0 ;  /* 0x0000000000047202 */ /* 0x000fe20000000f00 */
[----:B------:R-:W-:Y:S05]  /*e7b0*/  BRA `(.L_x_139) ;  /* 0xffffc51000007947 */ /* 0x000fea000383ffff */
.L_x_77:
[----:B------:R-:W-:Y:S01]  /*e7c0*/  IMAD.MOV.U32 R5, RZ, RZ, R13 ;  /* 0x000000ffff057224 */ /* 0x000fe200078e000d */
[----:B------:R-:W-:Y:S01]  /*e7d0*/  MOV R3, RZ ;  /* 0x000000ff00037202 */ /* 0x000fe20000000f00 */
[----:B------:R-:W-:Y:S01]  /*e7e0*/  IMAD.MOV.U32 R0, RZ, RZ, 0x1c1f ;  /* 0x00001c1fff007424 */ /* 0x000fe200078e00ff */
[----:B------:R-:W-:Y:S02]  /*e7f0*/  MOV R2, 0xe810 ;  /* 0x0000e81000027802 */ /* 0x000fe40000000f00 */
[----:B-12---:R-:W-:Y:S05]  /*e800*/  CALL.REL.NOINC `($__internal_1_$__cuda_sm70_shflsync_idx_p) ;  /* 0x00000bf000007944 */ /* 0x006fea0003c00000 */
[----:B------:R-:W-:Y:S05]  /*e810*/  BRA `(.L_x_140) ;  /* 0xffffc4d000007947 */ /* 0x000fea000383ffff */
.L_x_80:
        /* <DEDUP_REMOVED lines=12> */
.L_x_83:
[----:B------:R-:W-:Y:S01]  /*e8e0*/  IMAD.MOV.U32 R5, RZ, RZ, R12 ;  /* 0x000000ffff057224 */ /* 0x000fe200078e000c */
[----:B-1----:R-:W-:Y:S01]  /*e8f0*/  MOV R3, 0x2 ;  /* 0x0000000200037802 */ /* 0x002fe20000000f00 */
[----:B----4-:R-:W-:Y:S01]  /*e900*/  IMAD.MOV.U32 R0, RZ, RZ, 0x1c1f ;  /* 0x00001c1fff007424 */ /* 0x010fe200078e00ff */
[----:B------:R-:W-:Y:S02]  /*e910*/  MOV R2, 0xe930 ;  /* 0x0000e93000027802 */ /* 0x000fe40000000f00 */
[----:B--23--:R-:W-:Y:S05]  /*e920*/  CALL.REL.NOINC `($__internal_1_$__cuda_sm70_shflsync_idx_p) ;  /* 0x00000ad000007944 */ /* 0x00cfea0003c00000 */
[----:B------:R-:W-:Y:S01]  /*e930*/  MOV R4, R0 ;  /* 0x0000000000047202 */ /* 0x000fe20000000f00 */
[----:B------:R-:W-:Y:S05]  /*e940*/  BRA `(.L_x_142) ;  /* 0xffffcd5000007947 */ /* 0x000fea000383ffff */
.L_x_84:
[----:B------:R-:W-:Y:S01]  /*e950*/  IMAD.MOV.U32 R5, RZ, RZ, R13 ;  /* 0x000000ffff057224 */ /* 0x000fe200078e000d */
[----:B------:R-:W-:Y:S01]  /*e960*/  MOV R3, 0x2 ;  /* 0x0000000200037802 */ /* 0x000fe20000000f00 */
[----:B----4-:R-:W-:Y:S01]  /*e970*/  IMAD.MOV.U32 R0, RZ, RZ, 0x1c1f ;  /* 0x00001c1fff007424 */ /* 0x010fe200078e00ff */
[----:B------:R-:W-:Y:S02]  /*e980*/  MOV R2, 0xe9a0 ;  /* 0x0000e9a000027802 */ /* 0x000fe40000000f00 */
[----:B-123--:R-:W-:Y:S05]  /*e990*/  CALL.REL.NOINC `($__internal_1_$__cuda_sm70_shflsync_idx_p) ;  /* 0x00000a6000007944 */ /* 0x00efea0003c00000 */
[----:B------:R-:W-:Y:S05]  /*e9a0*/  BRA `(.L_x_143) ;  /* 0xffffcd1000007947 */ /* 0x000fea000383ffff */
.L_x_87:
[----:B------:R-:W-:Y:S01]  /*e9b0*/  IMAD.MOV.U32 R5, RZ, RZ, R12 ;  /* 0x000000ffff057224 */ /* 0x000fe200078e000c */
[----:B--2---:R-:W-:Y:S01]  /*e9c0*/  MOV R3, 0x3 ;  /* 0x0000000300037802 */ /* 0x004fe20000000f00 */
[----:B-1----:R-:W-:Y:S01]  /*e9d0*/  IMAD.MOV.U32 R0, RZ, RZ, 0x1c1f ;  /* 0x00001c1fff007424 */ /* 0x002fe200078e00ff */
[----:B------:R-:W-:-:S02]  /*e9e0*/  MOV R2, 0xea00 ;  /* 0x0000ea0000027802 */ /* 0x000fc40000000f00 */
[----:B---34-:R-:W-:Y:S05]  /*e9f0*/  CALL.REL.NOINC `($__internal_1_$__cuda_sm70_shflsync_idx_p) ;  /* 0x00000a0000007944 */ /* 0x018fea0003c00000 */
[----:B------:R-:W-:Y:S01]  /*ea00*/  IMAD.MOV.U32 R4, RZ, RZ, R0 ;  /* 0x000000ffff047224 */ /* 0x000fe200078e0000 */
[----:B------:R-:W-:Y:S01]  /*ea10*/  MOV R3, 0x3 ;  /* 0x0000000300037802 */ /* 0x000fe20000000f00 */
[----:B------:R-:W-:Y:S01]  /*ea20*/  IMAD.MOV.U32 R5, RZ, RZ, R13 ;  /* 0x000000ffff057224 */ /* 0x000fe200078e000d */
[----:B------:R-:W-:-:S02]  /*ea30*/  MOV R0, 0x1c1f ;  /* 0x00001c1f00007802 */ /* 0x000fc40000000f00 */
[----:B------:R-:W-:Y:S02]  /*ea40*/  MOV R2, 0xea60 ;  /* 0x0000ea6000027802 */ /* 0x000fe40000000f00 */
[----:B------:R-:W-:Y:S05]  /*ea50*/  CALL.REL.NOINC `($__internal_1_$__cuda_sm70_shflsync_idx_p) ;  /* 0x000009a000007944 */ /* 0x000fea0003c00000 */
[----:B------:R-:W-:Y:S05]  /*ea60*/  BRA `(.L_x_144) ;  /* 0xffffd15000007947 */ /* 0x000fea000383ffff */
.L_x_91:
[----:B------:R-:W-:Y:S01]  /*ea70*/  IMAD.MOV.U32 R5, RZ, RZ, R9 ;  /* 0x000000ffff057224 */ /* 0x000fe200078e0009 */
[----:B------:R-:W-:Y:S01]  /*ea80*/  MOV R3, RZ ;  /* 0x000000ff00037202 */ /* 0x000fe20000000f00 */
[----:B------:R-:W-:Y:S01]  /*ea90*/  IMAD.MOV.U32 R0, RZ, RZ, 0x1c1f ;  /* 0x00001c1fff007424 */ /* 0x000fe200078e00ff */
[----:B------:R-:W-:Y:S02]  /*eaa0*/  MOV R2, 0xeac0 ;  /* 0x0000eac000027802 */ /* 0x000fe40000000f00 */
[----:B------:R-:W-:Y:S05]  /*eab0*/  CALL.REL.NOINC `($__internal_1_$__cuda_sm70_shflsync_idx_p) ;  /* 0x0000094000007944 */ /* 0x000fea0003c00000 */
[----:B------:R-:W-:Y:S01]  /*eac0*/  MOV R8, R0 ;  /* 0x0000000000087202 */ /* 0x000fe20000000f00 */
[----:B------:R-:W-:Y:S05]  /*ead0*/  BRA `(.L_x_145) ;  /* 0xffffdde000007947 */ /* 0x000fea000383ffff */
.L_x_92:
[----:B------:R-:W-:Y:S01]  /*eae0*/  IMAD.MOV.U32 R5, RZ, RZ, R12 ;  /* 0x000000ffff057224 */ /* 0x000fe200078e000c */
[----:B------:R-:W-:Y:S01]  /*eaf0*/  MOV R3, RZ ;  /* 0x000000ff00037202 */ /* 0x000fe20000000f00 */
[----:B------:R-:W-:Y:S01]  /*eb00*/  IMAD.MOV.U32 R0, RZ, RZ, 0x1c1f ;  /* 0x00001c1fff007424 */ /* 0x000fe200078e00ff */
[----:B------:R-:W-:Y:S02]  /*eb10*/  MOV R2, 0xeb30 ;  /* 0x0000eb3000027802 */ /* 0x000fe40000000f00 */
[----:B-12---:R-:W-:Y:S05]  /*eb20*/  CALL.REL.NOINC `($__internal_1_$__cuda_sm70_shflsync_idx_p) ;  /* 0x000008d000007944 */ /* 0x006fea0003c00000 */
[----:B------:R-:W-:Y:S05]  /*eb30*/  BRA `(.L_x_146) ;  /* 0xffffdda000007947 */ /* 0x000fea000383ffff */
.L_x_95:
        /* <DEDUP_REMOVED lines=12> */
.L_x_98:
[----:B-1----:R-:W-:Y:S01]  /*ec00*/  IMAD.MOV.U32 R5, RZ, RZ, R9 ;  /* 0x000000ffff057224 */ /* 0x002fe200078e0009 */
[----:B------:R-:W-:Y:S01]  /*ec10*/  MOV R3, 0x2 ;  /* 0x0000000200037802 */ /* 0x000fe20000000f00 */
[----:B----4-:R-:W-:Y:S01]  /*ec20*/  IMAD.MOV.U32 R0, RZ, RZ, 0x1c1f ;  /* 0x00001c1fff007424 */ /* 0x010fe200078e00ff */
[----:B------:R-:W-:Y:S02]  /*ec30*/  MOV R2, 0xec50 ;  /* 0x0000ec5000027802 */ /* 0x000fe40000000f00 */
[----:B--23--:R-:W-:Y:S05]  /*ec40*/  CALL.REL.NOINC `($__internal_1_$__cuda_sm70_shflsync_idx_p) ;  /* 0x000007b000007944 */ /* 0x00cfea0003c00000 */
[----:B------:R-:W-:Y:S01]  /*ec50*/  MOV R8, R0 ;  /* 0x0000000000087202 */ /* 0x000fe20000000f00 */
[----:B------:R-:W-:Y:S05]  /*ec60*/  BRA `(.L_x_148) ;  /* 0xffffdf4000007947 */ /* 0x000fea000383ffff */
.L_x_99:
[----:B------:R-:W-:Y:S01]  /*ec70*/  IMAD.MOV.U32 R5, RZ, RZ, R12 ;  /* 0x000000ffff057224 */ /* 0x000fe200078e000c */
[----:B------:R-:W-:Y:S01]  /*ec80*/  MOV R3, 0x2 ;  /* 0x0000000200037802 */ /* 0x000fe20000000f00 */
[----:B----4-:R-:W-:Y:S01]  /*ec90*/  IMAD.MOV.U32 R0, RZ, RZ, 0x1c1f ;  /* 0x00001c1fff007424 */ /* 0x010fe200078e00ff */
[----:B------:R-:W-:Y:S02]  /*eca0*/  MOV R2, 0xecc0 ;  /* 0x0000ecc000027802 */ /* 0x000fe40000000f00 */
[----:B-123--:R-:W-:Y:S05]  /*ecb0*/  CALL.REL.NOINC `($__internal_1_$__cuda_sm70_shflsync_idx_p) ;  /* 0x0000074000007944 */ /* 0x00efea0003c00000 */
[----:B------:R-:W-:Y:S05]  /*ecc0*/  BRA `(.L_x_149) ;  /* 0xffffdf0000007947 */ /* 0x000fea000383ffff */
.L_x_102:
        /* <DEDUP_REMOVED lines=12> */
.L_x_104:
[----:B------:R-:W-:Y:S01]  /*ed90*/  IMAD.MOV.U32 R5, RZ, RZ, R74 ;  /* 0x000000ffff057224 */ /* 0x000fe200078e004a */
[----:B------:R-:W-:Y:S01]  /*eda0*/  MOV R3, RZ ;  /* 0x000000ff00037202 */ /* 0x000fe20000000f00 */
[----:B------:R-:W-:Y:S01]  /*edb0*/  IMAD.MOV.U32 R0, RZ, RZ, 0x1f ;  /* 0x0000001fff007424 */ /* 0x000fe200078e00ff */
[----:B------:R-:W-:Y:S02]  /*edc0*/  MOV R2, 0xede0 ;  /* 0x0000ede000027802 */ /* 0x000fe40000000f00 */
[----:B--2---:R-:W-:Y:S05]  /*edd0*/  CALL.REL.NOINC `($__internal_1_$__cuda_sm70_shflsync_idx_p) ;  /* 0x0000062000007944 */ /* 0x004fea0003c00000 */
[----:B------:R-:W-:Y:S01]  /*ede0*/  MOV R9, R0 ;  /* 0x0000000000097202 */ /* 0x000fe20000000f00 */
[----:B------:R-:W-:Y:S05]  /*edf0*/  BRA `(.L_x_151) ;  /* 0xffffe16000007947 */ /* 0x000fea000383ffff */
.L_x_105:
[----:B------:R-:W-:Y:S01]  /*ee00*/  IMAD.MOV.U32 R5, RZ, RZ, R74 ;  /* 0x000000ffff057224 */ /* 0x000fe200078e004a */
[----:B------:R-:W-:Y:S01]  /*ee10*/  MOV R3, 0x1 ;  /* 0x0000000100037802 */ /* 0x000fe20000000f00 */
[----:B------:R-:W-:Y:S01]  /*ee20*/  IMAD.MOV.U32 R0, RZ, RZ, 0x1f ;  /* 0x0000001fff007424 */ /* 0x000fe200078e00ff */
[----:B------:R-:W-:Y:S02]  /*ee30*/  MOV R2, 0xee50 ;  /* 0x0000ee5000027802 */ /* 0x000fe40000000f00 */
[----:B-12---:R-:W-:Y:S05]  /*ee40*/  CALL.REL.NOINC `($__internal_1_$__cuda_sm70_shflsync_idx_p) ;  /* 0x000005b000007944 */ /* 0x006fea0003c00000 */
[----:B------:R-:W-:Y:S01]  /*ee50*/  MOV R8, R0 ;  /* 0x0000000000087202 */ /* 0x000fe20000000f00 */
[----:B------:R-:W-:Y:S05]  /*ee60*/  BRA `(.L_x_152) ;  /* 0xffffe11000007947 */ /* 0x000fea000383ffff */
.L_x_106:
[----:B------:R-:W-:Y:S02]  /*ee70*/  MOV R2, 0x1 ;  /* 0x0000000100027802 */ /* 0x000fe40000000f00 */
[----:B------:R-:W-:-:S02]  /*ee80*/  MOV R3, 0xeea0 ;  /* 0x0000eea000037802 */ /* 0x000fc40000000f00 */
[----:B-1234-:R-:W-:Y:S05]  /*ee90*/  CALL.REL.NOINC `($__internal_2_$__cuda_sm70_shflsync_up_p) ;  /* 0x000005b000007944 */ /* 0x01efea0003c00000 */
[----:B------:R-:W-:Y:S05]  /*eea0*/  BRA `(.L_x_153) ;  /* 0xffffe20000007947 */ /* 0x000fea000383ffff */
.L_x_107:
[----:B------:R-:W-:Y:S02]  /*eeb0*/  MOV R2, 0x2 ;  /* 0x0000000200027802 */ /* 0x000fe40000000f00 */
[----:B------:R-:W-:-:S02]  /*eec0*/  MOV R3, 0xeee0 ;  /* 0x0000eee000037802 */ /* 0x000fc40000000f00 */
[----:B--2-4-:R-:W-:Y:S05]  /*eed0*/  CALL.REL.NOINC `($__internal_2_$__cuda_sm70_shflsync_up_p) ;  /* 0x0000057000007944 */ /* 0x014fea0003c00000 */
        /* <DEDUP_REMOVED lines=23> */
.L_x_111:
[----:B------:R-:W-:Y:S02]  /*f050*/  MOV R2, 0x1 ;  /* 0x0000000100027802 */ /* 0x000fe40000000f00 */
[----:B------:R-:W-:Y:S02]  /*f060*/  MOV R3, 0xf080 ;  /* 0x0000f08000037802 */ /* 0x000fe40000000f00 */
[----:B------:R-:W-:Y:S05]  /*f070*/  CALL.REL.NOINC `($__internal_2_$__cuda_sm70_shflsync_up_p) ;  /* 0x000003d000007944 */ /* 0x000fea0003c00000 */
[----:B------:R-:W-:Y:S01]  /*f080*/  MOV R2, R4 ;  /* 0x0000000400027202 */ /* 0x000fe20000000f00 */
[----:B------:R-:W-:Y:S05]  /*f090*/  BRA `(.L_x_155) ;  /* 0xffffe27000007947 */ /* 0x000fea000383ffff */
.L_x_112:
        /* <DEDUP_REMOVED lines=26> */
.L_x_114:
[----:B------:R-:W-:Y:S02]  /*f240*/  SEL R0, RZ, 0x1, P0 ;  /* 0x00000001ff007807 */ /* 0x000fe40000000000 */
[----:B------:R-:W-:Y:S02]  /*f250*/  MOV R2, 0xf270 ;  /* 0x0000f27000027802 */ /* 0x000fe40000000f00 */
[----:B-1----:R-:W-:Y:S05]  /*f260*/  CALL.REL.NOINC `($__internal_3_$__cuda_sm70_votesync_ballot) ;  /* 0x0000025000007944 */ /* 0x002fea0003c00000 */
[----:B------:R-:W-:Y:S01]  /*f270*/  MOV R10, R0 ;  /* 0x00000000000a7202 */ /* 0x000fe20000000f00 */
[----:B------:R-:W-:Y:S05]  /*f280*/  BRA `(.L_x_157) ;  /* 0xffffe21000007947 */ /* 0x000fea000383ffff */
.L_x_115:
[----:B------:R-:W-:Y:S01]  /*f290*/  IMAD.MOV.U32 R5, RZ, RZ, R6 ;  /* 0x000000ffff057224 */ /* 0x000fe200078e0006 */
[----:B---3--:R-:W-:Y:S01]  /*f2a0*/  MOV R3, R12 ;  /* 0x0000000c00037202 */ /* 0x008fe20000000f00 */
[----:B------:R-:W-:Y:S01]  /*f2b0*/  IMAD.MOV.U32 R0, RZ, RZ, 0x1f ;  /* 0x0000001fff007424 */ /* 0x000fe200078e00ff */
[----:B------:R-:W-:Y:S02]  /*f2c0*/  MOV R2, 0xf2e0 ;  /* 0x0000f2e000027802 */ /* 0x000fe40000000f00 */
[----:B-12---:R-:W-:Y:S05]  /*f2d0*/  CALL.REL.NOINC `($__internal_1_$__cuda_sm70_shflsync_idx_p) ;  /* 0x0000012000007944 */ /* 0x006fea0003c00000 */
[----:B------:R-:W-:Y:S01]  /*f2e0*/  IMAD.MOV.U32 R8, RZ, RZ, R0 ;  /* 0x000000ffff087224 */ /* 0x000fe200078e0000 */
[----:B------:R-:W-:Y:S01]  /*f2f0*/  MOV R3, R12 ;  /* 0x0000000c00037202 */ /* 0x000fe20000000f00 */
[----:B------:R-:W-:Y:S01]  /*f300*/  IMAD.MOV.U32 R5, RZ, RZ, R7 ;  /* 0x000000ffff057224 */ /* 0x000fe200078e0007 */
[----:B------:R-:W-:Y:S02]  /*f310*/  MOV R0, 0x1f ;  /* 0x0000001f00007802 */ /* 0x000fe40000000f00 */
[----:B------:R-:W-:-:S02]  /*f320*/  MOV R2, 0xf340 ;  /* 0x0000f34000027802 */ /* 0x000fc40000000f00 */
[----:B------:R-:W-:Y:S05]  /*f330*/  CALL.REL.NOINC `($__internal_1_$__cuda_sm70_shflsync_idx_p) ;  /* 0x000000c000007944 */ /* 0x000fea0003c00000 */
[----:B------:R-:W-:Y:S01]  /*f340*/  MOV R7, R0 ;  /* 0x0000000000077202 */ /* 0x000fe20000000f00 */
[----:B------:R-:W-:Y:S05]  /*f350*/  BRA `(.L_x_158) ;  /* 0xffffe18000007947 */ /* 0x000fea000383ffff */
.L_x_118:
[----:B------:R-:W-:Y:S01]  /*f360*/  IMAD.MOV.U32 R5, RZ, RZ, R4 ;  /* 0x000000ffff057224 */ /* 0x000fe200078e0004 */
[----:B------:R-:W-:-:S02]  /*f370*/  MOV R0, 0x1f ;  /* 0x0000001f00007802 */ /* 0x000fc40000000f00 */
[----:B------:R-:W-:Y:S02]  /*f380*/  MOV R2, 0xf3a0 ;  /* 0x0000f3a000027802 */ /* 0x000fe40000000f00 */
[----:B-1234-:R-:W-:Y:S05]  /*f390*/  CALL.REL.NOINC `($__internal_1_$__cuda_sm70_shflsync_idx_p) ;  /* 0x0000006000007944 */ /* 0x01efea0003c00000 */
[----:B------:R-:W-:Y:S01]  /*f3a0*/  MOV R13, R0 ;  /* 0x00000000000d7202 */ /* 0x000fe20000000f00 */
[----:B------:R-:W-:Y:S05]  /*f3b0*/  BRA `(.L_x_117) ;  /* 0xffffe18000007947 */ /* 0x000fea000383ffff */
        .weak           $__internal_0_$__cuda_sm70_shflsync_bfly_p
        .type           $__internal_0_$__cuda_sm70_shflsync_bfly_p,@function
        .size           $__internal_0_$__cuda_sm70_shflsync_bfly_p,($__internal_1_$__cuda_sm70_shflsync_idx_p - $__internal_0_$__cuda_sm70_shflsync_bfly_p)
$__internal_0_$__cuda_sm70_shflsync_bfly_p:
[----:B------:R-:W-:Y:S04]  /*f3c0*/  WARPSYNC R9 ;  /* 0x0000000900007348 */ /* 0x000fe80003800000 */
[----:B------:R1:W2:Y:S02]  /*f3d0*/  SHFL.BFLY PT, R8, R0, R3, R10 ;  /* 0x0c00000300087389 */ /* 0x0002a400000e000a */
[----:B-1----:R-:W-:-:S04]  /*f3e0*/  MOV R3, 0x0 ;  /* 0x0000000000037802 */ /* 0x002fc80000000f00 */
[----:B--2---:R-:W-:Y:S05]  /*f3f0*/  RET.REL.NODEC R2 `(_ZN7cutlass13device_kernelIN5flash19enable_sm80_to_sm89INS1_16FlashAttnFwdSm80INS1_25CollectiveMainloopFwdSm80ILi4ELi1ELb0EN4cute5tupleIJNS5_1CILi128EEENS7_ILi48EEENS7_ILi96EEEEEELi96ENS_10bfloat16_tEfNS_4arch4Sm80ELb0ELb0ELb1ELb1ELb0ELb0ELb1ELb1EEENS1_21CollectiveEpilogueFwdINS6_IJS8_SA_S9_EEENS6_IJNS7_ILi1EEESI_SI_EEESC_SE_Li128ELb1ELb1ELb1ELb0EEENS1_36VarlenDynamicPersistentTileSchedulerILi128ELi48ELi128ELi128ELb1ELb1ELb0ELb0ELb1ELb1EEEEEEEEEvNT_6ParamsE) ;  /* 0xffff0c0002007950 */ /* 0x004fea0003c3ffff */
        .weak           $__internal_1_$__cuda_sm70_shflsync_idx_p
        .type           $__internal_1_$__cuda_sm70_shflsync_idx_p,@function
        .size           $__internal_1_$__cuda_sm70_shflsync_idx_p,($__internal_2_$__cuda_sm70_shflsync_up_p - $__internal_1_$__cuda_sm70_shflsync_idx_p)
$__internal_1_$__cuda_sm70_shflsync_idx_p:
[----:B------:R-:W-:-:S04]  /*f400*/  MOV R15, 0xffffffff ;  /* 0xffffffff000f7802 */ /* 0x000fc80000000f00 */
[----:B------:R-:W-:Y:S04]  /*f410*/  WARPSYNC R15 ;  /* 0x0000000f00007348 */ /* 0x000fe80003800000 */
[----:B------:R1:W2:Y:S02]  /*f420*/  SHFL.IDX PT, R0, R5, R3, R0 ;  /* 0x0000000305007389 */ /* 0x0002a400000e0000 */
[----:B-1----:R-:W-:-:S04]  /*f430*/  MOV R3, 0x0 ;  /* 0x0000000000037802 */ /* 0x002fc80000000f00 */
[----:B--2---:R-:W-:Y:S05]  /*f440*/  RET.REL.NODEC R2 `(_ZN7cutlass13device_kernelIN5flash19enable_sm80_to_sm89INS1_16FlashAttnFwdSm80INS1_25CollectiveMainloopFwdSm80ILi4ELi1ELb0EN4cute5tupleIJNS5_1CILi128EEENS7_ILi48EEENS7_ILi96EEEEEELi96ENS_10bfloat16_tEfNS_4arch4Sm80ELb0ELb0ELb1ELb1ELb0ELb0ELb1ELb1EEENS1_21CollectiveEpilogueFwdINS6_IJS8_SA_S9_EEENS6_IJNS7_ILi1EEESI_SI_EEESC_SE_Li128ELb1ELb1ELb1ELb0EEENS1_36VarlenDynamicPersistentTileSchedulerILi128ELi48ELi128ELi128ELb1ELb1ELb0ELb0ELb1ELb1EEEEEEEEEvNT_6ParamsE) ;  /* 0xffff0bb002007950 */ /* 0x004fea0003c3ffff */
        .weak           $__internal_2_$__cuda_sm70_shflsync_up_p
        .type           $__internal_2_$__cuda_sm70_shflsync_up_p,@function
        .size           $__internal_2_$__cuda_sm70_shflsync_up_p,($__internal_3_$__cuda_sm70_votesync_ballot - $__internal_2_$__cuda_sm70_shflsync_up_p)
$__internal_2_$__cuda_sm70_shflsync_up_p:
[----:B------:R-:W-:Y:S02]  /*f450*/  IMAD.MOV.U32 R4, RZ, RZ, RZ ;  /* 0x000000ffff047224 */ /* 0x000fe400078e00ff */
[----:B------:R-:W-:-:S04]  /*f460*/  IMAD.MOV.U32 R10, RZ, RZ, -0x1 ;  /* 0xffffffffff0a7424 */ /* 0x000fc800078e00ff */
[----:B------:R-:W-:Y:S04]  /*f470*/  WARPSYNC R10 ;  /* 0x0000000a00007348 */ /* 0x000fe80003800000 */
[----:B------:R1:W2:Y:S02]  /*f480*/  SHFL.UP PT, R4, R0, R2, R4 ;  /* 0x0400000200047389 */ /* 0x0002a400000e0004 */
[----:B-1----:R-:W-:Y:S02]  /*f490*/  MOV R2, R3 ;  /* 0x0000000300027202 */ /* 0x002fe40000000f00 */
[----:B------:R-:W-:-:S04]  /*f4a0*/  MOV R3, 0x0 ;  /* 0x0000000000037802 */ /* 0x000fc80000000f00 */
[----:B--2---:R-:W-:Y:S05]  /*f4b0*/  RET.REL.NODEC R2 `(_ZN7cutlass13device_kernelIN5flash19enable_sm80_to_sm89INS1_16FlashAttnFwdSm80INS1_25CollectiveMainloopFwdSm80ILi4ELi1ELb0EN4cute5tupleIJNS5_1CILi128EEENS7_ILi48EEENS7_ILi96EEEEEELi96ENS_10bfloat16_tEfNS_4arch4Sm80ELb0ELb0ELb1ELb1ELb0ELb0ELb1ELb1EEENS1_21CollectiveEpilogueFwdINS6_IJS8_SA_S9_EEENS6_IJNS7_ILi1EEESI_SI_EEESC_SE_Li128ELb1ELb1ELb1ELb0EEENS1_36VarlenDynamicPersistentTileSchedulerILi128ELi48ELi128ELi128ELb1ELb1ELb0ELb0ELb1ELb1EEEEEEEEEvNT_6ParamsE) ;  /* 0xffff0b4002007950 */ /* 0x004fea0003c3ffff */
        .weak           $__internal_3_$__cuda_sm70_votesync_ballot
        .type           $__internal_3_$__cuda_sm70_votesync_ballot,@function
        .size           $__internal_3_$__cuda_sm70_votesync_ballot,(.L_x_1425 - $__internal_3_$__cuda_sm70_votesync_ballot)
$__internal_3_$__cuda_sm70_votesync_ballot:
[----:B------:R-:W-:Y:S01]  /*f4c0*/  ISETP.NE.U32.AND P0, PT, R0, 0x1, PT ;  /* 0x000000010000780c */ /* 0x000fe20003f05070 */
[----:B------:R-:W-:-:S04]  /*f4d0*/  IMAD.MOV.U32 R3, RZ, RZ, -0x1 ;  /* 0xffffffffff037424 */ /* 0x000fc800078e00ff */
[----:B------:R-:W-:Y:S08]  /*f4e0*/  WARPSYNC R3 ;  /* 0x0000000300007348 */ /* 0x000ff00003800000 */
[----:B------:R-:W-:-:S04]  /*f4f0*/  VOTE.ANY R0, PT, !P0 ;  /* 0x0000000000007806 */ /* 0x000fc800040e0100 */
[----:B------:R-:W-:Y:S01]  /*f500*/  LOP3.LUT R0, R0, R3, RZ, 0xc0, !PT ;  /* 0x0000000300007212 */ /* 0x000fe200078ec0ff */
[----:B------:R-:W-:-:S04]  /*f510*/  IMAD.MOV.U32 R3, RZ, RZ, 0x0 ;  /* 0x00000000ff037424 */ /* 0x000fc800078e00ff */
[----:B------:R-:W-:Y:S05]  /*f520*/  RET.REL.NODEC R2 `(_ZN7cutlass13device_kernelIN5flash19enable_sm80_to_sm89INS1_16FlashAttnFwdSm80INS1_25CollectiveMainloopFwdSm80ILi4ELi1ELb0EN4cute5tupleIJNS5_1CILi128EEENS7_ILi48EEENS7_ILi96EEEEEELi96ENS_10bfloat16_tEfNS_4arch4Sm80ELb0ELb0ELb1ELb1ELb0ELb0ELb1ELb1EEENS1_21CollectiveEpilogueFwdINS6_IJS8_SA_S9_EEENS6_IJNS7_ILi1EEESI_SI_EEESC_SE_Li128ELb1ELb1ELb1ELb0EEENS1_36VarlenDynamicPersistentTileSchedulerILi128ELi48ELi128ELi128ELb1ELb1ELb0ELb0ELb1ELb1EEEEEEEEEvNT_6ParamsE) ;  /* 0xffff0ad002007950 */ /* 0x000fea0003c3ffff */
.L_x_159:
        /* <DEDUP_REMOVED lines=13> */
.L_x_1425:


//--------------------- .text._ZN7cutlass13device_kernelIN5flash19enable_sm80_to_sm89INS1_16FlashAttnFwdSm80INS1_25CollectiveMainloopFwdSm80ILi4ELi1ELb0EN4cute5tupleIJNS5_1CILi128EEENS7_ILi48EEENS7_ILi96EEEEEELi96ENS_10bfloat16_tEfNS_4arch4Sm80ELb0ELb0ELb1ELb1ELb0ELb1ELb1ELb1EEENS1_21CollectiveEpilogueFwdINS6_IJS8_SA_S9_EEENS6_IJNS7_ILi1EEESI_SI_EEESC_SE_Li128ELb1ELb1ELb1ELb0EEENS1_36VarlenDynamicPersistentTileSchedulerILi128ELi48ELi128ELi128ELb1ELb1ELb0ELb0ELb1ELb1EEEEEEEEEvNT_6ParamsE --------------------------
	.section	.text._ZN7cutlass13device_kernelIN5flash19enable_sm80_to_sm89INS1_16FlashAttnFwdSm80INS1_25CollectiveMainloopFwdSm80ILi4ELi1ELb0EN4cute5tupleIJNS5_1CILi128EEENS7_ILi48EEENS7_ILi96EEEEEELi96ENS_10bfloat16_tEfNS_4arch4Sm80ELb0ELb0ELb1ELb1ELb0ELb1ELb1ELb1EEENS1_21CollectiveEpilogueFwdINS6_IJS8_SA_S9_EEENS6_IJNS7_ILi1EEESI_SI_EEESC_SE_Li128ELb1ELb1ELb1ELb0EEENS1_36VarlenDynamicPersistentTileSchedulerILi128ELi48ELi128ELi128ELb1ELb1ELb0ELb0ELb1ELb1EEEEEEEEEvNT_6ParamsE,"ax",@progbits
	.sectioninfo	@"SHI_REGISTERS=255"
	.align	128
.text._ZN7cutlass13device_kernelIN5flash19enable_sm80_to_sm89INS1_16FlashAttnFwdSm80INS1_25CollectiveMainloopFwdSm80ILi4ELi1ELb0EN4cute5tupleIJNS5_1CILi128EEENS7_ILi48EEENS7_ILi96EEEEEELi96ENS_10bfloat16_tEfNS_4arch4Sm80ELb0ELb0ELb1ELb1ELb0ELb1ELb1ELb1EEENS1_21CollectiveEpilogueFwdINS6_IJS8_SA_S9_EEENS6_IJNS7_ILi1EEESI_SI_EEESC_SE_Li128ELb1ELb1ELb1ELb0EEENS1_36VarlenDynamicPersistentTileSchedulerILi128ELi48ELi128ELi128ELb1ELb1ELb0ELb0ELb1ELb1EEEEEEEEEvNT_6ParamsE:
        .type           _ZN7cutlass13device_kernelIN5flash19enable_sm80_to_sm89INS1_16FlashAttnFwdSm80INS1_25CollectiveMainloopFwdSm80ILi4ELi1ELb0EN4cute5tupleIJNS5_1CILi128EEENS7_ILi48EEENS7_ILi96EEEEEELi96ENS_10bfloat16_tEfNS_4arch4Sm80ELb0ELb0ELb1ELb1ELb0ELb1ELb1ELb1EEENS1_21CollectiveEpilogueFwdINS6_IJS8_SA_S9_EEENS6_IJNS7_ILi1EEESI_SI_EEESC_SE_Li128ELb1ELb1ELb1ELb0EEENS1_36VarlenDynamicPersistentTileSchedulerILi128ELi48ELi128ELi128ELb1ELb1ELb0ELb0ELb1ELb1EEEEEEEEEvNT_6ParamsE,@function
        .size           _ZN7cutlass13device_kernelIN5flash19enable_sm80_to_sm89INS1_16FlashAttnFwdSm80INS1_25CollectiveMainloopFwdSm80ILi4ELi1ELb0EN4cute5tupleIJNS5_1CILi128EEENS7_ILi48EEENS7_ILi96EEEEEELi96ENS_10bfloat16_tEfNS_4arch4Sm80ELb0ELb0ELb1ELb1ELb0ELb1ELb1ELb1EEENS1_21CollectiveEpilogueFwdINS6_IJS8_SA_S9_EEENS6_IJNS7_ILi1EEESI_SI_EEESC_SE_Li128ELb1ELb1ELb1ELb0EEENS1_36VarlenDynamicPersistentTileSchedulerILi128ELi48ELi128ELi128ELb1ELb1ELb0ELb0ELb1ELb1EEEEEEEEEvNT_6ParamsE,(.L_x_1430 - _ZN7cutlass13device_kernelIN5flash19enable_sm80_to_sm89INS1_16FlashAttnFwdSm80INS1_25CollectiveMainloopFwdSm80ILi4ELi1ELb0EN4cute5tupleIJNS5_1CILi128EEENS7_ILi48EEENS7_ILi96EEEEEELi96ENS_10bfloat16_tEfNS_4arch4Sm80ELb0ELb0ELb1ELb1ELb0ELb1ELb1ELb1EEENS1_21CollectiveEpilogueFwdINS6_IJS8_SA_S9_EEENS6_IJNS7_ILi1EEESI_SI_EEESC_SE_Li128ELb1ELb1ELb1ELb0EEENS1_36VarlenDynamicPersistentTileSchedulerILi128ELi48ELi128ELi128ELb1ELb1ELb0ELb0ELb1ELb1EEEEEEEEEvNT_6ParamsE)
        .other          _ZN7cutlass13device_kernelIN5flash19enable_sm80_to_sm89INS1_16FlashAttnFwdSm80INS1_25CollectiveMainloopFwdSm80ILi4ELi1ELb0EN4cute5tupleIJNS5_1CILi128EEENS7_ILi48EEENS7_ILi96EEEEEELi96ENS_10bfloat16_tEfNS_4arch4Sm80ELb0ELb0ELb1ELb1ELb0ELb1ELb1ELb1EEENS1_21CollectiveEpilogueFwdINS6_IJS8_SA_S9_EEENS6_IJNS7_ILi1EEESI_SI_EEESC_SE_Li128ELb1ELb1ELb1ELb0EEENS1_36VarlenDynamicPersistentTileSchedulerILi128ELi48ELi128ELi128ELb1ELb1ELb0ELb0ELb1ELb1EEEEEEEEEvNT_6ParamsE,@"STO_CUDA_ENTRY STV_DEFAULT"
_ZN7cutlass13device_kernelIN5flash19enable_sm80_to_sm89INS1_16FlashAttnFwdSm80INS1_25CollectiveMainloopFwdSm80ILi4ELi1ELb0EN4cute5tupleIJNS5_1CILi128EEENS7_ILi48EEENS7_ILi96EEEEEELi96ENS_10bfloat16_tEfNS_4arch4Sm80ELb0ELb0ELb1ELb1ELb0ELb1ELb1ELb1EEENS1_21CollectiveEpilogueFwdINS6_IJS8_SA_S9_EEENS6_IJNS7_ILi1EEESI_SI_EEESC_SE_Li128ELb1ELb1ELb1ELb0EEENS1_36VarlenDynamicPersistentTileSchedulerILi128ELi48ELi128ELi128ELb1ELb1ELb0ELb0ELb1ELb1EEEEEEEEEvNT_6ParamsE:
        /* <DEDUP_REMOVED lines=54> */
.L_x_165:
        /* <DEDUP_REMOVED lines=17> */
.L_x_332:
        /* <DEDUP_REMOVED lines=16> */
.L_x_333:
[----:B--2---:R-:W-:-:S05]  /*0570*/  IMAD R0, R0, c[0x0][0x538], RZ ;  /* 0x00014e0000007a24 */ /* 0x004fca00078e02ff */
[----:B------:R-:W-:-:S04]  /*0580*/  IADD3 R6, R0, R6, RZ ;  /* 0x0000000600067210 */ /* 0x000fc80007ffe0ff */
[----:B------:R-:W-:-:S13]  /*0590*/  ISETP.GT.AND P0, PT, R6, UR4, PT ;  /* 0x0000000406007c0c */ /* 0x000fda000bf04270 */
[----:B-1----:R-:W-:Y:S05]  /*05a0*/  @!P0 BRA `(.L_x_165) ;  /* 0xfffffdb000008947 */ /* 0x002fea000383ffff */
.L_x_161:
[----:B------:R-:W-:-:S05]  /*05b0*/  IADD3 R12, -R0, R6, RZ ;  /* 0x00000006000c7210 */ /* 0x000fca0007ffe1ff */
[----:B------:R-:W-:-:S05]  /*05c0*/  IMAD R0, R4, c[0x0][0x538], R12 ;  /* 0x00014e0004007a24 */ /* 0x000fca00078e020c */
[----:B------:R-:W-:Y:S01]  /*05d0*/  ISETP.GT.AND P0, PT, R0, UR4, PT ;  /* 0x0000000400007c0c */ /* 0x000fe2000bf04270 */
[----:B------:R-:W-:-:S12]  /*05e0*/  BRA.DIV ~URZ, `(.L_x_166) ;  /* 0x000181f27f007947 */ /* 0x000fd8000b800000 */
[----:B------:R-:W-:-:S04]  /*05f0*/  VOTE.ANY R6, PT, !P0 ;  /* 0x0000000000067806 */ /* 0x000fc800040e0100 */
.L_x_334:
[----:B------:R1:W2:Y:S01]  /*0600*/  POPC R13, R6 ;  /* 0x00000006000d7309 */ /* 0x0002a20000000000 */
[----:B------:R-:W-:Y:S05]  /*0610*/  BRA.DIV ~URZ, `(.L_x_167) ;  /* 0x000182127f007947 */ /* 0x000fea000b800000 */
[----:B--2---:R-:W2:Y:S04]  /*0620*/  SHFL.IDX PT, R11, R8, R13, 0x1f ;  /* 0x00001f0d080b7589 */ /* 0x004ea800000e0000 */
[----:B------:R3:W4:Y:S02]  /*0630*/  SHFL.IDX PT, R10, R7, R13, 0x1f ;  /* 0x00001f0d070a7589 */ /* 0x00072400000e0000 */
[----:B---3--:R-:W-:Y:S02]  /*0640*/  MOV R7, RZ ;  /* 0x000000ff00077202 */ /* 0x008fe40000000f00 */
.L_x_335:
[----:B--2-4-:R-:W-:Y:S01]  /*0650*/  ISETP.NE.AND P0, PT, R6, RZ, PT ;  /* 0x000000ff0600720c */ /* 0x014fe20003f05270 */
[----:B------:R-:W-:-:S12]  /*0660*/  BSSY B0, `(.L_x_168) ;  /* 0x0000005000007945 */ /* 0x000fd80003800000 */
[----:B------:R-:W-:Y:S05]  /*0670*/  @!P0 BRA `(.L_x_169) ;  /* 0x0000003000008947 */ /* 0x000fea0003800000 */
[----:B------:R-:W-:Y:S01]  /*0680*/  IADD3 R3, R13, -0x1, RZ ;  /* 0xffffffff0d037810 */ /* 0x000fe20007ffe0ff */
[----:B------:R-:W-:Y:S05]  /*0690*/  BRA.DIV ~URZ, `(.L_x_170) ;  /* 0x000182727f007947 */ /* 0x000fea000b800000 */
[----:B------:R2:W3:Y:S02]  /*06a0*/  SHFL.IDX PT, R7, R4, R3, 0x1f ;  /* 0x00001f0304077589 */ /* 0x0004e400000e0000 */
.L_x_169:
[----:B------:R-:W-:Y:S05]  /*06b0*/  BSYNC B0 ;  /* 0x0000000000007941 */ /* 0x000fea0003800000 */
.L_x_168:
        /* <DEDUP_REMOVED lines=23> */
[----:B------:R-:W-:Y:S02]  /*0830*/  ISETP.GT.U32.AND P0, PT, R5, R0, PT ;  /* 0x000000000500720c */ /* 0x000fe40003f04070 */
[----:B-1----:R-:W-:-:S11]  /*0840*/  IADD3 R3, R3, 0xffffffe, RZ ;  /* 0x0ffffffe03037810 */ /* 0x002fd60007ffe0ff */
[----:B------:R-:W-:Y:S01]  /*0850*/  @!P0 IMAD.IADD R0, R0, 0x1, -R5 ;  /* 0x0000000100008824 */ /* 0x000fe200078e0a05 */
[----:B------:R-:W-:Y:S02]  /*0860*/  @!P0 IADD3 R2, R2, 0x1, RZ ;  /* 0x0000000102028810 */ /* 0x000fe40007ffe0ff */
[----:B------:R-:W-:Y:S01]  /*0870*/  ISETP.NE.AND P0, PT, R11, RZ, PT ;  /* 0x000000ff0b00720c */ /* 0x000fe20003f05270 */
[----:B------:R-:W1:Y:S01]  /*0880*/  F2I.FTZ.U32.TRUNC.NTZ R3, R3 ;  /* 0x0000000300037305 */ /* 0x000e62000021f000 */
[----:B------:R-:W-:Y:S02]  /*0890*/  ISETP.GE.U32.AND P2, PT, R0, R5, PT ;  /* 0x000000050000720c */ /* 0x000fe40003f46070 */
[----:B------:R-:W-:-:S04]  /*08a0*/  LOP3.LUT R0, R12, R11, RZ, 0x3c, !PT ;  /* 0x0000000b0c007212 */ /* 0x000fc800078e3cff */
[----:B------:R-:W-:-:S07]  /*08b0*/  ISETP.GE.AND P1, PT, R0, RZ, PT ;  /* 0x000000ff0000720c */ /* 0x000fce0003f26270 */
[----:B------:R-:W-:Y:S02]  /*08c0*/  @P2 IADD3 R2, R2, 0x1, RZ ;  /* 0x0000000102022810 */ /* 0x000fe40007ffe0ff */
[----:B-1----:R-:W-:-:S03]  /*08d0*/  IADD3 R0, RZ, -R3, RZ ;  /* 0x80000003ff007210 */ /* 0x002fc60007ffe0ff */
[----:B------:R-:W-:Y:S02]  /*08e0*/  IMAD.MOV.U32 R4, RZ, RZ, R2 ;  /* 0x000000ffff047224 */ /* 0x000fe400078e0002 */
[----:B------:R-:W-:Y:S01]  /*08f0*/  IMAD.MOV.U32 R2, RZ, RZ, R0 ;  /* 0x000000ffff027224 */ /* 0x000fe200078e0000 */
[----:B------:R-:W-:Y:S01]  /*0900*/  IABS R0, R10 ;  /* 0x0000000a00007213 */ /* 0x000fe20000000000 */
[----:B------:R-:W-:Y:S01]  /*0910*/  @!P1 IMAD.MOV R4, RZ, RZ, -R4 ;  /* 0x000000ffff049224 */ /* 0x000fe200078e0a04 */
[----:B------:R-:W-:Y:S01]  /*0920*/  @!P0 LOP3.LUT R4, RZ, R11, RZ, 0x33, !PT ;  /* 0x0000000bff048212 */ /* 0x000fe200078e33ff */
[----:B------:R-:W-:Y:S01]  /*0930*/  IMAD R5, R2, R7, RZ ;  /* 0x0000000702057224 */ /* 0x000fe200078e02ff */
[----:B------:R-:W-:Y:S01]  /*0940*/  MOV R2, RZ ;  /* 0x000000ff00027202 */ /* 0x000fe20000000f00 */
[----:B------:R-:W-:Y:S01]  /*0950*/  IMAD.MOV R6, RZ, RZ, -R0 ;  /* 0x000000ffff067224 */ /* 0x000fe200078e0a00 */
[----:B------:R-:W-:-:S03]  /*0960*/  IABS R8, R4 ;  /* 0x0000000400087213 */ /* 0x000fc60000000000 */
        /* <DEDUP_REMOVED lines=26> */
.L_x_162:
[----:B------:R-:W-:Y:S01]  /*0b10*/  MOV R0, UR4 ;  /* 0x0000000400007c02 */ /* 0x000fe20008000f00 */
[----:B------:R-:W-:Y:S04]  /*0b20*/  STL [R1+0x14], RZ ;  /* 0x000014ff01007387 */ /* 0x000fe80000100800 */
[----:B------:R-:W-:Y:S04]  /*0b30*/  STL [R1+0x18], RZ ;  /* 0x000018ff01007387 */ /* 0x000fe80000100800 */
[----:B------:R1:W-:Y:S02]  /*0b40*/  STL [R1+0x10], R0 ;  /* 0x0000100001007387 */ /* 0x0003e40000100800 */
[----:B-1----:R-:W-:-:S05]  /*0b50*/  MOV R0, c[0x0][0x53c] ;  /* 0x00014f0000007a02 */ /* 0x002fca0000000f00 */
[----:B------:R1:W-:Y:S02]  /*0b60*/  STL [R1+0x1c], R0 ;  /* 0x00001c0001007387 */ /* 0x0003e40000100800 */
.L_x_171:
        /* <DEDUP_REMOVED lines=8> */
.L_x_160:
[----:B------:R-:W2:Y:S02]  /*0bf0*/  LDL R0, [R1+0x1c] ;  /* 0x00001c0001007983 */ /* 0x000ea40000100800 */
[----:B--2---:R-:W-:-:S13]  /*0c00*/  ISETP.GE.AND P0, PT, R0, c[0x0][0x53c], PT ;  /* 0x00014f0000007a0c */ /* 0x004fda0003f06270 */
[----:B------:R-:W-:Y:S05]  /*0c10*/  @P0 EXIT ;  /* 0x000000000000094d */ /* 0x000fea0003800000 */
[----:B------:R-:W2:Y:S02]  /*0c20*/  S2R R12, SR_TID.X ;  /* 0x00000000000c7919 */ /* 0x000ea40000002100 */
[----:B--2---:R-:W-:Y:S02]  /*0c30*/  SHF.R.S32.HI R14, RZ, 0x1f, R12 ;  /* 0x0000001fff0e7819 */ /* 0x004fe4000001140c */
[-C--:B------:R-:W-:Y:S02]  /*0c40*/  LEA.HI R10, R12, R12.reuse, RZ, 0x1 ;  /* 0x0000000c0c0a7211 */ /* 0x080fe400078f08ff */
[----:B------:R-:W-:Y:S02]  /*0c50*/  LEA.HI R23, R14, R12, RZ, 0x3 ;  /* 0x0000000c0e177211 */ /* 0x000fe400078f18ff */
[----:B------:R-:W-:Y:S02]  /*0c60*/  SHF.R.S32.HI R242, RZ, 0x1, R10 ;  /* 0x00000001fff27819 */ /* 0x000fe4000001140a */
[----:B------:R-:W-:-:S02]  /*0c70*/  LOP3.LUT R0, R23, 0xfffffff8, RZ, 0xc0, !PT ;  /* 0xfffffff817007812 */ /* 0x000fc400078ec0ff */
[----:B-1----:R-:W-:Y:S02]  /*0c80*/  LEA.HI R5, R14, R12, RZ, 0x4 ;  /* 0x0000000c0e057211 */ /* 0x002fe400078f20ff */
[----:B------:R-:W-:Y:S01]  /*0c90*/  LEA.HI R3, R10, R242, RZ, 0x1 ;  /* 0x000000f20a037211 */ /* 0x000fe200078f08ff */
[----:B------:R-:W-:Y:S01]  /*0ca0*/  IMAD.IADD R2, R12, 0x1, -R0 ;  /* 0x000000010c027824 */ /* 0x000fe200078e0a00 */
[----:B------:R-:W-:Y:S02]  /*0cb0*/  SHF.R.S32.HI R6, RZ, 0x4, R5 ;  /* 0x00000004ff067819 */ /* 0x000fe40000011405 */
[----:B------:R-:W-:Y:S02]  /*0cc0*/  LOP3.LUT R0, R3, 0x7fffffe, RZ, 0xc0, !PT ;  /* 0x07fffffe03007812 */ /* 0x000fe400078ec0ff */
[----:B------:R-:W-:Y:S02]  /*0cd0*/  LEA.HI R11, R2, R2, RZ, 0x1 ;  /* 0x00000002020b7211 */ /* 0x000fe400078f08ff */
[----:B------:R-:W-:Y:S01]  /*0ce0*/  LEA.HI R4, R5, R6, RZ, 0x1 ;  /* 0x0000000605047211 */ /* 0x000fe200078f08ff */
[----:B------:R-:W-:Y:S01]  /*0cf0*/  IMAD.IADD R0, R242, 0x1, -R0 ;  /* 0x00000001f2007824 */ /* 0x000fe200078e0a00 */
[----:B------:R-:W-:-:S02]  /*0d00*/  LOP3.LUT R3, R11, 0x3fffffe, RZ, 0xc0, !PT ;  /* 0x03fffffe0b037812 */ /* 0x000fc400078ec0ff */
[----:B------:R-:W-:Y:S01]  /*0d10*/  LOP3.LUT R4, R4, 0xfffffffe, RZ, 0xc0, !PT ;  /* 0xfffffffe04047812 */ /* 0x000fe200078ec0ff */
[----:B------:R-:W-:Y:S01]  /*0d20*/  IMAD R22, R6, 0x8, R0 ;  /* 0x0000000806167824 */ /* 0x000fe200078e0200 */
[-C--:B------:R-:W-:Y:S01]  /*0d30*/  LEA.HI R7, R14, R12.reuse, RZ, 0x5 ;  /* 0x0000000c0e077211 */ /* 0x080fe200078f28ff */
[----:B------:R-:W-:Y:S01]  /*0d40*/  IMAD.IADD R21, R2, 0x1, -R3 ;  /* 0x0000000102157824 */ /* 0x000fe200078e0a03 */
[----:B------:R-:W-:Y:S01]  /*0d50*/  LEA.HI R14, R14, R12, RZ, 0x2 ;  /* 0x0000000c0e0e7211 */ /* 0x000fe200078f10ff */
[----:B------:R-:W-:Y:S01]  /*0d60*/  IMAD.IADD R19, R6, 0x1, -R4 ;  /* 0x0000000106137824 */ /* 0x000fe200078e0a04 */
[----:B------:R-:W-:Y:S01]  /*0d70*/  LOP3.LUT R0, R5, 0xfffffff0, RZ, 0xc0, !PT ;  /* 0xfffffff005007812 */ /* 0x000fe200078ec0ff */
[----:B------:R-:W-:Y:S01]  /*0d80*/  IMAD.SHL.U32 R22, R22, 0x20, RZ ;  /* 0x0000002016167824 */ /* 0x000fe200078e00ff */
[----:B------:R-:W-:Y:S02]  /*0d90*/  SHF.R.S32.HI R2, RZ, 0x3, R23 ;  /* 0x00000003ff027819 */ /* 0x000fe40000011417 */
[----:B------:R-:W-:Y:S01]  /*0da0*/  LOP3.LUT R4, R14, 0xfffffffc, RZ, 0xc0, !PT ;  /* 0xfffffffc0e047812 */ /* 0x000fe200078ec0ff */
[----:B------:R-:W-:Y:S01]  /*0db0*/  IMAD.IADD R0, R12, 0x1, -R0 ;  /* 0x000000010c007824 */ /* 0x000fe200078e0a00 */
[----:B------:R-:W-:Y:S01]  /*0dc0*/  SHF.R.S32.HI R243, RZ, 0x2, R14 ;  /* 0x00000002fff37819 */ /* 0x000fe2000001140e */
[----:B------:R-:W-:Y:S01]  /*0dd0*/  IMAD.SHL.U32 R2, R2, 0x40, RZ ;  /* 0x0000004002027824 */ /* 0x000fe200078e00ff */
[----:B------:R-:W-:Y:S01]  /*0de0*/  SHF.R.S32.HI R9, RZ, 0x5, R7 ;  /* 0x00000005ff097819 */ /* 0x000fe20000011407 */
[----:B------:R-:W-:Y:S01]  /*0df0*/  IMAD.IADD R25, R12, 0x1, -R4 ;  /* 0x000000010c197824 */ /* 0x000fe200078e0a04 */
[----:B------:R-:W-:-:S02]  /*0e00*/  LEA.HI R3, R14, R243, RZ, 0x1 ;  /* 0x000000f30e037211 */ /* 0x000fc400078f08ff */
[----:B------:R-:W-:Y:S01]  /*0e10*/  LOP3.LUT R2, R2, 0xc0, RZ, 0xc0, !PT ;  /* 0x000000c002027812 */ /* 0x000fe200078ec0ff */
[----:B------:R-:W-:Y:S01]  /*0e20*/  IMAD.SHL.U32 R250, R25, 0x8, RZ ;  /* 0x0000000819fa7824 */ /* 0x000fe200078e00ff */
[----:B------:R-:W-:Y:S02]  /*0e30*/  LEA.HI R8, R0, R0, RZ, 0x1 ;  /* 0x0000000000087211 */ /* 0x000fe400078f08ff */
[----:B------:R-:W-:Y:S02]  /*0e40*/  LOP3.LUT R4, R3, 0x7fffffe, RZ, 0xc0, !PT ;  /* 0x07fffffe03047812 */ /* 0x000fe400078ec0ff */
[----:B------:R-:W-:Y:S02]  /*0e50*/  SHF.R.S32.HI R6, RZ, 0x1f, R0 ;  /* 0x0000001fff067819 */ /* 0x000fe40000011400 */
[----:B------:R-:W-:Y:S02]  /*0e60*/  LOP3.LUT R3, R8, 0x7fffffe, RZ, 0xc0, !PT ;  /* 0x07fffffe08037812 */ /* 0x000fe400078ec0ff */
[----:B------:R-:W-:-:S02]  /*0e70*/  SHF.R.U32.HI R5, RZ, 0x3, R2 ;  /* 0x00000003ff057819 */ /* 0x000fc40000011602 */
[----:B------:R-:W-:Y:S01]  /*0e80*/  LOP3.LUT R2, R2, 0x18, R250, 0xf8, !PT ;  /* 0x0000001802027812 */ /* 0x000fe200078ef8fa */
[----:B------:R-:W-:Y:S01]  /*0e90*/  IMAD.IADD R13, R0, 0x1, -R3 ;  /* 0x00000001000d7824 */ /* 0x000fe200078e0a03 */
[----:B------:R-:W-:Y:S01]  /*0ea0*/  LEA.HI R16, R6, R0, RZ, 0x3 ;  /* 0x0000000006107211 */ /* 0x000fe200078f18ff */
[----:B------:R-:W-:Y:S01]  /*0eb0*/  IMAD.IADD R6, R243, 0x1, -R4 ;  /* 0x00000001f3067824 */ /* 0x000fe200078e0a04 */
[----:B------:R-:W-:Y:S02]  /*0ec0*/  LOP3.LUT R5, R2, R5, RZ, 0x3c, !PT ;  /* 0x0000000502057212 */ /* 0x000fe400078e3cff */
[----:B------:R-:W-:Y:S01]  /*0ed0*/  SHF.R.S32.HI R3, RZ, 0x1f, R7 ;  /* 0x0000001fff037819 */ /* 0x000fe20000011407 */
[----:B------:R-:W-:Y:S01]  /*0ee0*/  IMAD R0, R9, 0x8, R6 ;  /* 0x0000000809007824 */ /* 0x000fe200078e0206 */
[----:B------:R-:W-:Y:S01]  /*0ef0*/  LOP3.LUT R4, R10, 0xfffffffe, RZ, 0xc0, !PT ;  /* 0xfffffffe0a047812 */ /* 0x000fe200078ec0ff */
[----:B------:R-:W-:Y:S01]  /*0f00*/  IMAD.SHL.U32 R10, R16, 0x20, RZ ;  /* 0x00000020100a7824 */ /* 0x000fe200078e00ff */
[----:B------:R-:W-:Y:S01]  /*0f10*/  LOP3.LUT R2, R7, 0xffffffe0, RZ, 0xc0, !PT ;  /* 0xffffffe007027812 */ /* 0x000fe200078ec0ff */
[----:B------:R-:W-:Y:S01]  /*0f20*/  IMAD.U32 R241, R0, 0x20, R5 ;  /* 0x0000002000f17824 */ /* 0x000fe200078e0005 */
[----:B------:R-:W-:Y:S01]  /*0f30*/  LEA.HI R3, R3, R9, RZ, 0x2 ;  /* 0x0000000903037211 */ /* 0x000fe200078f10ff */
[C---:B------:R-:W-:Y:S01]  /*0f40*/  IMAD.IADD R33, R12.reuse, 0x1, -R4 ;  /* 0x000000010c217824 */ /* 0x040fe200078e0a04 */
[----:B------:R-:W-:Y:S01]  /*0f50*/  LEA.HI R0, R25, R25, RZ, 0x1 ;  /* 0x0000001919007211 */ /* 0x000fe200078f08ff */
[----:B------:R-:W-:Y:S01]  /*0f60*/  IMAD.IADD R32, R12, 0x1, -R2 ;  /* 0x000000010c207824 */ /* 0x000fe200078e0a02 */
[----:B------:R-:W-:Y:S01]  /*0f70*/  LOP3.LUT R3, R3, 0xffffffc, RZ, 0xc0, !PT ;  /* 0x0ffffffc03037812 */ /* 0x000fe200078ec0ff */
[----:B------:R-:W-:Y:S01]  /*0f80*/  IMAD.SHL.U32 R132, R33, 0x4, RZ ;  /* 0x0000000421847824 */ /* 0x000fe200078e00ff */
[C---:B------:R-:W-:Y:S01]  /*0f90*/  LOP3.LUT R2, R0.reuse, 0x1ffffffe, RZ, 0xc0, !PT ;  /* 0x1ffffffe00027812 */ /* 0x040fe200078ec0ff */
[----:B------:R-:W-:Y:S01]  /*0fa0*/  IMAD.SHL.U32 R0, R0, 0x20, RZ ;  /* 0x0000002000007824 */ /* 0x000fe200078e00ff */
[----:B------:R-:W-:Y:S01]  /*0fb0*/  SHF.R.S32.HI R4, RZ, 0x1f, R32 ;  /* 0x0000001fff047819 */ /* 0x000fe20000011420 */
[----:B------:R-:W-:Y:S01]  /*0fc0*/  IMAD.IADD R5, R9, 0x1, -R3 ;  /* 0x0000000109057824 */ /* 0x000fe200078e0a03 */
[----:B------:R-:W-:Y:S01]  /*0fd0*/  IADD3 R152, R132, 0x10, RZ ;  /* 0x0000001084987810 */ /* 0x000fe20007ffe0ff */
[----:B------:R-:W-:Y:S01]  /*0fe0*/  IMAD.IADD R3, R25, 0x1, -R2 ;  /* 0x0000000119037824 */ /* 0x000fe200078e0a02 */
[----:B------:R-:W-:Y:S01]  /*0ff0*/  LOP3.LUT R2, R0, 0xffffffc0, RZ, 0xc0, !PT ;  /* 0xffffffc000027812 */ /* 0x000fe200078ec0ff */
[----:B------:R-:W-:Y:S01]  /*1000*/  IMAD.SHL.U32 R100, R33, 0x8, RZ ;  /* 0x0000000821647824 */ /* 0x000fe200078e00ff */
[----:B------:R-:W-:Y:S01]  /*1010*/  IADD3 R6, R242, 0x40, RZ ;  /* 0x00000040f2067810 */ /* 0x000fe20007ffe0ff */
[----:B------:R-:W-:Y:S01]  /*1020*/  IMAD.IADD R0, R132, 0x1, R152 ;  /* 0x0000000184007824 */ /* 0x000fe200078e0298 */
[----:B------:R-:W-:Y:S01]  /*1030*/  LEA.HI R20, R4, R32, RZ, 0x2 ;  /* 0x0000002004147211 */ /* 0x000fe200078f10ff */
[----:B------:R-:W-:Y:S01]  /*1040*/  IMAD R24, R3, 0x8, R2 ;  /* 0x0000000803187824 */ /* 0x000fe200078e0202 */
[----:B------:R-:W-:-:S02]  /*1050*/  SHF.R.S32.HI R3, RZ, 0x1f, R6 ;  /* 0x0000001fff037819 */ /* 0x000fc40000011406 */
[----:B------:R-:W-:Y:S02]  /*1060*/  SHF.R.S32.HI R4, RZ, 0x2, R20 ;  /* 0x00000002ff047819 */ /* 0x000fe40000011414 */
[-C--:B------:R-:W-:Y:S02]  /*1070*/  LEA.HI R3, R3, R6.reuse, RZ, 0x3 ;  /* 0x0000000603037211 */ /* 0x080fe400078f18ff */
[----:B------:R-:W-:Y:S01]  /*1080*/  SHF.R.S32.HI R2, RZ, 0x1f, R0 ;  /* 0x0000001fff027819 */ /* 0x000fe20000011400 */
[----:B------:R-:W-:Y:S01]  /*1090*/  IMAD R30, R5, 0x10, R4 ;  /* 0x00000010051e7824 */ /* 0x000fe200078e0204 */
[----:B------:R-:W-:Y:S01]  /*10a0*/  IADD3 R135, R132, 0x20, RZ ;  /* 0x0000002084877810 */ /* 0x000fe20007ffe0ff */
[----:B------:R-:W-:Y:S01]  /*10b0*/  IMAD.SHL.U32 R3, R3, 0x20, RZ ;  /* 0x0000002003037824 */ /* 0x000fe200078e00ff */
[----:B------:R-:W-:Y:S02]  /*10c0*/  LEA.HI R12, R6, R6, RZ, 0x1 ;  /* 0x00000006060c7211 */ /* 0x000fe400078f08ff */
[CC--:B------:R-:W-:Y:S01]  /*10d0*/  LEA.HI R15, R2.reuse, R0.reuse, RZ, 0x3 ;  /* 0x00000000020f7211 */ /* 0x0c0fe200078f18ff */
[----:B------:R-:W-:Y:S01]  /*10e0*/  STL [R1+0x94], R30 ;  /* 0x0000941e01007387 */ /* 0x000fe20000100800 */
[----:B------:R-:W-:Y:S01]  /*10f0*/  LEA.HI R17, R2, R0, RZ, 0x5 ;  /* 0x0000000002117211 */ /* 0x000fe200078f28ff */
[----:B------:R-:W-:Y:S01]  /*1100*/  IMAD.IADD R0, R132, 0x1, R135 ;  /* 0x0000000184007824 */ /* 0x000fe200078e0287 */
[----:B------:R-:W-:-:S02]  /*1110*/  LOP3.LUT R4, R12, 0x7fffffe, RZ, 0xc0, !PT ;  /* 0x07fffffe0c047812 */ /* 0x000fc400078ec0ff */
[----:B------:R-:W-:Y:S02]  /*1120*/  SHF.R.S32.HI R7, RZ, 0x1f, R14 ;  /* 0x0000001fff077819 */ /* 0x000fe4000001140e */
[----:B------:R-:W-:Y:S01]  /*1130*/  LOP3.LUT R3, R3, 0xffffff00, RZ, 0xc0, !PT ;  /* 0xffffff0003037812 */ /* 0x000fe200078ec0ff */
[----:B------:R-:W-:Y:S01]  /*1140*/  IMAD.IADD R4, R6, 0x1, -R4 ;  /* 0x0000000106047824 */ /* 0x000fe200078e0a04 */
[----:B------:R-:W-:Y:S02]  /*1150*/  SHF.R.S32.HI R2, RZ, 0x1f, R0 ;  /* 0x0000001fff027819 */ /* 0x000fe40000011400 */
[----:B------:R-:W-:Y:S01]  /*1160*/  LEA.HI R5, R7, R243, RZ, 0x3 ;  /* 0x000000f307057211 */ /* 0x000fe200078f18ff */
[----:B------:R-:W-:Y:S01]  /*1170*/  IMAD R26, R4, 0x20, R3 ;  /* 0x00000020041a7824 */ /* 0x000fe200078e0203 */
[CC--:B------:R-:W-:Y:S01]  /*1180*/  LEA.HI R14, R2.reuse, R0.reuse, RZ, 0x3 ;  /* 0x00000000020e7211 */ /* 0x0c0fe200078f18ff */
[----:B------:R-:W-:Y:S01]  /*1190*/  IMAD.SHL.U32 R4, R9, 0x200, RZ ;  /* 0x0000020009047824 */ /* 0x000fe200078e00ff */
[----:B------:R-:W-:-:S02]  /*11a0*/  LEA.HI R18, R2, R0, RZ, 0x5 ;  /* 0x0000000002127211 */ /* 0x000fc400078f28ff */
[----:B------:R-:W-:Y:S01]  /*11b0*/  LOP3.LUT R3, R5, 0xfffffff8, RZ, 0xc0, !PT ;  /* 0xfffffff805037812 */ /* 0x000fe200078ec0ff */
[----:B------:R-:W-:Y:S01]  /*11c0*/  STL [R1+0x5c], R26 ;  /* 0x00005c1a01007387 */ /* 0x000fe20000100800 */
[----:B------:R-:W-:Y:S02]  /*11d0*/  SHF.R.S32.HI R0, RZ, 0x1, R11 ;  /* 0x00000001ff007819 */ /* 0x000fe4000001140b */
[--C-:B------:R-:W-:Y:S01]  /*11e0*/  SHF.R.S32.HI R5, RZ, 0x1, R8.reuse ;  /* 0x00000001ff057819 */ /* 0x100fe20000011408 */
[----:B------:R-:W-:Y:S01]  /*11f0*/  IMAD.IADD R3, R243, 0x1, -R3 ;  /* 0x00000001f3037824 */ /* 0x000fe200078e0a03 */
[C---:B------:R-:W-:Y:S01]  /*1200*/  LOP3.LUT P3, RZ, R0.reuse, 0x2, RZ, 0xc0, !PT ;  /* 0x0000000200ff7812 */ /* 0x040fe2000786c0ff */
[----:B------:R-:W-:Y:S01]  /*1210*/  IMAD.SHL.U32 R0, R0, 0x40, RZ ;  /* 0x0000004000007824 */ /* 0x000fe200078e00ff */
[----:B------:R-:W-:Y:S02]  /*1220*/  SHF.R.S32.HI R2, RZ, 0x1f, R8 ;  /* 0x0000001fff027819 */ /* 0x000fe40000011408 */
[----:B------:R-:W-:-:S02]  /*1230*/  IADD3 R154, R132, 0x18, RZ ;  /* 0x00000018849a7810 */ /* 0x000fc40007ffe0ff */
[----:B------:R-:W-:Y:S02]  /*1240*/  LEA.HI R6, R2, R5, RZ, 0x2 ;  /* 0x0000000502067211 */ /* 0x000fe400078f10ff */
[----:B------:R-:W-:Y:S02]  /*1250*/  LEA.HI R2, R3, R3, RZ, 0x1 ;  /* 0x0000000303027211 */ /* 0x000fe400078f08ff */
[----:B------:R-:W-:Y:S02]  /*1260*/  LOP3.LUT R0, R0, 0xc0, RZ, 0xc0, !PT ;  /* 0x000000c000007812 */ /* 0x000fe400078ec0ff */
[----:B------:R-:W-:Y:S02]  /*1270*/  LOP3.LUT R11, R6, 0xfffffffc, RZ, 0xc0, !PT ;  /* 0xfffffffc060b7812 */ /* 0x000fe400078ec0ff */
[----:B------:R-:W-:Y:S02]  /*1280*/  LOP3.LUT R8, R2, 0x3fffffe, RZ, 0xc0, !PT ;  /* 0x03fffffe02087812 */ /* 0x000fe400078ec0ff */
[----:B------:R-:W-:Y:S01]  /*1290*/  LOP3.LUT R9, R0, 0x8, R23, 0xf8, !PT ;  /* 0x0000000800097812 */ /* 0x000fe200078ef817 */
[----:B------:R-:W-:Y:S01]  /*12a0*/  IMAD.IADD R11, R5, 0x1, -R11 ;  /* 0x00000001050b7824 */ /* 0x000fe200078e0a0b */
[----:B------:R-:W-:Y:S01]  /*12b0*/  SHF.R.U32.HI R6, RZ, 0x3, R0 ;  /* 0x00000003ff067819 */ /* 0x000fe20000011600 */
[----:B------:R-:W-:Y:S01]  /*12c0*/  IMAD.IADD R8, R3, 0x1, -R8 ;  /* 0x0000000103087824 */ /* 0x000fe200078e0a08 */
[----:B------:R-:W-:-:S02]  /*12d0*/  LOP3.LUT R0, R10, 0xffffff00, RZ, 0xc0, !PT ;  /* 0xffffff000a007812 */ /* 0x000fc400078ec0ff */
[----:B------:R-:W-:Y:S02]  /*12e0*/  LEA.HI R5, R7, R243, RZ, 0x2 ;  /* 0x000000f307057211 */ /* 0x000fe400078f10ff */
[----:B------:R-:W-:Y:S01]  /*12f0*/  SHF.R.S32.HI R2, RZ, 0x1, R2 ;  /* 0x00000001ff027819 */ /* 0x000fe20000011402 */
[----:B------:R-:W-:Y:S01]  /*1300*/  IMAD.IADD R3, R0, 0x1, R4 ;  /* 0x0000000100037824 */ /* 0x000fe200078e0204 */
[----:B------:R-:W-:Y:S01]  /*1310*/  LOP3.LUT R6, R9, R6, RZ, 0x3c, !PT ;  /* 0x0000000609067212 */ /* 0x000fe200078e3cff */
[----:B------:R-:W-:Y:S01]  /*1320*/  IMAD R16, R13, 0x20, R0 ;  /* 0x000000200d107824 */ /* 0x000fe200078e0200 */
[----:B------:R-:W-:Y:S01]  /*1330*/  LOP3.LUT R0, R5, 0xfffffffc, RZ, 0xc0, !PT ;  /* 0xfffffffc05007812 */ /* 0x000fe200078ec0ff */
[----:B------:R-:W-:Y:S01]  /*1340*/  IMAD R13, R13, 0x20, R3 ;  /* 0x000000200d0d7824 */ /* 0x000fe200078e0203 */
[----:B------:R-:W-:Y:S01]  /*1350*/  LOP3.LUT R5, R2, 0x1, RZ, 0xc0, !PT ;  /* 0x0000000102057812 */ /* 0x000fe200078ec0ff */
[----:B------:R-:W-:Y:S01]  /*1360*/  IMAD R3, R25, 0x2, R4 ;  /* 0x0000000219037824 */ /* 0x000fe200078e0204 */
[----:B------:R-:W-:Y:S01]  /*1370*/  SHF.R.S32.HI R4, RZ, 0x1, R12 ;  /* 0x00000001ff047819 */ /* 0x000fe2000001140c */
[----:B------:R-:W-:Y:S01]  /*1380*/  IMAD.IADD R0, R243, 0x1, -R0 ;  /* 0x00000001f3007824 */ /* 0x000fe200078e0a00 */
[----:B------:R-:W-:Y:S01]  /*1390*/  ISETP.NE.U32.AND P2, PT, R5, 0x1, PT ;  /* 0x000000010500780c */ /* 0x000fe20003f45070 */
[----:B------:R-:W-:Y:S01]  /*13a0*/  IMAD R8, R8, 0x20, R3 ;  /* 0x0000002008087824 */ /* 0x000fe200078e0203 */
[----:B------:R-:W-:Y:S01]  /*13b0*/  LOP3.LUT P1, RZ, R2, 0x2, RZ, 0xc0, !PT ;  /* 0x0000000202ff7812 */ /* 0x000fe2000782c0ff */
[----:B------:R-:W-:Y:S01]  /*13c0*/  IMAD.SHL.U32 R4, R4, 0x40, RZ ;  /* 0x0000004004047824 */ /* 0x000fe200078e00ff */
[C---:B------:R-:W-:Y:S01]  /*13d0*/  LOP3.LUT P0, RZ, R0.reuse, 0x2, RZ, 0xc0, !PT ;  /* 0x0000000200ff7812 */ /* 0x040fe2000780c0ff */
[----:B------:R-:W-:Y:S01]  /*13e0*/  IMAD R3, R19, 0x8, R21 ;  /* 0x0000000813037824 */ /* 0x000fe200078e0215 */
[----:B------:R-:W-:Y:S01]  /*13f0*/  LOP3.LUT P4, RZ, R11, 0x2, RZ, 0xc0, !PT ;  /* 0x000000020bff7812 */ /* 0x000fe2000788c0ff */
[----:B------:R-:W-:Y:S01]  /*1400*/  IMAD.SHL.U32 R5, R0, 0x40, RZ ;  /* 0x0000004000057824 */ /* 0x000fe200078e00ff */
[----:B------:R-:W-:Y:S01]  /*1410*/  LOP3.LUT R31, R4, 0xc0, RZ, 0xc0, !PT ;  /* 0x000000c0041f7812 */ /* 0x000fe200078ec0ff */
[----:B------:R-:W-:Y:S01]  /*1420*/  IMAD.U32 R0, R3, 0x20, R6 ;  /* 0x0000002003007824 */ /* 0x000fe200078e0006 */
[----:B------:R-:W-:Y:S01]  /*1430*/  IADD3 R153, R132, 0x28, RZ ;  /* 0x0000002884997810 */ /* 0x000fe20007ffe0ff */
[----:B------:R-:W-:Y:S01]  /*1440*/  IMAD.SHL.U32 R3, R2, 0x40, RZ ;  /* 0x0000004002037824 */ /* 0x000fe200078e00ff */
[----:B------:R-:W-:Y:S01]  /*1450*/  LOP3.LUT R29, R5, 0xc0, RZ, 0xc0, !PT ;  /* 0x000000c0051d7812 */ /* 0x000fe200078ec0ff */
[----:B------:R-:W-:Y:S01]  /*1460*/  IMAD.SHL.U32 R2, R17, 0x80, RZ ;  /* 0x0000008011027824 */ /* 0x000fe200078e00ff */
[----:B------:R-:W-:Y:S01]  /*1470*/  SHF.R.U32.HI R28, RZ, 0x3, R31 ;  /* 0x00000003ff1c7819 */ /* 0x000fe2000001161f */
[----:B------:R-:W-:Y:S01]  /*1480*/  STL [R1+0x54], R31 ;  /* 0x0000541f01007387 */ /* 0x000fe20000100800 */
[----:B------:R-:W-:-:S02]  /*1490*/  LOP3.LUT R5, R31, 0x18, R15, 0xf8, !PT ;  /* 0x000000181f057812 */ /* 0x000fc400078ef80f */
[----:B------:R-:W-:Y:S01]  /*14a0*/  LOP3.LUT R6, R3, 0xc0, RZ, 0xc0, !PT ;  /* 0x000000c003067812 */ /* 0x000fe200078ec0ff */
[----:B------:R-:W-:Y:S01]  /*14b0*/  STL [R1+0x4c], R22 ;  /* 0x00004c1601007387 */ /* 0x000fe20000100800 */
[----:B------:R-:W-:Y:S02]  /*14c0*/  SHF.R.U32.HI R27, RZ, 0x3, R29 ;  /* 0x00000003ff1b7819 */ /* 0x000fe4000001161d */
[----:B------:R-:W-:Y:S01]  /*14d0*/  LOP3.LUT R4, R29, 0x18, R15, 0xf8, !PT ;  /* 0x000000181d047812 */ /* 0x000fe200078ef80f */
[----:B------:R-:W-:Y:S01]  /*14e0*/  STL [R1+0x44], R29 ;  /* 0x0000441d01007387 */ /* 0x000fe20000100800 */
[----:B------:R-:W-:Y:S02]  /*14f0*/  LOP3.LUT R3, R5, R28, RZ, 0x3c, !PT ;  /* 0x0000001c05037212 */ /* 0x000fe400078e3cff */
[----:B------:R-:W-:Y:S01]  /*1500*/  LOP3.LUT R2, R2, 0xfffff000, RZ, 0xc0, !PT ;  /* 0xfffff00002027812 */ /* 0x000fe200078ec0ff */
[----:B------:R-:W-:Y:S01]  /*1510*/  STL [R1+0x58], R28 ;  /* 0x0000581c01007387 */ /* 0x000fe20000100800 */
[----:B------:R-:W-:Y:S01]  /*1520*/  LEA.HI R5, R6, R6, RZ, 0x1d ;  /* 0x0000000606057211 */ /* 0x000fe200078fe8ff */
[----:B------:R-:W-:Y:S01]  /*1530*/  IMAD.SHL.U32 R6, R11, 0x40, RZ ;  /* 0x000000400b067824 */ /* 0x000fe200078e00ff */
[----:B------:R-:W-:Y:S01]  /*1540*/  LOP3.LUT R4, R4, R27, RZ, 0x3c, !PT ;  /* 0x0000001b04047212 */ /* 0x000fe200078e3cff */
[----:B------:R-:W-:Y:S01]  /*1550*/  STL [R1+0x48], R27 ;  /* 0x0000481b01007387 */ /* 0x000fe20000100800 */
[----:B------:R-:W-:Y:S01]  /*1560*/  IADD3 R11, R3, R26, R2 ;  /* 0x0000001a030b7210 */ /* 0x000fe20007ffe002 */
[----:B------:R-:W-:Y:S01]  /*1570*/  IMAD.SHL.U32 R3, R19, 0x8, RZ ;  /* 0x0000000813037824 */ /* 0x000fe200078e00ff */
[----:B------:R-:W-:Y:S01]  /*1580*/  IADD3 R12, R4, R2, R22 ;  /* 0x00000002040c7210 */ /* 0x000fe20007ffe016 */
[----:B------:R-:W-:Y:S01]  /*1590*/  IMAD.IADD R8, R5, 0x1, R8 ;  /* 0x0000000105087824 */ /* 0x000fe200078e0208 */
[----:B------:R-:W-:Y:S01]  /*15a0*/  LOP3.LUT R2, R6, 0xc0, RZ, 0xc0, !PT ;  /* 0x000000c006027812 */ /* 0x000fe200078ec0ff */
[----:B------:R-:W-:Y:S01]  /*15b0*/  IMAD.SHL.U32 R4, R18, 0x80, RZ ;  /* 0x0000008012047824 */ /* 0x000fe200078e00ff */
[----:B------:R-:W-:Y:S01]  /*15c0*/  LOP3.LUT R5, R29, 0x18, R14, 0xf8, !PT ;  /* 0x000000181d057812 */ /* 0x000fe200078ef80e */
[----:B------:R-:W-:Y:S01]  /*15d0*/  IMAD.SHL.U32 R25, R8, 0x2, RZ ;  /* 0x0000000208197824 */ /* 0x000fe200078e00ff */
[----:B------:R-:W-:-:S02]  /*15e0*/  LOP3.LUT R6, R2, 0x8, R3, 0xf8, !PT ;  /* 0x0000000802067812 */ /* 0x000fc400078ef803 */
[----:B------:R-:W-:Y:S02]  /*15f0*/  SHF.R.U32.HI R3, RZ, 0x3, R2 ;  /* 0x00000003ff037819 */ /* 0x000fe40000011602 */
[----:B------:R-:W-:Y:S01]  /*1600*/  LOP3.LUT R7, R31, 0x18, R14, 0xf8, !PT ;  /* 0x000000181f077812 */ /* 0x000fe200078ef80e */
[----:B------:R-:W-:Y:S01]  /*1610*/  STL [R1+0x28], R25 ;  /* 0x0000281901007387 */ /* 0x000fe20000100800 */
[----:B------:R-:W-:Y:S02]  /*1620*/  LOP3.LUT R2, R4, 0xfffff000, RZ, 0xc0, !PT ;  /* 0xfffff00004027812 */ /* 0x000fe400078ec0ff */
[----:B------:R-:W-:Y:S02]  /*1630*/  LOP3.LUT R5, R5, R27, RZ, 0x3c, !PT ;  /* 0x0000001b05057212 */ /* 0x000fe400078e3cff */
[----:B------:R-:W-:Y:S02]  /*1640*/  LOP3.LUT R3, R6, R3, RZ, 0x3c, !PT ;  /* 0x0000000306037212 */ /* 0x000fe400078e3cff */
[----:B------:R-:W-:-:S02]  /*1650*/  LOP3.LUT R4, R7, R28, RZ, 0x3c, !PT ;  /* 0x0000001c07047212 */ /* 0x000fc400078e3cff */
[----:B------:R-:W-:Y:S02]  /*1660*/  IADD3 R10, R5, R2, R22 ;  /* 0x00000002050a7210 */ /* 0x000fe40007ffe016 */
[C---:B------:R-:W-:Y:S02]  /*1670*/  IADD3 R5, R25.reuse, 0x80, RZ ;  /* 0x0000008019057810 */ /* 0x040fe40007ffe0ff */
[----:B------:R-:W-:Y:S02]  /*1680*/  IADD3 R23, R25, 0x70, RZ ;  /* 0x0000007019177810 */ /* 0x000fe40007ffe0ff */
[----:B------:R-:W-:Y:S01]  /*1690*/  IADD3 R9, R4, R26, R2 ;  /* 0x0000001a04097210 */ /* 0x000fe20007ffe002 */
[C---:B------:R-:W-:Y:S01]  /*16a0*/  IMAD.IADD R2, R3.reuse, 0x1, R13 ;  /* 0x0000000103027824 */ /* 0x040fe200078e020d */
[----:B------:R-:W-:Y:S01]  /*16b0*/  SHF.R.S32.HI R7, RZ, 0x1f, R152 ;  /* 0x0000001fff077819 */ /* 0x000fe20000011498 */
[----:B------:R-:W-:Y:S01]  /*16c0*/  IMAD.IADD R3, R3, 0x1, R16 ;  /* 0x0000000103037824 */ /* 0x000fe200078e0210 */
[----:B------:R-:W-:Y:S01]  /*16d0*/  @P2 IADD3 R23, R5, 0x10, RZ ;  /* 0x0000001005172810 */ /* 0x000fe20007ffe0ff */
[----:B------:R-:W-:Y:S01]  /*16e0*/  IMAD.MOV.U32 R13, RZ, RZ, 0x20 ;  /* 0x00000020ff0d7424 */ /* 0x000fe200078e00ff */
[----:B------:R-:W-:-:S02]  /*16f0*/  SHF.R.S32.HI R6, RZ, 0x1f, R154 ;  /* 0x0000001fff067819 */ /* 0x000fc4000001149a */
[----:B------:R-:W-:Y:S01]  /*1700*/  SHF.R.S32.HI R5, RZ, 0x1f, R135 ;  /* 0x0000001fff057819 */ /* 0x000fe20000011487 */
[----:B------:R-:W-:Y:S01]  /*1710*/  STL [R1+0x2c], R23 ;  /* 0x00002c1701007387 */ /* 0x000fe20000100800 */
[----:B------:R-:W-:Y:S02]  /*1720*/  IADD3 R16, R250, 0x40, RZ ;  /* 0x00000040fa107810 */ /* 0x000fe40007ffe0ff */
[----:B------:R-:W-:Y:S02]  /*1730*/  SHF.L.U64.HI R17, R152, 0x1, R7 ;  /* 0x0000000198117819 */ /* 0x000fe40000010207 */
[----:B------:R-:W-:Y:S01]  /*1740*/  SHF.L.U64.HI R7, R154, 0x1, R6 ;  /* 0x000000019a077819 */ /* 0x000fe20000010206 */
[----:B------:R-:W-:Y:S01]  /*1750*/  STL [R1], R16 ;  /* 0x0000001001007387 */ /* 0x000fe20000100800 */
[----:B------:R-:W-:Y:S02]  /*1760*/  SHF.L.U64.HI R6, R135, 0x1, R5 ;  /* 0x0000000187067819 */ /* 0x000fe40000010205 */
[----:B------:R-:W-:Y:S01]  /*1770*/  SHF.R.S32.HI R4, RZ, 0x1f, R153 ;  /* 0x0000001fff047819 */ /* 0x000fe20000011499 */
[----:B------:R-:W-:Y:S01]  /*1780*/  STL [R1+0x8c], R17 ;  /* 0x00008c1101007387 */ /* 0x000fe20000100800 */
[----:B------:R-:W-:-:S02]  /*1790*/  IADD3 R252, R250, 0x20, RZ ;  /* 0x00000020fafc7810 */ /* 0x000fc40007ffe0ff */
[----:B------:R-:W-:Y:S01]  /*17a0*/  LOP3.LUT R8, R20, 0x7ffffffc, RZ, 0xc0, !PT ;  /* 0x7ffffffc14087812 */ /* 0x000fe200078ec0ff */
[----:B------:R1:W-:Y:S01]  /*17b0*/  STL [R1+0x88], R7 ;  /* 0x0000880701007387 */ /* 0x0003e20000100800 */
[----:B------:R-:W-:Y:S02]  /*17c0*/  SHF.L.U64.HI R4, R153, 0x1, R4 ;  /* 0x0000000199047819 */ /* 0x000fe40000010204 */
[----:B------:R-:W-:Y:S01]  /*17d0*/  LEA R155, R0, 0x3c80, 0x1 ;  /* 0x00003c80009b7811 */ /* 0x000fe200078e08ff */
[----:B------:R2:W-:Y:S01]  /*17e0*/  STL [R1+0x84], R6 ;  /* 0x0000840601007387 */ /* 0x0005e20000100800 */
[----:B------:R-:W-:Y:S01]  /*17f0*/  IMAD.IADD R5, R32, 0x1, -R8 ;  /* 0x0000000120057824 */ /* 0x000fe200078e0a08 */
[----:B------:R-:W-:Y:S02]  /*1800*/  LEA R0, R12, 0x6080, 0x1 ;  /* 0x000060800c007811 */ /* 0x000fe400078e08ff */
[----:B------:R3:W-:Y:S01]  /*1810*/  STL [R1+0x80], R4 ;  /* 0x0000800401007387 */ /* 0x0007e20000100800 */
[----:B------:R-:W-:-:S02]  /*1820*/  IADD3 R192, R155, 0x20, RZ ;  /* 0x000000209bc07810 */ /* 0x000fc40007ffe0ff */
[----:B------:R-:W-:Y:S02]  /*1830*/  LEA R190, R2, 0x6080, 0x1 ;  /* 0x0000608002be7811 */ /* 0x000fe400078e08ff */
[----:B------:R-:W-:Y:S02]  /*1840*/  LEA R188, R3, 0x1880, 0x1 ;  /* 0x0000188003bc7811 */ /* 0x000fe400078e08ff */
[----:B------:R-:W-:Y:S02]  /*1850*/  @P3 IADD3 R192, R155, -0x20, RZ ;  /* 0xffffffe09bc03810 */ /* 0x000fe40007ffe0ff */
[----:B------:R-:W-:Y:S02]  /*1860*/  IADD3 R134, R132, 0x8, RZ ;  /* 0x0000000884867810 */ /* 0x000fe40007ffe0ff */
[----:B------:R-:W-:Y:S02]  /*1870*/  SHF.R.S32.HI R251, RZ, 0x1f, R250 ;  /* 0x0000001ffffb7819 */ /* 0x000fe400000114fa */
[----:B------:R-:W-:-:S02]  /*1880*/  IADD3 R200, R192, 0x400, RZ ;  /* 0x00000400c0c87810 */ /* 0x000fc40007ffe0ff */
[C---:B------:R-:W-:Y:S02]  /*1890*/  IADD3 R199, R192.reuse, 0x800, RZ ;  /* 0x00000800c0c77810 */ /* 0x040fe40007ffe0ff */
[----:B-1----:R-:W-:Y:S02]  /*18a0*/  SHF.R.S32.HI R7, RZ, 0x1f, R16 ;  /* 0x0000001fff077819 */ /* 0x002fe40000011410 */
[C---:B------:R-:W-:Y:S02]  /*18b0*/  IADD3 R198, R192.reuse, 0xc00, RZ ;  /* 0x00000c00c0c67810 */ /* 0x040fe40007ffe0ff */
[----:B--2---:R-:W-:Y:S02]  /*18c0*/  SHF.R.S32.HI R6, RZ, 0x1f, R252 ;  /* 0x0000001fff067819 */ /* 0x004fe400000114fc */
[C---:B------:R-:W-:Y:S02]  /*18d0*/  IADD3 R197, R192.reuse, 0x1000, RZ ;  /* 0x00001000c0c57810 */ /* 0x040fe40007ffe0ff */
[----:B---3--:R-:W-:Y:S01]  /*18e0*/  LOP3.LUT R4, R31, 0x18, R100, 0xf8, !PT ;  /* 0x000000181f047812 */ /* 0x008fe200078ef864 */
[----:B------:R1:W-:Y:S01]  /*18f0*/  STL [R1+0x3c], R6 ;  /* 0x00003c0601007387 */ /* 0x0003e20000100800 */
[----:B------:R-:W-:-:S02]  /*1900*/  IADD3 R196, R192, 0x1400, RZ ;  /* 0x00001400c0c47810 */ /* 0x000fc40007ffe0ff */
[----:B------:R-:W-:Y:S01]  /*1910*/  LOP3.LUT R4, R4, R28, RZ, 0x3c, !PT ;  /* 0x0000001c04047212 */ /* 0x000fe200078e3cff */
[----:B------:R2:W-:Y:S01]  /*1920*/  STL [R1+0x38], R7 ;  /* 0x0000380701007387 */ /* 0x0005e20000100800 */
[C---:B------:R-:W-:Y:S02]  /*1930*/  IADD3 R195, R192.reuse, 0x1800, RZ ;  /* 0x00001800c0c37810 */ /* 0x040fe40007ffe0ff */
[C---:B------:R-:W-:Y:S02]  /*1940*/  IADD3 R194, R192.reuse, 0x1c00, RZ ;  /* 0x00001c00c0c27810 */ /* 0x040fe40007ffe0ff */
[----:B------:R-:W-:Y:S01]  /*1950*/  IADD3 R193, R192, 0x2000, RZ ;  /* 0x00002000c0c17810 */ /* 0x000fe20007ffe0ff */
[----:B-1----:R-:W-:Y:S02]  /*1960*/  IMAD.SHL.U32 R6, R5, 0x2, RZ ;  /* 0x0000000205067824 */ /* 0x002fe400078e00ff */
[----:B------:R-:W-:Y:S01]  /*1970*/  IMAD.IADD R5, R30, 0x1, R24 ;  /* 0x000000011e057824 */ /* 0x000fe200078e0218 */
[----:B--2---:R-:W-:-:S02]  /*1980*/  SHF.R.S32.HI R7, RZ, 0x3, R15 ;  /* 0x00000003ff077819 */ /* 0x004fc4000001140f */
[----:B------:R1:W-:Y:S04]  /*1990*/  STL [R1+0x20], R6 ;  /* 0x0000200601007387 */ /* 0x0003e80000100800 */
[----:B------:R2:W-:Y:S04]  /*19a0*/  STL [R1+0x98], R5 ;  /* 0x0000980501007387 */ /* 0x0005e80000100800 */
[----:B------:R3:W-:Y:S01]  /*19b0*/  STL [R1+0x64], R7 ;  /* 0x0000640701007387 */ /* 0x0007e20000100800 */
[C-C-:B-1----:R-:W-:Y:S02]  /*19c0*/  LOP3.LUT R6, R29.reuse, 0x8, R100.reuse, 0xf8, !PT ;  /* 0x000000081d067812 */ /* 0x142fe400078ef864 */
[----:B--2---:R-:W-:-:S02]  /*19d0*/  LOP3.LUT R5, R29, 0x18, R100, 0xf8, !PT ;  /* 0x000000181d057812 */ /* 0x004fc400078ef864 */
[-C--:B------:R-:W-:Y:S02]  /*19e0*/  LOP3.LUT R6, R6, R27.reuse, RZ, 0x3c, !PT ;  /* 0x0000001b06067212 */ /* 0x080fe400078e3cff */
[----:B------:R-:W-:Y:S01]  /*19f0*/  LOP3.LUT R8, R5, R27, RZ, 0x3c, !PT ;  /* 0x0000001b05087212 */ /* 0x000fe200078e3cff */
[----:B------:R-:W-:Y:S01]  /*1a00*/  IMAD.IADD R5, R26, 0x1, R4 ;  /* 0x000000011a057824 */ /* 0x000fe200078e0204 */
[----:B---3--:R-:W-:Y:S01]  /*1a10*/  SHF.R.S32.HI R7, RZ, 0x3, R14 ;  /* 0x00000003ff077819 */ /* 0x008fe2000001140e */
[C---:B------:R-:W-:Y:S01]  /*1a20*/  IMAD.IADD R6, R22.reuse, 0x1, R6 ;  /* 0x0000000116067824 */ /* 0x040fe200078e0206 */
[----:B------:R-:W-:Y:S01]  /*1a30*/  SEL R4, R13, 0xffffffe0, !P4 ;  /* 0xffffffe00d047807 */ /* 0x000fe20006000000 */
[----:B------:R-:W-:Y:S01]  /*1a40*/  IMAD.IADD R8, R22, 0x1, R8 ;  /* 0x0000000116087824 */ /* 0x000fe200078e0208 */
[----:B------:R-:W-:Y:S01]  /*1a50*/  LEA R5, R5, 0x6080, 0x1 ;  /* 0x0000608005057811 */ /* 0x000fe200078e08ff */
[----:B------:R1:W-:Y:S01]  /*1a60*/  STL [R1+0x60], R7 ;  /* 0x0000600701007387 */ /* 0x0003e20000100800 */
[----:B------:R-:W-:Y:S01]  /*1a70*/  LEA R232, R6, 0x1880, 0x1 ;  /* 0x0000188006e87811 */ /* 0x000fe200078e08ff */
[----:B------:R-:W-:-:S02]  /*1a80*/  IMAD.IADD R191, R190, 0x1, R4 ;  /* 0x00000001bebf7824 */ /* 0x000fc400078e0204 */
[----:B------:R2:W-:Y:S01]  /*1a90*/  STL [R1+0x7c], R5 ;  /* 0x00007c0501007387 */ /* 0x0005e20000100800 */
[----:B------:R-:W-:Y:S01]  /*1aa0*/  IADD3 R233, R232, 0x20, RZ ;  /* 0x00000020e8e97810 */ /* 0x000fe20007ffe0ff */
[----:B------:R-:W-:Y:S01]  /*1ab0*/  IMAD.IADD R189, R4, 0x1, R188 ;  /* 0x0000000104bd7824 */ /* 0x000fe200078e02bc */
[----:B------:R-:W-:Y:S01]  /*1ac0*/  @P0 IADD3 R233, R232, -0x20, RZ ;  /* 0xffffffe0e8e90810 */ /* 0x000fe20007ffe0ff */
[----:B------:R3:W-:Y:S01]  /*1ad0*/  STL [R1+0x78], R0 ;  /* 0x0000780001007387 */ /* 0x0007e20000100800 */
[----:B-1----:R-:W-:Y:S02]  /*1ae0*/  SEL R7, R13, 0xffffffe0, !P1 ;  /* 0xffffffe00d077807 */ /* 0x002fe40004800000 */
[----:B--2---:R-:W-:Y:S02]  /*1af0*/  LEA R5, R11, 0x6080, 0x1 ;  /* 0x000060800b057811 */ /* 0x004fe400078e08ff */
[----:B---3--:R-:W-:-:S03]  /*1b00*/  LEA R0, R10, 0x6080, 0x1 ;  /* 0x000060800a007811 */ /* 0x008fc600078e08ff */
[----:B------:R1:W-:Y:S04]  /*1b10*/  STL [R1+0x74], R5 ;  /* 0x0000740501007387 */ /* 0x0003e80000100800 */
[----:B------:R2:W-:Y:S01]  /*1b20*/  STL [R1+0x70], R0 ;  /* 0x0000700001007387 */ /* 0x0005e20000100800 */
[----:B-1----:R-:W-:Y:S02]  /*1b30*/  LEA R5, R9, 0x6080, 0x1 ;  /* 0x0000608009057811 */ /* 0x002fe400078e08ff */
[----:B--2---:R-:W-:-:S03]  /*1b40*/  LEA R0, R8, 0x6080, 0x1 ;  /* 0x0000608008007811 */ /* 0x004fc600078e08ff */
[----:B------:R-:W-:Y:S04]  /*1b50*/  STL [R1+0x6c], R5 ;  /* 0x00006c0501007387 */ /* 0x000fe80000100800 */
[----:B------:R1:W-:Y:S02]  /*1b60*/  STL [R1+0x68], R0 ;  /* 0x0000680001007387 */ /* 0x0003e40000100800 */
[----:B-1----:R-:W-:-:S05]  /*1b70*/  IMAD.IADD R0, R25, 0x1, R7 ;  /* 0x0000000119007824 */ /* 0x002fca00078e0207 */
[----:B------:R1:W-:Y:S02]  /*1b80*/  STL [R1+0x34], R0 ;  /* 0x0000340001007387 */ /* 0x0003e40000100800 */
[----:B-1----:R-:W-:-:S05]  /*1b90*/  IMAD.IADD R0, R7, 0x1, R23 ;  /* 0x0000000107007824 */ /* 0x002fca00078e0217 */
[----:B------:R1:W-:Y:S02]  /*1ba0*/  STL [R1+0x30], R0 ;  /* 0x0000300001007387 */ /* 0x0003e40000100800 */
.L_x_331:
[----:B-1----:R-:W2:Y:S01]  /*1bb0*/  LDL R0, [R1+0x1c] ;  /* 0x00001c0001007983 */ /* 0x002ea20000100800 */
[----:B------:R-:W-:Y:S01]  /*1bc0*/  IMAD.MOV.U32 R13, RZ, RZ, 0x4 ;  /* 0x00000004ff0d7424 */ /* 0x000fe200078e00ff */
[----:B------:R-:W-:Y:S02]  /*1bd0*/  ISETP.NE.U32.AND P4, PT, RZ, c[0x0][0x360], PT ;  /* 0x0000d800ff007a0c */ /* 0x000fe40003f85070 */
[----:B------:R-:W-:Y:S01]  /*1be0*/  ISETP.NE.U32.AND P0, PT, RZ, c[0x0][0x370], PT ;  /* 0x0000dc00ff007a0c */ /* 0x000fe20003f05070 */
[----:B------:R-:W3:Y:S01]  /*1bf0*/  LDL R9, [R1+0x18] ;  /* 0x0000180001097983 */ /* 0x000ee20000100800 */
[----:B------:R-:W-:Y:S01]  /*1c00*/  ISETP.NE.AND.EX P4, PT, RZ, c[0x0][0x364], PT, P4 ;  /* 0x0000d900ff007a0c */ /* 0x000fe20003f85340 */
[----:B--2---:R-:W-:-:S05]  /*1c10*/  IMAD.WIDE R2, R0, R13, c[0x0][0x588] ;  /* 0x0001620000027625 */ /* 0x004fca00078e020d */
[----:B------:R-:W2:Y:S01]  /*1c20*/  LDG.E R17, [R2.64] ;  /* 0x0000000602117981 */ /* 0x000ea2000c1e1900 */
[----:B------:R-:W-:Y:S01]  /*1c30*/  ISETP.NE.AND.EX P2, PT, RZ, c[0x0][0x374], PT, P0 ;  /* 0x0000dd00ff007a0c */ /* 0x000fe20003f45300 */
[----:B------:R-:W-:Y:S01]  /*1c40*/  IMAD.MOV.U32 R148, RZ, RZ, RZ ;  /* 0x000000ffff947224 */ /* 0x000fe200078e00ff */
[----:B------:R-:W-:Y:S02]  /*1c50*/  ISETP.NE.U32.AND P3, PT, RZ, c[0x0][0x348], PT ;  /* 0x0000d200ff007a0c */ /* 0x000fe40003f65070 */
[----:B------:R-:W-:Y:S02]  /*1c60*/  ISETP.NE.U32.AND P5, PT, RZ, c[0x0][0x358], PT ;  /* 0x0000d600ff007a0c */ /* 0x000fe40003fa5070 */
[----:B------:R-:W-:Y:S02]  /*1c70*/  ISETP.NE.AND.EX P3, PT, RZ, c[0x0][0x34c], PT, P3 ;  /* 0x0000d300ff007a0c */ /* 0x000fe40003f65330 */
[----:B------:R-:W-:Y:S01]  /*1c80*/  ISETP.NE.AND.EX P5, PT, RZ, c[0x0][0x35c], PT, P5 ;  /* 0x0000d700ff007a0c */ /* 0x000fe20003fa5350 */
[----:B------:R-:W-:Y:S01]  /*1c90*/  CS2R R146, SRZ ;  /* 0x0000000000927805 */ /* 0x000fe2000001ff00 */
[----:B------:R-:W-:Y:S01]  /*1ca0*/  IMAD.MOV.U32 R12, RZ, RZ, RZ ;  /* 0x000000ffff0c7224 */ /* 0x000fe200078e00ff */
[----:B--2---:R-:W-:-:S02]  /*1cb0*/  SHF.R.S32.HI R18, RZ, 0x1f, R17 ;  /* 0x0000001fff127819 */ /* 0x004fc40000011411 */
[C---:B------:R-:W-:Y:S02]  /*1cc0*/  @P4 LEA R2, P0, R17.reuse, c[0x0][0x360], 0x2 ;  /* 0x0000d80011024a11 */ /* 0x040fe400078010ff */
[C---:B------:R-:W-:Y:S02]  /*1cd0*/  @P2 LEA R4, P1, R17.reuse, c[0x0][0x370], 0x2 ;  /* 0x0000dc0011042a11 */ /* 0x040fe400078210ff */
[C-C-:B------:R-:W-:Y:S02]  /*1ce0*/  @P4 LEA.HI.X R3, R17.reuse, c[0x0][0x364], R18.reuse, 0x2, P0 ;  /* 0x0000d90011034a11 */ /* 0x140fe400000f1412 */
[----:B------:R-:W-:Y:S02]  /*1cf0*/  ISETP.NE.U32.AND P0, PT, RZ, c[0x0][0x350], PT ;  /* 0x0000d400ff007a0c */ /* 0x000fe40003f05070 */
[----:B------:R-:W-:Y:S01]  /*1d00*/  @P2 LEA.HI.X R5, R17, c[0x0][0x374], R18, 0x2, P1 ;  /* 0x0000dd0011052a11 */ /* 0x000fe200008f1412 */
[----:B------:R1:W5:Y:S01]  /*1d10*/  @P4 LDG.E R149, [R2.64] ;  /* 0x0000000602954981 */ /* 0x000362000c1e1900 */
[----:B------:R-:W-:-:S03]  /*1d20*/  ISETP.NE.AND.EX P6, PT, RZ, c[0x0][0x354], PT, P0 ;  /* 0x0000d500ff007a0c */ /* 0x000fc60003fc5300 */
[----:B------:R2:W5:Y:S01]  /*1d30*/  @P2 LDG.E R148, [R4.64] ;  /* 0x0000000604942981 */ /* 0x000562000c1e1900 */
[----:B------:R-:W-:-:S04]  /*1d40*/  LEA R6, P2, R17, c[0x0][0x348], 0x2 ;  /* 0x0000d20011067a11 */ /* 0x000fc800078410ff */
[----:B------:R-:W-:-:S05]  /*1d50*/  LEA.HI.X R7, R17, c[0x0][0x34c], R18, 0x2, P2 ;  /* 0x0000d30011077a11 */ /* 0x000fca00010f1412 */
[----:B------:R4:W5:Y:S01]  /*1d60*/  @P3 LDG.E R146, [R6.64] ;  /* 0x0000000606923981 */ /* 0x000962000c1e1900 */
[C---:B-1----:R-:W-:Y:S02]  /*1d70*/  LEA R2, P0, R17.reuse, c[0x0][0x358], 0x2 ;  /* 0x0000d60011027a11 */ /* 0x042fe400078010ff */
[C---:B--2---:R-:W-:Y:S02]  /*1d80*/  LEA R4, P1, R17.reuse, c[0x0][0x350], 0x2 ;  /* 0x0000d40011047a11 */ /* 0x044fe400078210ff */
[C-C-:B------:R-:W-:Y:S02]  /*1d90*/  LEA.HI.X R3, R17.reuse, c[0x0][0x35c], R18.reuse, 0x2, P0 ;  /* 0x0000d70011037a11 */ /* 0x140fe400000f1412 */
[----:B------:R-:W-:-:S03]  /*1da0*/  LEA.HI.X R5, R17, c[0x0][0x354], R18, 0x2, P1 ;  /* 0x0000d50011057a11 */ /* 0x000fc600008f1412 */
[----:B------:R4:W5:Y:S04]  /*1db0*/  @P5 LDG.E R12, [R2.64] ;  /* 0x00000006020c5981 */ /* 0x000968000c1e1900 */
[----:B------:R4:W5:Y:S01]  /*1dc0*/  @P6 LDG.E R147, [R4.64] ;  /* 0x0000000604936981 */ /* 0x000962000c1e1900 */
[----:B---3--:R-:W-:-:S03]  /*1dd0*/  LOP3.LUT R16, R9, 0xffff, RZ, 0xc0, !PT ;  /* 0x0000ffff09107812 */ /* 0x008fc600078ec0ff */
[----:B------:R4:W-:Y:S04]  /*1de0*/  STL [R1+0x4], R17 ;  /* 0x0000041101007387 */ /* 0x0009e80000100800 */
[----:B------:R4:W-:Y:S04]  /*1df0*/  STL [R1+0x24], R18 ;  /* 0x0000241201007387 */ /* 0x0009e80000100800 */
[----:B------:R4:W-:Y:S01]  /*1e00*/  STL [R1+0xc], R16 ;  /* 0x00000c1001007387 */ /* 0x0009e20000100800 */
[----:B------:R-:W-:Y:S01]  /*1e10*/  YIELD ;  /* 0x0000000000007946 */ /* 0x000fe20003800000 */
[----:B------:R-:W-:Y:S01]  /*1e20*/  P2R R15, PR, RZ, 0x40 ;  /* 0x00000040ff0f7803 */ /* 0x000fe20000000000 */
[----:B------:R-:W-:Y:S05]  /*1e30*/  @P4 BRA `(.L_x_172) ;  /* 0x0000005000004947 */ /* 0x000fea0003800000 */
[----:B-----5:R-:W-:Y:S01]  /*1e40*/  MOV R149, c[0x0][0x168] ;  /* 0x00005a0000957a02 */ /* 0x020fe20000000f00 */
[----:B------:R-:W-:Y:S05]  /*1e50*/  @!P3 BRA `(.L_x_172) ;  /* 0x000000300000b947 */ /* 0x000fea0003800000 */
[----:B------:R-:W2:Y:S04]  /*1e60*/  LDG.E R8, [R6.64] ;  /* 0x0000000606087981 */ /* 0x000ea8000c1e1900 */
[----:B------:R-:W2:Y:S02]  /*1e70*/  LDG.E R0, [R6.64+0x4] ;  /* 0x0000040606007981 */ /* 0x000ea4000c1e1900 */
[----:B--2---:R-:W-:-:S02]  /*1e80*/  IADD3 R149, -R8, R0, RZ ;  /* 0x0000000008957210 */ /* 0x004fc40007ffe1ff */
.L_x_172:
[----:B------:R-:W-:-:S04]  /*1e90*/  ISETP.NE.U32.AND P0, PT, RZ, c[0x0][0x368], PT ;  /* 0x0000da00ff007a0c */ /* 0x000fc80003f05070 */
[----:B------:R-:W-:-:S13]  /*1ea0*/  ISETP.NE.AND.EX P0, PT, RZ, c[0x0][0x36c], PT, P0 ;  /* 0x0000db00ff007a0c */ /* 0x000fda0003f05300 */
[----:B------:R-:W-:Y:S05]  /*1eb0*/  @!P0 BRA `(.L_x_173) ;  /* 0x0000004000008947 */ /* 0x000fea0003800000 */
[----:B----4-:R-:W-:-:S04]  /*1ec0*/  LEA R4, P0, R17, c[0x0][0x368], 0x2 ;  /* 0x0000da0011047a11 */ /* 0x010fc800078010ff */
[----:B------:R-:W-:-:S05]  /*1ed0*/  LEA.HI.X R5, R17, c[0x0][0x36c], R18, 0x2, P0 ;  /* 0x0000db0011057a11 */ /* 0x000fca00000f1412 */
[----:B------:R1:W5:Y:S01]  /*1ee0*/  LDG.E R7, [R4.64] ;  /* 0x0000000604077981 */ /* 0x000362000c1e1900 */
[----:B------:R-:W-:Y:S05]  /*1ef0*/  BRA `(.L_x_174) ;  /* 0x0000005000007947 */ /* 0x000fea0003800000 */
.L_x_173:
[----:B----4-:R-:W-:Y:S01]  /*1f00*/  MOV R7, c[0x0][0x1d0] ;  /* 0x0000740000077a02 */ /* 0x010fe20000000f00 */
[----:B------:R-:W-:Y:S05]  /*1f10*/  @!P6 BRA `(.L_x_174) ;  /* 0x000000300000e947 */ /* 0x000fea0003800000 */
[----:B------:R-:W2:Y:S04]  /*1f20*/  LDG.E R7, [R4.64] ;  /* 0x0000000604077981 */ /* 0x000ea8000c1e1900 */
[----:B------:R-:W2:Y:S02]  /*1f30*/  LDG.E R0, [R4.64+0x4] ;  /* 0x0000040604007981 */ /* 0x000ea4000c1e1900 */
[----:B--2---:R-:W-:Y:S02]  /*1f40*/  IADD3 R7, -R7, R0, RZ ;  /* 0x0000000007077210 */ /* 0x004fe40007ffe1ff */
.L_x_174:
[----:B-1----:R1:W2:Y:S04]  /*1f50*/  @P5 LDG.E R5, [R2.64] ;  /* 0x0000000602055981 */ /* 0x0022a8000c1e1900 */
[----:B------:R1:W2:Y:S01]  /*1f60*/  @P5 LDG.E R4, [R2.64+0x4] ;  /* 0x0000040602045981 */ /* 0x0002a2000c1e1900 */
[----:B------:R-:W-:Y:S01]  /*1f70*/  ISETP.NE.U32.AND P0, PT, RZ, c[0x0][0x378], PT ;  /* 0x0000de00ff007a0c */ /* 0x000fe20003f05070 */
[----:B-----5:R-:W-:-:S03]  /*1f80*/  IMAD.MOV.U32 R136, RZ, RZ, R7 ;  /* 0x000000ffff887224 */ /* 0x020fc600078e0007 */
[----:B------:R-:W-:Y:S01]  /*1f90*/  ISETP.NE.AND.EX P1, PT, RZ, c[0x0][0x37c], PT, P0 ;  /* 0x0000df00ff007a0c */ /* 0x000fe20003f25300 */
[----:B------:R-:W-:-:S12]  /*1fa0*/  IMAD.MOV.U32 R0, RZ, RZ, c[0x0][0x228] ;  /* 0x00008a00ff007624 */ /* 0x000fd800078e00ff */
[----:B-1----:R-:W-:-:S04]  /*1fb0*/  @P1 LEA R2, P0, R17, c[0x0][0x378], 0x2 ;  /* 0x0000de0011021a11 */ /* 0x002fc800078010ff */
[----:B------:R-:W-:-:S05]  /*1fc0*/  @P1 LEA.HI.X R3, R17, c[0x0][0x37c], R18, 0x2, P0 ;  /* 0x0000df0011031a11 */ /* 0x000fca00000f1412 */
[----:B------:R1:W5:Y:S01]  /*1fd0*/  @P1 LDG.E R136, [R2.64] ;  /* 0x0000000602881981 */ /* 0x000362000c1e1900 */
[----:B------:R-:W-:Y:S01]  /*1fe0*/  IMAD.IADD R6, R7, 0x1, -R148 ;  /* 0x0000000107067824 */ /* 0x000fe200078e0a94 */
[----:B------:R-:W-:Y:S01]  /*1ff0*/  BSSY B0, `(.L_x_175) ;  /* 0x0000030000007945 */ /* 0x000fe20003800000 */
[C---:B-1----:R-:W-:Y:S02]  /*2000*/  LOP3.LUT R2, R9.reuse, 0xff000000, RZ, 0xc0, !PT ;  /* 0xff00000009027812 */ /* 0x042fe400078ec0ff */
[----:B------:R-:W-:Y:S01]  /*2010*/  LOP3.LUT R3, R9, 0xff0000, RZ, 0xc0, !PT ;  /* 0x00ff000009037812 */ /* 0x000fe200078ec0ff */
[----:B--2---:R-:W-:Y:S01]  /*2020*/  @P5 IMAD.IADD R0, R4, 0x1, -R5 ;  /* 0x0000000104005824 */ /* 0x004fe200078e0a05 */
[----:B------:R-:W-:-:S03]  /*2030*/  SHF.R.U32.HI R4, RZ, 0x8, R2 ;  /* 0x00000008ff047819 */ /* 0x000fc60000011602 */
[----:B------:R-:W-:Y:S01]  /*2040*/  IMAD.IADD R159, R6, 0x1, R0 ;  /* 0x00000001069f7824 */ /* 0x000fe200078e0200 */
[----:B------:R-:W-:-:S04]  /*2050*/  LEA.HI R4, R3, R4, RZ, 0x10 ;  /* 0x0000000403047211 */ /* 0x000fc800078f80ff */
[----:B------:R-:W-:Y:S02]  /*2060*/  SHF.R.U32.HI R5, RZ, 0x10, R4 ;  /* 0x00000010ff057819 */ /* 0x000fe40000011604 */
[----:B------:R-:W-:Y:S02]  /*2070*/  LOP3.LUT R14, R4, 0xff, RZ, 0xc0, !PT ;  /* 0x000000ff040e7812 */ /* 0x000fe400078ec0ff */
[C---:B------:R-:W-:Y:S01]  /*2080*/  IADD3 R2, R159.reuse, 0x2f, RZ ;  /* 0x0000002f9f027810 */ /* 0x040fe20007ffe0ff */
[----:B------:R1:W-:Y:S01]  /*2090*/  STL [R1+0x18], R5 ;  /* 0x0000180501007387 */ /* 0x0003e20000100800 */
[----:B------:R-:W-:Y:S02]  /*20a0*/  ISETP.GE.AND P0, PT, R159, 0x1, PT ;  /* 0x000000019f00780c */ /* 0x000fe40003f06270 */
[----:B------:R-:W-:Y:S01]  /*20b0*/  ISETP.NE.AND P1, PT, R5, RZ, PT ;  /* 0x000000ff0500720c */ /* 0x000fe20003f25270 */
[----:B------:R1:W-:Y:S01]  /*20c0*/  STL [R1+0x50], R14 ;  /* 0x0000500e01007387 */ /* 0x0003e20000100800 */
[----:B------:R-:W-:-:S02]  /*20d0*/  IMAD.HI R2, R2, 0x2aaaaaab, RZ ;  /* 0x2aaaaaab02027827 */ /* 0x000fc400078e02ff */
[----:B------:R-:W-:-:S03]  /*20e0*/  SEL R131, R5, c[0x0][0x338], P1 ;  /* 0x0000ce0005837a07 */ /* 0x000fc60000800000 */
[----:B------:R-:W-:-:S04]  /*20f0*/  SHF.R.U32.HI R3, RZ, 0x1f, R2 ;  /* 0x0000001fff037819 */ /* 0x000fc80000011602 */
[----:B------:R-:W-:Y:S01]  /*2100*/  LEA.HI.SX32 R137, R2, R3, 0x1d ;  /* 0x0000000302897211 */ /* 0x000fe200078feaff */
[----:B------:R-:W-:Y:S01]  /*2110*/  IMAD.MOV.U32 R2, RZ, RZ, RZ ;  /* 0x000000ffff027224 */ /* 0x000fe200078e00ff */
[----:B------:R-:W-:Y:S05]  /*2120*/  @!P0 BRA `(.L_x_176) ;  /* 0x000001c000008947 */ /* 0x000fea0003800000 */
        /* <DEDUP_REMOVED lines=11> */
[----:B------:R-:W-:Y:S02]  /*21e0*/  IMAD.MOV.U32 R4, RZ, RZ, RZ ;  /* 0x000000ffff047224 */ /* 0x000fe400078e00ff */
        /* <DEDUP_REMOVED lines=16> */
.L_x_176:
[----:B------:R-:W-:Y:S05]  /*22f0*/  BSYNC B0 ;  /* 0x0000000000007941 */ /* 0x000fea0003800000 */
.L_x_175:
[----:B------:R-:W-:Y:S01]  /*2300*/  IMAD R3, R14, R2, RZ ;  /* 0x000000020e037224 */ /* 0x000fe200078e02ff */
[----:B------:R-:W-:-:S03]  /*2310*/  SHF.R.S32.HI R101, RZ, 0x1f, R100 ;  /* 0x0000001fff657819 */ /* 0x000fc60000011464 */
[C---:B------:R-:W-:Y:S02]  /*2320*/  IMAD.IADD R2, R3.reuse, 0x1, R2 ;  /* 0x0000000103027824 */ /* 0x040fe400078e0202 */
[----:B------:R-:W-:-:S03]  /*2330*/  IMAD R3, R3, 0x30, -R6 ;  /* 0x0000003003037824 */ /* 0x000fc600078e0a06 */
[----:B------:R-:W-:Y:S02]  /*2340*/  IMNMX R2, R137, R2, PT ;  /* 0x0000000289027217 */ /* 0x000fe40003800200 */
[----:B------:R-:W-:-:S03]  /*2350*/  IMNMX R3, RZ, R3, !PT ;  /* 0x00000003ff037217 */ /* 0x000fc60007800200 */
[----:B------:R-:W-:Y:S02]  /*2360*/  IMAD R2, R2, 0x30, -R6 ;  /* 0x0000003002027824 */ /* 0x000fe400078e0a06 */
[----:B-1----:R-:W-:-:S03]  /*2370*/  IMAD.WIDE.U32 R4, R3, -0x55555555, RZ ;  /* 0xaaaaaaab03047825 */ /* 0x002fc600078e00ff */
[----:B------:R-:W-:Y:S02]  /*2380*/  IMNMX R2, R2, R0, PT ;  /* 0x0000000002027217 */ /* 0x000fe40003800200 */
[----:B------:R-:W-:Y:S02]  /*2390*/  SHF.R.U32.HI R126, RZ, 0x5, R5 ;  /* 0x00000005ff7e7819 */ /* 0x000fe40000011605 */
[----:B------:R-:W-:-:S13]  /*23a0*/  ISETP.GT.AND P0, PT, R2, R3, PT ;  /* 0x000000030200720c */ /* 0x000fda0003f04270 */
[----:B------:R-:W-:Y:S01]  /*23b0*/  @P0 IADD3 R3, R2, 0x2f, RZ ;  /* 0x0000002f02030810 */ /* 0x000fe20007ffe0ff */
[----:B------:R-:W-:-:S04]  /*23c0*/  IMAD.MOV.U32 R2, RZ, RZ, R126 ;  /* 0x000000ffff027224 */ /* 0x000fc800078e007e */
[----:B------:R-:W-:-:S05]  /*23d0*/  @P0 IMAD.HI R3, R3, 0x2aaaaaab, RZ ;  /* 0x2aaaaaab03030827 */ /* 0x000fca00078e02ff */
[----:B------:R-:W-:-:S04]  /*23e0*/  @P0 SHF.R.U32.HI R4, RZ, 0x1f, R3 ;  /* 0x0000001fff040819 */ /* 0x000fc80000011603 */
[----:B------:R-:W-:-:S04]  /*23f0*/  @P0 LEA.HI.SX32 R2, R3, R4, 0x1d ;  /* 0x0000000403020211 */ /* 0x000fc800078feaff */
[----:B------:R-:W-:-:S13]  /*2400*/  ISETP.GT.AND P0, PT, R2, R126, PT ;  /* 0x0000007e0200720c */ /* 0x000fda0003f04270 */
[----:B------:R-:W-:Y:S05]  /*2410*/  @!P0 BRA `(.L_x_177) ;  /* 0x0000501000008947 */ /* 0x000fea0003800000 */
[----:B------:R-:W2:Y:S01]  /*2420*/  LDL R8, [R1] ;  /* 0x0000000001087983 */ /* 0x000ea20000100800 */
[----:B------:R-:W-:-:S04]  /*2430*/  ISETP.NE.U32.AND P0, PT, RZ, c[0x0][0x340], PT ;  /* 0x0000d000ff007a0c */ /* 0x000fc80003f05070 */
[----:B------:R-:W-:-:S13]  /*2440*/  ISETP.NE.AND.EX P3, PT, RZ, c[0x0][0x344], PT, P0 ;  /* 0x0000d100ff007a0c */ /* 0x000fda0003f65300 */
[----:B------:R-:W-:-:S05]  /*2450*/  @P3 IMAD.WIDE R4, R17, R13, c[0x0][0x340] ;  /* 0x0000d00011043625 */ /* 0x000fca00078e020d */
[----:B------:R1:W3:Y:S01]  /*2460*/  @P3 LDG.E R11, [R4.64] ;  /* 0x00000006040b3981 */ /* 0x0002e2000c1e1900 */
[----:B------:R-:W-:Y:S01]  /*2470*/  SHF.R.S32.HI R3, RZ, 0x1f, R12 ;  /* 0x0000001fff037819 */ /* 0x000fe2000001140c */
[----:B------:R-:W-:Y:S01]  /*2480*/  IMAD.MOV.U32 R138, RZ, RZ, 0x30 ;  /* 0x00000030ff8a7424 */ /* 0x000fe200078e00ff */
[----:B------:R-:W-:Y:S01]  /*2490*/  IADD3 R125, P0, R243, R12, RZ ;  /* 0x0000000cf37d7210 */ /* 0x000fe20007f1e0ff */
[----:B------:R-:W-:Y:S01]  /*24a0*/  IMAD.IADD R10, R7, 0x1, R147 ;  /* 0x00000001070a7824 */ /* 0x000fe200078e0293 */
[----:B------:R-:W-:Y:S01]  /*24b0*/  IADD3 R30, R2, -0x1, RZ ;  /* 0xffffffff021e7810 */ /* 0x000fe20007ffe0ff */
[C---:B------:R-:W-:Y:S01]  /*24c0*/  IMAD R158, R138.reuse, c[0x0][0x23c], RZ ;  /* 0x00008f008a9e7a24 */ /* 0x040fe200078e02ff */
[----:B------:R-:W-:Y:S01]  /*24d0*/  LEA.HI.X.SX32 R128, R243, R3, 0x1, P0 ;  /* 0x00000003f3807211 */ /* 0x000fe200000f0eff */
[----:B------:R-:W-:Y:S01]  /*24e0*/  IMAD.WIDE.U32 R144, R138, c[0x0][0x238], RZ ;  /* 0x00008e008a907a25 */ /* 0x000fe200078e00ff */
[----:B------:R-:W-:Y:S02]  /*24f0*/  SEL R13, R18, RZ, !P5 ;  /* 0x000000ff120d7207 */ /* 0x000fe40006800000 */
[----:B------:R-:W-:Y:S01]  /*2500*/  SEL R14, R17, RZ, !P5 ;  /* 0x000000ff110e7207 */ /* 0x000fe20006800000 */
[----:B------:R-:W-:Y:S01]  /*2510*/  IMAD R3, R128, c[0x0][0x238], RZ ;  /* 0x00008e0080037a24 */ /* 0x000fe200078e02ff */
[----:B------:R-:W-:Y:S01]  /*2520*/  ISETP.GE.AND P6, PT, R250, c[0x0][0x1d4], PT ;  /* 0x00007500fa007a0c */ /* 0x000fe20003fc6270 */
[----:B------:R-:W-:Y:S01]  /*2530*/  IMAD.IADD R158, R145, 0x1, R158 ;  /* 0x00000001919e7824 */ /* 0x000fe200078e029e */
[----:B------:R-:W-:Y:S01]  /*2540*/  ISETP.GE.AND P5, PT, R252, c[0x0][0x1d4], PT ;  /* 0x00007500fc007a0c */ /* 0x000fe20003fa6270 */
[----:B------:R-:W-:Y:S01]  /*2550*/  IMAD R3, R125, c[0x0][0x23c], R3 ;  /* 0x00008f007d037a24 */ /* 0x000fe200078e0203 */
[----:B------:R-:W-:Y:S01]  /*2560*/  SHF.R.S32.HI R12, RZ, 0x1f, R10 ;  /* 0x0000001fff0c7819 */ /* 0x000fe2000001140a */
[----:B------:R-:W-:Y:S01]  /*2570*/  IMAD.MOV.U32 R162, RZ, RZ, c[0x0][0x238] ;  /* 0x00008e00ffa27624 */ /* 0x000fe200078e00ff */
[C---:B------:R-:W-:Y:S01]  /*2580*/  IADD3 R25, R100.reuse, 0x20, RZ ;  /* 0x0000002064197810 */ /* 0x040fe20007ffe0ff */
[----:B------:R-:W-:Y:S01]  /*2590*/  IMAD.MOV.U32 R157, RZ, RZ, 0x5 ;  /* 0x00000005ff9d7424 */ /* 0x000fe200078e00ff */
[----:B------:R-:W-:Y:S01]  /*25a0*/  IADD3 R24, R100, 0x10, RZ ;  /* 0x0000001064187810 */ /* 0x000fe20007ffe0ff */
[----:B------:R-:W-:Y:S01]  /*25b0*/  IMAD.MOV.U32 R163, RZ, RZ, c[0x0][0x27c] ;  /* 0x00009f00ffa37624 */ /* 0x000fe200078e00ff */
[----:B------:R-:W-:Y:S01]  /*25c0*/  SHF.R.S32.HI R133, RZ, 0x1f, R132 ;  /* 0x0000001fff857819 */ /* 0x000fe20000011484 */
[----:B------:R-:W-:Y:S01]  /*25d0*/  IMAD.WIDE.U32 R160, R242, c[0x0][0x1e0], RZ ;  /* 0x00007800f2a07a25 */ /* 0x000fe200078e00ff */
[----:B------:R-:W-:-:S02]  /*25e0*/  SHF.L.U64.HI R157, R162, R157, c[0x0][0x23c] ;  /* 0x00008f00a29d7619 */ /* 0x000fc4000001029d */
[----:B-----5:R-:W-:Y:S01]  /*25f0*/  SHF.R.S32.HI R32, RZ, 0x1f, R136 ;  /* 0x0000001fff207819 */ /* 0x020fe20000011488 */
[----:B-1----:R-:W-:-:S04]  /*2600*/  IMAD.WIDE.U32 R4, R125, c[0x0][0x238], R250 ;  /* 0x00008e007d047a25 */ /* 0x002fc800078e00fa */
[----:B------:R-:W-:Y:S01]  /*2610*/  IMAD.IADD R3, R5, 0x1, R3 ;  /* 0x0000000105037824 */ /* 0x000fe200078e0203 */
[----:B------:R-:W-:Y:S01]  /*2620*/  MOV R2, R4 ;  /* 0x0000000400027202 */ /* 0x000fe20000000f00 */
[----:B------:R-:W-:Y:S02]  /*2630*/  IMAD R5, R30, -0x30, R0 ;  /* 0xffffffd01e057824 */ /* 0x000fe400078e0200 */
[----:B------:R-:W-:Y:S02]  /*2640*/  IMAD R4, R13, c[0x0][0x248], RZ ;  /* 0x000092000d047a24 */ /* 0x000fe400078e02ff */
[----:B------:R-:W-:Y:S01]  /*2650*/  IMAD.WIDE.U32 R2, R16, c[0x0][0x240], R2 ;  /* 0x0000900010027a25 */ /* 0x000fe200078e0002 */
[----:B------:R-:W-:-:S03]  /*2660*/  IMNMX R5, R5, 0x30, PT ;  /* 0x0000003005057817 */ /* 0x000fc60003800200 */
[----:B------:R-:W-:Y:S02]  /*2670*/  IMAD R3, R16, c[0x0][0x244], R3 ;  /* 0x0000910010037a24 */ /* 0x000fe400078e0203 */
[----:B------:R-:W-:Y:S02]  /*2680*/  IMAD.IADD R6, R5, 0x1, -R243 ;  /* 0x0000000105067824 */ /* 0x000fe400078e0af3 */
[C---:B------:R-:W-:Y:S02]  /*2690*/  IMAD R4, R14.reuse, c[0x0][0x24c], R4 ;  /* 0x000093000e047a24 */ /* 0x040fe400078e0204 */
[----:B------:R-:W-:Y:S01]  /*26a0*/  IMAD.WIDE.U32 R96, R14, c[0x0][0x248], R2 ;  /* 0x000092000e607a25 */ /* 0x000fe200078e0002 */
[----:B------:R-:W-:Y:S02]  /*26b0*/  ISETP.GE.AND P1, PT, R6, 0x1, PT ;  /* 0x000000010600780c */ /* 0x000fe40003f26270 */
[----:B------:R-:W-:Y:S01]  /*26c0*/  SHF.R.S32.HI R3, RZ, 0x1f, R30 ;  /* 0x0000001fff037819 */ /* 0x000fe2000001141e */
[----:B------:R-:W-:Y:S01]  /*26d0*/  IMAD R2, R158, R30, RZ ;  /* 0x0000001e9e027224 */ /* 0x000fe200078e02ff */
[----:B------:R-:W-:Y:S01]  /*26e0*/  IADD3 R87, R97, R4, RZ ;  /* 0x0000000461577210 */ /* 0x000fe20007ffe0ff */
[----:B------:R-:W-:Y:S01]  /*26f0*/  IMAD.MOV.U32 R86, RZ, RZ, R96 ;  /* 0x000000ffff567224 */ /* 0x000fe200078e0060 */
[----:B------:R-:W-:Y:S01]  /*2700*/  ISETP.GT.AND P0, PT, R6, 0x20, PT ;  /* 0x000000200600780c */ /* 0x000fe20003f04270 */
[----:B------:R-:W-:-:S02]  /*2710*/  IMAD R2, R3, R144, R2 ;  /* 0x0000009003027224 */ /* 0x000fc400078e0202 */
[----:B------:R-:W-:-:S04]  /*2720*/  IMAD.WIDE.U32 R4, R30, R144, R86 ;  /* 0x000000901e047225 */ /* 0x000fc800078e0056 */
[----:B------:R-:W-:Y:S01]  /*2730*/  @P1 SHF.L.U32 R6, R241, 0x1, RZ ;  /* 0x00000001f1061819 */ /* 0x000fe200000006ff */
[----:B------:R-:W-:Y:S01]  /*2740*/  IMAD.SHL.U32 R162, R162, 0x20, RZ ;  /* 0x00000020a2a27824 */ /* 0x000fe200078e00ff */
[----:B------:R-:W-:Y:S01]  /*2750*/  IADD3 R7, R5, R2, RZ ;  /* 0x0000000205077210 */ /* 0x000fe20007ffe0ff */
[----:B------:R-:W-:Y:S01]  /*2760*/  IMAD R5, R12, c[0x0][0x1e0], RZ ;  /* 0x000078000c057a24 */ /* 0x000fe200078e02ff */
[----:B------:R-:W-:-:S03]  /*2770*/  @P1 LEA R2, P2, R4, c[0x0][0x220], 0x1 ;  /* 0x0000880004021a11 */ /* 0x000fc600078408ff */
[----:B------:R-:W-:Y:S01]  /*2780*/  IMAD R5, R10, c[0x0][0x1e4], R5 ;  /* 0x000079000a057a24 */ /* 0x000fe200078e0205 */
[----:B------:R-:W-:Y:S02]  /*2790*/  @P1 LEA.HI.X R3, R4, c[0x0][0x224], R7, 0x1, P2 ;  /* 0x0000890004031a11 */ /* 0x000fe400010f0c07 */
[----:B------:R-:W-:-:S03]  /*27a0*/  ISETP.NE.AND P2, PT, R15, RZ, PT ;  /* 0x000000ff0f00720c */ /* 0x000fc60003f45270 */
[----:B------:R-:W-:Y:S01]  /*27b0*/  @!PT LDS RZ, [RZ] ;  /* 0x00000000fffff984 */ /* 0x000fe20000000800 */
[----:B------:R-:W-:Y:S01]  /*27c0*/  @!PT LDS RZ, [RZ] ;  /* 0x00000000fffff984 */ /* 0x000fe20000000800 */
[----:B------:R-:W-:Y:S01]  /*27d0*/  @!PT LDS RZ, [RZ] ;  /* 0x00000000fffff984 */ /* 0x000fe20000000800 */
[----:B------:R1:W-:Y:S04]  /*27e0*/  @P1 LDGSTS.E.BYPASS.LTC128B.128 [R6+0x3c80], [R2.64], !P6 ;  /* 0x03c8000002061fae */ /* 0x0003e8000f101d46 */
[----:B------:R1:W-:Y:S01]  /*27f0*/  @P1 LDGSTS.E.BYPASS.LTC128B.128 [R6+0x4880], [R2.64+0x40], !P5 ;  /* 0x0488004002061fae */ /* 0x0003e2000e901d46 */
[----:B--2---:R-:W-:Y:S01]  /*2800*/  ISETP.GE.AND P4, PT, R8, c[0x0][0x1d4], PT ;  /* 0x0000750008007a0c */ /* 0x004fe20003f86270 */
[----:B------:R-:W-:-:S04]  /*2810*/  IMAD.WIDE.U32 R8, R10, c[0x0][0x1e0], RZ ;  /* 0x000078000a087a25 */ /* 0x000fc800078e00ff */
[----:B------:R-:W-:-:S08]  /*2820*/  IMAD.IADD R5, R9, 0x1, R5 ;  /* 0x0000000109057824 */ /* 0x000fd000078e0205 */
[----:B------:R1:W-:Y:S02]  /*2830*/  @P1 LDGSTS.E.BYPASS.LTC128B.128 [R6+0x5480], [R2.64+0x80], !P4 ;  /* 0x0548008002061fae */ /* 0x0003e4000e101d46 */
[----:B-1----:R-:W-:Y:S02]  /*2840*/  @P0 IADD3 R3, P1, R162, R4, RZ ;  /* 0x00000004a2030210 */ /* 0x002fe40007f3e0ff */
[----:B------:R-:W-:Y:S02]  /*2850*/  @P0 SHF.L.U32 R6, R241, 0x1, RZ ;  /* 0x00000001f1060819 */ /* 0x000fe400000006ff */
[----:B------:R-:W-:Y:S01]  /*2860*/  MOV R4, R8 ;  /* 0x0000000800047202 */ /* 0x000fe20000000f00 */
[----:B------:R-:W-:Y:S01]  /*2870*/  @P0 IMAD.X R7, R7, 0x1, R157, P1 ;  /* 0x0000000107070824 */ /* 0x000fe200008e069d */
[----:B------:R-:W-:-:S03]  /*2880*/  @P0 LEA R2, P1, R3, c[0x0][0x220], 0x1 ;  /* 0x0000880003020a11 */ /* 0x000fc600078208ff */
[C---:B------:R-:W-:Y:S01]  /*2890*/  IMAD.WIDE.U32 R4, R16.reuse, c[0x0][0x1e8], R4 ;  /* 0x00007a0010047a25 */ /* 0x040fe200078e0004 */
[----:B------:R-:W-:Y:S02]  /*28a0*/  @P0 LEA.HI.X R3, R3, c[0x0][0x224], R7, 0x1, P1 ;  /* 0x0000890003030a11 */ /* 0x000fe400008f0c07 */
[----:B---3--:R-:W-:Y:S01]  /*28b0*/  @P3 SHF.R.S32.HI R7, RZ, 0x1f, R11 ;  /* 0x0000001fff073819 */ /* 0x008fe2000001140b */
[----:B------:R-:W-:Y:S01]  /*28c0*/  @!P3 IMAD.MOV.U32 R11, RZ, RZ, R17 ;  /* 0x000000ffff0bb224 */ /* 0x000fe200078e0011 */
[----:B------:R-:W-:Y:S01]  /*28d0*/  @!P3 MOV R7, R18 ;  /* 0x000000120007b202 */ /* 0x000fe20000000f00 */
[----:B------:R1:W-:Y:S01]  /*28e0*/  @P0 LDGSTS.E.BYPASS.LTC128B.128 [R6+0x4480], [R2.64], !P6 ;  /* 0x0448000002060fae */ /* 0x0003e2000f101d46 */
[----:B------:R-:W-:Y:S01]  /*28f0*/  IMAD R5, R16, c[0x0][0x1ec], R5 ;  /* 0x00007b0010057a24 */ /* 0x000fe200078e0205 */
[----:B------:R-:W-:Y:S02]  /*2900*/  ISETP.GE.AND P1, PT, R24, c[0x0][0x27c], PT ;  /* 0x00009f0018007a0c */ /* 0x000fe40003f26270 */
[----:B------:R1:W-:Y:S01]  /*2910*/  @P0 LDGSTS.E.BYPASS.LTC128B.128 [R6+0x5080], [R2.64+0x40], !P5 ;  /* 0x0508004002060fae */ /* 0x0003e2000e901d46 */
[----:B------:R-:W-:-:S02]  /*2920*/  SEL R27, R7, RZ, !P2 ;  /* 0x000000ff071b7207 */ /* 0x000fc40005000000 */
[----:B------:R-:W-:Y:S01]  /*2930*/  SEL R18, R11, RZ, !P2 ;  /* 0x000000ff0b127207 */ /* 0x000fe20005000000 */
[----:B------:R1:W-:Y:S01]  /*2940*/  @P0 LDGSTS.E.BYPASS.LTC128B.128 [R6+0x5c80], [R2.64+0x80], !P4 ;  /* 0x05c8008002060fae */ /* 0x0003e2000e101d46 */
[----:B------:R-:W-:Y:S02]  /*2950*/  ISETP.GE.AND P0, PT, R100, c[0x0][0x27c], PT ;  /* 0x00009f0064007a0c */ /* 0x000fe40003f06270 */
[----:B------:R-:W-:Y:S01]  /*2960*/  ISETP.GE.AND P2, PT, R25, c[0x0][0x27c], PT ;  /* 0x00009f0019007a0c */ /* 0x000fe20003f46270 */
[----:B------:R-:W-:Y:S01]  /*2970*/  IMAD.WIDE.U32 R76, R18, c[0x0][0x1f0], R4 ;  /* 0x00007c00124c7a25 */ /* 0x000fe200078e0004 */
[----:B------:R-:W0:Y:S01]  /*2980*/  LDGDEPBAR ;  /* 0x00000000000079af */ /* 0x000e220000000000 */
[----:B------:R-:W-:Y:S01]  /*2990*/  WARPSYNC 0xffffffff ;  /* 0xffffffff00007948 */ /* 0x000fe20003800000 */
[----:B------:R-:W-:Y:S02]  /*29a0*/  SHF.L.U32 R7, R163, 0x1, RZ ;  /* 0x00000001a3077819 */ /* 0x000fe400000006ff */
[----:B-1----:R-:W-:Y:S01]  /*29b0*/  SHF.R.S32.HI R6, RZ, 0x1f, R242 ;  /* 0x0000001fff067819 */ /* 0x002fe200000114f2 */
[----:B------:R-:W-:-:S04]  /*29c0*/  IMAD R3, R27, c[0x0][0x1f0], RZ ;  /* 0x00007c001b037a24 */ /* 0x000fc800078e02ff */
[----:B------:R-:W-:Y:S02]  /*29d0*/  IMAD R2, R6, c[0x0][0x1e0], RZ ;  /* 0x0000780006027a24 */ /* 0x000fe400078e02ff */
[----:B------:R-:W-:Y:S02]  /*29e0*/  IMAD R3, R18, c[0x0][0x1f4], R3 ;  /* 0x00007d0012037a24 */ /* 0x000fe400078e0203 */
[----:B------:R-:W-:-:S03]  /*29f0*/  IMAD R2, R242, c[0x0][0x1e4], R2 ;  /* 0x00007900f2027a24 */ /* 0x000fc600078e0202 */
[----:B------:R-:W-:Y:S01]  /*2a00*/  IADD3 R78, R77, R3, RZ ;  /* 0x000000034d4e7210 */ /* 0x000fe20007ffe0ff */
[----:B------:R-:W-:Y:S02]  /*2a10*/  IMAD.IADD R127, R161, 0x1, R2 ;  /* 0x00000001a17f7824 */ /* 0x000fe400078e0202 */
[----:B------:R-:W2:Y:S01]  /*2a20*/  LDL R37, [R1+0x44] ;  /* 0x0000440001257983 */ /* 0x000ea20000100800 */
[----:B------:R-:W-:Y:S01]  /*2a30*/  IMAD.WIDE.U32 R2, R16, c[0x0][0x260], R250 ;  /* 0x0000980010027a25 */ /* 0x000fe200078e00fa */
[----:B------:R-:W-:Y:S02]  /*2a40*/  IADD3 R130, P3, R242, R10, RZ ;  /* 0x0000000af2827210 */ /* 0x000fe40007f7e0ff */
[----:B------:R-:W3:Y:S01]  /*2a50*/  LDL R36, [R1+0x4c] ;  /* 0x00004c0001247983 */ /* 0x000ee20000100800 */
[----:B------:R-:W-:Y:S01]  /*2a60*/  IMAD R3, R16, c[0x0][0x264], R3 ;  /* 0x0000990010037a24 */ /* 0x000fe200078e0203 */
[C---:B------:R-:W-:Y:S01]  /*2a70*/  IADD3 R21, -R7.reuse, c[0x0][0x1d4], RZ ;  /* 0x0000750007157a10 */ /* 0x040fe20007ffe1ff */
[----:B------:R-:W-:Y:S01]  /*2a80*/  IMAD R9, R6, c[0x0][0x290], RZ ;  /* 0x0000a40006097a24 */ /* 0x000fe200078e02ff */
[----:B------:R-:W4:Y:S01]  /*2a90*/  LDL R35, [R1+0x48] ;  /* 0x0000480001237983 */ /* 0x000f220000100800 */
[----:B------:R-:W-:Y:S01]  /*2aa0*/  IMAD.WIDE.U32 R80, R14, c[0x0][0x268], R2 ;  /* 0x00009a000e507a25 */ /* 0x000fe200078e0002 */
[----:B------:R-:W-:-:S02]  /*2ab0*/  SEL R19, R7, R21, !P0 ;  /* 0x0000001507137207 */ /* 0x000fc40004000000 */
[CC--:B------:R-:W-:Y:S01]  /*2ac0*/  SEL R20, R7.reuse, R21.reuse, !P1 ;  /* 0x0000001507147207 */ /* 0x0c0fe20004800000 */
[----:B------:R-:W-:Y:S01]  /*2ad0*/  IMAD R2, R6, c[0x0][0x280], RZ ;  /* 0x0000a00006027a24 */ /* 0x000fe200078e02ff */
[----:B------:R-:W-:Y:S01]  /*2ae0*/  SEL R21, R7, R21, !P2 ;  /* 0x0000001507157207 */ /* 0x000fe20005000000 */
[----:B------:R-:W-:Y:S01]  /*2af0*/  IMAD R4, R13, c[0x0][0x268], RZ ;  /* 0x00009a000d047a24 */ /* 0x000fe200078e02ff */
[----:B------:R-:W-:Y:S01]  /*2b00*/  SEL R13, RZ, c[0x0][0x27c], !P0 ;  /* 0x00009f00ff0d7a07 */ /* 0x000fe20004000000 */
[----:B------:R-:W-:Y:S02]  /*2b10*/  IMAD R8, R242, c[0x0][0x284], R2 ;  /* 0x0000a100f2087a24 */ /* 0x000fe400078e0202 */
[----:B------:R-:W-:-:S04]  /*2b20*/  IMAD.WIDE.U32 R2, R16, c[0x0][0x210], R100 ;  /* 0x0000840010027a25 */ /* 0x000fc800078e0064 */
[----:B------:R-:W-:Y:S01]  /*2b30*/  IMAD.X R129, R12, 0x1, R6, P3 ;  /* 0x000000010c817824 */ /* 0x000fe200018e0606 */
[----:B------:R-:W-:Y:S01]  /*2b40*/  ULDC.U8 UR4, c[0x0][0x298] ;  /* 0x0000a60000047ab9 */ /* 0x000fe20000000000 */
[----:B------:R-:W-:Y:S01]  /*2b50*/  IMAD R11, R16, c[0x0][0x214], R3 ;  /* 0x00008500100b7a24 */ /* 0x000fe200078e0203 */
[----:B------:R-:W-:Y:S01]  /*2b60*/  ISETP.GE.AND P3, PT, R163, 0x1, PT ;  /* 0x00000001a300780c */ /* 0x000fe20003f66270 */
[----:B------:R-:W-:-:S04]  /*2b70*/  IMAD.WIDE.U32 R6, R242, c[0x0][0x290], R132 ;  /* 0x0000a400f2067a25 */ /* 0x000fc800078e0084 */
[C---:B------:R-:W-:Y:S02]  /*2b80*/  IMAD R12, R242.reuse, c[0x0][0x294], R9 ;  /* 0x0000a500f20c7a24 */ /* 0x040fe400078e0209 */
[----:B------:R-:W-:-:S04]  /*2b90*/  IMAD.WIDE.U32 R16, R242, c[0x0][0x290], R100 ;  /* 0x0000a400f2107a25 */ /* 0x000fc800078e0064 */
[----:B------:R-:W-:Y:S02]  /*2ba0*/  IMAD R34, R14, c[0x0][0x26c], R4 ;  /* 0x00009b000e227a24 */ /* 0x000fe400078e0204 */
[----:B------:R-:W-:-:S04]  /*2bb0*/  IMAD.WIDE.U32 R4, R242, c[0x0][0x280], R132 ;  /* 0x0000a000f2047a25 */ /* 0x000fc800078e0084 */
[----:B------:R-:W-:-:S04]  /*2bc0*/  IMAD.WIDE.U32 R14, R242, c[0x0][0x280], R100 ;  /* 0x0000a000f20e7a25 */ /* 0x000fc800078e0064 */
[----:B------:R-:W-:Y:S02]  /*2bd0*/  IMAD.IADD R7, R7, 0x1, R12 ;  /* 0x0000000107077824 */ /* 0x000fe400078e020c */
[----:B------:R-:W-:Y:S01]  /*2be0*/  IMAD.IADD R3, R12, 0x1, R17 ;  /* 0x000000010c037824 */ /* 0x000fe200078e0211 */
[----:B------:R-:W-:Y:S01]  /*2bf0*/  IADD3 R12, R100, R13, RZ ;  /* 0x0000000d640c7210 */ /* 0x000fe20007ffe0ff */
[----:B------:R-:W-:Y:S01]  /*2c00*/  IMAD.IADD R9, R5, 0x1, R8 ;  /* 0x0000000105097824 */ /* 0x000fe200078e0208 */
[----:B------:R-:W-:Y:S01]  /*2c10*/  SEL R13, RZ, c[0x0][0x27c], !P1 ;  /* 0x00009f00ff0d7a07 */ /* 0x000fe20004800000 */
[----:B------:R-:W-:Y:S02]  /*2c20*/  IMAD.IADD R5, R8, 0x1, R15 ;  /* 0x0000000108057824 */ /* 0x000fe400078e020f */
[----:B------:R-:W-:Y:S02]  /*2c30*/  IMAD.MOV.U32 R10, RZ, RZ, R2 ;  /* 0x000000ffff0a7224 */ /* 0x000fe400078e0002 */
[----:B------:R-:W-:-:S02]  /*2c40*/  IMAD.MOV.U32 R8, RZ, RZ, R4 ;  /* 0x000000ffff087224 */ /* 0x000fc400078e0004 */
[----:B------:R-:W-:Y:S01]  /*2c50*/  IMAD.MOV.U32 R4, RZ, RZ, R14 ;  /* 0x000000ffff047224 */ /* 0x000fe200078e000e */
[----:B------:R-:W-:Y:S01]  /*2c60*/  SHF.R.S32.HI R14, RZ, 0x1f, R12 ;  /* 0x0000001fff0e7819 */ /* 0x000fe2000001140c */
[----:B------:R-:W-:Y:S01]  /*2c70*/  IMAD.MOV.U32 R2, RZ, RZ, R16 ;  /* 0x000000ffff027224 */ /* 0x000fe200078e0010 */
[----:B------:R-:W-:Y:S01]  /*2c80*/  SEL R16, RZ, c[0x0][0x27c], !P2 ;  /* 0x00009f00ff107a07 */ /* 0x000fe20005000000 */
[----:B------:R-:W-:Y:S01]  /*2c90*/  IMAD.IADD R13, R24, 0x1, R13 ;  /* 0x00000001180d7824 */ /* 0x000fe200078e020d */
[CC--:B------:R-:W-:Y:S02]  /*2ca0*/  LEA.HI R15, R14.reuse, R12.reuse, RZ, 0x3 ;  /* 0x0000000c0e0f7211 */ /* 0x0c0fe400078f18ff */
[----:B------:R-:W-:Y:S01]  /*2cb0*/  LEA.HI R23, R14, R12, RZ, 0x5 ;  /* 0x0000000c0e177211 */ /* 0x000fe200078f28ff */
[----:B------:R-:W-:Y:S01]  /*2cc0*/  IMAD.IADD R12, R25, 0x1, R16 ;  /* 0x00000001190c7824 */ /* 0x000fe200078e0210 */
[----:B------:R-:W-:Y:S02]  /*2cd0*/  SHF.R.S32.HI R16, RZ, 0x1f, R13 ;  /* 0x0000001fff107819 */ /* 0x000fe4000001140d */
[----:B------:R-:W-:-:S02]  /*2ce0*/  SHF.R.S32.HI R17, RZ, 0x1f, R19 ;  /* 0x0000001fff117819 */ /* 0x000fc40000011413 */
[CC--:B------:R-:W-:Y:S02]  /*2cf0*/  LEA.HI R14, R16.reuse, R13.reuse, RZ, 0x3 ;  /* 0x0000000d100e7211 */ /* 0x0c0fe400078f18ff */
[----:B------:R-:W-:Y:S02]  /*2d00*/  LEA.HI R22, R16, R13, RZ, 0x5 ;  /* 0x0000000d10167211 */ /* 0x000fe400078f28ff */
[----:B------:R-:W-:Y:S02]  /*2d10*/  LEA.HI R31, R17, R19, RZ, 0x4 ;  /* 0x00000013111f7211 */ /* 0x000fe400078f20ff */
[----:B------:R-:W-:Y:S02]  /*2d20*/  SHF.R.S32.HI R16, RZ, 0x1f, R21 ;  /* 0x0000001fff107819 */ /* 0x000fe40000011415 */
[----:B------:R-:W-:Y:S02]  /*2d30*/  SHF.R.S32.HI R17, RZ, 0x1f, R12 ;  /* 0x0000001fff117819 */ /* 0x000fe4000001140c */
[----:B------:R-:W-:-:S02]  /*2d40*/  SHF.R.S32.HI R19, RZ, 0x1f, R20 ;  /* 0x0000001fff137819 */ /* 0x000fc40000011414 */
[----:B------:R-:W-:Y:S02]  /*2d50*/  LEA.HI R26, R16, R21, RZ, 0x4 ;  /* 0x00000015101a7211 */ /* 0x000fe400078f20ff */
[CC--:B------:R-:W-:Y:S02]  /*2d60*/  LEA.HI R13, R17.reuse, R12.reuse, RZ, 0x3 ;  /* 0x0000000c110d7211 */ /* 0x0c0fe400078f18ff */
[----:B------:R-:W-:Y:S02]  /*2d70*/  LEA.HI R28, R17, R12, RZ, 0x5 ;  /* 0x0000000c111c7211 */ /* 0x000fe400078f28ff */
[----:B------:R-:W-:Y:S02]  /*2d80*/  SHF.R.S32.HI R16, RZ, 0x5, R23 ;  /* 0x00000005ff107819 */ /* 0x000fe40000011417 */
[----:B------:R-:W-:Y:S02]  /*2d90*/  SHF.R.S32.HI R12, RZ, 0x5, R22 ;  /* 0x00000005ff0c7819 */ /* 0x000fe40000011416 */
[----:B------:R-:W-:Y:S01]  /*2da0*/  LEA.HI R29, R19, R20, RZ, 0x4 ;  /* 0x00000014131d7211 */ /* 0x000fe200078f20ff */
[----:B------:R-:W-:-:S02]  /*2db0*/  IMAD R21, R27, c[0x0][0x218], RZ ;  /* 0x000086001b157a24 */ /* 0x000fc400078e02ff */
[C---:B------:R-:W-:Y:S01]  /*2dc0*/  IMAD.WIDE.U32 R98, R18.reuse, c[0x0][0x218], R10 ;  /* 0x0000860012627a25 */ /* 0x040fe200078e000a */
[----:B------:R-:W-:Y:S02]  /*2dd0*/  SHF.R.S32.HI R10, RZ, 0x4, R31 ;  /* 0x00000004ff0a7819 */ /* 0x000fe4000001141f */
[----:B------:R-:W-:Y:S01]  /*2de0*/  SHF.R.S32.HI R11, RZ, 0x4, R29 ;  /* 0x00000004ff0b7819 */ /* 0x000fe2000001141d */
[----:B------:R-:W-:Y:S01]  /*2df0*/  IMAD R23, R18, c[0x0][0x21c], R21 ;  /* 0x0000870012177a24 */ /* 0x000fe200078e0215 */
[----:B------:R-:W-:Y:S02]  /*2e00*/  SHF.R.S32.HI R18, RZ, 0x5, R28 ;  /* 0x00000005ff127819 */ /* 0x000fe4000001141c */
[----:B------:R-:W-:-:S05]  /*2e10*/  LEA.HI.SX32 R11, R14, R11, 0x1d ;  /* 0x0000000b0e0b7211 */ /* 0x000fca00078feaff */
[----:B------:R-:W-:Y:S01]  /*2e20*/  IMAD.SHL.U32 R82, R11, 0x8, RZ ;  /* 0x000000080b527824 */ /* 0x000fe200078e00ff */
[----:B------:R-:W-:Y:S01]  /*2e30*/  IADD3 R124, P1, P0, R76, R160, R100 ;  /* 0x000000a04c7c7210 */ /* 0x000fe2000783e064 */
[C---:B------:R-:W-:Y:S01]  /*2e40*/  IMAD R150, R138.reuse, c[0x0][0x1e4], RZ ;  /* 0x000079008a967a24 */ /* 0x040fe200078e02ff */
[----:B------:R-:W-:Y:S01]  /*2e50*/  ISETP.NE.AND P2, PT, RZ, UR4, PT ;  /* 0x00000004ff007c0c */ /* 0x000fe2000bf45270 */
[C---:B------:R-:W-:Y:S01]  /*2e60*/  IMAD R151, R138.reuse, c[0x0][0x284], RZ ;  /* 0x0000a1008a977a24 */ /* 0x040fe200078e02ff */
[----:B------:R-:W-:Y:S01]  /*2e70*/  LOP3.LUT R104, R15, 0xfffffff8, RZ, 0xc0, !PT ;  /* 0xfffffff80f687812 */ /* 0x000fe200078ec0ff */
[----:B------:R-:W-:Y:S01]  /*2e80*/  IMAD R156, R138, c[0x0][0x294], RZ ;  /* 0x0000a5008a9c7a24 */ /* 0x000fe200078e02ff */
[----:B------:R-:W-:Y:S01]  /*2e90*/  LOP3.LUT R103, R14, 0xfffffff8, RZ, 0xc0, !PT ;  /* 0xfffffff80e677812 */ /* 0x000fe200078ec0ff */
[----:B------:R-:W-:Y:S01]  /*2ea0*/  IMAD.WIDE.U32 R142, R138, c[0x0][0x1e0], RZ ;  /* 0x000078008a8e7a25 */ /* 0x000fe200078e00ff */
[----:B------:R-:W-:-:S03]  /*2eb0*/  LOP3.LUT R102, R13, 0xfffffff8, RZ, 0xc0, !PT ;  /* 0xfffffff80d667812 */ /* 0x000fc600078ec0ff */
[----:B------:R-:W-:-:S04]  /*2ec0*/  IMAD.WIDE.U32 R140, R138, c[0x0][0x280], RZ ;  /* 0x0000a0008a8c7a25 */ /* 0x000fc800078e00ff */
[----:B------:R-:W-:-:S04]  /*2ed0*/  IMAD.WIDE.U32 R138, R138, c[0x0][0x290], RZ ;  /* 0x0000a4008a8a7a25 */ /* 0x000fc800078e00ff */
[----:B------:R-:W-:-:S04]  /*2ee0*/  IMAD.WIDE.U32 R94, R136, c[0x0][0x280], R8 ;  /* 0x0000a000885e7a25 */ /* 0x000fc800078e0008 */
[----:B------:R-:W-:-:S04]  /*2ef0*/  IMAD.WIDE.U32 R92, R136, c[0x0][0x290], R6 ;  /* 0x0000a400885c7a25 */ /* 0x000fc800078e0006 */
[----:B------:R-:W-:-:S04]  /*2f00*/  IMAD.WIDE.U32 R90, R136, c[0x0][0x280], R4 ;  /* 0x0000a000885a7a25 */ /* 0x000fc800078e0004 */
[----:B------:R-:W-:Y:S01]  /*2f10*/  IMAD.WIDE.U32 R88, R136, c[0x0][0x290], R2 ;  /* 0x0000a40088587a25 */ /* 0x000fe200078e0002 */
[----:B------:R-:W-:Y:S02]  /*2f20*/  P2R R123, PR, RZ, 0x4 ;  /* 0x00000004ff7b7803 */ /* 0x000fe40000000000 */
[----:B------:R-:W-:Y:S01]  /*2f30*/  IADD3.X R122, R78, R127, R101, P1, P0 ;  /* 0x0000007f4e7a7210 */ /* 0x000fe20000fe0465 */
[----:B------:R-:W-:Y:S01]  /*2f40*/  IMAD.IADD R150, R143, 0x1, R150 ;  /* 0x000000018f967824 */ /* 0x000fe200078e0296 */
[----:B------:R-:W-:Y:S01]  /*2f50*/  IADD3 R121, R99, R23, RZ ;  /* 0x0000001763797210 */ /* 0x000fe20007ffe0ff */
[----:B------:R-:W-:Y:S01]  /*2f60*/  IMAD.IADD R151, R141, 0x1, R151 ;  /* 0x000000018d977824 */ /* 0x000fe200078e0297 */
[----:B------:R-:W-:Y:S01]  /*2f70*/  SHF.R.S32.HI R115, RZ, 0x1f, R104 ;  /* 0x0000001fff737819 */ /* 0x000fe20000011468 */
[----:B------:R-:W-:Y:S01]  /*2f80*/  IMAD.IADD R156, R139, 0x1, R156 ;  /* 0x000000018b9c7824 */ /* 0x000fe200078e029c */
[----:B------:R-:W-:Y:S01]  /*2f90*/  SHF.R.S32.HI R114, RZ, 0x1f, R103 ;  /* 0x0000001fff727819 */ /* 0x000fe20000011467 */
[----:B------:R-:W-:Y:S01]  /*2fa0*/  IMAD.IADD R85, R81, 0x1, R34 ;  /* 0x0000000151557824 */ /* 0x000fe200078e0222 */
[----:B------:R-:W-:-:S02]  /*2fb0*/  SHF.R.S32.HI R113, RZ, 0x1f, R102 ;  /* 0x0000001fff717819 */ /* 0x000fc40000011466 */
[----:B------:R-:W-:Y:S02]  /*2fc0*/  SHF.R.S32.HI R109, RZ, 0x1f, R82 ;  /* 0x0000001fff6d7819 */ /* 0x000fe40000011452 */
[C---:B--2---:R-:W-:Y:S01]  /*2fd0*/  LOP3.LUT R19, R37.reuse, 0x18, R14, 0xf8, !PT ;  /* 0x0000001825137812 */ /* 0x044fe200078ef80e */
[--C-:B---3--:R-:W-:Y:S02]  /*2fe0*/  IMAD R20, R16, 0x600, R36.reuse ;  /* 0x0000060010147824 */ /* 0x108fe400078e0224 */
[----:B------:R-:W-:Y:S01]  /*2ff0*/  IMAD R16, R12, 0x600, R36 ;  /* 0x000006000c107824 */ /* 0x000fe200078e0224 */
[----:B------:R-:W-:Y:S02]  /*3000*/  LOP3.LUT R17, R37, 0x18, R15, 0xf8, !PT ;  /* 0x0000001825117812 */ /* 0x000fe400078ef80f */
[-C--:B----4-:R-:W-:Y:S02]  /*3010*/  LOP3.LUT R12, R19, R35.reuse, RZ, 0x3c, !PT ;  /* 0x00000023130c7212 */ /* 0x090fe400078e3cff */
[----:B------:R-:W-:-:S02]  /*3020*/  LOP3.LUT R17, R17, R35, RZ, 0x3c, !PT ;  /* 0x0000002311117212 */ /* 0x000fc400078e3cff */
[----:B------:R-:W-:Y:S02]  /*3030*/  IADD3 R27, R16, R12, RZ ;  /* 0x0000000c101b7210 */ /* 0x000fe40007ffe0ff */
[----:B------:R-:W-:Y:S02]  /*3040*/  SHF.R.S32.HI R16, RZ, 0x4, R26 ;  /* 0x00000004ff107819 */ /* 0x000fe4000001141a */
[----:B------:R-:W-:Y:S01]  /*3050*/  LEA.HI.SX32 R12, R15, R10, 0x1d ;  /* 0x0000000a0f0c7211 */ /* 0x000fe200078feaff */
[----:B------:R-:W-:Y:S01]  /*3060*/  IMAD.IADD R33, R20, 0x1, R17 ;  /* 0x0000000114217824 */ /* 0x000fe200078e0211 */
[----:B------:R-:W-:Y:S01]  /*3070*/  LEA.HI.SX32 R10, R13, R16, 0x1d ;  /* 0x000000100d0a7211 */ /* 0x000fe200078feaff */
[----:B------:R-:W-:Y:S01]  /*3080*/  IMAD R22, R18, 0x600, R36 ;  /* 0x0000060012167824 */ /* 0x000fe200078e0224 */
[----:B------:R-:W-:Y:S02]  /*3090*/  SHF.R.S32.HI R17, RZ, 0x1f, R12 ;  /* 0x0000001fff117819 */ /* 0x000fe4000001140c */
[----:B------:R-:W-:-:S02]  /*30a0*/  SHF.R.S32.HI R16, RZ, 0x1f, R11 ;  /* 0x0000001fff107819 */ /* 0x000fc4000001140b */
[----:B------:R-:W-:Y:S01]  /*30b0*/  SHF.R.S32.HI R18, RZ, 0x1f, R10 ;  /* 0x0000001fff127819 */ /* 0x000fe2000001140a */
[----:B------:R-:W-:Y:S01]  /*30c0*/  IMAD.SHL.U32 R83, R12, 0x8, RZ ;  /* 0x000000080c537824 */ /* 0x000fe200078e00ff */
[----:B------:R-:W-:Y:S02]  /*30d0*/  LEA.HI R19, R17, R12, RZ, 0x2 ;  /* 0x0000000c11137211 */ /* 0x000fe400078f10ff */
[----:B------:R-:W-:Y:S01]  /*30e0*/  LEA.HI R17, R16, R11, RZ, 0x2 ;  /* 0x0000000b10117211 */ /* 0x000fe200078f10ff */
[----:B------:R-:W-:Y:S01]  /*30f0*/  IMAD.SHL.U32 R84, R10, 0x8, RZ ;  /* 0x000000080a547824 */ /* 0x000fe200078e00ff */
[----:B------:R-:W-:Y:S02]  /*3100*/  LEA.HI R11, R18, R10, RZ, 0x2 ;  /* 0x0000000a120b7211 */ /* 0x000fe400078f10ff */
[C---:B------:R-:W-:Y:S02]  /*3110*/  LOP3.LUT R20, R37.reuse, 0x18, R13, 0xf8, !PT ;  /* 0x0000001825147812 */ /* 0x040fe400078ef80d */
[----:B------:R-:W-:-:S02]  /*3120*/  LOP3.LUT R16, R37, 0x18, R83, 0xf8, !PT ;  /* 0x0000001825107812 */ /* 0x000fc400078ef853 */
[----:B------:R-:W-:Y:S02]  /*3130*/  SHF.R.S32.HI R17, RZ, 0x2, R17 ;  /* 0x00000002ff117819 */ /* 0x000fe40000011411 */
[----:B------:R-:W-:Y:S02]  /*3140*/  SHF.R.S32.HI R10, RZ, 0x2, R11 ;  /* 0x00000002ff0a7819 */ /* 0x000fe4000001140b */
[-C--:B------:R-:W-:Y:S02]  /*3150*/  LOP3.LUT R21, R20, R35.reuse, RZ, 0x3c, !PT ;  /* 0x0000002314157212 */ /* 0x080fe400078e3cff */
[C---:B------:R-:W-:Y:S02]  /*3160*/  LOP3.LUT R12, R37.reuse, 0x18, R82, 0xf8, !PT ;  /* 0x00000018250c7812 */ /* 0x040fe400078ef852 */
[----:B------:R-:W-:Y:S02]  /*3170*/  LOP3.LUT R20, R37, 0x18, R84, 0xf8, !PT ;  /* 0x0000001825147812 */ /* 0x000fe400078ef854 */
[----:B------:R-:W-:Y:S01]  /*3180*/  SHF.R.S32.HI R18, RZ, 0x2, R19 ;  /* 0x00000002ff127819 */ /* 0x000fe20000011413 */
[--C-:B------:R-:W-:Y:S01]  /*3190*/  IMAD R11, R10, 0x600, R36.reuse ;  /* 0x000006000a0b7824 */ /* 0x100fe200078e0224 */
[-C--:B------:R-:W-:Y:S01]  /*31a0*/  LOP3.LUT R19, R16, R35.reuse, RZ, 0x3c, !PT ;  /* 0x0000002310137212 */ /* 0x080fe200078e3cff */
[----:B------:R-:W-:Y:S01]  /*31b0*/  IMAD R16, R17, 0x600, R36 ;  /* 0x0000060011107824 */ /* 0x000fe200078e0224 */
[----:B------:R-:W-:-:S02]  /*31c0*/  LOP3.LUT R12, R12, R35, RZ, 0x3c, !PT ;  /* 0x000000230c0c7212 */ /* 0x000fc400078e3cff */
[----:B------:R-:W-:Y:S02]  /*31d0*/  LOP3.LUT R10, R20, R35, RZ, 0x3c, !PT ;  /* 0x00000023140a7212 */ /* 0x000fe400078e3cff */
[----:B------:R-:W-:Y:S01]  /*31e0*/  IADD3 R16, R16, R12, RZ ;  /* 0x0000000c10107210 */ /* 0x000fe20007ffe0ff */
[----:B------:R-:W-:Y:S02]  /*31f0*/  IMAD R18, R18, 0x600, R36 ;  /* 0x0000060012127824 */ /* 0x000fe400078e0224 */
[----:B------:R-:W-:Y:S02]  /*3200*/  IMAD.IADD R12, R11, 0x1, R10 ;  /* 0x000000010b0c7824 */ /* 0x000fe400078e020a */
[C---:B------:R-:W-:Y:S02]  /*3210*/  IMAD R11, R32.reuse, c[0x0][0x280], RZ ;  /* 0x0000a000200b7a24 */ /* 0x040fe400078e02ff */
[----:B------:R-:W-:Y:S02]  /*3220*/  IMAD R10, R32, c[0x0][0x290], RZ ;  /* 0x0000a400200a7a24 */ /* 0x000fe400078e02ff */
[----:B------:R-:W-:-:S02]  /*3230*/  IMAD.IADD R17, R22, 0x1, R21 ;  /* 0x0000000116117824 */ /* 0x000fc400078e0215 */
[----:B------:R-:W-:Y:S02]  /*3240*/  IMAD.IADD R18, R18, 0x1, R19 ;  /* 0x0000000112127824 */ /* 0x000fe400078e0213 */
[C---:B------:R-:W-:Y:S02]  /*3250*/  IMAD R11, R136.reuse, c[0x0][0x284], R11 ;  /* 0x0000a100880b7a24 */ /* 0x040fe400078e020b */
[----:B------:R-:W-:Y:S01]  /*3260*/  IMAD R10, R136, c[0x0][0x294], R10 ;  /* 0x0000a500880a7a24 */ /* 0x000fe200078e020a */
[----:B------:R-:W-:Y:S01]  /*3270*/  SHF.L.U32 R116, R27, 0x1, RZ ;  /* 0x000000011b747819 */ /* 0x000fe200000006ff */
[----:B------:R-:W-:Y:S01]  /*3280*/  IMAD.IADD R120, R95, 0x1, R11 ;  /* 0x000000015f787824 */ /* 0x000fe200078e020b */
[----:B------:R-:W-:Y:S01]  /*3290*/  SHF.R.S32.HI R110, RZ, 0x1f, R83 ;  /* 0x0000001fff6e7819 */ /* 0x000fe20000011453 */
[----:B------:R-:W-:Y:S01]  /*32a0*/  IMAD.IADD R118, R11, 0x1, R91 ;  /* 0x000000010b767824 */ /* 0x000fe200078e025b */
[----:B------:R-:W-:Y:S01]  /*32b0*/  SHF.R.S32.HI R108, RZ, 0x1f, R84 ;  /* 0x0000001fff6c7819 */ /* 0x000fe20000011454 */
[----:B------:R-:W-:-:S02]  /*32c0*/  IMAD.IADD R119, R93, 0x1, R10 ;  /* 0x000000015d777824 */ /* 0x000fc400078e020a */
[----:B------:R-:W-:Y:S02]  /*32d0*/  IMAD.IADD R112, R10, 0x1, R89 ;  /* 0x000000010a707824 */ /* 0x000fe400078e0259 */
[----:B------:R-:W-:Y:S02]  /*32e0*/  IMAD.SHL.U32 R117, R33, 0x2, RZ ;  /* 0x0000000221757824 */ /* 0x000fe400078e00ff */
[----:B------:R-:W-:Y:S02]  /*32f0*/  IMAD.SHL.U32 R111, R17, 0x2, RZ ;  /* 0x00000002116f7824 */ /* 0x000fe400078e00ff */
[----:B------:R-:W-:Y:S02]  /*3300*/  IMAD.SHL.U32 R107, R18, 0x2, RZ ;  /* 0x00000002126b7824 */ /* 0x000fe400078e00ff */
[----:B------:R-:W-:Y:S02]  /*3310*/  IMAD.SHL.U32 R106, R16, 0x2, RZ ;  /* 0x00000002106a7824 */ /* 0x000fe400078e00ff */
[----:B------:R-:W-:Y:S01]  /*3320*/  IMAD.SHL.U32 R105, R12, 0x2, RZ ;  /* 0x000000020c697824 */ /* 0x000fe200078e00ff */
[----:B------:R-:W-:Y:S06]  /*3330*/  BAR.SYNC.DEFER_BLOCKING 0x0 ;  /* 0x0000000000007b1d */ /* 0x000fec0000010000 */
.L_x_204:
[-C--:B-1----:R-:W-:Y:S01]  /*3340*/  IMAD R2, R150, R30.reuse, RZ ;  /* 0x0000001e96027224 */ /* 0x082fe200078e02ff */
[----:B------:R-:W-:Y:S01]  /*3350*/  SHF.R.S32.HI R79, RZ, 0x1f, R30 ;  /* 0x0000001fff4f7819 */ /* 0x000fe2000001141e */
[----:B------:R-:W-:Y:S01]  /*3360*/  IMAD.WIDE.U32 R10, R142, R30, RZ ;  /* 0x0000001e8e0a7225 */ /* 0x000fe200078e00ff */
[----:B------:R-:W-:Y:S04]  /*3370*/  DEPBAR.LE SB0, 0x0 ;  /* 0x000080000000791a */ /* 0x000fe80000000000 */
[----:B------:R-:W-:Y:S01]  /*3380*/  WARPSYNC 0xffffffff ;  /* 0xffffffff00007948 */ /* 0x000fe20003800000 */
[----:B------:R-:W-:Y:S01]  /*3390*/  BAR.SYNC.DEFER_BLOCKING 0x0 ;  /* 0x0000000000007b1d */ /* 0x000fe20000010000 */
[----:B------:R-:W-:Y:S01]  /*33a0*/  ISETP.GE.AND P2, PT, R163, 0x1, PT ;  /* 0x00000001a300780c */ /* 0x000fe20003f46270 */
[----:B------:R-:W-:Y:S01]  /*33b0*/  IMAD R3, R79, R142, R2 ;  /* 0x0000008e4f037224 */ /* 0x000fe200078e0202 */
[----:B------:R-:W-:Y:S03]  /*33c0*/  IADD3 R2, P1, R124, R10, RZ ;  /* 0x0000000a7c027210 */ /* 0x000fe60007f3e0ff */
[----:B------:R-:W-:Y:S01]  /*33d0*/  IMAD.IADD R12, R11, 0x1, R3 ;  /* 0x000000010b0c7824 */ /* 0x000fe200078e0203 */
[----:B------:R-:W-:Y:S03]  /*33e0*/  LEA R52, P0, R2, c[0x0][0x1c8], 0x1 ;  /* 0x0000720002347a11 */ /* 0x000fe600078008ff */
[----:B------:R-:W-:Y:S05]  /*33f0*/  IMAD.X R3, R12, 0x1, R122, P1 ;  /* 0x000000010c037824 */ /* 0x000fea00008e067a */
[----:B------:R-:W-:Y:S01]  /*3400*/  LEA.HI.X R53, R2, c[0x0][0x1cc], R3, 0x1, P0 ;  /* 0x0000730002357a11 */ /* 0x000fe200000f0c03 */
[----:B------:R-:W-:Y:S01]  /*3410*/  BSSY B1, `(.L_x_178) ;  /* 0x000038a000017945 */ /* 0x000fe20003800000 */
[----:B------:R-:W-:-:S05]  /*3420*/  @!P2 BRA `(.L_x_179) ;  /* 0x000036e00000a947 */ /* 0x000fca0003800000 */
[-C--:B------:R-:W-:Y:S01]  /*3430*/  IMAD R4, R151, R30.reuse, RZ ;  /* 0x0000001e97047224 */ /* 0x080fe200078e02ff */
[----:B------:R-:W-:Y:S01]  /*3440*/  ISETP.NE.AND P2, PT, R123, RZ, PT ;  /* 0x000000ff7b00720c */ /* 0x000fe20003f45270 */
[-C--:B------:R-:W-:Y:S02]  /*3450*/  IMAD R3, R156, R30.reuse, RZ ;  /* 0x0000001e9c037224 */ /* 0x080fe400078e02ff */
[----:B------:R-:W-:Y:S02]  /*3460*/  IMAD R2, R30, -0x30, R0 ;  /* 0xffffffd01e027824 */ /* 0x000fe400078e0200 */
[-C--:B------:R-:W-:Y:S03]  /*3470*/  IMAD.WIDE.U32 R8, R140, R30.reuse, RZ ;  /* 0x0000001e8c087225 */ /* 0x080fe600078e00ff */
[----:B------:R-:W-:Y:S01]  /*3480*/  IMNMX R75, R2, 0x30, PT ;  /* 0x00000030024b7817 */ /* 0x000fe20003800200 */
[----:B------:R-:W-:Y:S04]  /*3490*/  IMAD.WIDE.U32 R26, R138, R30, RZ ;  /* 0x0000001e8a1a7225 */ /* 0x000fe800078e00ff */
[C---:B------:R-:W-:Y:S02]  /*34a0*/  IMAD R4, R79.reuse, R140, R4 ;  /* 0x0000008c4f047224 */ /* 0x040fe400078e0204 */
[----:B------:R-:W-:Y:S03]  /*34b0*/  IMAD R3, R79, R138, R3 ;  /* 0x0000008a4f037224 */ /* 0x000fe600078e0203 */
[----:B------:R-:W-:Y:S02]  /*34c0*/  IADD3 R28, R9, R4, RZ ;  /* 0x00000004091c7210 */ /* 0x000fe40007ffe0ff */
[----:B------:R-:W-:Y:S01]  /*34d0*/  IADD3 R29, R27, R3, RZ ;  /* 0x000000031b1d7210 */ /* 0x000fe20007ffe0ff */
[----:B------:R-:W-:-:S05]  /*34e0*/  @!P2 BRA `(.L_x_180) ;  /* 0x00001b500000a947 */ /* 0x000fca0003800000 */
[----:B------:R-:W-:Y:S01]  /*34f0*/  ISETP.GE.AND P1, PT, R242, R75, PT ;  /* 0x0000004bf200720c */ /* 0x000fe20003f26270 */
[----:B------:R-:W-:Y:S01]  /*3500*/  BSSY B0, `(.L_x_181) ;  /* 0x000003a000007945 */ /* 0x000fe20003800000 */
        /* <DEDUP_REMOVED lines=12> */
[----:B------:R-:W-:-:S05]  /*35d0*/  @P1 BRA `(.L_x_182) ;  /* 0x000002c000001947 */ /* 0x000fca0003800000 */
[----:B------:R-:W-:Y:S01]  /*35e0*/  IADD3 R2, P0, R94, R8, RZ ;  /* 0x000000085e027210 */ /* 0x000fe20007f1e0ff */
[----:B------:R-:W-:Y:S01]  /*35f0*/  CS2R R14, SRZ ;  /* 0x00000000000e7805 */ /* 0x000fe2000001ff00 */
[----:B------:R-:W-:Y:S01]  /*3600*/  CS2R R6, SRZ ;  /* 0x0000000000067805 */ /* 0x000fe2000001ff00 */
[----:B------:R-:W-:Y:S01]  /*3610*/  CS2R R36, SRZ ;  /* 0x0000000000247805 */ /* 0x000fe2000001ff00 */
[----:B------:R-:W-:Y:S01]  /*3620*/  CS2R R12, SRZ ;  /* 0x00000000000c7805 */ /* 0x000fe2000001ff00 */
[----:B------:R-:W-:Y:S01]  /*3630*/  IMAD.X R4, R28, 0x1, R120, P0 ;  /* 0x000000011c047824 */ /* 0x000fe200000e0678 */
[----:B------:R-:W-:Y:S01]  /*3640*/  IADD3 R3, P0, R92, R26, RZ ;  /* 0x0000001a5c037210 */ /* 0x000fe20007f1e0ff */
[----:B------:R-:W-:Y:S01]  /*3650*/  CS2R R38, SRZ ;  /* 0x0000000000267805 */ /* 0x000fe2000001ff00 */
[----:B------:R-:W-:Y:S01]  /*3660*/  CS2R R16, SRZ ;  /* 0x0000000000107805 */ /* 0x000fe2000001ff00 */
[----:B------:R-:W-:Y:S01]  /*3670*/  CS2R R40, SRZ ;  /* 0x0000000000287805 */ /* 0x000fe2000001ff00 */
[----:B------:R-:W-:Y:S01]  /*3680*/  CS2R R18, SRZ ;  /* 0x0000000000127805 */ /* 0x000fe2000001ff00 */
[----:B------:R-:W-:Y:S01]  /*3690*/  IMAD.X R5, R29, 0x1, R119, P0 ;  /* 0x000000011d057824 */ /* 0x000fe200000e0677 */
[C---:B------:R-:W-:Y:S01]  /*36a0*/  LEA R8, P0, R2.reuse, c[0x0][0x270], 0x1 ;  /* 0x00009c0002087a11 */ /* 0x040fe200078008ff */
[----:B------:R-:W-:Y:S01]  /*36b0*/  CS2R R42, SRZ ;  /* 0x00000000002a7805 */ /* 0x000fe2000001ff00 */
[----:B------:R-:W-:Y:S01]  /*36c0*/  CS2R R20, SRZ ;  /* 0x0000000000147805 */ /* 0x000fe2000001ff00 */
[----:B------:R-:W-:Y:S01]  /*36d0*/  CS2R R44, SRZ ;  /* 0x00000000002c7805 */ /* 0x000fe2000001ff00 */
[----:B------:R-:W-:Y:S02]  /*36e0*/  LEA.HI.X R9, R2, c[0x0][0x274], R4, 0x1, P0 ;  /* 0x00009d0002097a11 */ /* 0x000fe400000f0c04 */
[C---:B------:R-:W-:Y:S04]  /*36f0*/  LEA R4, P0, R3.reuse, c[0x0][0x288], 0x1 ;  /* 0x0000a20003047a11 */ /* 0x040fe800078008ff */
[----:B------:R-:W-:Y:S02]  /*3700*/  LEA.HI.X R5, R3, c[0x0][0x28c], R5, 0x1, P0 ;  /* 0x0000a30003057a11 */ /* 0x000fe400000f0c05 */
[----:B------:R-:W-:Y:S01]  /*3710*/  ISETP.GE.AND P0, PT, R132, c[0x0][0x27c], PT ;  /* 0x00009f0084007a0c */ /* 0x000fe20003f06270 */
[----:B------:R-:W-:Y:S11]  /*3720*/  CS2R R2, SRZ ;  /* 0x0000000000027805 */ /* 0x000ff6000001ff00 */
[----:B------:R-:W-:Y:S01]  /*3730*/  @!UPT UIADD3 URZ, URZ, URZ, URZ ;  /* 0x0000003f3f3ff290 */ /* 0x000fe2000fffe03f */
[----:B------:R1:W5:Y:S04]  /*3740*/  @!P0 LDG.E.64 R2, [R8.64] ;  /* 0x0000000608028981 */ /* 0x000368000c1e1b00 */
[----:B------:R1:W5:Y:S01]  /*3750*/  @!P0 LDG.E.64 R14, [R4.64] ;  /* 0x00000006040e8981 */ /* 0x000362000c1e1b00 */
[----:B------:R-:W-:Y:S11]  /*3760*/  ISETP.GE.AND P0, PT, R134, c[0x0][0x27c], PT ;  /* 0x00009f0086007a0c */ /* 0x000ff60003f06270 */
[----:B------:R-:W-:Y:S02]  /*3770*/  @!UPT UIADD3 URZ, URZ, URZ, URZ ;  /* 0x0000003f3f3ff290 */ /* 0x000fe4000fffe03f */
[----:B------:R1:W5:Y:S04]  /*3780*/  @!P0 LDG.E.64 R6, [R8.64+0x10] ;  /* 0x0000100608068981 */ /* 0x000368000c1e1b00 */
[----:B------:R1:W5:Y:S01]  /*3790*/  @!P0 LDG.E.64 R36, [R4.64+0x10] ;  /* 0x0000100604248981 */ /* 0x000362000c1e1b00 */
        /* <DEDUP_REMOVED lines=15> */
[----:B------:R1:W5:Y:S02]  /*3890*/  @!P0 LDG.E.64 R44, [R4.64+0x50] ;  /* 0x00005006042c8981 */ /* 0x000364000c1e1b00 */
.L_x_182:
[----:B------:R-:W-:Y:S05]  /*38a0*/  BSYNC B0 ;  /* 0x0000000000007941 */ /* 0x000fea0003800000 */
.L_x_181:
[----:B------:R-:W-:-:S05]  /*38b0*/  @P1 BRA `(.L_x_183) ;  /* 0x000033f000001947 */ /* 0x000fca0003800000 */
[----:B-1---5:R-:W-:Y:S01]  /*38c0*/  MOV R4, R19 ;  /* 0x0000001300047202 */ /* 0x022fe20000000f00 */
[----:B------:R-:W-:Y:S01]  /*38d0*/  IMAD.MOV.U32 R9, RZ, RZ, R20 ;  /* 0x000000ffff097224 */ /* 0x000fe200078e0014 */
[----:B------:R-:W-:Y:S01]  /*38e0*/  ISETP.GE.AND P0, PT, R100, c[0x0][0x1d4], PT ;  /* 0x0000750064007a0c */ /* 0x000fe20003f06270 */
[----:B------:R-:W-:Y:S01]  /*38f0*/  IMAD.MOV.U32 R8, RZ, RZ, R21 ;  /* 0x000000ffff087224 */ /* 0x000fe200078e0015 */
[----:B------:R-:W-:Y:S01]  /*3900*/  BSSY B0, `(.L_x_184) ;  /* 0x0000054000007945 */ /* 0x000fe20003800000 */
[----:B------:R-:W-:Y:S03]  /*3910*/  IMAD.MOV.U32 R5, RZ, RZ, R18 ;  /* 0x000000ffff057224 */ /* 0x000fe600078e0012 */
[----:B------:R-:W-:Y:S01]  /*3920*/  PRMT R28, R8, 0x5410, R9 ;  /* 0x00005410081c7816 */ /* 0x000fe20000000009 */
[----:B------:R-:W-:Y:S01]  /*3930*/  IMAD.MOV.U32 R9, RZ, RZ, R16 ;  /* 0x000000ffff097224 */ /* 0x000fe200078e0010 */
[----:B------:R-:W-:Y:S01]  /*3940*/  PRMT R27, R4, 0x5410, R5 ;  /* 0x00005410041b7816 */ /* 0x000fe20000000005 */
[----:B------:R-:W-:Y:S01]  /*3950*/  IMAD.MOV.U32 R8, RZ, RZ, R17 ;  /* 0x000000ffff087224 */ /* 0x000fe200078e0011 */
[----:B------:R-:W-:Y:S01]  /*3960*/  MOV R5, R12 ;  /* 0x0000000c00057202 */ /* 0x000fe20000000f00 */
        /* <DEDUP_REMOVED lines=11> */
[----:B------:R-:W-:Y:S02]  /*3a20*/  MOV R9, R42 ;  /* 0x0000002a00097202 */ /* 0x000fe40000000f00 */
[----:B------:R-:W-:Y:S02]  /*3a30*/  MOV R4, R41 ;  /* 0x0000002900047202 */ /* 0x000fe40000000f00 */
[----:B------:R-:W-:Y:S01]  /*3a40*/  PRMT R49, R9, 0x5410, R8 ;  /* 0x0000541009317816 */ /* 0x000fe20000000008 */
[----:B------:R-:W-:Y:S01]  /*3a50*/  IMAD.MOV.U32 R9, RZ, RZ, R38 ;  /* 0x000000ffff097224 */ /* 0x000fe200078e0026 */
[----:B------:R-:W-:Y:S01]  /*3a60*/  PRMT R48, R5, 0x5410, R4 ;  /* 0x0000541005307816 */ /* 0x000fe20000000004 */
[----:B------:R-:W-:Y:S01]  /*3a70*/  IMAD.MOV.U32 R8, RZ, RZ, R39 ;  /* 0x000000ffff087224 */ /* 0x000fe200078e0027 */
[----:B------:R-:W-:Y:S01]  /*3a80*/  MOV R5, R36 ;  /* 0x0000002400057202 */ /* 0x000fe20000000f00 */
[----:B------:R-:W-:Y:S03]  /*3a90*/  IMAD.MOV.U32 R4, RZ, RZ, R37 ;  /* 0x000000ffff047224 */ /* 0x000fe600078e0025 */
[----:B------:R-:W-:Y:S02]  /*3aa0*/  PRMT R47, R9, 0x5410, R8 ;  /* 0x00005410092f7816 */ /* 0x000fe40000000008 */
[----:B------:R-:W-:Y:S01]  /*3ab0*/  PRMT R46, R5, 0x5410, R4 ;  /* 0x00005410052e7816 */ /* 0x000fe20000000004 */
[----:B------:R-:W-:-:S05]  /*3ac0*/  @P0 BRA `(.L_x_185) ;  /* 0x0000037000000947 */ /* 0x000fca0003800000 */
[----:B------:R-:W-:Y:S01]  /*3ad0*/  ISETP.GE.AND P0, PT, R132, c[0x0][0x27c], PT ;  /* 0x00009f0084007a0c */ /* 0x000fe20003f06270 */
[----:B------:R-:W1:Y:S01]  /*3ae0*/  LDS.128 R8, [R232+0x2400] ;  /* 0x00240000e8087984 */ /* 0x000e620000000c00 */
[----:B------:R-:W-:Y:S01]  /*3af0*/  MOV R5, R2 ;  /* 0x0000000200057202 */ /* 0x000fe20000000f00 */
[----:B------:R-:W-:Y:S02]  /*3b00*/  IMAD.MOV.U32 R29, RZ, RZ, R14 ;  /* 0x000000ffff1d7224 */ /* 0x000fe400078e000e */
[----:B------:R-:W-:Y:S02]  /*3b10*/  IMAD.MOV.U32 R32, RZ, RZ, R15 ;  /* 0x000000ffff207224 */ /* 0x000fe400078e000f */
[----:B------:R-:W-:Y:S06]  /*3b20*/  IMAD.MOV.U32 R4, RZ, RZ, R3 ;  /* 0x000000ffff047224 */ /* 0x000fec00078e0003 */
[----:B------:R-:W-:Y:S02]  /*3b30*/  @!P0 SHF.R.U64 R31, R14, 0x10, R15 ;  /* 0x000000100e1f8819 */ /* 0x000fe4000000120f */
[----:B------:R-:W-:Y:S02]  /*3b40*/  @!P0 SHF.R.U64 R14, R2, 0x10, R3 ;  /* 0x00000010020e8819 */ /* 0x000fe40000001203 */
[----:B------:R-:W-:Y:S02]  /*3b50*/  @!P0 SHF.R.U32.HI R15, RZ, 0x10, R15 ;  /* 0x00000010ff0f8819 */ /* 0x000fe4000001160f */
[----:B------:R-:W-:Y:S02]  /*3b60*/  @!P0 SHF.R.U32.HI R2, RZ, 0x10, R3 ;  /* 0x00000010ff028819 */ /* 0x000fe40000011603 */
[----:B------:R-:W-:Y:S02]  /*3b70*/  @!P0 PRMT R31, R29, 0x5410, R31 ;  /* 0x000054101d1f8816 */ /* 0x000fe4000000001f */
[----:B------:R-:W-:Y:S02]  /*3b80*/  @!P0 PRMT R5, R5, 0x5410, R14 ;  /* 0x0000541005058816 */ /* 0x000fe4000000000e */
[----:B------:R-:W-:Y:S01]  /*3b90*/  @!P0 PRMT R34, R32, 0x5410, R15 ;  /* 0x0000541020228816 */ /* 0x000fe2000000000f */
[----:B------:R-:W-:Y:S01]  /*3ba0*/  @!P0 IMAD.U32 R14, R31, 0x10000, RZ ;  /* 0x000100001f0e8824 */ /* 0x000fe200078e00ff */
[----:B------:R-:W-:Y:S02]  /*3bb0*/  @!P0 PRMT R15, R4, 0x5410, R2 ;  /* 0x00005410040f8816 */ /* 0x000fe40000000002 */
[----:B------:R-:W-:Y:S02]  /*3bc0*/  @!P0 SHF.L.U32 R4, R5, 0x10, RZ ;  /* 0x0000001005048819 */ /* 0x000fe400000006ff */
[----:B------:R-:W-:Y:S02]  /*3bd0*/  @!P0 LOP3.LUT R31, R31, 0xffff0000, RZ, 0xc0, !PT ;  /* 0xffff00001f1f8812 */ /* 0x000fe400078ec0ff */
[----:B------:R-:W-:Y:S01]  /*3be0*/  @!P0 LOP3.LUT R5, R5, 0xffff0000, RZ, 0xc0, !PT ;  /* 0xffff000005058812 */ /* 0x000fe200078ec0ff */
[C---:B-1----:R-:W-:Y:S01]  /*3bf0*/  @!P0 IMAD.U32 R29, R8.reuse, 0x10000, RZ ;  /* 0x00010000081d8824 */ /* 0x042fe200078e00ff */
[----:B------:R-:W-:Y:S02]  /*3c00*/  @!P0 LOP3.LUT R2, R8, 0xffff0000, RZ, 0xc0, !PT ;  /* 0xffff000008028812 */ /* 0x000fe400078ec0ff */
[C---:B------:R-:W-:Y:S02]  /*3c10*/  @!P0 LOP3.LUT R3, R9.reuse, 0xffff0000, RZ, 0xc0, !PT ;  /* 0xffff000009038812 */ /* 0x040fe400078ec0ff */
[----:B------:R-:W-:Y:S01]  /*3c20*/  @!P0 SHF.L.U32 R32, R9, 0x10, RZ ;  /* 0x0000001009208819 */ /* 0x000fe200000006ff */
[C---:B------:R-:W-:Y:S02]  /*3c30*/  @!P0 FMUL.FTZ R33, R2.reuse, R14 ;  /* 0x0000000e02218220 */ /* 0x040fe40000410000 */
[-C--:B------:R-:W-:Y:S02]  /*3c40*/  @!P0 FMUL.FTZ R2, R2, R4.reuse ;  /* 0x0000000402028220 */ /* 0x080fe40000410000 */
[----:B------:R-:W-:Y:S02]  /*3c50*/  @!P0 FMUL.FTZ R35, R3, R31 ;  /* 0x0000001f03238220 */ /* 0x000fe40000410000 */
[----:B------:R-:W-:Y:S01]  /*3c60*/  @!P0 FFMA.FTZ R56, R29, R4, -R33 ;  /* 0x000000041d388223 */ /* 0x000fe20000010821 */
[----:B------:R-:W-:Y:S01]  /*3c70*/  @!P0 LOP3.LUT R4, R10, 0xffff0000, RZ, 0xc0, !PT ;  /* 0xffff00000a048812 */ /* 0x000fe200078ec0ff */
[----:B------:R-:W-:Y:S01]  /*3c80*/  @!P0 FFMA.FTZ R2, R14, R29, R2 ;  /* 0x0000001d0e028223 */ /* 0x000fe20000010002 */
[----:B------:R-:W-:Y:S01]  /*3c90*/  @!P0 SHF.L.U32 R33, R10, 0x10, RZ ;  /* 0x000000100a218819 */ /* 0x000fe200000006ff */
[C---:B------:R-:W-:Y:S01]  /*3ca0*/  @!P0 IMAD.U32 R29, R34.reuse, 0x10000, RZ ;  /* 0x00010000221d8824 */ /* 0x040fe200078e00ff */
[----:B------:R-:W-:Y:S01]  /*3cb0*/  @!P0 LOP3.LUT R34, R34, 0xffff0000, RZ, 0xc0, !PT ;  /* 0xffff000022228812 */ /* 0x000fe200078ec0ff */
[C---:B------:R-:W-:Y:S01]  /*3cc0*/  @!P0 IMAD.U32 R14, R15.reuse, 0x10000, RZ ;  /* 0x000100000f0e8824 */ /* 0x040fe200078e00ff */
[----:B------:R-:W-:Y:S01]  /*3cd0*/  @!P0 LOP3.LUT R15, R15, 0xffff0000, RZ, 0xc0, !PT ;  /* 0xffff00000f0f8812 */ /* 0x000fe200078ec0ff */
[-C--:B------:R-:W-:Y:S02]  /*3ce0*/  @!P0 FMUL.FTZ R3, R3, R5.reuse ;  /* 0x0000000503038220 */ /* 0x080fe40000410000 */
[----:B------:R-:W-:Y:S01]  /*3cf0*/  @!P0 FFMA.FTZ R55, R32, R5, -R35 ;  /* 0x0000000520378223 */ /* 0x000fe20000010823 */
[C---:B------:R-:W-:Y:S01]  /*3d00*/  @!P0 LOP3.LUT R5, R11.reuse, 0xffff0000, RZ, 0xc0, !PT ;  /* 0xffff00000b058812 */ /* 0x040fe200078ec0ff */
[C---:B------:R-:W-:Y:S01]  /*3d10*/  @!P0 FMUL.FTZ R51, R4.reuse, R29 ;  /* 0x0000001d04338220 */ /* 0x040fe20000410000 */
[----:B------:R-:W-:Y:S01]  /*3d20*/  @!P0 SHF.L.U32 R35, R11, 0x10, RZ ;  /* 0x000000100b238819 */ /* 0x000fe200000006ff */
[----:B------:R-:W-:Y:S02]  /*3d30*/  @!P0 FMUL.FTZ R4, R4, R14 ;  /* 0x0000000e04048220 */ /* 0x000fe40000410000 */
[C---:B------:R-:W-:Y:S02]  /*3d40*/  @!P0 FMUL.FTZ R54, R5.reuse, R34 ;  /* 0x0000002205368220 */ /* 0x040fe40000410000 */
[----:B------:R-:W-:Y:S02]  /*3d50*/  @!P0 FMUL.FTZ R5, R5, R15 ;  /* 0x0000000f05058220 */ /* 0x000fe40000410000 */
[----:B------:R-:W-:Y:S02]  /*3d60*/  @!P0 FFMA.FTZ R3, R31, R32, R3 ;  /* 0x000000201f038223 */ /* 0x000fe40000010003 */
[----:B------:R-:W-:Y:S02]  /*3d70*/  @!P0 FFMA.FTZ R4, R29, R33, R4 ;  /* 0x000000211d048223 */ /* 0x000fe40000010004 */
[----:B------:R-:W-:Y:S01]  /*3d80*/  @!P0 FFMA.FTZ R51, R33, R14, -R51 ;  /* 0x0000000e21338223 */ /* 0x000fe20000010833 */
[----:B------:R-:W-:Y:S01]  /*3d90*/  @!P0 F2FP.BF16.PACK_AB R14, R3, R55 ;  /* 0x00000037030e823e */ /* 0x000fe200000010ff */
[----:B------:R-:W-:Y:S01]  /*3da0*/  @!P0 FFMA.FTZ R54, R35, R15, -R54 ;  /* 0x0000000f23368223 */ /* 0x000fe20000010836 */
[----:B------:R-:W-:Y:S01]  /*3db0*/  @!P0 F2FP.BF16.PACK_AB R15, R2, R56 ;  /* 0x00000038020f823e */ /* 0x000fe200000010ff */
[----:B------:R-:W-:Y:S01]  /*3dc0*/  @!P0 FFMA.FTZ R5, R34, R35, R5 ;  /* 0x0000002322058223 */ /* 0x000fe20000010005 */
[----:B------:R-:W-:Y:S02]  /*3dd0*/  @!P0 F2FP.BF16.PACK_AB R3, R4, R51 ;  /* 0x000000330403823e */ /* 0x000fe400000010ff */
[----:B------:R-:W-:Y:S01]  /*3de0*/  @!P0 MOV R9, R14 ;  /* 0x0000000e00098202 */ /* 0x000fe20000000f00 */
[----:B------:R-:W-:Y:S01]  /*3df0*/  @!P0 IMAD.MOV.U32 R8, RZ, RZ, R15 ;  /* 0x000000ffff088224 */ /* 0x000fe200078e000f */
[----:B------:R-:W-:Y:S01]  /*3e00*/  @!P0 F2FP.BF16.PACK_AB R2, R5, R54 ;  /* 0x000000360502823e */ /* 0x000fe200000010ff */
[----:B------:R-:W-:Y:S03]  /*3e10*/  @!P0 IMAD.MOV.U32 R10, RZ, RZ, R3 ;  /* 0x000000ffff0a8224 */ /* 0x000fe600078e0003 */
[----:B------:R-:W-:Y:S05]  /*3e20*/  @!P0 MOV R11, R2 ;  /* 0x00000002000b8202 */ /* 0x000fea0000000f00 */
[----:B------:R1:W-:Y:S02]  /*3e30*/  STG.E.128 [R52.64], R8 ;  /* 0x0000000834007986 */ /* 0x0003e4000c101d06 */
.L_x_185:
[----:B------:R-:W-:Y:S05]  /*3e40*/  BSYNC B0 ;  /* 0x0000000000007941 */ /* 0x000fea0003800000 */
.L_x_184:
[----:B------:R-:W-:Y:S01]  /*3e50*/  ISETP.GE.AND P0, PT, R24, c[0x0][0x1d4], PT ;  /* 0x0000750018007a0c */ /* 0x000fe20003f06270 */
[----:B------:R-:W-:Y:S01]  /*3e60*/  @!UPT UIADD3 URZ, URZ, URZ, URZ ;  /* 0x0000003f3f3ff290 */ /* 0x000fe2000fffe03f */
[----:B------:R-:W-:Y:S11]  /*3e70*/  BSSY B0, `(.L_x_186) ;  /* 0x0000036000007945 */ /* 0x000ff60003800000 */
[----:B------:R-:W-:-:S05]  /*3e80*/  @P0 BRA `(.L_x_187) ;  /* 0x0000034000000947 */ /* 0x000fca0003800000 */
[----:B------:R-:W-:Y:S01]  /*3e90*/  ISETP.GE.AND P0, PT, R134, c[0x0][0x27c], PT ;  /* 0x00009f0086007a0c */ /* 0x000fe20003f06270 */
[----:B-1----:R-:W1:Y:S11]  /*3ea0*/  LDS.128 R8, [R233+0x2400] ;  /* 0x00240000e9087984 */ /* 0x002e760000000c00 */
[----:B------:R-:W-:Y:S01]  /*3eb0*/  @!UPT UIADD3 URZ, URZ, URZ, URZ ;  /* 0x0000003f3f3ff290 */ /* 0x000fe2000fffe03f */
[----:B------:R-:W-:Y:S02]  /*3ec0*/  @!P0 SHF.R.U64 R5, R36, 0x10, R37 ;  /* 0x0000001024058819 */ /* 0x000fe40000001225 */
[--C-:B------:R-:W-:Y:S02]  /*3ed0*/  @!P0 SHF.R.U64 R2, R6, 0x10, R7.reuse ;  /* 0x0000001006028819 */ /* 0x100fe40000001207 */
[----:B------:R-:W-:Y:S02]  /*3ee0*/  @!P0 SHF.R.U32.HI R3, RZ, 0x10, R7 ;  /* 0x00000010ff038819 */ /* 0x000fe40000011607 */
[----:B------:R-:W-:Y:S02]  /*3ef0*/  @!P0 PRMT R5, R46, 0x5410, R5 ;  /* 0x000054102e058816 */ /* 0x000fe40000000005 */
[C---:B------:R-:W-:Y:S02]  /*3f00*/  @!P0 PRMT R2, R22.reuse, 0x5432, R2 ;  /* 0x0000543216028816 */ /* 0x040fe40000000002 */
[----:B------:R-:W-:Y:S01]  /*3f10*/  @!P0 SHF.R.U32.HI R4, RZ, 0x10, R37 ;  /* 0x00000010ff048819 */ /* 0x000fe20000011625 */
[C---:B------:R-:W-:Y:S01]  /*3f20*/  @!P0 IMAD.U32 R14, R5.reuse, 0x10000, RZ ;  /* 0x00010000050e8824 */ /* 0x040fe200078e00ff */
[----:B------:R-:W-:Y:S01]  /*3f30*/  @!P0 PRMT R6, R22, 0x5410, R3 ;  /* 0x0000541016068816 */ /* 0x000fe20000000003 */
[----:B------:R-:W-:Y:S01]  /*3f40*/  @!P0 IMAD.U32 R7, R2, 0x10000, RZ ;  /* 0x0001000002078824 */ /* 0x000fe200078e00ff */
[----:B------:R-:W-:Y:S02]  /*3f50*/  @!P0 PRMT R31, R46, 0x5432, R4 ;  /* 0x000054322e1f8816 */ /* 0x000fe40000000004 */
[----:B------:R-:W-:Y:S02]  /*3f60*/  @!P0 LOP3.LUT R22, R5, 0xffff0000, RZ, 0xc0, !PT ;  /* 0xffff000005168812 */ /* 0x000fe400078ec0ff */
[----:B------:R-:W-:Y:S01]  /*3f70*/  @!P0 LOP3.LUT R5, R2, 0xffff0000, RZ, 0xc0, !PT ;  /* 0xffff000002058812 */ /* 0x000fe200078ec0ff */
[C---:B-1----:R-:W-:Y:S01]  /*3f80*/  @!P0 IMAD.U32 R29, R9.reuse, 0x10000, RZ ;  /* 0x00010000091d8824 */ /* 0x042fe200078e00ff */
[C---:B------:R-:W-:Y:S02]  /*3f90*/  @!P0 LOP3.LUT R3, R8.reuse, 0xffff0000, RZ, 0xc0, !PT ;  /* 0xffff000008038812 */ /* 0x040fe400078ec0ff */
[----:B------:R-:W-:Y:S02]  /*3fa0*/  @!P0 LOP3.LUT R4, R9, 0xffff0000, RZ, 0xc0, !PT ;  /* 0xffff000009048812 */ /* 0x000fe400078ec0ff */
[----:B------:R-:W-:Y:S01]  /*3fb0*/  @!P0 SHF.L.U32 R15, R8, 0x10, RZ ;  /* 0x00000010080f8819 */ /* 0x000fe200000006ff */
[C---:B------:R-:W-:Y:S02]  /*3fc0*/  @!P0 FMUL.FTZ R32, R3.reuse, R14 ;  /* 0x0000000e03208220 */ /* 0x040fe40000410000 */
[----:B------:R-:W-:Y:S02]  /*3fd0*/  @!P0 FMUL.FTZ R2, R3, R7 ;  /* 0x0000000703028220 */ /* 0x000fe40000410000 */
[C---:B------:R-:W-:Y:S02]  /*3fe0*/  @!P0 FMUL.FTZ R33, R4.reuse, R22 ;  /* 0x0000001604218220 */ /* 0x040fe40000410000 */
[----:B------:R-:W-:Y:S01]  /*3ff0*/  @!P0 FMUL.FTZ R3, R4, R5 ;  /* 0x0000000504038220 */ /* 0x000fe20000410000 */
[----:B------:R-:W-:Y:S01]  /*4000*/  @!P0 LOP3.LUT R4, R10, 0xffff0000, RZ, 0xc0, !PT ;  /* 0xffff00000a048812 */ /* 0x000fe200078ec0ff */
[----:B------:R-:W-:Y:S01]  /*4010*/  @!P0 FFMA.FTZ R36, R15, R7, -R32 ;  /* 0x000000070f248223 */ /* 0x000fe20000010820 */
[----:B------:R-:W-:Y:S01]  /*4020*/  @!P0 SHF.L.U32 R32, R11, 0x10, RZ ;  /* 0x000000100b208819 */ /* 0x000fe200000006ff */
[----:B------:R-:W-:Y:S01]  /*4030*/  @!P0 FFMA.FTZ R2, R14, R15, R2 ;  /* 0x0000000f0e028223 */ /* 0x000fe20000010002 */
[----:B------:R-:W-:Y:S01]  /*4040*/  @!P0 SHF.L.U32 R15, R10, 0x10, RZ ;  /* 0x000000100a0f8819 */ /* 0x000fe200000006ff */
[C---:B------:R-:W-:Y:S01]  /*4050*/  @!P0 IMAD.U32 R14, R31.reuse, 0x10000, RZ ;  /* 0x000100001f0e8824 */ /* 0x040fe200078e00ff */
[----:B------:R-:W-:Y:S01]  /*4060*/  @!P0 LOP3.LUT R31, R31, 0xffff0000, RZ, 0xc0, !PT ;  /* 0xffff00001f1f8812 */ /* 0x000fe200078ec0ff */
[C---:B------:R-:W-:Y:S01]  /*4070*/  @!P0 IMAD.U32 R7, R6.reuse, 0x10000, RZ ;  /* 0x0001000006078824 */ /* 0x040fe200078e00ff */
[----:B------:R-:W-:Y:S01]  /*4080*/  @!P0 LOP3.LUT R6, R6, 0xffff0000, RZ, 0xc0, !PT ;  /* 0xffff000006068812 */ /* 0x000fe200078ec0ff */
[----:B------:R-:W-:Y:S01]  /*4090*/  @!P0 FFMA.FTZ R35, R29, R5, -R33 ;  /* 0x000000051d238223 */ /* 0x000fe20000010821 */
[----:B------:R-:W-:Y:S01]  /*40a0*/  @!P0 LOP3.LUT R5, R11, 0xffff0000, RZ, 0xc0, !PT ;  /* 0xffff00000b058812 */ /* 0x000fe200078ec0ff */
[C---:B------:R-:W-:Y:S02]  /*40b0*/  @!P0 FMUL.FTZ R33, R4.reuse, R14 ;  /* 0x0000000e04218220 */ /* 0x040fe40000410000 */
        /* <DEDUP_REMOVED lines=10> */
[----:B------:R-:W-:Y:S01]  /*4160*/  @!P0 F2FP.BF16.PACK_AB R3, R4, R33 ;  /* 0x000000210403823e */ /* 0x000fe200000010ff */
[----:B------:R-:W-:Y:S01]  /*4170*/  @!P0 IMAD.MOV.U32 R8, RZ, RZ, R7 ;  /* 0x000000ffff088224 */ /* 0x000fe200078e0007 */
[----:B------:R-:W-:Y:S02]  /*4180*/  @!P0 MOV R9, R6 ;  /* 0x0000000600098202 */ /* 0x000fe40000000f00 */
[----:B------:R-:W-:Y:S01]  /*4190*/  @!P0 F2FP.BF16.PACK_AB R2, R5, R34 ;  /* 0x000000220502823e */ /* 0x000fe200000010ff */
[----:B------:R-:W-:Y:S03]  /*41a0*/  @!P0 IMAD.MOV.U32 R10, RZ, RZ, R3 ;  /* 0x000000ffff0a8224 */ /* 0x000fe600078e0003 */
[----:B------:R-:W-:Y:S05]  /*41b0*/  @!P0 MOV R11, R2 ;  /* 0x00000002000b8202 */ /* 0x000fea0000000f00 */
[----:B------:R1:W-:Y:S02]  /*41c0*/  STG.E.128 [R52.64+0x20], R8 ;  /* 0x0000200834007986 */ /* 0x0003e4000c101d06 */
.L_x_187:
[----:B------:R-:W-:Y:S05]  /*41d0*/  BSYNC B0 ;  /* 0x0000000000007941 */ /* 0x000fea0003800000 */
.L_x_186:
        /* <DEDUP_REMOVED lines=11> */
[----:B------:R-:W-:Y:S02]  /*4290*/  @!P0 PRMT R2, R23, 0x5432, R2 ;  /* 0x0000543217028816 */ /* 0x000fe40000000002 */
[----:B------:R-:W-:Y:S01]  /*42a0*/  @!P0 SHF.R.U32.HI R4, RZ, 0x10, R39 ;  /* 0x00000010ff048819 */ /* 0x000fe20000011627 */
[----:B------:R-:W-:Y:S01]  /*42b0*/  @!P0 IMAD.U32 R12, R5, 0x10000, RZ ;  /* 0x00010000050c8824 */ /* 0x000fe200078e00ff */
[----:B------:R-:W-:Y:S01]  /*42c0*/  @!P0 PRMT R6, R23, 0x5410, R3 ;  /* 0x0000541017068816 */ /* 0x000fe20000000003 */
[C---:B------:R-:W-:Y:S01]  /*42d0*/  @!P0 IMAD.U32 R7, R2.reuse, 0x10000, RZ ;  /* 0x0001000002078824 */ /* 0x040fe200078e00ff */
        /* <DEDUP_REMOVED lines=25> */
[-C--:B------:R-:W-:Y:S02]  /*4470*/  @!P0 FMUL.FTZ R5, R5, R6.reuse ;  /* 0x0000000605058220 */ /* 0x080fe40000410000 */
        /* <DEDUP_REMOVED lines=14> */
.L_x_189:
[----:B------:R-:W-:Y:S05]  /*4560*/  BSYNC B0 ;  /* 0x0000000000007941 */ /* 0x000fea0003800000 */
.L_x_188:
[----:B------:R-:W-:Y:S01]  /*4570*/  IADD3 R2, R100, 0x30, RZ ;  /* 0x0000003064027810 */ /* 0x000fe20007ffe0ff */
[----:B------:R-:W-:Y:S03]  /*4580*/  BSSY B0, `(.L_x_190) ;  /* 0x0000038000007945 */ /* 0x000fe60003800000 */
[----:B------:R-:W-:Y:S11]  /*4590*/  ISETP.GE.AND P0, PT, R2, c[0x0][0x1d4], PT ;  /* 0x0000750002007a0c */ /* 0x000ff60003f06270 */
[----:B------:R-:W-:Y:S02]  /*45a0*/  @!UPT UIADD3 URZ, URZ, URZ, URZ ;  /* 0x0000003f3f3ff290 */ /* 0x000fe4000fffe03f */
        /* <DEDUP_REMOVED lines=53> */
.L_x_191:
[----:B------:R-:W-:Y:S05]  /*4900*/  BSYNC B0 ;  /* 0x0000000000007941 */ /* 0x000fea0003800000 */
.L_x_190:
        /* <DEDUP_REMOVED lines=57> */
.L_x_193:
[----:B------:R-:W-:Y:S05]  /*4ca0*/  BSYNC B0 ;  /* 0x0000000000007941 */ /* 0x000fea0003800000 */
.L_x_192:
[----:B------:R-:W-:Y:S04]  /*4cb0*/  IADD3 R2, R100, 0x50, RZ ;  /* 0x0000005064027810 */ /* 0x000fe80007ffe0ff */
        /* <DEDUP_REMOVED lines=54> */
[----:B------:R1:W-:Y:S01]  /*5020*/  STG.E.128 [R52.64+0xa0], R8 ;  /* 0x0000a00834007986 */ /* 0x0003e2000c101d06 */
[----:B------:R-:W-:-:S05]  /*5030*/  BRA `(.L_x_183) ;  /* 0x00001c7000007947 */ /* 0x000fca0003800000 */
.L_x_180:
        /* <DEDUP_REMOVED lines=37> */
[----:B------:R1:W5:Y:S04]  /*5290*/  @!P0 LDG.E.128 R4, [R8.64] ;  /* 0x0000000608048981 */ /* 0x000368000c1e1d00 */
[----:B------:R1:W5:Y:S01]  /*52a0*/  @!P0 LDG.E.128 R32, [R2.64] ;  /* 0x0000000602208981 */ /* 0x000362000c1e1d00 */
[----:B------:R-:W-:Y:S11]  /*52b0*/  ISETP.GE.AND P0, PT, R24, c[0x0][0x27c], PT ;  /* 0x00009f0018007a0c */ /* 0x000ff60003f06270 */
[----:B------:R-:W-:Y:S02]  /*52c0*/  @!UPT UIADD3 URZ, URZ, URZ, URZ ;  /* 0x0000003f3f3ff290 */ /* 0x000fe4000fffe03f */
[----:B------:R1:W5:Y:S04]  /*52d0*/  @!P0 LDG.E.128 R16, [R8.64+0x20] ;  /* 0x0000200608108981 */ /* 0x000368000c1e1d00 */
[----:B------:R1:W5:Y:S01]  /*52e0*/  @!P0 LDG.E.128 R52, [R2.64+0x20] ;  /* 0x0000200602348981 */ /* 0x000362000c1e1d00 */
[----:B------:R-:W-:Y:S11]  /*52f0*/  ISETP.GE.AND P0, PT, R25, c[0x0][0x27c], PT ;  /* 0x00009f0019007a0c */ /* 0x000ff60003f06270 */
[----:B------:R-:W-:Y:S02]  /*5300*/  @!UPT UIADD3 URZ, URZ, URZ, URZ ;  /* 0x0000003f3f3ff290 */ /* 0x000fe4000fffe03f */
[----:B------:R1:W5:Y:S04]  /*5310*/  @!P0 LDG.E.128 R20, [R8.64+0x40] ;  /* 0x0000400608148981 */ /* 0x000368000c1e1d00 */
[----:B------:R1:W5:Y:S02]  /*5320*/  @!P0 LDG.E.128 R56, [R2.64+0x40] ;  /* 0x0000400602388981 */ /* 0x000364000c1e1d00 */
.L_x_195:
[----:B------:R-:W-:Y:S05]  /*5330*/  BSYNC B0 ;  /* 0x0000000000007941 */ /* 0x000fea0003800000 */
.L_x_194:
[----:B------:R-:W-:Y:S04]  /*5340*/  IADD3 R70, P0, R160, R10, RZ ;  /* 0x0000000aa0467210 */ /* 0x000fe80007f1e0ff */
[----:B------:R-:W-:Y:S01]  /*5350*/  IADD3.X R69, R12, R127, RZ, P0, !PT ;  /* 0x0000007f0c457210 */ /* 0x000fe200007fe4ff */
        /* <DEDUP_REMOVED lines=25> */
[----:B------:R-:W-:Y:S02]  /*54f0*/  PRMT R46, R8, 0x5410, R9 ;  /* 0x00005410082e7816 */ /* 0x000fe40000000009 */
[----:B------:R-:W-:Y:S01]  /*5500*/  PRMT R45, R3, 0x5410, R2 ;  /* 0x00005410032d7816 */ /* 0x000fe20000000002 */
[----:B------:R-:W-:-:S05]  /*5510*/  @P0 BRA `(.L_x_197) ;  /* 0x0000077000000947 */ /* 0x000fca0003800000 */
[----:B------:R-:W-:Y:S01]  /*5520*/  ISETP.GE.AND P2, PT, R83, c[0x0][0x1d4], PT ;  /* 0x0000750053007a0c */ /* 0x000fe20003f46270 */
[----:B------:R-:W-:Y:S01]  /*5530*/  LDS.128 R12, [R107+0x3c80] ;  /* 0x003c80006b0c7984 */ /* 0x000fe20000000c00 */
[----:B------:R-:W-:Y:S01]  /*5540*/  IADD3 R2, P1, P0, R76, R70, R104 ;  /* 0x000000464c027210 */ /* 0x000fe2000783e068 */
[----:B------:R-:W-:Y:S01]  /*5550*/  IMAD.MOV.U32 R37, RZ, RZ, R32 ;  /* 0x000000ffff257224 */ /* 0x000fe200078e0020 */
[----:B------:R-:W-:Y:S01]  /*5560*/  MOV R31, R34 ;  /* 0x00000022001f7202 */ /* 0x000fe20000000f00 */
[----:B------:R-:W-:Y:S01]  /*5570*/  IMAD.MOV.U32 R39, RZ, RZ, R33 ;  /* 0x000000ffff277224 */ /* 0x000fe200078e0021 */
[-C--:B------:R-:W-:Y:S03]  /*5580*/  IADD3.X R8, R78, R69.reuse, R115, P1, P0 ;  /* 0x000000454e087210 */ /* 0x080fe60000fe0473 */
[----:B------:R-:W1:Y:S04]  /*5590*/  LDS.128 R48, [R117+0x3c80] ;  /* 0x003c800075307984 */ /* 0x000e680000000c00 */
[----:B------:R-:W-:Y:S04]  /*55a0*/  @!P2 IADD3 R3, P1, P0, R76, R70, R83 ;  /* 0x000000464c03a210 */ /* 0x000fe8000783e053 */
[----:B------:R-:W-:Y:S02]  /*55b0*/  @!P2 IADD3.X R9, R78, R69, R110, P1, P0 ;  /* 0x000000454e09a210 */ /* 0x000fe40000fe046e */
[C---:B------:R-:W-:Y:S04]  /*55c0*/  LEA R66, P0, R2.reuse, c[0x0][0x1c8], 0x1 ;  /* 0x0000720002427a11 */ /* 0x040fe800078008ff */
[----:B------:R-:W-:Y:S01]  /*55d0*/  LEA.HI.X R67, R2, c[0x0][0x1cc], R8, 0x1, P0 ;  /* 0x0000730002437a11 */ /* 0x000fe200000f0c08 */
[----:B------:R-:W-:Y:S01]  /*55e0*/  IMAD.MOV.U32 R8, RZ, RZ, R5 ;  /* 0x000000ffff087224 */ /* 0x000fe200078e0005 */
[C---:B------:R-:W-:Y:S04]  /*55f0*/  @!P2 LEA R64, P0, R3.reuse, c[0x0][0x1c8], 0x1 ;  /* 0x000072000340aa11 */ /* 0x040fe800078008ff */
[----:B------:R-:W-:Y:S01]  /*5600*/  @!P2 LEA.HI.X R65, R3, c[0x0][0x1cc], R9, 0x1, P0 ;  /* 0x000073000341aa11 */ /* 0x000fe200000f0c09 */
[----:B------:R-:W-:Y:S01]  /*5610*/  IMAD.MOV.U32 R9, RZ, RZ, R4 ;  /* 0x000000ffff097224 */ /* 0x000fe200078e0004 */
[----:B------:R-:W-:Y:S01]  /*5620*/  ISETP.GE.AND P0, PT, R100, c[0x0][0x27c], PT ;  /* 0x00009f0064007a0c */ /* 0x000fe20003f06270 */
[----:B------:R-:W-:Y:S11]  /*5630*/  IMAD.MOV.U32 R3, RZ, RZ, R7 ;  /* 0x000000ffff037224 */ /* 0x000ff600078e0007 */
[----:B------:R-:W-:Y:S01]  /*5640*/  @!UPT UIADD3 URZ, URZ, URZ, URZ ;  /* 0x0000003f3f3ff290 */ /* 0x000fe2000fffe03f */
[--C-:B------:R-:W-:Y:S02]  /*5650*/  @!P0 SHF.R.U64 R38, R32, 0x10, R33.reuse ;  /* 0x0000001020268819 */ /* 0x100fe40000001221 */
[----:B------:R-:W-:Y:S01]  /*5660*/  @!P0 SHF.R.U32.HI R36, RZ, 0x10, R33 ;  /* 0x00000010ff248819 */ /* 0x000fe20000011621 */
[----:B------:R-:W-:Y:S01]  /*5670*/  IMAD.MOV.U32 R33, RZ, RZ, R35 ;  /* 0x000000ffff217224 */ /* 0x000fe200078e0023 */
[----:B------:R-:W-:Y:S02]  /*5680*/  @!P0 PRMT R37, R37, 0x5410, R38 ;  /* 0x0000541025258816 */ /* 0x000fe40000000026 */
[C---:B-1----:R-:W-:Y:S02]  /*5690*/  @!P0 LOP3.LUT R40, R50.reuse, 0xffff0000, RZ, 0xc0, !PT ;  /* 0xffff000032288812 */ /* 0x042fe400078ec0ff */
[----:B------:R-:W-:Y:S02]  /*56a0*/  @!P0 SHF.L.U32 R38, R50, 0x10, RZ ;  /* 0x0000001032268819 */ /* 0x000fe400000006ff */
[C---:B------:R-:W-:Y:S02]  /*56b0*/  @!P0 SHF.L.U32 R42, R51.reuse, 0x10, RZ ;  /* 0x00000010332a8819 */ /* 0x040fe400000006ff */
[----:B------:R-:W-:Y:S02]  /*56c0*/  @!P0 LOP3.LUT R44, R51, 0xffff0000, RZ, 0xc0, !PT ;  /* 0xffff0000332c8812 */ /* 0x000fe400078ec0ff */
[----:B------:R-:W-:Y:S02]  /*56d0*/  @!P0 SHF.R.U32.HI R2, RZ, 0x10, R7 ;  /* 0x00000010ff028819 */ /* 0x000fe40000011607 */
[--C-:B------:R-:W-:Y:S01]  /*56e0*/  @!P0 SHF.R.U64 R32, R34, 0x10, R35.reuse ;  /* 0x0000001022208819 */ /* 0x100fe20000001223 */
[----:B------:R-:W-:Y:S01]  /*56f0*/  @!P0 IMAD.U32 R34, R49, 0x10000, RZ ;  /* 0x0001000031228824 */ /* 0x000fe200078e00ff */
[----:B------:R-:W-:Y:S02]  /*5700*/  @!P0 SHF.R.U32.HI R11, RZ, 0x10, R35 ;  /* 0x00000010ff0b8819 */ /* 0x000fe40000011623 */
[----:B------:R-:W-:Y:S02]  /*5710*/  @!P0 PRMT R35, R39, 0x5410, R36 ;  /* 0x0000541027238816 */ /* 0x000fe40000000024 */
[----:B------:R-:W-:Y:S02]  /*5720*/  @!P0 LOP3.LUT R36, R49, 0xffff0000, RZ, 0xc0, !PT ;  /* 0xffff000031248812 */ /* 0x000fe400078ec0ff */
[----:B------:R-:W-:Y:S01]  /*5730*/  @!P0 PRMT R43, R33, 0x5410, R11 ;  /* 0x00005410212b8816 */ /* 0x000fe2000000000b */
[----:B------:R-:W-:Y:S01]  /*5740*/  @!P0 IMAD.U32 R33, R35, 0x10000, RZ ;  /* 0x0001000023218824 */ /* 0x000fe200078e00ff */
[----:B------:R-:W-:Y:S01]  /*5750*/  @!P0 PRMT R11, R3, 0x5410, R2 ;  /* 0x00005410030b8816 */ /* 0x000fe20000000002 */
[----:B------:R-:W-:Y:S01]  /*5760*/  @!P0 IMAD.U32 R2, R12, 0x10000, RZ ;  /* 0x000100000c028824 */ /* 0x000fe200078e00ff */
[----:B------:R-:W-:Y:S02]  /*5770*/  @!P0 SHF.L.U32 R3, R13, 0x10, RZ ;  /* 0x000000100d038819 */ /* 0x000fe400000006ff */
[----:B------:R-:W-:Y:S02]  /*5780*/  @!P0 PRMT R39, R31, 0x5410, R32 ;  /* 0x000054101f278816 */ /* 0x000fe40000000020 */
[----:B------:R-:W-:Y:S01]  /*5790*/  @!P0 LOP3.LUT R35, R35, 0xffff0000, RZ, 0xc0, !PT ;  /* 0xffff000023238812 */ /* 0x000fe200078ec0ff */
[----:B------:R-:W-:Y:S01]  /*57a0*/  @!P0 FMUL.FTZ R32, R3, R33 ;  /* 0x0000002103208220 */ /* 0x000fe20000410000 */
[--C-:B------:R-:W-:Y:S01]  /*57b0*/  @!P0 SHF.R.U64 R10, R4, 0x10, R5.reuse ;  /* 0x00000010040a8819 */ /* 0x100fe20000001205 */
[----:B------:R-:W-:Y:S01]  /*57c0*/  IMAD.MOV.U32 R4, RZ, RZ, R6 ;  /* 0x000000ffff047224 */ /* 0x000fe200078e0006 */
[----:B------:R-:W-:Y:S02]  /*57d0*/  @!P0 SHF.R.U32.HI R5, RZ, 0x10, R5 ;  /* 0x00000010ff058819 */ /* 0x000fe40000011605 */
[----:B------:R-:W-:Y:S02]  /*57e0*/  @!P0 SHF.R.U64 R6, R6, 0x10, R7 ;  /* 0x0000001006068819 */ /* 0x000fe40000001207 */
[----:B------:R-:W-:Y:S02]  /*57f0*/  @!P0 PRMT R7, R8, 0x5410, R5 ;  /* 0x0000541008078816 */ /* 0x000fe40000000005 */
[----:B------:R-:W-:Y:S02]  /*5800*/  @!P0 SHF.L.U32 R8, R48, 0x10, RZ ;  /* 0x0000001030088819 */ /* 0x000fe400000006ff */
[----:B------:R-:W-:Y:S01]  /*5810*/  @!P0 PRMT R9, R9, 0x5410, R10 ;  /* 0x0000541009098816 */ /* 0x000fe2000000000a */
[C---:B------:R-:W-:Y:S01]  /*5820*/  @!P0 IMAD.U32 R5, R7.reuse, 0x10000, RZ ;  /* 0x0001000007058824 */ /* 0x040fe200078e00ff */
[----:B------:R-:W-:Y:S02]  /*5830*/  @!P0 LOP3.LUT R7, R7, 0xffff0000, RZ, 0xc0, !PT ;  /* 0xffff000007078812 */ /* 0x000fe400078ec0ff */
[----:B------:R-:W-:Y:S01]  /*5840*/  @!P0 PRMT R10, R4, 0x5410, R6 ;  /* 0x00005410040a8816 */ /* 0x000fe20000000006 */
[----:B------:R-:W-:Y:S02]  /*5850*/  @!P0 IMAD.U32 R6, R37, 0x10000, RZ ;  /* 0x0001000025068824 */ /* 0x000fe400078e00ff */
[----:B------:R-:W-:Y:S02]  /*5860*/  @!P0 IMAD.U32 R4, R9, 0x10000, RZ ;  /* 0x0001000009048824 */ /* 0x000fe400078e00ff */
[C---:B------:R-:W-:Y:S02]  /*5870*/  @!P0 FMUL.FTZ R31, R2.reuse, R6 ;  /* 0x00000006021f8220 */ /* 0x040fe40000410000 */
[-C--:B------:R-:W-:Y:S02]  /*5880*/  @!P0 FMUL.FTZ R2, R2, R4.reuse ;  /* 0x0000000402028220 */ /* 0x080fe40000410000 */
[----:B------:R-:W-:Y:S01]  /*5890*/  @!P0 FFMA.FTZ R74, R8, R4, -R31 ;  /* 0x00000004084a8223 */ /* 0x000fe2000001081f */
[----:B------:R-:W-:Y:S01]  /*58a0*/  @!P0 LOP3.LUT R31, R37, 0xffff0000, RZ, 0xc0, !PT ;  /* 0xffff0000251f8812 */ /* 0x000fe200078ec0ff */
[----:B------:R-:W-:Y:S01]  /*58b0*/  @!P0 FFMA.FTZ R2, R6, R8, R2 ;  /* 0x0000000806028223 */ /* 0x000fe20000010002 */
[----:B------:R-:W-:Y:S01]  /*58c0*/  @!P0 LOP3.LUT R6, R12, 0xffff0000, RZ, 0xc0, !PT ;  /* 0xffff00000c068812 */ /* 0x000fe200078ec0ff */
[-C--:B------:R-:W-:Y:S01]  /*58d0*/  @!P0 FMUL.FTZ R4, R3, R5.reuse ;  /* 0x0000000503048220 */ /* 0x080fe20000410000 */
[----:B------:R-:W-:Y:S01]  /*58e0*/  @!P0 LOP3.LUT R3, R13, 0xffff0000, RZ, 0xc0, !PT ;  /* 0xffff00000d038812 */ /* 0x000fe200078ec0ff */
[----:B------:R-:W-:Y:S01]  /*58f0*/  @!P0 FFMA.FTZ R73, R34, R5, -R32 ;  /* 0x0000000522498223 */ /* 0x000fe20000010820 */
[----:B------:R-:W-:Y:S01]  /*5900*/  @!P0 LOP3.LUT R32, R48, 0xffff0000, RZ, 0xc0, !PT ;  /* 0xffff000030208812 */ /* 0x000fe200078ec0ff */
[----:B------:R-:W-:Y:S01]  /*5910*/  @!P0 FMUL.FTZ R37, R6, R31 ;  /* 0x0000001f06258220 */ /* 0x000fe20000410000 */
[----:B------:R-:W-:Y:S01]  /*5920*/  @!P0 LOP3.LUT R8, R9, 0xffff0000, RZ, 0xc0, !PT ;  /* 0xffff000009088812 */ /* 0x000fe200078ec0ff */
[C---:B------:R-:W-:Y:S02]  /*5930*/  @!P0 FMUL.FTZ R9, R3.reuse, R35 ;  /* 0x0000002303098220 */ /* 0x040fe40000410000 */
[-C--:B------:R-:W-:Y:S02]  /*5940*/  @!P0 FMUL.FTZ R5, R3, R7.reuse ;  /* 0x0000000703058220 */ /* 0x080fe40000410000 */
[----:B------:R-:W-:Y:S01]  /*5950*/  @!P0 FFMA.FTZ R72, R36, R7, -R9 ;  /* 0x0000000724488223 */ /* 0x000fe20000010809 */
[----:B------:R-:W-:Y:S01]  /*5960*/  @!P0 LOP3.LUT R7, R14, 0xffff0000, RZ, 0xc0, !PT ;  /* 0xffff00000e078812 */ /* 0x000fe200078ec0ff */
[-C--:B------:R-:W-:Y:S01]  /*5970*/  @!P0 FFMA.FTZ R71, R32, R8.reuse, -R37 ;  /* 0x0000000820478223 */ /* 0x080fe20000010825 */
[----:B------:R-:W-:Y:S01]  /*5980*/  @!P0 LOP3.LUT R9, R10, 0xffff0000, RZ, 0xc0, !PT ;  /* 0xffff00000a098812 */ /* 0x000fe200078ec0ff */
[C---:B------:R-:W-:Y:S01]  /*5990*/  @!P0 IMAD.U32 R37, R39.reuse, 0x10000, RZ ;  /* 0x0001000027258824 */ /* 0x040fe200078e00ff */
[----:B------:R-:W-:Y:S01]  /*59a0*/  @!P0 LOP3.LUT R39, R39, 0xffff0000, RZ, 0xc0, !PT ;  /* 0xffff000027278812 */ /* 0x000fe200078ec0ff */
[----:B------:R-:W-:Y:S02]  /*59b0*/  @!P0 FMUL.FTZ R3, R6, R8 ;  /* 0x0000000806038220 */ /* 0x000fe40000410000 */
[----:B------:R-:W-:Y:S02]  /*59c0*/  @!P0 IMAD.U32 R6, R14, 0x10000, RZ ;  /* 0x000100000e068824 */ /* 0x000fe400078e00ff */
[C---:B------:R-:W-:Y:S02]  /*59d0*/  @!P0 FMUL.FTZ R41, R7.reuse, R39 ;  /* 0x0000002707298220 */ /* 0x040fe40000410000 */
[----:B------:R-:W-:Y:S02]  /*59e0*/  @!P0 IMAD.U32 R8, R10, 0x10000, RZ ;  /* 0x000100000a088824 */ /* 0x000fe400078e00ff */
[----:B------:R-:W-:Y:S02]  /*59f0*/  @!P0 FMUL.FTZ R10, R6, R37 ;  /* 0x00000025060a8220 */ /* 0x000fe40000410000 */
[-C--:B------:R-:W-:Y:S02]  /*5a00*/  @!P0 FMUL.FTZ R7, R7, R9.reuse ;  /* 0x0000000907078220 */ /* 0x080fe40000410000 */
[----:B------:R-:W-:Y:S01]  /*5a10*/  @!P0 FFMA.FTZ R63, R40, R9, -R41 ;  /* 0x00000009283f8223 */ /* 0x000fe20000010829 */
[----:B------:R-:W-:Y:S01]  /*5a20*/  @!P0 LOP3.LUT R9, R15, 0xffff0000, RZ, 0xc0, !PT ;  /* 0xffff00000f098812 */ /* 0x000fe200078ec0ff */
[C---:B------:R-:W-:Y:S01]  /*5a30*/  @!P0 IMAD.U32 R41, R43.reuse, 0x10000, RZ ;  /* 0x000100002b298824 */ /* 0x040fe200078e00ff */
[----:B------:R-:W-:Y:S01]  /*5a40*/  @!P0 LOP3.LUT R43, R43, 0xffff0000, RZ, 0xc0, !PT ;  /* 0xffff00002b2b8812 */ /* 0x000fe200078ec0ff */
[-C--:B------:R-:W-:Y:S02]  /*5a50*/  @!P0 FMUL.FTZ R6, R6, R8.reuse ;  /* 0x0000000806068220 */ /* 0x080fe40000410000 */
[----:B------:R-:W-:Y:S02]  /*5a60*/  @!P0 FFMA.FTZ R68, R38, R8, -R10 ;  /* 0x0000000826448223 */ /* 0x000fe4000001080a */
[----:B------:R-:W-:Y:S02]  /*5a70*/  @!P0 IMAD.U32 R8, R15, 0x10000, RZ ;  /* 0x000100000f088824 */ /* 0x000fe400078e00ff */
[C---:B------:R-:W-:Y:S01]  /*5a80*/  @!P0 IMAD.U32 R10, R11.reuse, 0x10000, RZ ;  /* 0x000100000b0a8824 */ /* 0x040fe200078e00ff */
[----:B------:R-:W-:Y:S01]  /*5a90*/  @!P0 LOP3.LUT R11, R11, 0xffff0000, RZ, 0xc0, !PT ;  /* 0xffff00000b0b8812 */ /* 0x000fe200078ec0ff */
[----:B------:R-:W-:Y:S01]  /*5aa0*/  @!P0 FFMA.FTZ R3, R31, R32, R3 ;  /* 0x000000201f038223 */ /* 0x000fe20000010003 */
[----:B------:R-:W-:Y:S01]  /*5ab0*/  @!P0 F2FP.BF16.PACK_AB R31, R63, R68 ;  /* 0x000000443f1f823e */ /* 0x000fe200000010ff */
[----:B------:R-:W-:Y:S02]  /*5ac0*/  @!P0 FMUL.FTZ R61, R8, R41 ;  /* 0x00000029083d8220 */ /* 0x000fe40000410000 */
[----:B------:R-:W-:Y:S02]  /*5ad0*/  @!P0 FMUL.FTZ R62, R9, R43 ;  /* 0x0000002b093e8220 */ /* 0x000fe40000410000 */
[----:B------:R-:W-:Y:S02]  /*5ae0*/  @!P0 FFMA.FTZ R4, R33, R34, R4 ;  /* 0x0000002221048223 */ /* 0x000fe40000010004 */
[----:B------:R-:W-:Y:S02]  /*5af0*/  @!P0 FFMA.FTZ R5, R35, R36, R5 ;  /* 0x0000002423058223 */ /* 0x000fe40000010005 */
[----:B------:R-:W-:Y:S02]  /*5b00*/  @!P0 FFMA.FTZ R61, R42, R10, -R61 ;  /* 0x0000000a2a3d8223 */ /* 0x000fe4000001083d */
[----:B------:R-:W-:Y:S01]  /*5b10*/  @!P0 FFMA.FTZ R62, R44, R11, -R62 ;  /* 0x0000000b2c3e8223 */ /* 0x000fe2000001083e */
[----:B------:R-:W-:Y:S01]  /*5b20*/  @!P0 F2FP.BF16.PACK_AB R4, R5, R4 ;  /* 0x000000040504823e */ /* 0x000fe200000010ff */
[----:B------:R-:W-:Y:S01]  /*5b30*/  @!P0 FMUL.FTZ R8, R8, R10 ;  /* 0x0000000a08088220 */ /* 0x000fe20000410000 */
[----:B------:R-:W-:Y:S01]  /*5b40*/  @!P0 F2FP.BF16.PACK_AB R10, R71, R74 ;  /* 0x0000004a470a823e */ /* 0x000fe200000010ff */
[----:B------:R-:W-:Y:S01]  /*5b50*/  @!P0 FFMA.FTZ R6, R37, R38, R6 ;  /* 0x0000002625068223 */ /* 0x000fe20000010006 */
[----:B------:R-:W-:Y:S01]  /*5b60*/  @!P0 F2FP.BF16.PACK_AB R32, R62, R61 ;  /* 0x0000003d3e20823e */ /* 0x000fe200000010ff */
[----:B------:R-:W-:Y:S01]  /*5b70*/  @!P0 FMUL.FTZ R9, R9, R11 ;  /* 0x0000000b09098220 */ /* 0x000fe20000410000 */
[----:B------:R-:W-:Y:S01]  /*5b80*/  @!P0 F2FP.BF16.PACK_AB R11, R72, R73 ;  /* 0x00000049480b823e */ /* 0x000fe200000010ff */
[----:B------:R-:W-:Y:S01]  /*5b90*/  @!P0 FFMA.FTZ R7, R39, R40, R7 ;  /* 0x0000002827078223 */ /* 0x000fe20000010007 */
[----:B------:R-:W-:Y:S01]  /*5ba0*/  @!P0 MOV R48, R10 ;  /* 0x0000000a00308202 */ /* 0x000fe20000000f00 */
[----:B------:R-:W-:Y:S01]  /*5bb0*/  @!P0 FFMA.FTZ R8, R41, R42, R8 ;  /* 0x0000002a29088223 */ /* 0x000fe20000010008 */
[----:B------:R-:W-:Y:S01]  /*5bc0*/  @!P0 MOV R51, R32 ;  /* 0x0000002000338202 */ /* 0x000fe20000000f00 */
[----:B------:R-:W-:Y:S01]  /*5bd0*/  @!P0 FFMA.FTZ R9, R43, R44, R9 ;  /* 0x0000002c2b098223 */ /* 0x000fe20000010009 */
[----:B------:R-:W-:Y:S01]  /*5be0*/  @!P0 F2FP.BF16.PACK_AB R10, R3, R2 ;  /* 0x00000002030a823e */ /* 0x000fe200000010ff */
[----:B------:R-:W-:Y:S01]  /*5bf0*/  @!P0 IMAD.MOV.U32 R49, RZ, RZ, R11 ;  /* 0x000000ffff318224 */ /* 0x000fe200078e000b */
[----:B------:R-:W-:Y:S01]  /*5c00*/  @!P0 F2FP.BF16.PACK_AB R3, R7, R6 ;  /* 0x000000060703823e */ /* 0x000fe200000010ff */
[----:B------:R-:W-:Y:S01]  /*5c10*/  @!P0 IMAD.MOV.U32 R50, RZ, RZ, R31 ;  /* 0x000000ffff328224 */ /* 0x000fe200078e001f */
[----:B------:R-:W-:Y:S01]  /*5c20*/  @!P0 F2FP.BF16.PACK_AB R2, R9, R8 ;  /* 0x000000080902823e */ /* 0x000fe200000010ff */
[----:B------:R-:W-:Y:S01]  /*5c30*/  @!P0 IMAD.MOV.U32 R12, RZ, RZ, R10 ;  /* 0x000000ffff0c8224 */ /* 0x000fe200078e000a */
[----:B------:R-:W-:Y:S01]  /*5c40*/  @!P0 MOV R14, R3 ;  /* 0x00000003000e8202 */ /* 0x000fe20000000f00 */
[----:B------:R-:W-:Y:S01]  /*5c50*/  @!P0 IMAD.MOV.U32 R13, RZ, RZ, R4 ;  /* 0x000000ffff0d8224 */ /* 0x000fe200078e0004 */
[----:B------:R1:W-:Y:S01]  /*5c60*/  STG.E.128 [R66.64], R48 ;  /* 0x0000003042007986 */ /* 0x0003e2000c101d06 */
[----:B------:R-:W-:Y:S07]  /*5c70*/  @!P0 IMAD.MOV.U32 R15, RZ, RZ, R2 ;  /* 0x000000ffff0f8224 */ /* 0x000fee00078e0002 */
[----:B------:R1:W-:Y:S02]  /*5c80*/  @!P2 STG.E.128 [R64.64], R12 ;  /* 0x0000000c4000a986 */ /* 0x0003e4000c101d06 */
.L_x_197:
[----:B------:R-:W-:Y:S05]  /*5c90*/  BSYNC B0 ;  /* 0x0000000000007941 */ /* 0x000fea0003800000 */
.L_x_196:
[----:B------:R-:W-:Y:S01]  /*5ca0*/  ISETP.GE.AND P0, PT, R24, c[0x0][0x1d4], PT ;  /* 0x0000750018007a0c */ /* 0x000fe20003f06270 */
[----:B------:R-:W-:Y:S01]  /*5cb0*/  @!UPT UIADD3 URZ, URZ, URZ, URZ ;  /* 0x0000003f3f3ff290 */ /* 0x000fe2000fffe03f */
[----:B------:R-:W-:Y:S11]  /*5cc0*/  BSSY B0, `(.L_x_198) ;  /* 0x0000071000007945 */ /* 0x000ff60003800000 */
[----:B------:R-:W-:-:S05]  /*5cd0*/  @P0 BRA `(.L_x_199) ;  /* 0x000006f000000947 */ /* 0x000fca0003800000 */
[----:B------:R-:W-:Y:S01]  /*5ce0*/  ISETP.GE.AND P2, PT, R82, c[0x0][0x1d4], PT ;  /* 0x0000750052007a0c */ /* 0x000fe20003f46270 */
[----:B-1----:R-:W-:Y:S01]  /*5cf0*/  LDS.128 R12, [R106+0x3c80] ;  /* 0x003c80006a0c7984 */ /* 0x002fe20000000c00 */
[-C--:B------:R-:W-:Y:S04]  /*5d00*/  IADD3 R2, P1, P0, R76, R70.reuse, R103 ;  /* 0x000000464c027210 */ /* 0x080fe8000783e067 */
[-C--:B------:R-:W-:Y:S03]  /*5d10*/  IADD3.X R4, R78, R69.reuse, R114, P1, P0 ;  /* 0x000000454e047210 */ /* 0x080fe60000fe0472 */
[----:B------:R-:W1:Y:S04]  /*5d20*/  LDS.128 R40, [R116+0x3c80] ;  /* 0x003c800074287984 */ /* 0x000e680000000c00 */
[----:B------:R-:W-:Y:S04]  /*5d30*/  @!P2 IADD3 R3, P1, P0, R76, R70, R82 ;  /* 0x000000464c03a210 */ /* 0x000fe8000783e052 */
[----:B------:R-:W-:Y:S02]  /*5d40*/  @!P2 IADD3.X R5, R78, R69, R109, P1, P0 ;  /* 0x000000454e05a210 */ /* 0x000fe40000fe046d */
[C---:B------:R-:W-:Y:S04]  /*5d50*/  LEA R50, P0, R2.reuse, c[0x0][0x1c8], 0x1 ;  /* 0x0000720002327a11 */ /* 0x040fe800078008ff */
[----:B------:R-:W-:Y:S02]  /*5d60*/  LEA.HI.X R51, R2, c[0x0][0x1cc], R4, 0x1, P0 ;  /* 0x0000730002337a11 */ /* 0x000fe400000f0c04 */
[C---:B------:R-:W-:Y:S04]  /*5d70*/  @!P2 LEA R48, P0, R3.reuse, c[0x0][0x1c8], 0x1 ;  /* 0x000072000330aa11 */ /* 0x040fe800078008ff */
[----:B------:R-:W-:Y:S02]  /*5d80*/  @!P2 LEA.HI.X R49, R3, c[0x0][0x1cc], R5, 0x1, P0 ;  /* 0x000073000331aa11 */ /* 0x000fe400000f0c05 */
[----:B------:R-:W-:Y:S11]  /*5d90*/  ISETP.GE.AND P0, PT, R24, c[0x0][0x27c], PT ;  /* 0x00009f0018007a0c */ /* 0x000ff60003f06270 */
[----:B------:R-:W-:Y:S02]  /*5da0*/  @!UPT UIADD3 URZ, URZ, URZ, URZ ;  /* 0x0000003f3f3ff290 */ /* 0x000fe4000fffe03f */
[----:B------:R-:W-:Y:S02]  /*5db0*/  @!P0 SHF.R.U64 R2, R16, 0x10, R17 ;  /* 0x0000001010028819 */ /* 0x000fe40000001211 */
[--C-:B------:R-:W-:Y:S02]  /*5dc0*/  @!P0 SHF.R.U32.HI R4, RZ, 0x10, R19.reuse ;  /* 0x00000010ff048819 */ /* 0x100fe40000011613 */
[----:B------:R-:W-:Y:S01]  /*5dd0*/  @!P0 SHF.R.U64 R3, R18, 0x10, R19 ;  /* 0x0000001012038819 */ /* 0x000fe20000001213 */
[----:B-1----:R-:W-:Y:S01]  /*5de0*/  @!P0 IMAD.U32 R11, R40, 0x10000, RZ ;  /* 0x00010000280b8824 */ /* 0x002fe200078e00ff */
[C---:B------:R-:W-:Y:S01]  /*5df0*/  @!P0 LOP3.LUT R38, R43.reuse, 0xffff0000, RZ, 0xc0, !PT ;  /* 0xffff00002b268812 */ /* 0x040fe200078ec0ff */
[----:B------:R-:W-:Y:S01]  /*5e00*/  @!P0 IMAD.U32 R36, R43, 0x10000, RZ ;  /* 0x000100002b248824 */ /* 0x000fe200078e00ff */
[----:B------:R-:W-:Y:S02]  /*5e10*/  @!P0 LOP3.LUT R34, R42, 0xffff0000, RZ, 0xc0, !PT ;  /* 0xffff00002a228812 */ /* 0x000fe400078ec0ff */
[----:B------:R-:W-:Y:S01]  /*5e20*/  @!P0 PRMT R10, R27, 0x5432, R3 ;  /* 0x000054321b0a8816 */ /* 0x000fe20000000003 */
[----:B------:R-:W-:Y:S01]  /*5e30*/  @!P0 IMAD.U32 R3, R12, 0x10000, RZ ;  /* 0x000100000c038824 */ /* 0x000fe200078e00ff */
[----:B------:R-:W-:Y:S02]  /*5e40*/  @!P0 SHF.R.U32.HI R6, RZ, 0x10, R17 ;  /* 0x00000010ff068819 */ /* 0x000fe40000011611 */
[----:B------:R-:W-:Y:S02]  /*5e50*/  @!P0 LOP3.LUT R17, R40, 0xffff0000, RZ, 0xc0, !PT ;  /* 0xffff000028118812 */ /* 0x000fe400078ec0ff */
[----:B------:R-:W-:Y:S02]  /*5e60*/  @!P0 SHF.R.U64 R5, R52, 0x10, R53 ;  /* 0x0000001034058819 */ /* 0x000fe40000001235 */
[----:B------:R-:W-:Y:S02]  /*5e70*/  @!P0 SHF.R.U32.HI R8, RZ, 0x10, R55 ;  /* 0x00000010ff088819 */ /* 0x000fe40000011637 */
[----:B------:R-:W-:Y:S02]  /*5e80*/  @!P0 PRMT R5, R45, 0x5410, R5 ;  /* 0x000054102d058816 */ /* 0x000fe40000000005 */
[----:B------:R-:W-:Y:S02]  /*5e90*/  @!P0 SHF.R.U64 R9, R54, 0x10, R55 ;  /* 0x0000001036098819 */ /* 0x000fe40000001237 */
[----:B------:R-:W-:Y:S02]  /*5ea0*/  @!P0 LOP3.LUT R16, R5, 0xffff0000, RZ, 0xc0, !PT ;  /* 0xffff000005108812 */ /* 0x000fe400078ec0ff */
[----:B------:R-:W-:Y:S02]  /*5eb0*/  @!P0 PRMT R2, R26, 0x5432, R2 ;  /* 0x000054321a028816 */ /* 0x000fe40000000002 */
[----:B------:R-:W-:Y:S02]  /*5ec0*/  @!P0 PRMT R32, R46, 0x5410, R8 ;  /* 0x000054102e208816 */ /* 0x000fe40000000008 */
[----:B------:R-:W-:Y:S02]  /*5ed0*/  @!P0 PRMT R8, R27, 0x5410, R4 ;  /* 0x000054101b088816 */ /* 0x000fe40000000004 */
[----:B------:R-:W-:Y:S01]  /*5ee0*/  @!P0 LOP3.LUT R4, R12, 0xffff0000, RZ, 0xc0, !PT ;  /* 0xffff00000c048812 */ /* 0x000fe200078ec0ff */
[----:B------:R-:W-:Y:S01]  /*5ef0*/  @!P0 IMAD.U32 R35, R32, 0x10000, RZ ;  /* 0x0001000020238824 */ /* 0x000fe200078e00ff */
[----:B------:R-:W-:Y:S02]  /*5f00*/  @!P0 LOP3.LUT R27, R41, 0xffff0000, RZ, 0xc0, !PT ;  /* 0xffff0000291b8812 */ /* 0x000fe400078ec0ff */
[----:B------:R-:W-:Y:S01]  /*5f10*/  @!P0 SHF.R.U32.HI R7, RZ, 0x10, R53 ;  /* 0x00000010ff078819 */ /* 0x000fe20000011635 */
[----:B------:R-:W-:Y:S01]  /*5f20*/  @!P0 FMUL.FTZ R19, R4, R16 ;  /* 0x0000001004138220 */ /* 0x000fe20000410000 */
[----:B------:R-:W-:Y:S01]  /*5f30*/  @!P0 PRMT R33, R46, 0x5432, R9 ;  /* 0x000054322e218816 */ /* 0x000fe20000000009 */
[----:B------:R-:W-:Y:S01]  /*5f40*/  @!P0 IMAD.U32 R9, R5, 0x10000, RZ ;  /* 0x0001000005098824 */ /* 0x000fe200078e00ff */
[C---:B------:R-:W-:Y:S02]  /*5f50*/  @!P0 LOP3.LUT R5, R2.reuse, 0xffff0000, RZ, 0xc0, !PT ;  /* 0xffff000002058812 */ /* 0x040fe400078ec0ff */
[----:B------:R-:W-:Y:S01]  /*5f60*/  @!P0 PRMT R31, R45, 0x5432, R7 ;  /* 0x000054322d1f8816 */ /* 0x000fe20000000007 */
[----:B------:R-:W-:Y:S01]  /*5f70*/  @!P0 IMAD.U32 R7, R2, 0x10000, RZ ;  /* 0x0001000002078824 */ /* 0x000fe200078e00ff */
[----:B------:R-:W-:Y:S01]  /*5f80*/  @!P0 PRMT R6, R26, 0x5410, R6 ;  /* 0x000054101a068816 */ /* 0x000fe20000000006 */
[----:B------:R-:W-:Y:S01]  /*5f90*/  @!P0 FMUL.FTZ R18, R3, R9 ;  /* 0x0000000903128220 */ /* 0x000fe20000410000 */
[----:B------:R-:W-:Y:S01]  /*5fa0*/  @!P0 LOP3.LUT R26, R31, 0xffff0000, RZ, 0xc0, !PT ;  /* 0xffff00001f1a8812 */ /* 0x000fe200078ec0ff */
[----:B------:R-:W-:Y:S01]  /*5fb0*/  @!P0 FMUL.FTZ R2, R3, R7 ;  /* 0x0000000703028220 */ /* 0x000fe20000410000 */
[----:B------:R-:W-:Y:S01]  /*5fc0*/  @!P0 LOP3.LUT R37, R32, 0xffff0000, RZ, 0xc0, !PT ;  /* 0xffff000020258812 */ /* 0x000fe200078ec0ff */
[-C--:B------:R-:W-:Y:S02]  /*5fd0*/  @!P0 FMUL.FTZ R3, R4, R5.reuse ;  /* 0x0000000504038220 */ /* 0x080fe40000410000 */
[----:B------:R-:W-:Y:S01]  /*5fe0*/  @!P0 FFMA.FTZ R54, R17, R5, -R19 ;  /* 0x0000000511368223 */ /* 0x000fe20000010813 */
[----:B------:R-:W-:Y:S01]  /*5ff0*/  @!P0 LOP3.LUT R5, R13, 0xffff0000, RZ, 0xc0, !PT ;  /* 0xffff00000d058812 */ /* 0x000fe200078ec0ff */
[----:B------:R-:W-:Y:S01]  /*6000*/  @!P0 FFMA.FTZ R55, R11, R7, -R18 ;  /* 0x000000070b378223 */ /* 0x000fe20000010812 */
[----:B------:R-:W-:Y:S01]  /*6010*/  @!P0 SHF.L.U32 R18, R31, 0x10, RZ ;  /* 0x000000101f128819 */ /* 0x000fe200000006ff */
[----:B------:R-:W-:Y:S02]  /*6020*/  @!P0 IMAD.U32 R4, R13, 0x10000, RZ ;  /* 0x000100000d048824 */ /* 0x000fe400078e00ff */
[C---:B------:R-:W-:Y:S01]  /*6030*/  @!P0 IMAD.U32 R7, R6.reuse, 0x10000, RZ ;  /* 0x0001000006078824 */ /* 0x040fe200078e00ff */
[----:B------:R-:W-:Y:S01]  /*6040*/  @!P0 LOP3.LUT R6, R6, 0xffff0000, RZ, 0xc0, !PT ;  /* 0xffff000006068812 */ /* 0x000fe200078ec0ff */
[----:B------:R-:W-:Y:S02]  /*6050*/  @!P0 FFMA.FTZ R2, R9, R11, R2 ;  /* 0x0000000b09028223 */ /* 0x000fe40000010002 */
[----:B------:R-:W-:Y:S02]  /*6060*/  @!P0 FMUL.FTZ R11, R5, R26 ;  /* 0x0000001a050b8220 */ /* 0x000fe40000410000 */
[----:B------:R-:W-:Y:S02]  /*6070*/  @!P0 IMAD.U32 R19, R41, 0x10000, RZ ;  /* 0x0001000029138824 */ /* 0x000fe400078e00ff */
[----:B------:R-:W-:Y:S02]  /*6080*/  @!P0 FMUL.FTZ R9, R4, R18 ;  /* 0x0000001204098220 */ /* 0x000fe40000410000 */
[-C--:B------:R-:W-:Y:S02]  /*6090*/  @!P0 FMUL.FTZ R5, R5, R6.reuse ;  /* 0x0000000605058220 */ /* 0x080fe40000410000 */
[----:B------:R-:W-:Y:S01]  /*60a0*/  @!P0 FFMA.FTZ R52, R27, R6, -R11 ;  /* 0x000000061b348223 */ /* 0x000fe2000001080b */
[----:B------:R-:W-:Y:S01]  /*60b0*/  @!P0 LOP3.LUT R11, R8, 0xffff0000, RZ, 0xc0, !PT ;  /* 0xffff0000080b8812 */ /* 0x000fe200078ec0ff */
[----:B------:R-:W-:Y:S02]  /*60c0*/  @!P0 IMAD.U32 R6, R15, 0x10000, RZ ;  /* 0x000100000f068824 */ /* 0x000fe400078e00ff */
[-C--:B------:R-:W-:Y:S02]  /*60d0*/  @!P0 FMUL.FTZ R4, R4, R7.reuse ;  /* 0x0000000704048220 */ /* 0x080fe40000410000 */
[----:B------:R-:W-:Y:S01]  /*60e0*/  @!P0 FFMA.FTZ R53, R19, R7, -R9 ;  /* 0x0000000713358223 */ /* 0x000fe20000010809 */
[----:B------:R-:W-:Y:S01]  /*60f0*/  @!P0 LOP3.LUT R7, R15, 0xffff0000, RZ, 0xc0, !PT ;  /* 0xffff00000f078812 */ /* 0x000fe200078ec0ff */
[----:B------:R-:W-:Y:S01]  /*6100*/  @!P0 FMUL.FTZ R31, R6, R35 ;  /* 0x00000023061f8220 */ /* 0x000fe20000410000 */
[----:B------:R-:W-:Y:S01]  /*6110*/  @!P0 SHF.L.U32 R9, R8, 0x10, RZ ;  /* 0x0000001008098819 */ /* 0x000fe200000006ff */
[----:B------:R-:W-:Y:S02]  /*6120*/  @!P0 FFMA.FTZ R3, R16, R17, R3 ;  /* 0x0000001110038223 */ /* 0x000fe40000010003 */
[C---:B------:R-:W-:Y:S02]  /*6130*/  @!P0 FMUL.FTZ R32, R7.reuse, R37 ;  /* 0x0000002507208220 */ /* 0x040fe40000410000 */
[-C--:B------:R-:W-:Y:S02]  /*6140*/  @!P0 FMUL.FTZ R8, R6, R9.reuse ;  /* 0x0000000906088220 */ /* 0x080fe40000410000 */
[----:B------:R-:W-:Y:S02]  /*6150*/  @!P0 FFMA.FTZ R46, R36, R9, -R31 ;  /* 0x00000009242e8223 */ /* 0x000fe4000001081f */
[-C--:B------:R-:W-:Y:S01]  /*6160*/  @!P0 FMUL.FTZ R9, R7, R11.reuse ;  /* 0x0000000b07098220 */ /* 0x080fe20000410000 */
[C---:B------:R-:W-:Y:S01]  /*6170*/  @!P0 LOP3.LUT R7, R14.reuse, 0xffff0000, RZ, 0xc0, !PT ;  /* 0xffff00000e078812 */ /* 0x040fe200078ec0ff */
[C---:B------:R-:W-:Y:S01]  /*6180*/  @!P0 IMAD.U32 R31, R33.reuse, 0x10000, RZ ;  /* 0x00010000211f8824 */ /* 0x040fe200078e00ff */
[----:B------:R-:W-:Y:S01]  /*6190*/  @!P0 LOP3.LUT R33, R33, 0xffff0000, RZ, 0xc0, !PT ;  /* 0xffff000021218812 */ /* 0x000fe200078ec0ff */
[----:B------:R-:W-:Y:S02]  /*61a0*/  @!P0 IMAD.U32 R6, R14, 0x10000, RZ ;  /* 0x000100000e068824 */ /* 0x000fe400078e00ff */
[----:B------:R-:W-:Y:S02]  /*61b0*/  @!P0 FFMA.FTZ R45, R38, R11, -R32 ;  /* 0x0000000b262d8223 */ /* 0x000fe40000010820 */
[C---:B------:R-:W-:Y:S01]  /*61c0*/  @!P0 IMAD.U32 R11, R10.reuse, 0x10000, RZ ;  /* 0x000100000a0b8824 */ /* 0x040fe200078e00ff */
[----:B------:R-:W-:Y:S01]  /*61d0*/  @!P0 LOP3.LUT R10, R10, 0xffff0000, RZ, 0xc0, !PT ;  /* 0xffff00000a0a8812 */ /* 0x000fe200078ec0ff */
[----:B------:R-:W-:Y:S01]  /*61e0*/  @!P0 IMAD.U32 R32, R42, 0x10000, RZ ;  /* 0x000100002a208824 */ /* 0x000fe200078e00ff */
[----:B------:R-:W-:Y:S01]  /*61f0*/  @!P0 F2FP.BF16.PACK_AB R17, R45, R46 ;  /* 0x0000002e2d11823e */ /* 0x000fe200000010ff */
[C---:B------:R-:W-:Y:S02]  /*6200*/  @!P0 FMUL.FTZ R39, R6.reuse, R31 ;  /* 0x0000001f06278220 */ /* 0x040fe40000410000 */
[C---:B------:R-:W-:Y:S02]  /*6210*/  @!P0 FMUL.FTZ R44, R7.reuse, R33 ;  /* 0x00000021072c8220 */ /* 0x040fe40000410000 */
[----:B------:R-:W-:Y:S02]  /*6220*/  @!P0 FMUL.FTZ R6, R6, R11 ;  /* 0x0000000b06068220 */ /* 0x000fe40000410000 */
[----:B------:R-:W-:Y:S02]  /*6230*/  @!P0 FFMA.FTZ R4, R18, R19, R4 ;  /* 0x0000001312048223 */ /* 0x000fe40000010004 */
[----:B------:R-:W-:Y:S01]  /*6240*/  @!P0 FFMA.FTZ R39, R32, R11, -R39 ;  /* 0x0000000b20278223 */ /* 0x000fe20000010827 */
[----:B------:R-:W-:Y:S01]  /*6250*/  @!P0 F2FP.BF16.PACK_AB R11, R52, R53 ;  /* 0x00000035340b823e */ /* 0x000fe200000010ff */
[-C--:B------:R-:W-:Y:S02]  /*6260*/  @!P0 FMUL.FTZ R7, R7, R10.reuse ;  /* 0x0000000a07078220 */ /* 0x080fe40000410000 */
[----:B------:R-:W-:Y:S01]  /*6270*/  @!P0 FFMA.FTZ R44, R34, R10, -R44 ;  /* 0x0000000a222c8223 */ /* 0x000fe2000001082c */
[----:B------:R-:W-:Y:S01]  /*6280*/  @!P0 F2FP.BF16.PACK_AB R10, R54, R55 ;  /* 0x00000037360a823e */ /* 0x000fe200000010ff */
[----:B------:R-:W-:Y:S02]  /*6290*/  @!P0 FFMA.FTZ R5, R26, R27, R5 ;  /* 0x0000001b1a058223 */ /* 0x000fe40000010005 */
[----:B------:R-:W-:Y:S01]  /*62a0*/  @!P0 FFMA.FTZ R6, R31, R32, R6 ;  /* 0x000000201f068223 */ /* 0x000fe20000010006 */
[----:B------:R-:W-:Y:S01]  /*62b0*/  @!P0 MOV R40, R10 ;  /* 0x0000000a00288202 */ /* 0x000fe20000000f00 */
[----:B------:R-:W-:Y:S01]  /*62c0*/  @!P0 FFMA.FTZ R7, R33, R34, R7 ;  /* 0x0000002221078223 */ /* 0x000fe20000010007 */
[----:B------:R-:W-:Y:S01]  /*62d0*/  @!P0 F2FP.BF16.PACK_AB R16, R44, R39 ;  /* 0x000000272c10823e */ /* 0x000fe200000010ff */
[----:B------:R-:W-:Y:S01]  /*62e0*/  @!P0 FFMA.FTZ R8, R35, R36, R8 ;  /* 0x0000002423088223 */ /* 0x000fe20000010008 */
[----:B------:R-:W-:Y:S01]  /*62f0*/  @!P0 F2FP.BF16.PACK_AB R10, R3, R2 ;  /* 0x00000002030a823e */ /* 0x000fe200000010ff */
        /* <DEDUP_REMOVED lines=8> */
[----:B------:R-:W-:Y:S02]  /*6380*/  @!P0 IMAD.MOV.U32 R12, RZ, RZ, R10 ;  /* 0x000000ffff0c8224 */ /* 0x000fe400078e000a */
[----:B------:R-:W-:Y:S01]  /*6390*/  @!P0 IMAD.MOV.U32 R14, RZ, RZ, R3 ;  /* 0x000000ffff0e8224 */ /* 0x000fe200078e0003 */
[----:B------:R1:W-:Y:S01]  /*63a0*/  STG.E.128 [R50.64], R40 ;  /* 0x0000002832007986 */ /* 0x0003e2000c101d06 */
[----:B------:R-:W-:Y:S07]  /*63b0*/  @!P0 IMAD.MOV.U32 R15, RZ, RZ, R2 ;  /* 0x000000ffff0f8224 */ /* 0x000fee00078e0002 */
[----:B------:R1:W-:Y:S02]  /*63c0*/  @!P2 STG.E.128 [R48.64], R12 ;  /* 0x0000000c3000a986 */ /* 0x0003e4000c101d06 */
.L_x_199:
[----:B------:R-:W-:Y:S05]  /*63d0*/  BSYNC B0 ;  /* 0x0000000000007941 */ /* 0x000fea0003800000 */
.L_x_198:
[----:B------:R-:W-:Y:S11]  /*63e0*/  ISETP.GE.AND P0, PT, R25, c[0x0][0x1d4], PT ;  /* 0x0000750019007a0c */ /* 0x000ff60003f06270 */
[----:B------:R-:W-:Y:S02]  /*63f0*/  @!UPT UIADD3 URZ, URZ, URZ, URZ ;  /* 0x0000003f3f3ff290 */ /* 0x000fe4000fffe03f */
[----:B------:R-:W-:-:S05]  /*6400*/  @P0 BRA `(.L_x_183) ;  /* 0x000008a000000947 */ /* 0x000fca0003800000 */
[----:B------:R-:W-:Y:S01]  /*6410*/  IADD3 R10, P1, P0, R76, R70, R102 ;  /* 0x000000464c0a7210 */ /* 0x000fe2000783e066 */
[----:B-1----:R-:W1:Y:S03]  /*6420*/  LDS.128 R12, [R105+0x3c80] ;  /* 0x003c8000690c7984 */ /* 0x002e660000000c00 */
[----:B------:R-:W-:Y:S02]  /*6430*/  IADD3.X R11, R78, R69, R113, P1, P0 ;  /* 0x000000454e0b7210 */ /* 0x000fe40000fe0471 */
[----:B------:R-:W-:Y:S02]  /*6440*/  ISETP.GE.AND P0, PT, R25, c[0x0][0x27c], PT ;  /* 0x00009f0019007a0c */ /* 0x000fe40003f06270 */
[C---:B------:R-:W-:Y:S01]  /*6450*/  LEA R48, P1, R10.reuse, c[0x0][0x1c8], 0x1 ;  /* 0x000072000a307a11 */ /* 0x040fe200078208ff */
[----:B------:R-:W2:Y:S03]  /*6460*/  LDS.128 R40, [R111+0x3c80] ;  /* 0x003c80006f287984 */ /* 0x000ea60000000c00 */
[----:B------:R-:W-:Y:S02]  /*6470*/  LEA.HI.X R49, R10, c[0x0][0x1cc], R11, 0x1, P1 ;  /* 0x000073000a317a11 */ /* 0x000fe400008f0c0b */
[----:B------:R-:W-:Y:S05]  /*6480*/  ISETP.GE.AND P1, PT, R84, c[0x0][0x1d4], PT ;  /* 0x0000750054007a0c */ /* 0x000fea0003f26270 */
[----:B------:R-:W-:Y:S02]  /*6490*/  @!P0 SHF.R.U64 R2, R20, 0x10, R21 ;  /* 0x0000001014028819 */ /* 0x000fe40000001215 */
[----:B------:R-:W-:Y:S02]  /*64a0*/  @!P0 SHF.R.U64 R4, R22, 0x10, R23 ;  /* 0x0000001016048819 */ /* 0x000fe40000001217 */
[----:B------:R-:W-:Y:S02]  /*64b0*/  @!P0 SHF.R.U32.HI R3, RZ, 0x10, R21 ;  /* 0x00000010ff038819 */ /* 0x000fe40000011615 */
[----:B------:R-:W-:Y:S02]  /*64c0*/  @!P0 SHF.R.U32.HI R6, RZ, 0x10, R57 ;  /* 0x00000010ff068819 */ /* 0x000fe40000011639 */
[C---:B------:R-:W-:Y:S02]  /*64d0*/  @!P0 PRMT R16, R28.reuse, 0x5410, R3 ;  /* 0x000054101c108816 */ /* 0x040fe40000000003 */
[----:B------:R-:W-:Y:S02]  /*64e0*/  @!P0 PRMT R3, R28, 0x5432, R2 ;  /* 0x000054321c038816 */ /* 0x000fe40000000002 */
[C---:B------:R-:W-:Y:S01]  /*64f0*/  @!P0 PRMT R27, R47.reuse, 0x5410, R6 ;  /* 0x000054102f1b8816 */ /* 0x040fe20000000006 */
[C---:B------:R-:W-:Y:S01]  /*6500*/  @!P0 IMAD.U32 R6, R16.reuse, 0x10000, RZ ;  /* 0x0001000010068824 */ /* 0x040fe200078e00ff */
[----:B------:R-:W-:Y:S02]  /*6510*/  @!P0 LOP3.LUT R16, R16, 0xffff0000, RZ, 0xc0, !PT ;  /* 0xffff000010108812 */ /* 0x000fe400078ec0ff */
[----:B------:R-:W-:Y:S02]  /*6520*/  @!P0 SHF.R.U64 R7, R56, 0x10, R57 ;  /* 0x0000001038078819 */ /* 0x000fe40000001239 */
[----:B------:R-:W-:Y:S02]  /*6530*/  @!P0 SHF.R.U32.HI R8, RZ, 0x10, R59 ;  /* 0x00000010ff088819 */ /* 0x000fe4000001163b */
[----:B------:R-:W-:Y:S01]  /*6540*/  @!P0 PRMT R7, R47, 0x5432, R7 ;  /* 0x000054322f078816 */ /* 0x000fe20000000007 */
[----:B-1----:R-:W-:Y:S01]  /*6550*/  @!P0 IMAD.U32 R2, R13, 0x10000, RZ ;  /* 0x000100000d028824 */ /* 0x002fe200078e00ff */
[----:B------:R-:W-:Y:S03]  /*6560*/  @!P0 PRMT R17, R60, 0x5410, R8 ;  /* 0x000054103c118816 */ /* 0x000fe60000000008 */
[C---:B------:R-:W-:Y:S01]  /*6570*/  @!P0 IMAD.U32 R19, R7.reuse, 0x10000, RZ ;  /* 0x0001000007138824 */ /* 0x040fe200078e00ff */
[----:B------:R-:W-:Y:S01]  /*6580*/  @!P0 LOP3.LUT R21, R7, 0xffff0000, RZ, 0xc0, !PT ;  /* 0xffff000007158812 */ /* 0x000fe200078ec0ff */
[----:B------:R-:W-:Y:S01]  /*6590*/  @!P0 IMAD.U32 R7, R3, 0x10000, RZ ;  /* 0x0001000003078824 */ /* 0x000fe200078e00ff */
[----:B------:R-:W-:Y:S01]  /*65a0*/  @!P0 SHF.L.U32 R34, R17, 0x10, RZ ;  /* 0x0000001011228819 */ /* 0x000fe200000006ff */
[C---:B--2---:R-:W-:Y:S01]  /*65b0*/  @!P0 IMAD.U32 R26, R41.reuse, 0x10000, RZ ;  /* 0x00010000291a8824 */ /* 0x044fe200078e00ff */
[----:B------:R-:W-:Y:S01]  /*65c0*/  @!P0 SHF.L.U32 R20, R40, 0x10, RZ ;  /* 0x0000001028148819 */ /* 0x000fe200000006ff */
[----:B------:R-:W-:Y:S01]  /*65d0*/  @!P0 IMAD.U32 R31, R42, 0x10000, RZ ;  /* 0x000100002a1f8824 */ /* 0x000fe200078e00ff */
[----:B------:R-:W-:Y:S02]  /*65e0*/  @!P0 LOP3.LUT R22, R40, 0xffff0000, RZ, 0xc0, !PT ;  /* 0xffff000028168812 */ /* 0x000fe400078ec0ff */
[----:B------:R-:W-:Y:S02]  /*65f0*/  @!P0 LOP3.LUT R28, R41, 0xffff0000, RZ, 0xc0, !PT ;  /* 0xffff0000291c8812 */ /* 0x000fe400078ec0ff */
[----:B------:R-:W-:Y:S02]  /*6600*/  @!P0 LOP3.LUT R33, R42, 0xffff0000, RZ, 0xc0, !PT ;  /* 0xffff00002a218812 */ /* 0x000fe400078ec0ff */
[C---:B------:R-:W-:Y:S02]  /*6610*/  @!P0 SHF.L.U32 R35, R43.reuse, 0x10, RZ ;  /* 0x000000102b238819 */ /* 0x040fe400000006ff */
[----:B------:R-:W-:Y:S02]  /*6620*/  @!P0 LOP3.LUT R37, R43, 0xffff0000, RZ, 0xc0, !PT ;  /* 0xffff00002b258812 */ /* 0x000fe400078ec0ff */
[----:B------:R-:W-:Y:S02]  /*6630*/  @!P0 LOP3.LUT R10, R15, 0xffff0000, RZ, 0xc0, !PT ;  /* 0xffff00000f0a8812 */ /* 0x000fe400078ec0ff */
[----:B------:R-:W-:Y:S02]  /*6640*/  @!P0 LOP3.LUT R36, R17, 0xffff0000, RZ, 0xc0, !PT ;  /* 0xffff000011248812 */ /* 0x000fe400078ec0ff */
[----:B------:R-:W-:Y:S01]  /*6650*/  @!P0 SHF.R.U32.HI R5, RZ, 0x10, R23 ;  /* 0x00000010ff058819 */ /* 0x000fe20000011617 */
[C---:B------:R-:W-:Y:S01]  /*6660*/  @!P0 IMAD.U32 R23, R27.reuse, 0x10000, RZ ;  /* 0x000100001b178824 */ /* 0x040fe200078e00ff */
[----:B------:R-:W-:Y:S01]  /*6670*/  @!P0 LOP3.LUT R27, R27, 0xffff0000, RZ, 0xc0, !PT ;  /* 0xffff00001b1b8812 */ /* 0x000fe200078ec0ff */
[----:B------:R-:W-:Y:S01]  /*6680*/  @!P0 FMUL.FTZ R38, R10, R36 ;  /* 0x000000240a268220 */ /* 0x000fe20000410000 */
[----:B------:R-:W-:Y:S01]  /*6690*/  @!P0 PRMT R11, R29, 0x5410, R5 ;  /* 0x000054101d0b8816 */ /* 0x000fe20000000005 */
[----:B------:R-:W-:Y:S01]  /*66a0*/  @!P0 FMUL.FTZ R8, R2, R23 ;  /* 0x0000001702088220 */ /* 0x000fe20000410000 */
[----:B------:R-:W-:Y:S02]  /*66b0*/  @!P0 LOP3.LUT R5, R12, 0xffff0000, RZ, 0xc0, !PT ;  /* 0xffff00000c058812 */ /* 0x000fe400078ec0ff */
[----:B------:R-:W-:Y:S01]  /*66c0*/  @!P0 LOP3.LUT R17, R11, 0xffff0000, RZ, 0xc0, !PT ;  /* 0xffff00000b118812 */ /* 0x000fe200078ec0ff */
[-C--:B------:R-:W-:Y:S01]  /*66d0*/  @!P0 FFMA.FTZ R53, R26, R6.reuse, -R8 ;  /* 0x000000061a358223 */ /* 0x080fe20000010808 */
[----:B------:R-:W-:Y:S01]  /*66e0*/  @!P0 SHF.R.U64 R9, R58, 0x10, R59 ;  /* 0x000000103a098819 */ /* 0x000fe2000000123b */
[----:B------:R-:W-:Y:S02]  /*66f0*/  @!P0 FMUL.FTZ R8, R5, R21 ;  /* 0x0000001505088220 */ /* 0x000fe40000410000 */
[----:B------:R-:W-:Y:S01]  /*6700*/  @!P0 FFMA.FTZ R38, R37, R17, -R38 ;  /* 0x0000001125268223 */ /* 0x000fe20000010826 */
[----:B------:R-:W-:Y:S02]  /*6710*/  @!P0 PRMT R18, R60, 0x5432, R9 ;  /* 0x000054323c128816 */ /* 0x000fe40000000009 */
[----:B------:R-:W-:Y:S01]  /*6720*/  @!P0 PRMT R9, R29, 0x5432, R4 ;  /* 0x000054321d098816 */ /* 0x000fe20000000004 */
[----:B------:R-:W-:Y:S01]  /*6730*/  @!P0 FMUL.FTZ R4, R2, R6 ;  /* 0x0000000602048220 */ /* 0x000fe20000410000 */
[----:B------:R-:W-:Y:S01]  /*6740*/  @!P0 LOP3.LUT R6, R3, 0xffff0000, RZ, 0xc0, !PT ;  /* 0xffff000003068812 */ /* 0x000fe200078ec0ff */
[----:B------:R-:W-:Y:S01]  /*6750*/  @!P0 IMAD.U32 R2, R12, 0x10000, RZ ;  /* 0x000100000c028824 */ /* 0x000fe200078e00ff */
[C---:B------:R-:W-:Y:S01]  /*6760*/  @!P0 LOP3.LUT R32, R18.reuse, 0xffff0000, RZ, 0xc0, !PT ;  /* 0xffff000012208812 */ /* 0x040fe200078ec0ff */
[----:B------:R-:W-:Y:S02]  /*6770*/  @!P0 IMAD.U32 R29, R18, 0x10000, RZ ;  /* 0x00010000121d8824 */ /* 0x000fe400078e00ff */
[C---:B------:R-:W-:Y:S02]  /*6780*/  @!P0 FMUL.FTZ R3, R2.reuse, R19 ;  /* 0x0000001302038220 */ /* 0x040fe40000410000 */
[-C--:B------:R-:W-:Y:S02]  /*6790*/  @!P0 FMUL.FTZ R2, R2, R7.reuse ;  /* 0x0000000702028220 */ /* 0x080fe40000410000 */
[----:B------:R-:W-:Y:S01]  /*67a0*/  @!P0 FFMA.FTZ R52, R20, R7, -R3 ;  /* 0x0000000714348223 */ /* 0x000fe20000010803 */
[----:B------:R-:W-:Y:S01]  /*67b0*/  @!P0 LOP3.LUT R7, R14, 0xffff0000, RZ, 0xc0, !PT ;  /* 0xffff00000e078812 */ /* 0x000fe200078ec0ff */
[-C--:B------:R-:W-:Y:S01]  /*67c0*/  @!P0 FMUL.FTZ R3, R5, R6.reuse ;  /* 0x0000000605038220 */ /* 0x080fe20000410000 */
[----:B------:R-:W-:Y:S01]  /*67d0*/  @!P0 LOP3.LUT R5, R13, 0xffff0000, RZ, 0xc0, !PT ;  /* 0xffff00000d058812 */ /* 0x000fe200078ec0ff */
[----:B------:R-:W-:Y:S02]  /*67e0*/  @!P0 FFMA.FTZ R51, R22, R6, -R8 ;  /* 0x0000000616338223 */ /* 0x000fe40000010808 */
[----:B------:R-:W-:Y:S02]  /*67f0*/  @!P0 IMAD.U32 R6, R14, 0x10000, RZ ;  /* 0x000100000e068824 */ /* 0x000fe400078e00ff */
[----:B------:R-:W-:Y:S02]  /*6800*/  @!P0 IMAD.U32 R8, R15, 0x10000, RZ ;  /* 0x000100000f088824 */ /* 0x000fe400078e00ff */
[----:B------:R-:W-:Y:S02]  /*6810*/  @!P0 IMAD.U32 R18, R11, 0x10000, RZ ;  /* 0x000100000b128824 */ /* 0x000fe400078e00ff */
[C---:B------:R-:W-:Y:S01]  /*6820*/  @!P0 IMAD.U32 R11, R9.reuse, 0x10000, RZ ;  /* 0x00010000090b8824 */ /* 0x040fe200078e00ff */
[----:B------:R-:W-:Y:S01]  /*6830*/  @!P0 LOP3.LUT R9, R9, 0xffff0000, RZ, 0xc0, !PT ;  /* 0xffff000009098812 */ /* 0x000fe200078ec0ff */
[----:B------:R-:W-:Y:S02]  /*6840*/  @!P0 FMUL.FTZ R46, R5, R27 ;  /* 0x0000001b052e8220 */ /* 0x000fe40000410000 */
[----:B------:R-:W-:Y:S02]  /*6850*/  @!P0 FMUL.FTZ R45, R6, R29 ;  /* 0x0000001d062d8220 */ /* 0x000fe40000410000 */
[----:B------:R-:W-:Y:S02]  /*6860*/  @!P0 FMUL.FTZ R44, R7, R32 ;  /* 0x00000020072c8220 */ /* 0x000fe40000410000 */
[----:B------:R-:W-:Y:S02]  /*6870*/  @!P0 FMUL.FTZ R39, R8, R34 ;  /* 0x0000002208278220 */ /* 0x000fe40000410000 */
[----:B------:R-:W-:Y:S02]  /*6880*/  @!P0 FFMA.FTZ R47, R28, R16, -R46 ;  /* 0x000000101c2f8223 */ /* 0x000fe4000001082e */
[----:B------:R-:W-:Y:S02]  /*6890*/  @!P0 FFMA.FTZ R45, R31, R11, -R45 ;  /* 0x0000000b1f2d8223 */ /* 0x000fe4000001082d */
[----:B------:R-:W-:Y:S01]  /*68a0*/  @!P0 FFMA.FTZ R46, R33, R9, -R44 ;  /* 0x00000009212e8223 */ /* 0x000fe2000001082c */
[----:B------:R-:W-:Y:S01]  /*68b0*/  @!P0 F2FP.BF16.PACK_AB R44, R47, R53 ;  /* 0x000000352f2c823e */ /* 0x000fe200000010ff */
[----:B------:R-:W-:Y:S01]  /*68c0*/  @!P0 FFMA.FTZ R50, R35, R18, -R39 ;  /* 0x0000001223328223 */ /* 0x000fe20000010827 */
[----:B------:R-:W-:Y:S01]  /*68d0*/  @!P0 F2FP.BF16.PACK_AB R39, R51, R52 ;  /* 0x000000343327823e */ /* 0x000fe200000010ff */
[----:B------:R-:W-:Y:S01]  /*68e0*/  @!P0 FMUL.FTZ R5, R5, R16 ;  /* 0x0000001005058220 */ /* 0x000fe20000410000 */
[----:B------:R-:W-:Y:S01]  /*68f0*/  @!P0 F2FP.BF16.PACK_AB R16, R46, R45 ;  /* 0x0000002d2e10823e */ /* 0x000fe200000010ff */
[----:B------:R-:W-:Y:S01]  /*6900*/  @!P0 IMAD.MOV.U32 R41, RZ, RZ, R44 ;  /* 0x000000ffff298224 */ /* 0x000fe200078e002c */
[----:B------:R-:W-:Y:S01]  /*6910*/  @!P0 F2FP.BF16.PACK_AB R38, R38, R50 ;  /* 0x000000322626823e */ /* 0x000fe200000010ff */
[----:B------:R-:W-:Y:S01]  /*6920*/  @!P0 FFMA.FTZ R2, R19, R20, R2 ;  /* 0x0000001413028223 */ /* 0x000fe20000010002 */
[----:B------:R-:W-:Y:S01]  /*6930*/  @!P0 MOV R40, R39 ;  /* 0x0000002700288202 */ /* 0x000fe20000000f00 */
[----:B------:R-:W-:Y:S01]  /*6940*/  @!P0 IMAD.MOV.U32 R42, RZ, RZ, R16 ;  /* 0x000000ffff2a8224 */ /* 0x000fe200078e0010 */
[----:B------:R-:W-:Y:S01]  /*6950*/  @!P0 MOV R43, R38 ;  /* 0x00000026002b8202 */ /* 0x000fe20000000f00 */
[----:B------:R-:W-:Y:S02]  /*6960*/  @!P0 FFMA.FTZ R3, R21, R22, R3 ;  /* 0x0000001615038223 */ /* 0x000fe40000010003 */
[----:B------:R-:W-:Y:S02]  /*6970*/  @!P0 FMUL.FTZ R6, R6, R11 ;  /* 0x0000000b06068220 */ /* 0x000fe40000410000 */
[----:B------:R-:W-:Y:S01]  /*6980*/  @!P0 FFMA.FTZ R4, R23, R26, R4 ;  /* 0x0000001a17048223 */ /* 0x000fe20000010004 */
[----:B------:R1:W-:Y:S01]  /*6990*/  STG.E.128 [R48.64], R40 ;  /* 0x0000002830007986 */ /* 0x0003e2000c101d06 */
[----:B------:R-:W-:Y:S02]  /*69a0*/  @!P0 FMUL.FTZ R7, R7, R9 ;  /* 0x0000000907078220 */ /* 0x000fe40000410000 */
[----:B------:R-:W-:Y:S02]  /*69b0*/  @!P0 FFMA.FTZ R5, R27, R28, R5 ;  /* 0x0000001c1b058223 */ /* 0x000fe40000010005 */
[----:B------:R-:W-:Y:S02]  /*69c0*/  @!P0 FMUL.FTZ R8, R8, R18 ;  /* 0x0000001208088220 */ /* 0x000fe40000410000 */
[----:B------:R-:W-:Y:S01]  /*69d0*/  @!P0 FFMA.FTZ R6, R29, R31, R6 ;  /* 0x0000001f1d068223 */ /* 0x000fe20000010006 */
[----:B------:R-:W-:Y:S01]  /*69e0*/  @!P0 F2FP.BF16.PACK_AB R4, R5, R4 ;  /* 0x000000040504823e */ /* 0x000fe200000010ff */
[----:B------:R-:W-:Y:S01]  /*69f0*/  @!P0 FMUL.FTZ R9, R10, R17 ;  /* 0x000000110a098220 */ /* 0x000fe20000410000 */
[----:B------:R-:W-:Y:S01]  /*6a00*/  @!P0 F2FP.BF16.PACK_AB R10, R3, R2 ;  /* 0x00000002030a823e */ /* 0x000fe200000010ff */
[----:B------:R-:W-:Y:S02]  /*6a10*/  @!P0 FFMA.FTZ R7, R32, R33, R7 ;  /* 0x0000002120078223 */ /* 0x000fe40000010007 */
[----:B------:R-:W-:Y:S02]  /*6a20*/  @!P0 FFMA.FTZ R8, R34, R35, R8 ;  /* 0x0000002322088223 */ /* 0x000fe40000010008 */
[----:B------:R-:W-:Y:S01]  /*6a30*/  @!P0 FFMA.FTZ R9, R36, R37, R9 ;  /* 0x0000002524098223 */ /* 0x000fe20000010009 */
[----:B------:R-:W-:Y:S01]  /*6a40*/  @!P0 F2FP.BF16.PACK_AB R3, R7, R6 ;  /* 0x000000060703823e */ /* 0x000fe200000010ff */
[----:B------:R-:W-:Y:S02]  /*6a50*/  @!P0 IMAD.MOV.U32 R12, RZ, RZ, R10 ;  /* 0x000000ffff0c8224 */ /* 0x000fe400078e000a */
[----:B------:R-:W-:Y:S01]  /*6a60*/  @!P0 IMAD.MOV.U32 R13, RZ, RZ, R4 ;  /* 0x000000ffff0d8224 */ /* 0x000fe200078e0004 */
[----:B------:R-:W-:Y:S02]  /*6a70*/  @!P0 F2FP.BF16.PACK_AB R2, R9, R8 ;  /* 0x000000080902823e */ /* 0x000fe400000010ff */
[----:B------:R-:W-:Y:S03]  /*6a80*/  @!P0 MOV R14, R3 ;  /* 0x00000003000e8202 */ /* 0x000fe60000000f00 */
[----:B------:R-:W-:Y:S01]  /*6a90*/  @!P0 IMAD.MOV.U32 R15, RZ, RZ, R2 ;  /* 0x000000ffff0f8224 */ /* 0x000fe200078e0002 */
[----:B------:R-:W-:-:S05]  /*6aa0*/  @P1 BRA `(.L_x_183) ;  /* 0x0000020000001947 */ /* 0x000fca0003800000 */
[----:B------:R-:W-:Y:S04]  /*6ab0*/  IADD3 R3, P1, P0, R76, R70, R84 ;  /* 0x000000464c037210 */ /* 0x000fe8000783e054 */
[----:B------:R-:W-:Y:S02]  /*6ac0*/  IADD3.X R4, R78, R69, R108, P1, P0 ;  /* 0x000000454e047210 */ /* 0x000fe40000fe046c */
[C---:B------:R-:W-:Y:S04]  /*6ad0*/  LEA R2, P0, R3.reuse, c[0x0][0x1c8], 0x1 ;  /* 0x0000720003027a11 */ /* 0x040fe800078008ff */
[----:B------:R-:W-:Y:S05]  /*6ae0*/  LEA.HI.X R3, R3, c[0x0][0x1cc], R4, 0x1, P0 ;  /* 0x0000730003037a11 */ /* 0x000fea00000f0c04 */
[----:B------:R2:W-:Y:S01]  /*6af0*/  STG.E.128 [R2.64], R12 ;  /* 0x0000000c02007986 */ /* 0x0005e2000c101d06 */
[----:B------:R-:W-:-:S05]  /*6b00*/  BRA `(.L_x_183) ;  /* 0x000001a000007947 */ /* 0x000fca0003800000 */
.L_x_179:
[----:B------:R-:W-:Y:S05]  /*6b10*/  IMAD R2, R30, -0x30, R0 ;  /* 0xffffffd01e027824 */ /* 0x000fea00078e0200 */
[----:B------:R-:W-:Y:S04]  /*6b20*/  IMNMX R75, R2, 0x30, PT ;  /* 0x00000030024b7817 */ /* 0x000fe80003800200 */
[----:B------:R-:W-:Y:S11]  /*6b30*/  ISETP.GE.AND P0, PT, R242, R75, PT ;  /* 0x0000004bf200720c */ /* 0x000ff60003f06270 */
[----:B------:R-:W-:Y:S02]  /*6b40*/  @!UPT UIADD3 URZ, URZ, URZ, URZ ;  /* 0x0000003f3f3ff290 */ /* 0x000fe4000fffe03f */
[----:B------:R-:W-:-:S05]  /*6b50*/  @P0 BRA `(.L_x_183) ;  /* 0x0000015000000947 */ /* 0x000fca0003800000 */
[----:B------:R-:W-:Y:S02]  /*6b60*/  ISETP.GE.AND P0, PT, R100, c[0x0][0x1d4], PT ;  /* 0x0000750064007a0c */ /* 0x000fe40003f06270 */
[----:B------:R-:W-:Y:S02]  /*6b70*/  ISETP.GE.AND P1, PT, R24, c[0x0][0x1d4], PT ;  /* 0x0000750018007a0c */ /* 0x000fe40003f26270 */
[C---:B------:R-:W-:Y:S02]  /*6b80*/  IADD3 R2, R100.reuse, 0x30, RZ ;  /* 0x0000003064027810 */ /* 0x040fe40007ffe0ff */
[----:B------:R-:W-:Y:S02]  /*6b90*/  IADD3 R3, R100, 0x40, RZ ;  /* 0x0000004064037810 */ /* 0x000fe40007ffe0ff */
[----:B------:R-:W-:Y:S02]  /*6ba0*/  ISETP.GE.AND P2, PT, R2, c[0x0][0x1d4], PT ;  /* 0x0000750002007a0c */ /* 0x000fe40003f46270 */
[----:B------:R-:W-:Y:S03]  /*6bb0*/  IADD3 R2, R100, 0x50, RZ ;  /* 0x0000005064027810 */ /* 0x000fe60007ffe0ff */
[----:B------:R-:W1:Y:S04]  /*6bc0*/  @!P0 LDS.128 R8, [R232+0x2400] ;  /* 0x00240000e8088984 */ /* 0x000e680000000c00 */
[----:B------:R-:W2:Y:S04]  /*6bd0*/  @!P1 LDS.128 R4, [R233+0x2400] ;  /* 0x00240000e9049984 */ /* 0x000ea80000000c00 */
[----:B-1----:R-:W-:Y:S01]  /*6be0*/  @!P0 STG.E.128 [R52.64], R8 ;  /* 0x0000000834008986 */ /* 0x002fe2000c101d06 */
[----:B------:R-:W-:Y:S03]  /*6bf0*/  ISETP.GE.AND P0, PT, R25, c[0x0][0x1d4], PT ;  /* 0x0000750019007a0c */ /* 0x000fe60003f06270 */
[----:B--2---:R-:W-:Y:S01]  /*6c00*/  @!P1 STG.E.128 [R52.64+0x20], R4 ;  /* 0x0000200434009986 */ /* 0x004fe2000c101d06 */
[----:B------:R-:W-:Y:S03]  /*6c10*/  ISETP.GE.AND P1, PT, R3, c[0x0][0x1d4], PT ;  /* 0x0000750003007a0c */ /* 0x000fe60003f26270 */
[----:B------:R-:W1:Y:S06]  /*6c20*/  @!P2 LDS.128 R4, [R233+0x3000] ;  /* 0x00300000e904a984 */ /* 0x000e6c0000000c00 */
[----:B------:R-:W2:Y:S04]  /*6c30*/  @!P0 LDS.128 R8, [R232+0x3000] ;  /* 0x00300000e8088984 */ /* 0x000ea80000000c00 */
[----:B-1----:R-:W-:Y:S04]  /*6c40*/  @!P2 STG.E.128 [R52.64+0x60], R4 ;  /* 0x000060043400a986 */ /* 0x002fe8000c101d06 */
[----:B--2---:R-:W-:Y:S01]  /*6c50*/  @!P0 STG.E.128 [R52.64+0x40], R8 ;  /* 0x0000400834008986 */ /* 0x004fe2000c101d06 */
[----:B------:R-:W-:Y:S03]  /*6c60*/  ISETP.GE.AND P0, PT, R2, c[0x0][0x1d4], PT ;  /* 0x0000750002007a0c */ /* 0x000fe60003f06270 */
[----:B------:R-:W1:Y:S10]  /*6c70*/  @!P1 LDS.128 R8, [R232+0x3c00] ;  /* 0x003c0000e8089984 */ /* 0x000e740000000c00 */
[----:B------:R-:W2:Y:S04]  /*6c80*/  @!P0 LDS.128 R4, [R233+0x3c00] ;  /* 0x003c0000e9048984 */ /* 0x000ea80000000c00 */
[----:B-1----:R1:W-:Y:S04]  /*6c90*/  @!P1 STG.E.128 [R52.64+0x80], R8 ;  /* 0x0000800834009986 */ /* 0x0023e8000c101d06 */
[----:B--2---:R1:W-:Y:S02]  /*6ca0*/  @!P0 STG.E.128 [R52.64+0xa0], R4 ;  /* 0x0000a00434008986 */ /* 0x0043e4000c101d06 */
.L_x_183:
[----:B------:R-:W-:Y:S05]  /*6cb0*/  BSYNC B1 ;  /* 0x0000000000017941 */ /* 0x000fea0003800000 */
.L_x_178:
[----:B-12--5:R-:W-:Y:S01]  /*6cc0*/  IMAD.IADD R3, R75, 0x1, -R243 ;  /* 0x000000014b037824 */ /* 0x026fe200078e0af3 */
[----:B------:R-:W-:Y:S01]  /*6cd0*/  BSSY B0, `(.L_x_200) ;  /* 0x000004e000007945 */ /* 0x000fe20003800000 */
[----:B------:R-:W-:Y:S02]  /*6ce0*/  IMAD R2, R79, 0x30, RZ ;  /* 0x000000304f027824 */ /* 0x000fe400078e02ff */
[----:B------:R-:W-:Y:S01]  /*6cf0*/  IMAD.WIDE.U32 R10, R30, 0x30, RZ ;  /* 0x000000301e0a7825 */ /* 0x000fe200078e00ff */
[----:B------:R-:W-:Y:S03]  /*6d00*/  ISETP.GE.AND P0, PT, R3, 0x21, PT ;  /* 0x000000210300780c */ /* 0x000fe60003f06270 */
[----:B------:R-:W-:Y:S01]  /*6d10*/  IMAD.IADD R9, R11, 0x1, R2 ;  /* 0x000000010b097824 */ /* 0x000fe200078e0202 */
[----:B------:R-:W-:Y:S04]  /*6d20*/  IADD3 R4, P1, R125, R10, RZ ;  /* 0x0000000a7d047210 */ /* 0x000fe80007f3e0ff */
[----:B------:R-:W-:Y:S05]  /*6d30*/  IADD3.X R2, R9, R128, RZ, P1, !PT ;  /* 0x0000008009027210 */ /* 0x000fea0000ffe4ff */
[----:B------:R-:W-:Y:S02]  /*6d40*/  @P0 IADD3 R8, P1, R4, 0x20, RZ ;  /* 0x0000002004080810 */ /* 0x000fe40007f3e0ff */
[----:B------:R-:W-:Y:S03]  /*6d50*/  @P0 MOV R7, R85 ;  /* 0x0000005500070202 */ /* 0x000fe60000000f00 */
[----:B------:R-:W-:Y:S01]  /*6d60*/  @P0 IMAD.X R6, RZ, RZ, R2, P1 ;  /* 0x000000ffff060224 */ /* 0x000fe200008e0602 */
[----:B------:R-:W-:Y:S11]  /*6d70*/  ISETP.GE.AND P1, PT, R3, 0x1, PT ;  /* 0x000000010300780c */ /* 0x000ff60003f26270 */
[----:B------:R-:W-:Y:S02]  /*6d80*/  @!UPT UIADD3 URZ, URZ, URZ, URZ ;  /* 0x0000003f3f3ff290 */ /* 0x000fe4000fffe03f */
[----:B------:R-:W-:Y:S01]  /*6d90*/  @P1 IMAD R5, R2, c[0x0][0x258], RZ ;  /* 0x0000960002051a24 */ /* 0x000fe200078e02ff */
[----:B------:R-:W-:Y:S01]  /*6da0*/  @P1 MOV R2, R80 ;  /* 0x0000005000021202 */ /* 0x000fe20000000f00 */
[----:B------:R-:W-:Y:S04]  /*6db0*/  @P1 IMAD.MOV.U32 R3, RZ, RZ, R85 ;  /* 0x000000ffff031224 */ /* 0x000fe800078e0055 */
[C---:B------:R-:W-:Y:S04]  /*6dc0*/  @P1 IMAD.WIDE.U32 R2, R4.reuse, c[0x0][0x258], R2 ;  /* 0x0000960004021a25 */ /* 0x040fe800078e0002 */
[----:B------:R-:W-:Y:S05]  /*6dd0*/  @P1 IMAD R4, R4, c[0x0][0x25c], R5 ;  /* 0x0000970004041a24 */ /* 0x000fea00078e0205 */
[----:B------:R-:W-:Y:S02]  /*6de0*/  @P1 IADD3 R3, R3, R4, RZ ;  /* 0x0000000403031210 */ /* 0x000fe40007ffe0ff */
[C---:B------:R-:W-:Y:S04]  /*6df0*/  @P1 LEA R4, P2, R2.reuse, c[0x0][0x250], 0x1 ;  /* 0x0000940002041a11 */ /* 0x040fe800078408ff */
[----:B------:R-:W-:Y:S01]  /*6e00*/  @P1 LEA.HI.X R5, R2, c[0x0][0x254], R3, 0x1, P2 ;  /* 0x0000950002051a11 */ /* 0x000fe200010f0c03 */
[----:B------:R-:W-:Y:S02]  /*6e10*/  @P0 IMAD R2, R6, c[0x0][0x258], RZ ;  /* 0x0000960006020a24 */ /* 0x000fe400078e02ff */
[----:B------:R-:W-:Y:S02]  /*6e20*/  @P0 IMAD.MOV.U32 R6, RZ, RZ, R80 ;  /* 0x000000ffff060224 */ /* 0x000fe400078e0050 */
[C---:B------:R-:W-:Y:S02]  /*6e30*/  @P0 IMAD R2, R8.reuse, c[0x0][0x25c], R2 ;  /* 0x0000970008020a24 */ /* 0x040fe400078e0202 */
[----:B------:R-:W-:Y:S04]  /*6e40*/  @P0 IMAD.WIDE.U32 R6, R8, c[0x0][0x258], R6 ;  /* 0x0000960008060a25 */ /* 0x000fe800078e0006 */
[----:B------:R-:W-:Y:S01]  /*6e50*/  @P0 IMAD.IADD R3, R7, 0x1, R2 ;  /* 0x0000000107030824 */ /* 0x000fe200078e0202 */
[C---:B------:R-:W-:Y:S02]  /*6e60*/  @P1 SHF.L.U32 R7, R241.reuse, 0x1, RZ ;  /* 0x00000001f1071819 */ /* 0x040fe400000006ff */
[C---:B------:R-:W-:Y:S03]  /*6e70*/  @P0 LEA R2, P2, R6.reuse, c[0x0][0x250], 0x1 ;  /* 0x0000940006020a11 */ /* 0x040fe600078408ff */
[----:B------:R-:W-:Y:S01]  /*6e80*/  @!PT LDS RZ, [RZ] ;  /* 0x00000000fffff984 */ /* 0x000fe20000000800 */
[----:B------:R-:W-:Y:S01]  /*6e90*/  @!PT LDS RZ, [RZ] ;  /* 0x00000000fffff984 */ /* 0x000fe20000000800 */
[----:B------:R-:W-:Y:S01]  /*6ea0*/  @!PT LDS RZ, [RZ] ;  /* 0x00000000fffff984 */ /* 0x000fe20000000800 */
[----:B------:R1:W-:Y:S01]  /*6eb0*/  @P1 LDGSTS.E.BYPASS.LTC128B.128 [R7+0x1880], [R4.64], !P6 ;  /* 0x0188000004071fae */ /* 0x0003e2000f101d46 */
[----:B------:R-:W-:Y:S02]  /*6ec0*/  @P0 LEA.HI.X R3, R6, c[0x0][0x254], R3, 0x1, P2 ;  /* 0x0000950006030a11 */ /* 0x000fe400010f0c03 */
[----:B------:R-:W-:Y:S01]  /*6ed0*/  @P0 SHF.L.U32 R6, R241, 0x1, RZ ;  /* 0x00000001f1060819 */ /* 0x000fe200000006ff */
[----:B------:R1:W-:Y:S04]  /*6ee0*/  @P1 LDGSTS.E.BYPASS.LTC128B.128 [R7+0x2480], [R4.64+0x40], !P5 ;  /* 0x0248004004071fae */ /* 0x0003e8000e901d46 */
[----:B------:R1:W-:Y:S04]  /*6ef0*/  @P1 LDGSTS.E.BYPASS.LTC128B.128 [R7+0x3080], [R4.64+0x80], !P4 ;  /* 0x0308008004071fae */ /* 0x0003e8000e101d46 */
[----:B------:R1:W-:Y:S04]  /*6f00*/  @P0 LDGSTS.E.BYPASS.LTC128B.128 [R6+0x2080], [R2.64], !P6 ;  /* 0x0208000002060fae */ /* 0x0003e8000f101d46 */
[----:B------:R1:W-:Y:S04]  /*6f10*/  @P0 LDGSTS.E.BYPASS.LTC128B.128 [R6+0x2c80], [R2.64+0x40], !P5 ;  /* 0x02c8004002060fae */ /* 0x0003e8000e901d46 */
[----:B------:R1:W-:Y:S01]  /*6f20*/  @P0 LDGSTS.E.BYPASS.LTC128B.128 [R6+0x3880], [R2.64+0x80], !P4 ;  /* 0x0388008002060fae */ /* 0x0003e2000e101d46 */
[----:B------:R-:W-:Y:S03]  /*6f30*/  ISETP.GE.AND P0, PT, R242, R75, PT ;  /* 0x0000004bf200720c */ /* 0x000fe60003f06270 */
[----:B------:R-:W0:Y:S01]  /*6f40*/  LDGDEPBAR ;  /* 0x00000000000079af */ /* 0x000e220000000000 */
[----:B------:R-:W-:Y:S04]  /*6f50*/  DEPBAR.LE SB0, 0x0 ;  /* 0x000080000000791a */ /* 0x000fe80000000000 */
[----:B------:R-:W-:Y:S06]  /*6f60*/  BAR.SYNC.DEFER_BLOCKING 0x0 ;  /* 0x0000000000007b1d */ /* 0x000fec0000010000 */
[----:B------:R-:W-:-:S05]  /*6f70*/  @P0 BRA `(.L_x_201) ;  /* 0x0000023000000947 */ /* 0x000fca0003800000 */
[----:B-1----:R-:W-:Y:S01]  /*6f80*/  IADD3 R2, P0, R130, R10, RZ ;  /* 0x0000000a82027210 */ /* 0x002fe20007f1e0ff */
[----:B------:R-:W-:Y:S01]  /*6f90*/  IMAD.MOV.U32 R4, RZ, RZ, R98 ;  /* 0x000000ffff047224 */ /* 0x000fe200078e0062 */
[C---:B------:R-:W-:Y:S01]  /*6fa0*/  ISETP.GE.AND P1, PT, R100.reuse, c[0x0][0x1d4], PT ;  /* 0x0000750064007a0c */ /* 0x040fe20003f26270 */
[----:B------:R-:W-:Y:S01]  /*6fb0*/  IMAD.MOV.U32 R5, RZ, RZ, R121 ;  /* 0x000000ffff057224 */ /* 0x000fe200078e0079 */
[C---:B------:R-:W-:Y:S01]  /*6fc0*/  IADD3 R12, R100.reuse, 0x30, RZ ;  /* 0x00000030640c7810 */ /* 0x040fe20007ffe0ff */
[----:B------:R-:W-:Y:S01]  /*6fd0*/  IMAD.X R3, R9, 0x1, R129, P0 ;  /* 0x0000000109037824 */ /* 0x000fe200000e0681 */
[----:B------:R-:W-:Y:S01]  /*6fe0*/  IADD3 R13, R100, 0x40, RZ ;  /* 0x00000040640d7810 */ /* 0x000fe20007ffe0ff */
[C---:B------:R-:W-:Y:S04]  /*6ff0*/  IMAD.WIDE.U32 R4, R2.reuse, c[0x0][0x208], R4 ;  /* 0x0000820002047a25 */ /* 0x040fe800078e0004 */
[----:B------:R-:W-:Y:S04]  /*7000*/  IMAD R3, R3, c[0x0][0x208], RZ ;  /* 0x0000820003037a24 */ /* 0x000fe800078e02ff */
[----:B------:R-:W1:Y:S01]  /*7010*/  @!P1 LDS.128 R8, [R232] ;  /* 0x00000000e8089984 */ /* 0x000e620000000c00 */
[----:B------:R-:W-:Y:S01]  /*7020*/  IMAD R3, R2, c[0x0][0x20c], R3 ;  /* 0x0000830002037a24 */ /* 0x000fe200078e0203 */
[C---:B------:R-:W-:Y:S03]  /*7030*/  LEA R2, P0, R4.reuse, c[0x0][0x1f8], 0x1 ;  /* 0x00007e0004027a11 */ /* 0x040fe600078008ff */
[----:B------:R-:W-:Y:S05]  /*7040*/  IMAD.IADD R3, R5, 0x1, R3 ;  /* 0x0000000105037824 */ /* 0x000fea00078e0203 */
[----:B------:R-:W-:Y:S02]  /*7050*/  LEA.HI.X R3, R4, c[0x0][0x1fc], R3, 0x1, P0 ;  /* 0x00007f0004037a11 */ /* 0x000fe400000f0c03 */
[----:B------:R-:W-:Y:S11]  /*7060*/  ISETP.GE.AND P0, PT, R24, c[0x0][0x1d4], PT ;  /* 0x0000750018007a0c */ /* 0x000ff60003f06270 */
[----:B------:R-:W-:Y:S02]  /*7070*/  @!UPT UIADD3 URZ, URZ, URZ, URZ ;  /* 0x0000003f3f3ff290 */ /* 0x000fe4000fffe03f */
[----:B------:R-:W2:Y:S04]  /*7080*/  @!P0 LDS.128 R4, [R233] ;  /* 0x00000000e9048984 */ /* 0x000ea80000000c00 */
[----:B-1----:R-:W-:Y:S01]  /*7090*/  @!P1 STG.E.128 [R2.64], R8 ;  /* 0x0000000802009986 */ /* 0x002fe2000c101d06 */
[----:B------:R-:W-:Y:S11]  /*70a0*/  ISETP.GE.AND P1, PT, R25, c[0x0][0x1d4], PT ;  /* 0x0000750019007a0c */ /* 0x000ff60003f26270 */
[----:B------:R-:W-:Y:S02]  /*70b0*/  @!UPT UIADD3 URZ, URZ, URZ, URZ ;  /* 0x0000003f3f3ff290 */ /* 0x000fe4000fffe03f */
[----:B------:R-:W1:Y:S04]  /*70c0*/  @!P1 LDS.128 R8, [R232+0xc00] ;  /* 0x000c0000e8089984 */ /* 0x000e680000000c00 */
[----:B--2---:R-:W-:Y:S01]  /*70d0*/  @!P0 STG.E.128 [R2.64+0x20], R4 ;  /* 0x0000200402008986 */ /* 0x004fe2000c101d06 */
[----:B------:R-:W-:Y:S02]  /*70e0*/  ISETP.GE.AND P0, PT, R12, c[0x0][0x1d4], PT ;  /* 0x000075000c007a0c */ /* 0x000fe40003f06270 */
[----:B------:R-:W-:Y:S11]  /*70f0*/  IADD3 R12, R100, 0x50, RZ ;  /* 0x00000050640c7810 */ /* 0x000ff60007ffe0ff */
[----:B------:R-:W2:Y:S04]  /*7100*/  @!P0 LDS.128 R4, [R233+0xc00] ;  /* 0x000c0000e9048984 */ /* 0x000ea80000000c00 */
[----:B-1----:R-:W-:Y:S01]  /*7110*/  @!P1 STG.E.128 [R2.64+0x40], R8 ;  /* 0x0000400802009986 */ /* 0x002fe2000c101d06 */
[----:B------:R-:W-:Y:S11]  /*7120*/  ISETP.GE.AND P1, PT, R13, c[0x0][0x1d4], PT ;  /* 0x000075000d007a0c */ /* 0x000ff60003f26270 */
[----:B------:R-:W-:Y:S02]  /*7130*/  @!UPT UIADD3 URZ, URZ, URZ, URZ ;  /* 0x0000003f3f3ff290 */ /* 0x000fe4000fffe03f */
[----:B------:R-:W1:Y:S04]  /*7140*/  @!P1 LDS.128 R8, [R232+0x1800] ;  /* 0x00180000e8089984 */ /* 0x000e680000000c00 */
[----:B--2---:R-:W-:Y:S01]  /*7150*/  @!P0 STG.E.128 [R2.64+0x60], R4 ;  /* 0x0000600402008986 */ /* 0x004fe2000c101d06 */
[----:B------:R-:W-:Y:S11]  /*7160*/  ISETP.GE.AND P0, PT, R12, c[0x0][0x1d4], PT ;  /* 0x000075000c007a0c */ /* 0x000ff60003f06270 */
[----:B------:R-:W-:Y:S02]  /*7170*/  @!UPT UIADD3 URZ, URZ, URZ, URZ ;  /* 0x0000003f3f3ff290 */ /* 0x000fe4000fffe03f */
[----:B------:R-:W2:Y:S04]  /*7180*/  @!P0 LDS.128 R4, [R233+0x1800] ;  /* 0x00180000e9048984 */ /* 0x000ea80000000c00 */
[----:B-1----:R1:W-:Y:S04]  /*7190*/  @!P1 STG.E.128 [R2.64+0x80], R8 ;  /* 0x0000800802009986 */ /* 0x0023e8000c101d06 */
[----:B--2---:R1:W-:Y:S02]  /*71a0*/  @!P0 STG.E.128 [R2.64+0xa0], R4 ;  /* 0x0000a00402008986 */ /* 0x0043e4000c101d06 */
.L_x_201:
[----:B-1----:R-:W-:Y:S05]  /*71b0*/  BSYNC B0 ;  /* 0x0000000000007941 */ /* 0x002fea0003800000 */
.L_x_200:
[----:B------:R-:W-:Y:S01]  /*71c0*/  ISETP.GT.AND P3, PT, R30, R126, PT ;  /* 0x0000007e1e00720c */ /* 0x000fe20003f64270 */
[----:B------:R-:W-:Y:S01]  /*71d0*/  @!UPT UIADD3 URZ, URZ, URZ, URZ ;  /* 0x0000003f3f3ff290 */ /* 0x000fe2000fffe03f */
[----:B------:R-:W-:Y:S11]  /*71e0*/  BSSY B0, `(.L_x_202) ;  /* 0x000001f000007945 */ /* 0x000ff60003800000 */
[----:B------:R-:W-:-:S05]  /*71f0*/  @!P3 BRA `(.L_x_203) ;  /* 0x000001d00000b947 */ /* 0x000fca0003800000 */
[----:B------:R-:W-:Y:S01]  /*7200*/  IADD3 R7, -R243, 0x30, RZ ;  /* 0x00000030f3077810 */ /* 0x000fe20007ffe1ff */
[----:B------:R-:W-:Y:S01]  /*7210*/  IMAD.MOV.U32 R2, RZ, RZ, R96 ;  /* 0x000000ffff027224 */ /* 0x000fe200078e0060 */
[----:B------:R-:W-:Y:S01]  /*7220*/  IADD3 R4, R30, -0x1, RZ ;  /* 0xffffffff1e047810 */ /* 0x000fe20007ffe0ff */
[----:B------:R-:W-:Y:S01]  /*7230*/  IMAD.MOV.U32 R3, RZ, RZ, R87 ;  /* 0x000000ffff037224 */ /* 0x000fe200078e0057 */
[----:B------:R-:W-:Y:S02]  /*7240*/  ISETP.GE.AND P1, PT, R7, 0x1, PT ;  /* 0x000000010700780c */ /* 0x000fe40003f26270 */
[----:B------:R-:W-:Y:S01]  /*7250*/  SHF.R.S32.HI R6, RZ, 0x1f, R4 ;  /* 0x0000001fff067819 */ /* 0x000fe20000011404 */
[----:B------:R-:W-:Y:S02]  /*7260*/  IMAD R5, R158, R4, RZ ;  /* 0x000000049e057224 */ /* 0x000fe400078e02ff */
[-C--:B------:R-:W-:Y:S04]  /*7270*/  IMAD.WIDE.U32 R2, R4, R144.reuse, R2 ;  /* 0x0000009004027225 */ /* 0x080fe800078e0002 */
[----:B------:R-:W-:Y:S04]  /*7280*/  IMAD R4, R6, R144, R5 ;  /* 0x0000009006047224 */ /* 0x000fe800078e0205 */
[----:B------:R-:W-:Y:S01]  /*7290*/  IMAD.IADD R3, R3, 0x1, R4 ;  /* 0x0000000103037824 */ /* 0x000fe200078e0204 */
[C---:B------:R-:W-:Y:S04]  /*72a0*/  @P1 LEA R4, P0, R2.reuse, c[0x0][0x220], 0x1 ;  /* 0x0000880002041a11 */ /* 0x040fe800078008ff */
[----:B------:R-:W-:Y:S02]  /*72b0*/  @P1 LEA.HI.X R5, R2, c[0x0][0x224], R3, 0x1, P0 ;  /* 0x0000890002051a11 */ /* 0x000fe400000f0c03 */
[----:B------:R-:W-:Y:S11]  /*72c0*/  ISETP.GE.AND P0, PT, R7, 0x21, PT ;  /* 0x000000210700780c */ /* 0x000ff60003f06270 */
[----:B------:R-:W-:Y:S02]  /*72d0*/  @!UPT UIADD3 URZ, URZ, URZ, URZ ;  /* 0x0000003f3f3ff290 */ /* 0x000fe4000fffe03f */
[----:B------:R-:W-:Y:S05]  /*72e0*/  @P0 IADD3 R6, P2, R162, R2, RZ ;  /* 0x00000002a2060210 */ /* 0x000fea0007f5e0ff */
[----:B------:R-:W-:Y:S01]  /*72f0*/  @P0 IMAD.X R3, R3, 0x1, R157, P2 ;  /* 0x0000000103030824 */ /* 0x000fe200010e069d */
[C---:B------:R-:W-:Y:S04]  /*7300*/  @P0 LEA R2, P2, R6.reuse, c[0x0][0x220], 0x1 ;  /* 0x0000880006020a11 */ /* 0x040fe800078408ff */
[----:B------:R-:W-:Y:S01]  /*7310*/  @P0 LEA.HI.X R3, R6, c[0x0][0x224], R3, 0x1, P2 ;  /* 0x0000890006030a11 */ /* 0x000fe200010f0c03 */
[C---:B------:R-:W-:Y:S05]  /*7320*/  @P1 IMAD.SHL.U32 R6, R241.reuse, 0x2, RZ ;  /* 0x00000002f1061824 */ /* 0x040fea00078e00ff */
[----:B------:R-:W-:Y:S01]  /*7330*/  @!PT LDS RZ, [RZ] ;  /* 0x00000000fffff984 */ /* 0x000fe20000000800 */
[----:B------:R-:W-:Y:S01]  /*7340*/  @!PT LDS RZ, [RZ] ;  /* 0x00000000fffff984 */ /* 0x000fe20000000800 */
[----:B------:R-:W-:Y:S01]  /*7350*/  @!PT LDS RZ, [RZ] ;  /* 0x00000000fffff984 */ /* 0x000fe20000000800 */
[----:B------:R1:W-:Y:S04]  /*7360*/  @P1 LDGSTS.E.BYPASS.LTC128B.128 [R6+0x3c80], [R4.64], !P6 ;  /* 0x03c8000004061fae */ /* 0x0003e8000f101d46 */
[----:B------:R1:W-:Y:S04]  /*7370*/  @P1 LDGSTS.E.BYPASS.LTC128B.128 [R6+0x4880], [R4.64+0x40], !P5 ;  /* 0x0488004004061fae */ /* 0x0003e8000e901d46 */
[----:B------:R1:W-:Y:S02]  /*7380*/  @P1 LDGSTS.E.BYPASS.LTC128B.128 [R6+0x5480], [R4.64+0x80], !P4 ;  /* 0x0548008004061fae */ /* 0x0003e4000e101d46 */
[----:B-1----:R-:W-:Y:S05]  /*7390*/  @P0 IMAD.SHL.U32 R4, R241, 0x2, RZ ;  /* 0x00000002f1040824 */ /* 0x002fea00078e00ff */
[----:B------:R1:W-:Y:S04]  /*73a0*/  @P0 LDGSTS.E.BYPASS.LTC128B.128 [R4+0x4480], [R2.64], !P6 ;  /* 0x0448000002040fae */ /* 0x0003e8000f101d46 */
[----:B------:R1:W-:Y:S04]  /*73b0*/  @P0 LDGSTS.E.BYPASS.LTC128B.128 [R4+0x5080], [R2.64+0x40], !P5 ;  /* 0x0508004002040fae */ /* 0x0003e8000e901d46 */
[----:B------:R1:W-:Y:S02]  /*73c0*/  @P0 LDGSTS.E.BYPASS.LTC128B.128 [R4+0x5c80], [R2.64+0x80], !P4 ;  /* 0x05c8008002040fae */ /* 0x0003e4000e101d46 */
.L_x_203:
[----:B------:R-:W-:Y:S05]  /*73d0*/  BSYNC B0 ;  /* 0x0000000000007941 */ /* 0x000fea0003800000 */
.L_x_202:
[----:B------:R-:W0:Y:S01]  /*73e0*/  LDGDEPBAR ;  /* 0x00000000000079af */ /* 0x000e220000000000 */
[----:B------:R-:W-:Y:S01]  /*73f0*/  IADD3 R30, R30, -0x1, RZ ;  /* 0xffffffff1e1e7810 */ /* 0x000fe20007ffe0ff */
[----:B------:R-:W-:-:S05]  /*7400*/  @P3 BRA `(.L_x_204) ;  /* 0xffffbf3000003947 */ /* 0x000fca000383ffff */
[----:B------:R-:W-:Y:S01]  /*7410*/  WARPSYNC 0xffffffff ;  /* 0xffffffff00007948 */ /* 0x000fe20003800000 */
[----:B------:R-:W-:Y:S06]  /*7420*/  BAR.SYNC.DEFER_BLOCKING 0x0 ;  /* 0x0000000000007b1d */ /* 0x000fec0000010000 */
.L_x_177:
[----:B------:R-:W-:Y:S01]  /*7430*/  ISETP.GE.AND P0, PT, R159, 0x1, PT ;  /* 0x000000019f00780c */ /* 0x000fe20003f06270 */
[----:B------:R-:W-:Y:S01]  /*7440*/  BSSY B0, `(.L_x_205) ;  /* 0x0000020000007945 */ /* 0x000fe20003800000 */
[----:B------:R-:W-:Y:S01]  /*7450*/  IMAD.IADD R9, R147, 0x1, R148 ;  /* 0x0000000193097824 */ /* 0x000fe200078e0294 */
[----:B------:R-:W-:-:S10]  /*7460*/  MOV R0, RZ ;  /* 0x000000ff00007202 */ /* 0x000fd40000000f00 */
[----:B------:R-:W-:Y:S05]  /*7470*/  @!P0 BRA `(.L_x_206) ;  /* 0x000001c000008947 */ /* 0x000fea0003800000 */
[----:B-1----:R-:W-:Y:S01]  /*7480*/  IABS R2, R131 ;  /* 0x0000008300027213 */ /* 0x002fe20000000000 */
[----:B------:R-:W-:Y:S01]  /*7490*/  IMAD.MOV.U32 R4, RZ, RZ, RZ ;  /* 0x000000ffff047224 */ /* 0x000fe200078e00ff */
[----:B------:R-:W-:Y:S02]  /*74a0*/  IADD3 R6, R137, -0x1, R131 ;  /* 0xffffffff89067810 */ /* 0x000fe40007ffe083 */
[----:B------:R-:W1:Y:S02]  /*74b0*/  I2F.RP R0, R2 ;  /* 0x0000000200007306 */ /* 0x000e640000209400 */
[----:B------:R-:W-:-:S06]  /*74c0*/  IABS R8, R6 ;  /* 0x0000000600087213 */ /* 0x000fcc0000000000 */
[----:B-1----:R-:W1:Y:S02]  /*74d0*/  MUFU.RCP R0, R0 ;  /* 0x0000000000007308 */ /* 0x002e640000001000 */
[----:B-1----:R-:W-:-:S06]  /*74e0*/  IADD3 R0, R0, 0xffffffe, RZ ;  /* 0x0ffffffe00007810 */ /* 0x002fcc0007ffe0ff */
[----:B------:R-:W1:Y:S02]  /*74f0*/  F2I.FTZ.U32.TRUNC.NTZ R5, R0 ;  /* 0x0000000000057305 */ /* 0x000e64000021f000 */
        /* <DEDUP_REMOVED lines=20> */
.L_x_206:
[----:B------:R-:W-:Y:S05]  /*7640*/  BSYNC B0 ;  /* 0x0000000000007941 */ /* 0x000fea0003800000 */
.L_x_205:
[----:B-1----:R-:W2:Y:S01]  /*7650*/  LDL R2, [R1+0x50] ;  /* 0x0000500001027983 */ /* 0x002ea20000100800 */
        /* <DEDUP_REMOVED lines=50> */
[----:B--2---:R-:W-:-:S04]  /*7980*/  IMAD R3, R2, R0, RZ ;  /* 0x0000000002037224 */ /* 0x004fc800078e02ff */
[--C-:B------:R-:W-:Y:S01]  /*7990*/  IMAD.IADD R2, R3, 0x1, R0.reuse ;  /* 0x0000000103027824 */ /* 0x100fe200078e0200 */
[----:B------:R1:W-:Y:S01]  /*79a0*/  STL [R1+0x8], R3 ;  /* 0x0000080301007387 */ /* 0x0003e20000100800 */
[----:B------:R-:W-:-:S03]  /*79b0*/  PRMT R0, RZ, 0x7610, R0 ;  /* 0x00007610ff007816 */ /* 0x000fc60000000000 */
[----:B------:R-:W-:-:S04]  /*79c0*/  IMNMX R227, R137, R2, PT ;  /* 0x0000000289e37217 */ /* 0x000fc80003800200 */
[----:B------:R-:W-:-:S13]  /*79d0*/  ISETP.GT.AND P0, PT, R227, R3, PT ;  /* 0x00000003e300720c */ /* 0x000fda0003f04270 */
[----:B------:R-:W-:Y:S05]  /*79e0*/  @!P0 BRA `(.L_x_207) ;  /* 0x0000c84000008947 */ /* 0x000fea0003800000 */
[----:B------:R-:W2:Y:S01]  /*79f0*/  LDL R19, [R1+0x4] ;  /* 0x0000040001137983 */ /* 0x000ea20000100800 */
[----:B------:R-:W-:-:S03]  /*7a00*/  ISETP.NE.U32.AND P0, PT, RZ, c[0x0][0x340], PT ;  /* 0x0000d000ff007a0c */ /* 0x000fc60003f05070 */
[----:B------:R-:W3:Y:S04]  /*7a10*/  LDL R17, [R1+0x14] ;  /* 0x0000140001117983 */ /* 0x000ee80000100800 */
[----:B------:R-:W4:Y:S01]  /*7a20*/  LDL R24, [R1+0x24] ;  /* 0x0000240001187983 */ /* 0x000f220000100800 */
[----:B------:R-:W-:-:S03]  /*7a30*/  ISETP.NE.AND.EX P1, PT, RZ, c[0x0][0x344], PT, P0 ;  /* 0x0000d100ff007a0c */ /* 0x000fc60003f25300 */
[----:B------:R-:W3:Y:S04]  /*7a40*/  LDL R25, [R1+0xc] ;  /* 0x00000c0001197983 */ /* 0x000ee80000100800 */
[----:B------:R-:W3:Y:S06]  /*7a50*/  LDL R18, [R1] ;  /* 0x0000000001127983 */ /* 0x000eec0000100800 */
[----:B------:R-:W-:Y:S01]  /*7a60*/  @P1 IMAD.MOV.U32 R2, RZ, RZ, 0x4 ;  /* 0x00000004ff021424 */ /* 0x000fe200078e00ff */
[----:B------:R-:W1:Y:S01]  /*7a70*/  S2R R11, SR_TID.X ;  /* 0x00000000000b7919 */ /* 0x000e620000002100 */
[----:B------:R-:W-:Y:S01]  /*7a80*/  SHF.R.S32.HI R0, RZ, 0x1f, R146 ;  /* 0x0000001fff007819 */ /* 0x000fe20000011492 */
[----:B------:R-:W-:-:S04]  /*7a90*/  IMAD.MOV.U32 R6, RZ, RZ, c[0x0][0x2c4] ;  /* 0x0000b100ff067624 */ /* 0x000fc800078e00ff */
[----:B------:R-:W-:Y:S01]  /*7aa0*/  IMAD R0, R0, c[0x0][0x178], RZ ;  /* 0x00005e0000007a24 */ /* 0x000fe200078e02ff */
[----:B------:R-:W-:-:S03]  /*7ab0*/  SHF.R.S32.HI R5, RZ, 0x1f, R9 ;  /* 0x0000001fff057819 */ /* 0x000fc60000011409 */
[----:B------:R-:W-:Y:S01]  /*7ac0*/  IMAD R4, R146, c[0x0][0x17c], R0 ;  /* 0x00005f0092047a24 */ /* 0x000fe200078e0200 */
[C---:B------:R-:W-:Y:S02]  /*7ad0*/  IADD3 R0, P0, R243.reuse, R9, RZ ;  /* 0x00000009f3007210 */ /* 0x040fe40007f1e0ff */
[----:B------:R-:W-:Y:S02]  /*7ae0*/  ISETP.NE.AND P2, PT, R6, 0x1, PT ;  /* 0x000000010600780c */ /* 0x000fe40003f45270 */
[----:B------:R-:W-:Y:S02]  /*7af0*/  LEA.HI.X.SX32 R6, R243, R5, 0x1, P0 ;  /* 0x00000005f3067211 */ /* 0x000fe400000f0eff */
[----:B-1----:R-:W-:Y:S01]  /*7b00*/  SHF.R.S32.HI R10, RZ, 0x1f, R11 ;  /* 0x0000001fff0a7819 */ /* 0x002fe2000001140b */
[----:B--2---:R-:W-:-:S05]  /*7b10*/  @P1 IMAD.WIDE R2, R19, R2, c[0x0][0x340] ;  /* 0x0000d00013021625 */ /* 0x004fca00078e0202 */
[----:B------:R1:W2:Y:S01]  /*7b20*/  @P1 LDG.E R13, [R2.64] ;  /* 0x00000006020d1981 */ /* 0x0002a2000c1e1900 */
[----:B------:R-:W-:-:S04]  /*7b30*/  LEA.HI R10, R10, R11, RZ, 0x2 ;  /* 0x0000000b0a0a7211 */ /* 0x000fc800078f10ff */
[----:B------:R-:W-:Y:S01]  /*7b40*/  LOP3.LUT R10, R10, 0xfffffffc, RZ, 0xc0, !PT ;  /* 0xfffffffc0a0a7812 */ /* 0x000fe200078ec0ff */
[----:B------:R-:W-:-:S04]  /*7b50*/  IMAD R9, R6, c[0x0][0x1e0], RZ ;  /* 0x0000780006097a24 */ /* 0x000fc800078e02ff */
[----:B------:R-:W-:Y:S01]  /*7b60*/  IMAD.IADD R10, R11, 0x1, -R10 ;  /* 0x000000010b0a7824 */ /* 0x000fe200078e0a0a */
[----:B------:R-:W-:Y:S01]  /*7b70*/  ISETP.NE.U32.AND P0, PT, RZ, c[0x0][0x348], PT ;  /* 0x0000d200ff007a0c */ /* 0x000fe20003f05070 */
[----:B------:R-:W-:Y:S01]  /*7b80*/  IMAD R16, R0, c[0x0][0x1e4], R9 ;  /* 0x0000790000107a24 */ /* 0x000fe200078e0209 */
[----:B------:R-:W-:Y:S02]  /*7b90*/  MOV R5, R251 ;  /* 0x000000fb00057202 */ /* 0x000fe40000000f00 */
[----:B------:R-:W-:Y:S01]  /*7ba0*/  LEA R9, R10, R243, 0x5 ;  /* 0x000000f30a097211 */ /* 0x000fe200078e28ff */
[----:B------:R-:W-:Y:S01]  /*7bb0*/  IMAD R8, R6, c[0x0][0x208], RZ ;  /* 0x0000820006087a24 */ /* 0x000fe200078e02ff */
[----:B------:R-:W-:Y:S01]  /*7bc0*/  ISETP.NE.AND.EX P0, PT, RZ, c[0x0][0x34c], PT, P0 ;  /* 0x0000d300ff007a0c */ /* 0x000fe20003f05300 */
[----:B-1----:R-:W-:-:S05]  /*7bd0*/  IMAD.WIDE.U32 R2, R146, c[0x0][0x178], RZ ;  /* 0x00005e0092027a25 */ /* 0x002fca00078e00ff */
[----:B------:R-:W-:Y:S01]  /*7be0*/  IADD3 R3, R3, R4, RZ ;  /* 0x0000000403037210 */ /* 0x000fe20007ffe0ff */
[----:B------:R-:W-:Y:S02]  /*7bf0*/  IMAD.MOV.U32 R4, RZ, RZ, R250 ;  /* 0x000000ffff047224 */ /* 0x000fe400078e00fa */
[----:B---3--:R-:W-:Y:S02]  /*7c00*/  IMAD R9, R17, 0x80, R9 ;  /* 0x0000008011097824 */ /* 0x008fe400078e0209 */
[----:B------:R-:W-:Y:S01]  /*7c10*/  IMAD.WIDE.U32 R6, R0, c[0x0][0x1e0], R4 ;  /* 0x0000780000067a25 */ /* 0x000fe200078e0004 */
[----:B------:R-:W-:-:S03]  /*7c20*/  ISETP.GE.AND P6, PT, R252, c[0x0][0x1d4], PT ;  /* 0x00007500fc007a0c */ /* 0x000fc60003fc6270 */
[----:B------:R-:W-:-:S04]  /*7c30*/  IMAD.WIDE.U32 R4, R0, c[0x0][0x208], R4 ;  /* 0x0000820000047a25 */ /* 0x000fc800078e0004 */
[----:B------:R-:W-:Y:S01]  /*7c40*/  IMAD R15, R0, c[0x0][0x20c], R8 ;  /* 0x00008300000f7a24 */ /* 0x000fe200078e0208 */
[----:B----4-:R-:W-:Y:S01]  /*7c50*/  SEL R0, R24, RZ, !P0 ;  /* 0x000000ff18007207 */ /* 0x010fe20004000000 */
[----:B------:R-:W-:Y:S01]  /*7c60*/  IMAD.WIDE.U32 R2, R25, c[0x0][0x1b8], R2 ;  /* 0x00006e0019027a25 */ /* 0x000fe200078e0002 */
[----:B------:R-:W-:-:S03]  /*7c70*/  SEL R8, R19, RZ, !P0 ;  /* 0x000000ff13087207 */ /* 0x000fc60004000000 */
[----:B------:R-:W-:Y:S01]  /*7c80*/  @P2 IMAD.HI.U32 R11, R9, c[0x0][0x2c8], RZ ;  /* 0x0000b200090b2a27 */ /* 0x000fe200078e00ff */
[----:B------:R-:W-:-:S03]  /*7c90*/  SEL R10, RZ, 0xffffffff, P6 ;  /* 0xffffffffff0a7807 */ /* 0x000fc60003000000 */
[----:B------:R-:W-:Y:S01]  /*7ca0*/  IMAD R12, R0, c[0x0][0x1c0], RZ ;  /* 0x00007000000c7a24 */ /* 0x000fe200078e02ff */
[----:B------:R-:W-:Y:S01]  /*7cb0*/  MOV R0, R9 ;  /* 0x0000000900007202 */ /* 0x000fe20000000f00 */
[----:B------:R-:W-:Y:S01]  /*7cc0*/  IMAD R3, R25, c[0x0][0x1bc], R3 ;  /* 0x00006f0019037a24 */ /* 0x000fe200078e0203 */
[----:B------:R-:W-:Y:S02]  /*7cd0*/  @P2 SHF.R.U32.HI R0, RZ, c[0x0][0x2cc], R11 ;  /* 0x0000b300ff002a19 */ /* 0x000fe4000001160b */
[----:B------:R-:W-:Y:S01]  /*7ce0*/  ISETP.GE.AND P3, PT, R250, c[0x0][0x1d4], PT ;  /* 0x00007500fa007a0c */ /* 0x000fe20003f66270 */
[C---:B------:R-:W-:Y:S02]  /*7cf0*/  IMAD R12, R8.reuse, c[0x0][0x1c4], R12 ;  /* 0x00007100080c7a24 */ /* 0x040fe400078e020c */
[----:B------:R-:W-:Y:S01]  /*7d00*/  IMAD.WIDE.U32 R2, R8, c[0x0][0x1c0], R2 ;  /* 0x0000700008027a25 */ /* 0x000fe200078e0002 */
[----:B------:R-:W-:Y:S02]  /*7d10*/  SHF.R.S32.HI R8, RZ, 0x1f, R0 ;  /* 0x0000001fff087819 */ /* 0x000fe40000011400 */
[----:B------:R-:W-:Y:S01]  /*7d20*/  SEL R14, RZ, 0x1, P3 ;  /* 0x00000001ff0e7807 */ /* 0x000fe20001800000 */
[----:B------:R-:W-:Y:S01]  /*7d30*/  IMAD.SHL.U32 R10, R10, 0x2, RZ ;  /* 0x000000020a0a7824 */ /* 0x000fe200078e00ff */
[----:B------:R-:W-:Y:S01]  /*7d40*/  IADD3 R3, R3, R12, RZ ;  /* 0x0000000c03037210 */ /* 0x000fe20007ffe0ff */
[----:B------:R-:W-:-:S03]  /*7d50*/  IMAD R8, R8, c[0x0][0x1b0], RZ ;  /* 0x00006c0008087a24 */ /* 0x000fc600078e02ff */
[----:B------:R-:W-:Y:S01]  /*7d60*/  LOP3.LUT R14, R10, 0x2, R14, 0xe2, !PT ;  /* 0x000000020a0e7812 */ /* 0x000fe200078ee20e */
[----:B------:R-:W-:Y:S02]  /*7d70*/  IMAD.MOV R10, RZ, RZ, -R0 ;  /* 0x000000ffff0a7224 */ /* 0x000fe400078e0a00 */
[C---:B------:R-:W-:Y:S02]  /*7d80*/  IMAD R8, R0.reuse, c[0x0][0x1b4], R8 ;  /* 0x00006d0000087a24 */ /* 0x040fe400078e0208 */
[----:B------:R-:W-:-:S04]  /*7d90*/  IMAD.WIDE.U32 R2, R0, c[0x0][0x1b0], R2 ;  /* 0x00006c0000027a25 */ /* 0x000fc800078e0002 */
[----:B------:R-:W-:Y:S01]  /*7da0*/  IMAD R0, R10, c[0x0][0x2c4], R9 ;  /* 0x0000b1000a007a24 */ /* 0x000fe200078e0209 */
[----:B------:R-:W-:Y:S02]  /*7db0*/  ISETP.NE.U32.AND P0, PT, RZ, c[0x0][0x350], PT ;  /* 0x0000d400ff007a0c */ /* 0x000fe40003f05070 */
[----:B------:R-:W-:Y:S02]  /*7dc0*/  IADD3 R3, R3, R8, RZ ;  /* 0x0000000803037210 */ /* 0x000fe40007ffe0ff */
[----:B------:R-:W-:Y:S01]  /*7dd0*/  SHF.R.S32.HI R9, RZ, 0x1f, R0 ;  /* 0x0000001fff097819 */ /* 0x000fe20000011400 */
[----:B------:R-:W-:Y:S01]  /*7de0*/  IMAD.IADD R5, R5, 0x1, R15 ;  /* 0x0000000105057824 */ /* 0x000fe200078e020f */
[----:B------:R-:W-:Y:S02]  /*7df0*/  IADD3 R7, R7, R16, RZ ;  /* 0x0000001007077210 */ /* 0x000fe40007ffe0ff */
[----:B------:R-:W-:Y:S01]  /*7e00*/  ISETP.NE.AND.EX P0, PT, RZ, c[0x0][0x354], PT, P0 ;  /* 0x0000d500ff007a0c */ /* 0x000fe20003f05300 */
[----:B------:R-:W-:-:S02]  /*7e10*/  IMAD R9, R9, c[0x0][0x1a8], RZ ;  /* 0x00006a0009097a24 */ /* 0x000fc400078e02ff */
[----:B------:R-:W-:Y:S01]  /*7e20*/  IMAD.WIDE.U32 R4, R25, c[0x0][0x210], R4 ;  /* 0x0000840019047a25 */ /* 0x000fe200078e0004 */
[----:B------:R-:W-:-:S03]  /*7e30*/  ISETP.GE.AND P5, PT, R18, c[0x0][0x1d4], PT ;  /* 0x0000750012007a0c */ /* 0x000fc60003fa6270 */
[----:B------:R-:W-:-:S04]  /*7e40*/  IMAD.WIDE.U32 R6, R25, c[0x0][0x1e8], R6 ;  /* 0x00007a0019067a25 */ /* 0x000fc800078e0006 */
[C---:B------:R-:W-:Y:S02]  /*7e50*/  IMAD R9, R0.reuse, c[0x0][0x1ac], R9 ;  /* 0x00006b0000097a24 */ /* 0x040fe400078e0209 */
[----:B------:R-:W-:Y:S01]  /*7e60*/  IMAD.WIDE.U32 R2, R0, c[0x0][0x1a8], R2 ;  /* 0x00006a0000027a25 */ /* 0x000fe200078e0002 */
[----:B------:R-:W-:-:S03]  /*7e70*/  SEL R11, RZ, 0x4, P5 ;  /* 0x00000004ff0b7807 */ /* 0x000fc60002800000 */
[C---:B------:R-:W-:Y:S02]  /*7e80*/  IMAD R5, R25.reuse, c[0x0][0x214], R5 ;  /* 0x0000850019057a24 */ /* 0x040fe400078e0205 */
[----:B------:R-:W-:Y:S01]  /*7e90*/  IMAD R7, R25, c[0x0][0x1ec], R7 ;  /* 0x00007b0019077a24 */ /* 0x000fe200078e0207 */
[----:B------:R-:W-:Y:S01]  /*7ea0*/  LOP3.LUT R55, R14, R11, RZ, 0xfc, !PT ;  /* 0x0000000b0e377212 */ /* 0x000fe200078efcff */
[----:B------:R-:W-:Y:S01]  /*7eb0*/  IMAD.IADD R3, R3, 0x1, R9 ;  /* 0x0000000103037824 */ /* 0x000fe200078e0209 */
[----:B------:R-:W-:Y:S02]  /*7ec0*/  P2R R141, PR, RZ, 0x8 ;  /* 0x00000008ff8d7803 */ /* 0x000fe40000000000 */
[----:B------:R-:W-:Y:S02]  /*7ed0*/  ISETP.GE.AND P2, PT, R250, c[0x0][0x198], PT ;  /* 0x00006600fa007a0c */ /* 0x000fe40003f46270 */
[----:B------:R-:W-:Y:S02]  /*7ee0*/  ISETP.GE.AND P3, PT, R252, c[0x0][0x198], PT ;  /* 0x00006600fc007a0c */ /* 0x000fe40003f66270 */
[----:B------:R-:W-:-:S02]  /*7ef0*/  ISETP.GE.AND P4, PT, R18, c[0x0][0x198], PT ;  /* 0x0000660012007a0c */ /* 0x000fc40003f86270 */
[----:B------:R-:W-:Y:S02]  /*7f00*/  IADD3 R137, R227, -0x1, RZ ;  /* 0xffffffffe3897810 */ /* 0x000fe40007ffe0ff */
[----:B------:R-:W-:Y:S02]  /*7f10*/  LEA R9, R17, R243, 0x7 ;  /* 0x000000f311097211 */ /* 0x000fe400078e38ff */
[----:B--2---:R-:W-:Y:S01]  /*7f20*/  @P1 SHF.R.S32.HI R8, RZ, 0x1f, R13 ;  /* 0x0000001fff081819 */ /* 0x004fe2000001140d */
[----:B------:R-:W-:Y:S01]  /*7f30*/  @!P1 IMAD.MOV.U32 R8, RZ, RZ, R24 ;  /* 0x000000ffff089224 */ /* 0x000fe200078e0018 */
[----:B------:R-:W-:-:S04]  /*7f40*/  @!P1 MOV R13, R19 ;  /* 0x00000013000d9202 */ /* 0x000fc80000000f00 */
[----:B------:R-:W-:Y:S02]  /*7f50*/  SEL R8, R8, RZ, !P0 ;  /* 0x000000ff08087207 */ /* 0x000fe40004000000 */
[----:B------:R-:W-:-:S03]  /*7f60*/  SEL R0, R13, RZ, !P0 ;  /* 0x000000ff0d007207 */ /* 0x000fc60004000000 */
[C---:B------:R-:W-:Y:S02]  /*7f70*/  IMAD R10, R8.reuse, c[0x0][0x1f0], RZ ;  /* 0x00007c00080a7a24 */ /* 0x040fe400078e02ff */
[----:B------:R-:W-:Y:S02]  /*7f80*/  IMAD R8, R8, c[0x0][0x218], RZ ;  /* 0x0000860008087a24 */ /* 0x000fe400078e02ff */
[----:B------:R-:W-:Y:S01]  /*7f90*/  IMAD.WIDE.U32 R246, R0, c[0x0][0x218], R4 ;  /* 0x0000860000f67a25 */ /* 0x000fe200078e0004 */
[----:B------:R-:W-:-:S03]  /*7fa0*/  LEA R11, P0, R2, c[0x0][0x160], 0x1 ;  /* 0x00005800020b7a11 */ /* 0x000fc600078008ff */
[----:B------:R-:W-:-:S04]  /*7fb0*/  IMAD.WIDE.U32 R244, R0, c[0x0][0x1f0], R6 ;  /* 0x00007c0000f47a25 */ /* 0x000fc800078e0006 */
[C---:B------:R-:W-:Y:S02]  /*7fc0*/  IMAD R4, R0.reuse, c[0x0][0x1f4], R10 ;  /* 0x00007d0000047a24 */ /* 0x040fe400078e020a */
[----:B------:R-:W-:Y:S01]  /*7fd0*/  IMAD R0, R0, c[0x0][0x21c], R8 ;  /* 0x0000870000007a24 */ /* 0x000fe200078e0208 */
[----:B------:R-:W-:Y:S01]  /*7fe0*/  LEA.HI.X R10, R2, c[0x0][0x164], R3, 0x1, P0 ;  /* 0x00005900020a7a11 */ /* 0x000fe200000f0c03 */
[----:B------:R-:W-:-:S03]  /*7ff0*/  IMAD.IADD R248, R245, 0x1, R4 ;  /* 0x00000001f5f87824 */ /* 0x000fc600078e0204 */
[----:B------:R-:W-:Y:S01]  /*8000*/  IADD3 R249, R247, R0, RZ ;  /* 0x00000000f7f97210 */ /* 0x000fe20007ffe0ff */
[----:B------:R-:W-:Y:S05]  /*8010*/  BRA.DIV ~URZ, `(.L_x_208) ;  /* 0x000109527f007947 */ /* 0x000fea000b800000 */
[----:B------:R1:W2:Y:S02]  /*8020*/  SHFL.IDX PT, R8, R10, RZ, 0x1c1f ;  /* 0x001c1fff0a087589 */ /* 0x0002a400000e0000 */
.L_x_336:
[----:B------:R-:W-:Y:S05]  /*8030*/  BRA.DIV ~URZ, `(.L_x_209) ;  /* 0x000109a27f007947 */ /* 0x000fea000b800000 */
[----:B------:R3:W4:Y:S02]  /*8040*/  SHFL.IDX PT, R0, R11, RZ, 0x1c1f ;  /* 0x001c1fff0b007589 */ /* 0x00072400000e0000 */
.L_x_337:
[----:B------:R-:W-:Y:S01]  /*8050*/  IMAD R34, R149, c[0x0][0x2c4], RZ ;  /* 0x0000b10095227a24 */ /* 0x000fe200078e02ff */
[----:B------:R-:W-:Y:S04]  /*8060*/  BSSY B0, `(.L_x_210) ;  /* 0x0000013000007945 */ /* 0x000fe80003800000 */
[----:B------:R-:W-:-:S13]  /*8070*/  ISETP.GE.AND P0, PT, R9, R34, PT ;  /* 0x000000220900720c */ /* 0x000fda0003f06270 */
[----:B------:R-:W-:Y:S05]  /*8080*/  @P0 BRA `(.L_x_211) ;  /* 0x0000010000000947 */ /* 0x000fea0003800000 */
[----:B---3--:R-:W3:Y:S04]  /*8090*/  LDL R2, [R1+0x3c] ;  /* 0x00003c0001027983 */ /* 0x008ee80000100800 */
[----:B----4-:R-:W4:Y:S04]  /*80a0*/  LDL R12, [R1] ;  /* 0x00000000010c7983 */ /* 0x010f280000100800 */
[----:B--2---:R-:W2:Y:S01]  /*80b0*/  LDL R13, [R1+0x38] ;  /* 0x00003800010d7983 */ /* 0x004ea20000100800 */
[----:B------:R-:W-:-:S04]  /*80c0*/  LEA R6, P0, R250, R0, 0x1 ;  /* 0x00000000fa067211 */ /* 0x000fc800078008ff */
[----:B------:R-:W-:Y:S02]  /*80d0*/  LEA.HI.X R7, R250, R8, R251, 0x1, P0 ;  /* 0x00000008fa077211 */ /* 0x000fe400000f0cfb */
[----:B------:R-:W-:-:S04]  /*80e0*/  LEA R4, P0, R252, R0, 0x1 ;  /* 0x00000000fc047211 */ /* 0x000fc800078008ff */
[----:B---3--:R-:W-:Y:S02]  /*80f0*/  LEA.HI.X R5, R252, R8, R2, 0x1, P0 ;  /* 0x00000008fc057211 */ /* 0x008fe400000f0c02 */
[----:B----4-:R-:W-:Y:S01]  /*8100*/  LEA R2, P0, R12, R0, 0x1 ;  /* 0x000000000c027211 */ /* 0x010fe200078008ff */
[----:B------:R-:W-:-:S03]  /*8110*/  IMAD.SHL.U32 R0, R241, 0x2, RZ ;  /* 0x00000002f1007824 */ /* 0x000fc600078e00ff */
[----:B--2---:R-:W-:Y:S02]  /*8120*/  LEA.HI.X R3, R12, R8, R13, 0x1, P0 ;  /* 0x000000080c037211 */ /* 0x004fe400000f0c0d */
[----:B------:R-:W-:Y:S01]  /*8130*/  @!PT LDS RZ, [RZ] ;  /* 0x00000000fffff984 */ /* 0x000fe20000000800 */
[----:B------:R-:W-:Y:S01]  /*8140*/  @!PT LDS RZ, [RZ] ;  /* 0x00000000fffff984 */ /* 0x000fe20000000800 */
[----:B------:R-:W-:Y:S01]  /*8150*/  @!PT LDS RZ, [RZ] ;  /* 0x00000000fffff984 */ /* 0x000fe20000000800 */
[----:B------:R2:W-:Y:S04]  /*8160*/  LDGSTS.E.BYPASS.LTC128B.128 [R0+0x6080], [R6.64], !P2 ;  /* 0x0608000006007fae */ /* 0x0005e8000d101d46 */
[----:B------:R2:W-:Y:S04]  /*8170*/  LDGSTS.E.BYPASS.LTC128B.128 [R0+0x8080], [R4.64], !P3 ;  /* 0x0808000004007fae */ /* 0x0005e8000d901d46 */
[----:B------:R2:W-:Y:S02]  /*8180*/  LDGSTS.E.BYPASS.LTC128B.128 [R0+0xa080], [R2.64], !P4 ;  /* 0x0a08000002007fae */ /* 0x0005e4000e101d46 */
.L_x_211:
[----:B------:R-:W-:Y:S05]  /*8190*/  BSYNC B0 ;  /* 0x0000000000007941 */ /* 0x000fea0003800000 */
.L_x_210:
[----:B------:R-:W-:Y:S05]  /*81a0*/  BRA.DIV ~URZ, `(.L_x_212) ;  /* 0x000108927f007947 */ /* 0x000fea000b800000 */
[----:B--2---:R2:W1:Y:S04]  /*81b0*/  SHFL.IDX PT, R8, R10, 0x1, 0x1c1f ;  /* 0x003c1f000a087f89 */ /* 0x00446800000e0000 */
[----:B----4-:R2:W4:Y:S02]  /*81c0*/  SHFL.IDX PT, R0, R11, 0x1, 0x1c1f ;  /* 0x003c1f000b007f89 */ /* 0x01052400000e0000 */
.L_x_338:
[----:B------:R-:W-:Y:S01]  /*81d0*/  IADD3 R2, R9, 0x20, RZ ;  /* 0x0000002009027810 */ /* 0x000fe20007ffe0ff */
[----:B------:R-:W-:Y:S03]  /*81e0*/  BSSY B0, `(.L_x_213) ;  /* 0x0000013000007945 */ /* 0x000fe60003800000 */
[----:B------:R-:W-:-:S13]  /*81f0*/  ISETP.GE.AND P0, PT, R2, R34, PT ;  /* 0x000000220200720c */ /* 0x000fda0003f06270 */
[----:B------:R-:W-:Y:S05]  /*8200*/  @P0 BRA `(.L_x_214) ;  /* 0x0000010000000947 */ /* 0x000fea0003800000 */
[----:B--2---:R-:W2:Y:S04]  /*8210*/  LDL R3, [R1+0x3c] ;  /* 0x00003c0001037983 */ /* 0x004ea80000100800 */
[----:B---3--:R-:W3:Y:S04]  /*8220*/  LDL R12, [R1] ;  /* 0x00000000010c7983 */ /* 0x008ee80000100800 */
[----:B----4-:R-:W4:Y:S01]  /*8230*/  LDL R13, [R1+0x38] ;  /* 0x00003800010d7983 */ /* 0x010f220000100800 */
[----:B------:R-:W-:-:S04]  /*8240*/  LEA R6, P0, R250, R0, 0x1 ;  /* 0x00000000fa067211 */ /* 0x000fc800078008ff */
[----:B-1----:R-:W-:Y:S02]  /*8250*/  LEA.HI.X R7, R250, R8, R251, 0x1, P0 ;  /* 0x00000008fa077211 */ /* 0x002fe400000f0cfb */
[----:B------:R-:W-:-:S04]  /*8260*/  LEA R4, P0, R252, R0, 0x1 ;  /* 0x00000000fc047211 */ /* 0x000fc800078008ff */
[----:B--2---:R-:W-:Y:S02]  /*8270*/  LEA.HI.X R5, R252, R8, R3, 0x1, P0 ;  /* 0x00000008fc057211 */ /* 0x004fe400000f0c03 */
[----:B---3--:R-:W-:Y:S01]  /*8280*/  LEA R2, P0, R12, R0, 0x1 ;  /* 0x000000000c027211 */ /* 0x008fe200078008ff */
[----:B------:R-:W-:-:S03]  /*8290*/  IMAD.SHL.U32 R0, R241, 0x2, RZ ;  /* 0x00000002f1007824 */ /* 0x000fc600078e00ff */
[----:B----4-:R-:W-:Y:S02]  /*82a0*/  LEA.HI.X R3, R12, R8, R13, 0x1, P0 ;  /* 0x000000080c037211 */ /* 0x010fe400000f0c0d */
[----:B------:R-:W-:Y:S01]  /*82b0*/  @!PT LDS RZ, [RZ] ;  /* 0x00000000fffff984 */ /* 0x000fe20000000800 */
[----:B------:R-:W-:Y:S01]  /*82c0*/  @!PT LDS RZ, [RZ] ;  /* 0x00000000fffff984 */ /* 0x000fe20000000800 */
[----:B------:R-:W-:Y:S01]  /*82d0*/  @!PT LDS RZ, [RZ] ;  /* 0x00000000fffff984 */ /* 0x000fe20000000800 */
[----:B------:R1:W-:Y:S04]  /*82e0*/  LDGSTS.E.BYPASS.LTC128B.128 [R0+0x6880], [R6.64], !P2 ;  /* 0x0688000006007fae */ /* 0x0003e8000d101d46 */
[----:B------:R1:W-:Y:S04]  /*82f0*/  LDGSTS.E.BYPASS.LTC128B.128 [R0+0x8880], [R4.64], !P3 ;  /* 0x0888000004007fae */ /* 0x0003e8000d901d46 */
[----:B------:R1:W-:Y:S02]  /*8300*/  LDGSTS.E.BYPASS.LTC128B.128 [R0+0xa880], [R2.64], !P4 ;  /* 0x0a88000002007fae */ /* 0x0003e4000e101d46 */
.L_x_214:
[----:B------:R-:W-:Y:S05]  /*8310*/  BSYNC B0 ;  /* 0x0000000000007941 */ /* 0x000fea0003800000 */
.L_x_213:
[----:B------:R-:W-:Y:S05]  /*8320*/  BRA.DIV ~URZ, `(.L_x_215) ;  /* 0x000107d27f007947 */ /* 0x000fea000b800000 */
[----:B-1----:R1:W2:Y:S02]  /*8330*/  SHFL.IDX PT, R8, R10, 0x2, 0x1c1f ;  /* 0x005c1f000a087f89 */ /* 0x0022a400000e0000 */
.L_x_339:
[----:B------:R-:W-:Y:S05]  /*8340*/  BRA.DIV ~URZ, `(.L_x_216) ;  /* 0x000108227f007947 */ /* 0x000fea000b800000 */
[----:B----4-:R4:W1:Y:S02]  /*8350*/  SHFL.IDX PT, R0, R11, 0x2, 0x1c1f ;  /* 0x005c1f000b007f89 */ /* 0x01086400000e0000 */
.L_x_340:
[----:B------:R-:W-:Y:S01]  /*8360*/  IADD3 R2, R9, 0x40, RZ ;  /* 0x0000004009027810 */ /* 0x000fe20007ffe0ff */
[----:B------:R-:W-:Y:S03]  /*8370*/  BSSY B0, `(.L_x_217) ;  /* 0x0000013000007945 */ /* 0x000fe60003800000 */
[----:B------:R-:W-:-:S13]  /*8380*/  ISETP.GE.AND P0, PT, R2, R34, PT ;  /* 0x000000220200720c */ /* 0x000fda0003f06270 */
[----:B------:R-:W-:Y:S05]  /*8390*/  @P0 BRA `(.L_x_218) ;  /* 0x0000010000000947 */ /* 0x000fea0003800000 */
[----:B---3--:R-:W3:Y:S04]  /*83a0*/  LDL R3, [R1+0x3c] ;  /* 0x00003c0001037983 */ /* 0x008ee80000100800 */
[----:B----4-:R-:W4:Y:S04]  /*83b0*/  LDL R12, [R1] ;  /* 0x00000000010c7983 */ /* 0x010f280000100800 */
[----:B--2---:R-:W2:Y:S01]  /*83c0*/  LDL R13, [R1+0x38] ;  /* 0x00003800010d7983 */ /* 0x004ea20000100800 */
[----:B-1----:R-:W-:-:S04]  /*83d0*/  LEA R6, P0, R250, R0, 0x1 ;  /* 0x00000000fa067211 */ /* 0x002fc800078008ff */
        /* <DEDUP_REMOVED lines=12> */
.L_x_218:
[----:B------:R-:W-:Y:S05]  /*84a0*/  BSYNC B0 ;  /* 0x0000000000007941 */ /* 0x000fea0003800000 */
.L_x_217:
[----:B------:R-:W-:Y:S05]  /*84b0*/  BRA.DIV ~URZ, `(.L_x_219) ;  /* 0x000107127f007947 */ /* 0x000fea000b800000 */
[----:B--2---:R2:W3:Y:S04]  /*84c0*/  SHFL.IDX PT, R8, R10, 0x3, 0x1c1f ;  /* 0x007c1f000a087f89 */ /* 0x0044e800000e0000 */
[----:B-1----:R2:W1:Y:S02]  /*84d0*/  SHFL.IDX PT, R0, R11, 0x3, 0x1c1f ;  /* 0x007c1f000b007f89 */ /* 0x00246400000e0000 */
.L_x_341:
[----:B--2---:R-:W2:Y:S04]  /*84e0*/  LDL R4, [R1+0x3c] ;  /* 0x00003c0001047983 */ /* 0x004ea80000100800 */
[----:B----4-:R-:W4:Y:S04]  /*84f0*/  LDL R240, [R1] ;  /* 0x0000000001f07983 */ /* 0x010f280000100800 */
[----:B---3--:R-:W3:Y:S01]  /*8500*/  LDL R12, [R1+0x38] ;  /* 0x00003800010c7983 */ /* 0x008ee20000100800 */
[----:B------:R-:W-:-:S04]  /*8510*/  IADD3 R2, R9, 0x60, RZ ;  /* 0x0000006009027810 */ /* 0x000fc80007ffe0ff */
[----:B------:R-:W-:Y:S01]  /*8520*/  ISETP.GE.AND P0, PT, R2, R34, PT ;  /* 0x000000220200720c */ /* 0x000fe20003f06270 */
[----:B------:R-:W-:-:S04]  /*8530*/  IMAD.MOV.U32 R57, RZ, RZ, 0x30 ;  /* 0x00000030ff397424 */ /* 0x000fc800078e00ff */
[----:B------:R-:W-:Y:S01]  /*8540*/  IMAD R57, R227, -0x30, R57 ;  /* 0xffffffd0e3397824 */ /* 0x000fe200078e0239 */
[----:B------:R-:W-:-:S03]  /*8550*/  SHF.R.S32.HI R56, RZ, 0x1f, R137 ;  /* 0x0000001fff387819 */ /* 0x000fc60000011489 */
[----:B------:R-:W-:-:S04]  /*8560*/  IMAD.IADD R140, R159, 0x1, R57 ;  /* 0x000000019f8c7824 */ /* 0x000fc800078e0239 */
[----:B-1----:R-:W-:Y:S02]  /*8570*/  @!P0 LEA R2, P1, R250, R0, 0x1 ;  /* 0x00000000fa028211 */ /* 0x002fe400078208ff */
[----:B------:R-:W-:Y:S02]  /*8580*/  IMNMX R11, R140, 0x30, PT ;  /* 0x000000308c0b7817 */ /* 0x000fe40003800200 */
[----:B------:R-:W-:Y:S02]  /*8590*/  @!P0 LEA.HI.X R3, R250, R8, R251, 0x1, P1 ;  /* 0x00000008fa038211 */ /* 0x000fe400008f0cfb */
[----:B------:R-:W-:Y:S01]  /*85a0*/  @!P0 LEA R6, P1, R252, R0, 0x1 ;  /* 0x00000000fc068211 */ /* 0x000fe200078208ff */
[----:B------:R-:W-:Y:S02]  /*85b0*/  IMAD R5, R56, c[0x0][0x1e0], RZ ;  /* 0x0000780038057a24 */ /* 0x000fe400078e02ff */
[----:B------:R-:W-:Y:S02]  /*85c0*/  @!P0 IMAD.SHL.U32 R9, R241, 0x2, RZ ;  /* 0x00000002f1098824 */ /* 0x000fe400078e00ff */
[----:B------:R-:W-:-:S03]  /*85d0*/  IMAD R10, R137, c[0x0][0x1e4], R5 ;  /* 0x00007900890a7a24 */ /* 0x000fc600078e0205 */
[----:B------:R-:W-:Y:S01]  /*85e0*/  @!PT LDS RZ, [RZ] ;  /* 0x00000000fffff984 */ /* 0x000fe20000000800 */
[----:B------:R-:W-:Y:S01]  /*85f0*/  @!PT LDS RZ, [RZ] ;  /* 0x00000000fffff984 */ /* 0x000fe20000000800 */
[----:B------:R-:W-:Y:S01]  /*8600*/  @!PT LDS RZ, [RZ] ;  /* 0x00000000fffff984 */ /* 0x000fe20000000800 */
[----:B------:R1:W-:Y:S01]  /*8610*/  @!P0 LDGSTS.E.BYPASS.LTC128B.128 [R9+0x7880], [R2.64], !P2 ;  /* 0x0788000002098fae */ /* 0x0003e2000d101d46 */
[----:B------:R-:W-:Y:S02]  /*8620*/  IMAD.MOV.U32 R138, RZ, RZ, R244 ;  /* 0x000000ffff8a7224 */ /* 0x000fe400078e00f4 */
[----:B------:R-:W-:Y:S02]  /*8630*/  IMAD.MOV.U32 R139, RZ, RZ, R248 ;  /* 0x000000ffff8b7224 */ /* 0x000fe400078e00f8 */
[----:B-1----:R-:W-:Y:S01]  /*8640*/  IMAD.WIDE.U32 R2, R137, c[0x0][0x1e0], RZ ;  /* 0x0000780089027a25 */ /* 0x002fe200078e00ff */
[----:B--2---:R-:W-:Y:S02]  /*8650*/  @!P0 LEA.HI.X R7, R252, R8, R4, 0x1, P1 ;  /* 0x00000008fc078211 */ /* 0x004fe400008f0c04 */
[C---:B----4-:R-:W-:Y:S01]  /*8660*/  @!P0 LEA R4, P1, R240.reuse, R0, 0x1 ;  /* 0x00000000f0048211 */ /* 0x050fe200078208ff */
[----:B------:R-:W-:Y:S02]  /*8670*/  IMAD.IADD R0, R11, 0x1, -R243 ;  /* 0x000000010b007824 */ /* 0x000fe400078e0af3 */
[----:B------:R1:W-:Y:S01]  /*8680*/  @!P0 LDGSTS.E.BYPASS.LTC128B.128 [R9+0x9880], [R6.64], !P3 ;  /* 0x0988000006098fae */ /* 0x0003e2000d901d46 */
[----:B---3--:R-:W-:-:S02]  /*8690*/  @!P0 LEA.HI.X R5, R240, R8, R12, 0x1, P1 ;  /* 0x00000008f0058211 */ /* 0x008fc400008f0c0c */
[C---:B------:R-:W-:Y:S02]  /*86a0*/  ISETP.GE.AND P1, PT, R0.reuse, 0x21, PT ;  /* 0x000000210000780c */ /* 0x040fe40003f26270 */
[----:B------:R-:W-:Y:S01]  /*86b0*/  ISETP.GE.AND P2, PT, R0, 0x1, PT ;  /* 0x000000010000780c */ /* 0x000fe20003f46270 */
[----:B------:R2:W-:Y:S01]  /*86c0*/  @!P0 LDGSTS.E.BYPASS.LTC128B.128 [R9+0xb880], [R4.64], !P4 ;  /* 0x0b88000004098fae */ /* 0x0005e2000e101d46 */
[----:B------:R-:W-:Y:S02]  /*86d0*/  IMAD.IADD R0, R3, 0x1, R10 ;  /* 0x0000000103007824 */ /* 0x000fe400078e020a */
[----:B------:R-:W-:Y:S01]  /*86e0*/  IMAD.MOV.U32 R8, RZ, RZ, 0x20 ;  /* 0x00000020ff087424 */ /* 0x000fe200078e00ff */
[----:B------:R-:W0:Y:S01]  /*86f0*/  LDGDEPBAR ;  /* 0x00000000000079af */ /* 0x000e220000000000 */
[----:B------:R-:W-:Y:S01]  /*8700*/  WARPSYNC 0xffffffff ;  /* 0xffffffff00007948 */ /* 0x000fe20003800000 */
[----:B------:R-:W-:-:S04]  /*8710*/  IMAD.WIDE.U32 R2, R2, 0x30, R138 ;  /* 0x0000003002027825 */ /* 0x000fc800078e008a */
[----:B------:R-:W-:-:S04]  /*8720*/  IMAD R0, R0, 0x30, RZ ;  /* 0x0000003000007824 */ /* 0x000fc800078e02ff */
[----:B------:R-:W-:Y:S02]  /*8730*/  IMAD.IADD R0, R3, 0x1, R0 ;  /* 0x0000000103007824 */ /* 0x000fe400078e0200 */
[----:B-1----:R-:W-:Y:S01]  /*8740*/  IMAD.WIDE.U32 R6, R8, c[0x0][0x1e0], RZ ;  /* 0x0000780008067a25 */ /* 0x002fe200078e00ff */
[----:B------:R-:W-:Y:S04]  /*8750*/  BAR.SYNC.DEFER_BLOCKING 0x0 ;  /* 0x0000000000007b1d */ /* 0x000fe80000010000 */
[----:B------:R-:W-:Y:S01]  /*8760*/  @P1 IADD3 R3, P0, R2, R6, RZ ;  /* 0x0000000602031210 */ /* 0x000fe20007f1e0ff */
[----:B--2---:R-:W-:Y:S01]  /*8770*/  IMAD R5, R8, c[0x0][0x1e4], RZ ;  /* 0x0000790008057a24 */ /* 0x004fe200078e02ff */
[----:B------:R-:W-:Y:S02]  /*8780*/  @P2 LEA R4, P3, R2, c[0x0][0x1c8], 0x1 ;  /* 0x0000720002042a11 */ /* 0x000fe400078608ff */
[----:B------:R-:W-:-:S02]  /*8790*/  ISETP.NE.AND P4, PT, R141, RZ, PT ;  /* 0x000000ff8d00720c */ /* 0x000fc40003f85270 */
[----:B------:R-:W-:Y:S02]  /*87a0*/  @P1 IADD3.X R6, R0, R7, R5, P0, !PT ;  /* 0x0000000700061210 */ /* 0x000fe400007fe405 */
[----:B------:R-:W-:Y:S02]  /*87b0*/  @P2 LEA.HI.X R5, R2, c[0x0][0x1cc], R0, 0x1, P3 ;  /* 0x0000730002052a11 */ /* 0x000fe400018f0c00 */
[----:B------:R-:W-:-:S04]  /*87c0*/  @P1 LEA R2, P0, R3, c[0x0][0x1c8], 0x1 ;  /* 0x0000720003021a11 */ /* 0x000fc800078008ff */
[----:B------:R-:W-:Y:S01]  /*87d0*/  @P1 LEA.HI.X R3, R3, c[0x0][0x1cc], R6, 0x1, P0 ;  /* 0x0000730003031a11 */ /* 0x000fe200000f0c06 */
[C---:B------:R-:W-:Y:S01]  /*87e0*/  @P2 IMAD.SHL.U32 R6, R241.reuse, 0x2, RZ ;  /* 0x00000002f1062824 */ /* 0x040fe200078e00ff */
[----:B------:R-:W-:Y:S01]  /*87f0*/  ISETP.LT.AND P0, PT, RZ, c[0x0][0x27c], PT ;  /* 0x00009f00ff007a0c */ /* 0x000fe20003f01270 */
[----:B------:R-:W-:-:S03]  /*8800*/  @P1 IMAD.SHL.U32 R0, R241, 0x2, RZ ;  /* 0x00000002f1001824 */ /* 0x000fc600078e00ff */
        /* <DEDUP_REMOVED lines=10> */
[----:B------:R-:W-:Y:S05]  /*88b0*/  @P0 BRA `(.L_x_220) ;  /* 0x0000002000000947 */ /* 0x000fea0003800000 */
[----:B------:R-:W-:-:S04]  /*88c0*/  DEPBAR.LE SB0, 0x1 ;  /* 0x000080400000791a */ /* 0x000fc80000000000 */
[----:B------:R-:W-:Y:S05]  /*88d0*/  BRA `(.L_x_221) ;  /* 0x0000575000007947 */ /* 0x000fea0003800000 */
.L_x_220:
[----:B------:R-:W2:Y:S01]  /*88e0*/  LDL R58, [R1+0x14] ;  /* 0x00001400013a7983 */ /* 0x000ea20000100800 */
[----:B-1---5:R-:W-:Y:S01]  /*88f0*/  SHF.R.S32.HI R0, RZ, 0x1f, R136 ;  /* 0x0000001fff007819 */ /* 0x022fe20000011488 */
[----:B------:R-:W-:Y:S01]  /*8900*/  ULDC.U8 UR4, c[0x0][0x298] ;  /* 0x0000a60000047ab9 */ /* 0x000fe20000000000 */
[----:B------:R-:W-:Y:S01]  /*8910*/  IMAD.WIDE.U32 R2, R136, c[0x0][0x280], RZ ;  /* 0x0000a00088027a25 */ /* 0x000fe200078e00ff */
[----:B------:R-:W-:Y:S01]  /*8920*/  ISETP.NE.AND P2, PT, RZ, UR4, PT ;  /* 0x00000004ff007c0c */ /* 0x000fe2000bf45270 */
[----:B------:R-:W-:Y:S02]  /*8930*/  BSSY B2, `(.L_x_221) ;  /* 0x000056f000027945 */ /* 0x000fe40003800000 */
[----:B------:R-:W-:Y:S01]  /*8940*/  IMAD R6, R0, c[0x0][0x280], RZ ;  /* 0x0000a00000067a24 */ /* 0x000fe200078e02ff */
[----:B------:R-:W-:Y:S01]  /*8950*/  LEA R7, P1, R2, c[0x0][0x270], 0x1 ;  /* 0x00009c0002077a11 */ /* 0x000fe200078208ff */
[----:B------:R-:W-:Y:S02]  /*8960*/  IMAD R0, R0, c[0x0][0x290], RZ ;  /* 0x0000a40000007a24 */ /* 0x000fe400078e02ff */
[----:B------:R-:W-:-:S02]  /*8970*/  IMAD R6, R136, c[0x0][0x284], R6 ;  /* 0x0000a10088067a24 */ /* 0x000fc400078e0206 */
[----:B------:R-:W-:-:S03]  /*8980*/  IMAD.WIDE.U32 R4, R136, c[0x0][0x290], RZ ;  /* 0x0000a40088047a25 */ /* 0x000fc600078e00ff */
[----:B------:R-:W-:Y:S01]  /*8990*/  IADD3 R3, R6, R3, RZ ;  /* 0x0000000306037210 */ /* 0x000fe20007ffe0ff */
[----:B------:R-:W-:Y:S01]  /*89a0*/  IMAD R0, R136, c[0x0][0x294], R0 ;  /* 0x0000a50088007a24 */ /* 0x000fe200078e0200 */
[----:B------:R-:W-:-:S04]  /*89b0*/  LEA R8, P0, R4, c[0x0][0x288], 0x1 ;  /* 0x0000a20004087a11 */ /* 0x000fc800078008ff */
[----:B------:R-:W-:Y:S02]  /*89c0*/  IADD3 R5, R0, R5, RZ ;  /* 0x0000000500057210 */ /* 0x000fe40007ffe0ff */
[----:B------:R-:W-:Y:S02]  /*89d0*/  LEA.HI.X R0, R2, c[0x0][0x274], R3, 0x1, P1 ;  /* 0x00009d0002007a11 */ /* 0x000fe400008f0c03 */
[----:B------:R-:W-:Y:S02]  /*89e0*/  LEA.HI.X R2, R4, c[0x0][0x28c], R5, 0x1, P0 ;  /* 0x0000a30004027a11 */ /* 0x000fe400000f0c05 */
[----:B--2---:R-:W-:Y:S01]  /*89f0*/  LEA R6, R58, R242, 0x7 ;  /* 0x000000f23a067211 */ /* 0x004fe200078e38ff */
[----:B------:R-:W-:Y:S05]  /*8a00*/  @!P2 BRA `(.L_x_222) ;  /* 0x000029b00000a947 */ /* 0x000fea0003800000 */
[----:B------:R-:W-:Y:S01]  /*8a10*/  ISETP.GE.AND P0, PT, R6, R34, PT ;  /* 0x000000220600720c */ /* 0x000fe20003f06270 */
[----:B------:R-:W1:Y:S01]  /*8a20*/  SHFL.IDX PT, R3, R2, RZ, 0x1e1f ;  /* 0x001e1fff02037589 */ /* 0x000e6200000e0000 */
[----:B------:R-:W-:Y:S01]  /*8a30*/  BSSY B0, `(.L_x_223) ;  /* 0x0000050000007945 */ /* 0x000fe20003800000 */
[----:B------:R-:W-:Y:S01]  /*8a40*/  CS2R R28, SRZ ;  /* 0x00000000001c7805 */ /* 0x000fe2000001ff00 */
[----:B------:R-:W-:Y:S01]  /*8a50*/  CS2R R26, SRZ ;  /* 0x00000000001a7805 */ /* 0x000fe2000001ff00 */
[----:B------:R-:W2:Y:S01]  /*8a60*/  SHFL.IDX PT, R5, R0, RZ, 0x1e1f ;  /* 0x001e1fff00057589 */ /* 0x000ea200000e0000 */
[----:B------:R-:W-:Y:S01]  /*8a70*/  CS2R R24, SRZ ;  /* 0x0000000000187805 */ /* 0x000fe2000001ff00 */
[----:B------:R-:W-:Y:S01]  /*8a80*/  CS2R R22, SRZ ;  /* 0x0000000000167805 */ /* 0x000fe2000001ff00 */
[----:B------:R-:W-:Y:S01]  /*8a90*/  CS2R R20, SRZ ;  /* 0x0000000000147805 */ /* 0x000fe2000001ff00 */
[----:B------:R3:W4:Y:S01]  /*8aa0*/  SHFL.IDX PT, R4, R7, RZ, 0x1e1f ;  /* 0x001e1fff07047589 */ /* 0x00072200000e0000 */
[----:B------:R-:W-:Y:S01]  /*8ab0*/  CS2R R18, SRZ ;  /* 0x0000000000127805 */ /* 0x000fe2000001ff00 */
[----:B------:R-:W-:Y:S01]  /*8ac0*/  CS2R R16, SRZ ;  /* 0x0000000000107805 */ /* 0x000fe2000001ff00 */
[----:B------:R-:W-:Y:S01]  /*8ad0*/  CS2R R14, SRZ ;  /* 0x00000000000e7805 */ /* 0x000fe2000001ff00 */
[----:B------:R5:W1:Y:S01]  /*8ae0*/  SHFL.IDX PT, R2, R8, RZ, 0x1e1f ;  /* 0x001e1fff08027589 */ /* 0x000a6200000e0000 */
[----:B------:R-:W-:Y:S01]  /*8af0*/  CS2R R12, SRZ ;  /* 0x00000000000c7805 */ /* 0x000fe2000001ff00 */
[----:B------:R-:W-:Y:S01]  /*8b00*/  CS2R R10, SRZ ;  /* 0x00000000000a7805 */ /* 0x000fe2000001ff00 */
[----:B---3--:R-:W-:Y:S01]  /*8b10*/  CS2R R6, SRZ ;  /* 0x0000000000067805 */ /* 0x008fe2000001ff00 */
[----:B-----5:R-:W-:Y:S01]  /*8b20*/  CS2R R8, SRZ ;  /* 0x0000000000087805 */ /* 0x020fe2000001ff00 */
[----:B------:R-:W-:Y:S05]  /*8b30*/  @P0 BRA `(.L_x_224) ;  /* 0x000003f000000947 */ /* 0x000fea0003800000 */
[----:B-12-4-:R-:W2:Y:S04]  /*8b40*/  LDL R32, [R1+0x8c] ;  /* 0x00008c0001207983 */ /* 0x016ea80000100800 */
[----:B------:R-:W3:Y:S04]  /*8b50*/  LDL R31, [R1+0x88] ;  /* 0x00008800011f7983 */ /* 0x000ee80000100800 */
[----:B------:R-:W4:Y:S01]  /*8b60*/  LDL R30, [R1+0x84] ;  /* 0x00008400011e7983 */ /* 0x000f220000100800 */
[C---:B------:R-:W-:Y:S01]  /*8b70*/  ISETP.GE.AND P1, PT, R152.reuse, c[0x0][0x27c], PT ;  /* 0x00009f0098007a0c */ /* 0x040fe20003f26270 */
[----:B------:R-:W-:Y:S01]  /*8b80*/  IMAD.SHL.U32 R0, R152, 0x2, RZ ;  /* 0x0000000298007824 */ /* 0x000fe200078e00ff */
[----:B------:R-:W-:Y:S01]  /*8b90*/  ISETP.GE.AND P0, PT, R154, c[0x0][0x27c], PT ;  /* 0x00009f009a007a0c */ /* 0x000fe20003f06270 */
[----:B------:R-:W-:Y:S01]  /*8ba0*/  CS2R R22, SRZ ;  /* 0x0000000000167805 */ /* 0x000fe2000001ff00 */
[----:B------:R-:W-:-:S09]  /*8bb0*/  CS2R R10, SRZ ;  /* 0x00000000000a7805 */ /* 0x000fd2000001ff00 */
[-C--:B------:R-:W-:Y:S02]  /*8bc0*/  @!P1 IADD3 R8, P2, R4, R0.reuse, RZ ;  /* 0x0000000004089210 */ /* 0x080fe40007f5e0ff */
[----:B------:R-:W-:Y:S01]  /*8bd0*/  @!P1 IADD3 R6, P3, R2, R0, RZ ;  /* 0x0000000002069210 */ /* 0x000fe20007f7e0ff */
[----:B------:R-:W-:Y:S01]  /*8be0*/  IMAD.SHL.U32 R0, R154, 0x2, RZ ;  /* 0x000000029a007824 */ /* 0x000fe200078e00ff */
[----:B------:R-:W-:Y:S01]  /*8bf0*/  CS2R R24, SRZ ;  /* 0x0000000000187805 */ /* 0x000fe2000001ff00 */
[----:B------:R-:W-:Y:S01]  /*8c00*/  CS2R R12, SRZ ;  /* 0x00000000000c7805 */ /* 0x000fe2000001ff00 */
[----:B------:R-:W-:Y:S01]  /*8c10*/  CS2R R26, SRZ ;  /* 0x00000000001a7805 */ /* 0x000fe2000001ff00 */
[--C-:B--2---:R-:W-:Y:S01]  /*8c20*/  @!P1 IMAD.X R9, R5, 0x1, R32.reuse, P2 ;  /* 0x0000000105099824 */ /* 0x104fe200010e0620 */
[----:B------:R-:W-:Y:S01]  /*8c30*/  ISETP.GE.AND P2, PT, R135, c[0x0][0x27c], PT ;  /* 0x00009f0087007a0c */ /* 0x000fe20003f46270 */
[----:B------:R-:W-:Y:S02]  /*8c40*/  @!P1 IMAD.X R7, R3, 0x1, R32, P3 ;  /* 0x0000000103079824 */ /* 0x000fe400018e0620 */
[----:B------:R-:W2:Y:S04]  /*8c50*/  LDL R32, [R1+0x80] ;  /* 0x0000800001207983 */ /* 0x000ea80000100800 */
[----:B------:R1:W5:Y:S04]  /*8c60*/  @!P1 LD.E.64 R22, [R8.64] ;  /* 0x0000000608169980 */ /* 0x000368000c101b00 */
[----:B------:R3:W5:Y:S01]  /*8c70*/  @!P1 LD.E.64 R10, [R6.64] ;  /* 0x00000006060a9980 */ /* 0x000762000c101b00 */
[----:B-1----:R-:W-:-:S02]  /*8c80*/  @!P0 IADD3 R8, P3, R4, R0, RZ ;  /* 0x0000000004088210 */ /* 0x002fc40007f7e0ff */
[----:B---3--:R-:W-:-:S03]  /*8c90*/  @!P0 IADD3 R6, P1, R2, R0, RZ ;  /* 0x0000000002068210 */ /* 0x008fc60007f3e0ff */
[--C-:B------:R-:W-:Y:S02]  /*8ca0*/  @!P0 IMAD.X R9, R5, 0x1, R31.reuse, P3 ;  /* 0x0000000105098824 */ /* 0x100fe400018e061f */
[----:B------:R-:W-:Y:S02]  /*8cb0*/  IMAD.SHL.U32 R0, R135, 0x2, RZ ;  /* 0x0000000287007824 */ /* 0x000fe400078e00ff */
[----:B------:R-:W-:Y:S01]  /*8cc0*/  @!P0 IMAD.X R7, R3, 0x1, R31, P1 ;  /* 0x0000000103078824 */ /* 0x000fe200008e061f */
[----:B------:R1:W5:Y:S01]  /*8cd0*/  @!P0 LD.E.64 R24, [R8.64] ;  /* 0x0000000608188980 */ /* 0x000362000c101b00 */
[----:B------:R-:W-:-:S03]  /*8ce0*/  ISETP.GE.AND P3, PT, R132, c[0x0][0x27c], PT ;  /* 0x00009f0084007a0c */ /* 0x000fc60003f66270 */
[----:B------:R3:W5:Y:S01]  /*8cf0*/  @!P0 LD.E.64 R12, [R6.64] ;  /* 0x00000006060c8980 */ /* 0x000762000c101b00 */
[----:B------:R-:W-:Y:S01]  /*8d00*/  CS2R R14, SRZ ;  /* 0x00000000000e7805 */ /* 0x000fe2000001ff00 */
[----:B-1----:R-:W-:-:S05]  /*8d10*/  @!P2 IADD3 R8, P1, R4, R0, RZ ;  /* 0x000000000408a210 */ /* 0x002fca0007f3e0ff */
[--C-:B----4-:R-:W-:Y:S01]  /*8d20*/  @!P2 IMAD.X R9, R5, 0x1, R30.reuse, P1 ;  /* 0x000000010509a824 */ /* 0x110fe200008e061e */
[----:B------:R-:W-:Y:S02]  /*8d30*/  ISETP.GE.AND P1, PT, R134, c[0x0][0x27c], PT ;  /* 0x00009f0086007a0c */ /* 0x000fe40003f26270 */
[----:B---3--:R-:W-:Y:S01]  /*8d40*/  @!P2 IADD3 R6, P0, R2, R0, RZ ;  /* 0x000000000206a210 */ /* 0x008fe20007f1e0ff */
[----:B------:R-:W-:Y:S01]  /*8d50*/  IMAD.SHL.U32 R0, R134, 0x2, RZ ;  /* 0x0000000286007824 */ /* 0x000fe200078e00ff */
[----:B------:R1:W5:Y:S03]  /*8d60*/  @!P2 LD.E.64 R26, [R8.64] ;  /* 0x00000006081aa980 */ /* 0x000366000c101b00 */
[----:B------:R-:W-:Y:S01]  /*8d70*/  @!P2 IMAD.X R7, R3, 0x1, R30, P0 ;  /* 0x000000010307a824 */ /* 0x000fe200000e061e */
[----:B------:R-:W-:-:S04]  /*8d80*/  ISETP.GE.AND P0, PT, R153, c[0x0][0x27c], PT ;  /* 0x00009f0099007a0c */ /* 0x000fc80003f06270 */
[----:B------:R3:W5:Y:S01]  /*8d90*/  @!P2 LD.E.64 R14, [R6.64] ;  /* 0x00000006060ea980 */ /* 0x000762000c101b00 */
[----:B------:R-:W-:Y:S01]  /*8da0*/  @!P3 IMAD.WIDE R20, R132, 0x2, R2 ;  /* 0x000000028414b825 */ /* 0x000fe200078e0202 */
[----:B------:R-:W-:-:S03]  /*8db0*/  CS2R R18, SRZ ;  /* 0x0000000000127805 */ /* 0x000fc6000001ff00 */
[----:B------:R-:W-:-:S05]  /*8dc0*/  @!P3 IMAD.WIDE R16, R132, 0x2, R4 ;  /* 0x000000028410b825 */ /* 0x000fca00078e0204 */
[----:B------:R4:W5:Y:S01]  /*8dd0*/  @!P3 LD.E.64 R18, [R16.64] ;  /* 0x000000061012b980 */ /* 0x000962000c101b00 */
[----:B-1----:R-:W-:-:S04]  /*8de0*/  SHF.R.S32.HI R8, RZ, 0x1f, R134 ;  /* 0x0000001fff087819 */ /* 0x002fc80000011486 */
[----:B------:R-:W-:Y:S02]  /*8df0*/  SHF.L.U64.HI R28, R134, 0x1, R8 ;  /* 0x00000001861c7819 */ /* 0x000fe40000010208 */
[----:B------:R-:W-:Y:S01]  /*8e00*/  @!P1 IADD3 R8, P2, R4, R0, RZ ;  /* 0x0000000004089210 */ /* 0x000fe20007f5e0ff */
[----:B---3--:R-:W-:-:S04]  /*8e10*/  CS2R R6, SRZ ;  /* 0x0000000000067805 */ /* 0x008fc8000001ff00 */
[--C-:B------:R-:W-:Y:S01]  /*8e20*/  @!P1 IMAD.X R9, R5, 0x1, R28.reuse, P2 ;  /* 0x0000000105099824 */ /* 0x100fe200010e061c */
[----:B------:R-:W-:Y:S01]  /*8e30*/  @!P1 IADD3 R30, P2, R2, R0, RZ ;  /* 0x00000000021e9210 */ /* 0x000fe20007f5e0ff */
[----:B------:R-:W-:Y:S01]  /*8e40*/  IMAD.SHL.U32 R0, R153, 0x2, RZ ;  /* 0x0000000299007824 */ /* 0x000fe200078e00ff */
[----:B------:R1:W5:Y:S03]  /*8e50*/  @!P3 LD.E.64 R6, [R20.64] ;  /* 0x000000061406b980 */ /* 0x000366000c101b00 */
[----:B------:R-:W-:Y:S01]  /*8e60*/  @!P1 IMAD.X R31, R3, 0x1, R28, P2 ;  /* 0x00000001031f9824 */ /* 0x000fe200010e061c */
[-C--:B------:R-:W-:Y:S02]  /*8e70*/  @!P0 IADD3 R4, P3, R4, R0.reuse, RZ ;  /* 0x0000000004048210 */ /* 0x080fe40007f7e0ff */
[----:B------:R-:W-:Y:S01]  /*8e80*/  @!P0 IADD3 R2, P2, R2, R0, RZ ;  /* 0x0000000002028210 */ /* 0x000fe20007f5e0ff */
[----:B------:R-:W-:Y:S01]  /*8e90*/  CS2R R28, SRZ ;  /* 0x00000000001c7805 */ /* 0x000fe2000001ff00 */
[----:B----4-:R-:W-:Y:S01]  /*8ea0*/  CS2R R16, SRZ ;  /* 0x0000000000107805 */ /* 0x010fe2000001ff00 */
[----:B-1----:R-:W-:-:S06]  /*8eb0*/  CS2R R20, SRZ ;  /* 0x0000000000147805 */ /* 0x002fcc000001ff00 */
[----:B------:R1:W5:Y:S02]  /*8ec0*/  @!P1 LD.E.64 R20, [R8.64] ;  /* 0x0000000608149980 */ /* 0x000364000c101b00 */
[----:B-1----:R-:W-:-:S06]  /*8ed0*/  CS2R R8, SRZ ;  /* 0x0000000000087805 */ /* 0x002fcc000001ff00 */
[----:B------:R1:W5:Y:S01]  /*8ee0*/  @!P1 LD.E.64 R8, [R30.64] ;  /* 0x000000061e089980 */ /* 0x000362000c101b00 */
[--C-:B--2---:R-:W-:Y:S02]  /*8ef0*/  @!P0 IMAD.X R5, R5, 0x1, R32.reuse, P3 ;  /* 0x0000000105058824 */ /* 0x104fe400018e0620 */
[----:B------:R-:W-:-:S03]  /*8f00*/  @!P0 IMAD.X R3, R3, 0x1, R32, P2 ;  /* 0x0000000103038824 */ /* 0x000fc600010e0620 */
[----:B------:R1:W5:Y:S04]  /*8f10*/  @!P0 LD.E.64 R28, [R4.64] ;  /* 0x00000006041c8980 */ /* 0x000368000c101b00 */
[----:B------:R1:W5:Y:S02]  /*8f20*/  @!P0 LD.E.64 R16, [R2.64] ;  /* 0x0000000602108980 */ /* 0x000364000c101b00 */
.L_x_224:
[----:B-12-4-:R-:W-:Y:S05]  /*8f30*/  BSYNC B0 ;  /* 0x0000000000007941 */ /* 0x016fea0003800000 */
.L_x_223:
[--C-:B-----5:R-:W-:Y:S01]  /*8f40*/  IMAD.MOV.U32 R42, RZ, RZ, R25.reuse ;  /* 0x000000ffff2a7224 */ /* 0x120fe200078e0019 */
[----:B------:R-:W-:Y:S01]  /*8f50*/  SHF.R.U32.HI R2, RZ, 0x10, R25 ;  /* 0x00000010ff027819 */ /* 0x000fe20000011619 */
[----:B------:R-:W-:Y:S01]  /*8f60*/  IMAD.MOV.U32 R36, RZ, RZ, R28 ;  /* 0x000000ffff247224 */ /* 0x000fe200078e001c */
[--C-:B------:R-:W-:Y:S01]  /*8f70*/  SHF.R.U64 R33, R28, 0x10, R29.reuse ;  /* 0x000000101c217819 */ /* 0x100fe2000000121d */
[--C-:B------:R-:W-:Y:S01]  /*8f80*/  IMAD.MOV.U32 R35, RZ, RZ, R29.reuse ;  /* 0x000000ffff237224 */ /* 0x100fe200078e001d */
[----:B------:R-:W-:Y:S01]  /*8f90*/  SHF.R.U32.HI R28, RZ, 0x10, R29 ;  /* 0x00000010ff1c7819 */ /* 0x000fe2000001161d */
[----:B------:R-:W-:Y:S01]  /*8fa0*/  IMAD.MOV.U32 R31, RZ, RZ, R6 ;  /* 0x000000ffff1f7224 */ /* 0x000fe200078e0006 */
[----:B------:R-:W-:Y:S01]  /*8fb0*/  PRMT R42, R42, 0x5410, R2 ;  /* 0x000054102a2a7816 */ /* 0x000fe20000000002 */
[----:B------:R-:W-:Y:S01]  /*8fc0*/  IMAD R2, R58, -0x80, R34 ;  /* 0xffffff803a027824 */ /* 0x000fe200078e0222 */
[----:B------:R-:W-:Y:S01]  /*8fd0*/  SHF.R.U64 R29, R6, 0x10, R7 ;  /* 0x00000010061d7819 */ /* 0x000fe20000001207 */
[--C-:B------:R-:W-:Y:S01]  /*8fe0*/  IMAD.MOV.U32 R5, RZ, RZ, R17.reuse ;  /* 0x000000ffff057224 */ /* 0x100fe200078e0011 */
[--C-:B------:R-:W-:Y:S01]  /*8ff0*/  SHF.R.U64 R4, R16, 0x10, R17.reuse ;  /* 0x0000001010047819 */ /* 0x100fe20000001211 */
[----:B------:R-:W-:Y:S01]  /*9000*/  IMAD.MOV.U32 R51, RZ, RZ, R20 ;  /* 0x000000ffff337224 */ /* 0x000fe200078e0014 */
[----:B------:R-:W-:Y:S01]  /*9010*/  SHF.R.U32.HI R0, RZ, 0x10, R17 ;  /* 0x00000010ff007819 */ /* 0x000fe20000011611 */
[----:B------:R-:W-:Y:S01]  /*9020*/  IMAD.MOV.U32 R50, RZ, RZ, R21 ;  /* 0x000000ffff327224 */ /* 0x000fe200078e0015 */
[----:B------:R-:W-:Y:S01]  /*9030*/  PRMT R17, R31, 0x5410, R29 ;  /* 0x000054101f117816 */ /* 0x000fe2000000001d */
[----:B------:R-:W-:Y:S01]  /*9040*/  IMAD.MOV.U32 R46, RZ, RZ, R23 ;  /* 0x000000ffff2e7224 */ /* 0x000fe200078e0017 */
[----:B------:R-:W-:Y:S01]  /*9050*/  IMNMX R29, R2, 0x80, PT ;  /* 0x00000080021d7817 */ /* 0x000fe20003800200 */
[----:B------:R-:W-:Y:S01]  /*9060*/  IMAD.MOV.U32 R38, RZ, RZ, R26 ;  /* 0x000000ffff267224 */ /* 0x000fe200078e001a */
[----:B------:R-:W-:Y:S01]  /*9070*/  SHF.R.U64 R49, R20, 0x10, R21 ;  /* 0x0000001014317819 */ /* 0x000fe20000001215 */
[----:B------:R-:W-:Y:S01]  /*9080*/  IMAD.MOV.U32 R39, RZ, RZ, R27 ;  /* 0x000000ffff277224 */ /* 0x000fe200078e001b */
[----:B------:R-:W-:Y:S01]  /*9090*/  ISETP.GE.AND P0, PT, R242, R29, PT ;  /* 0x0000001df200720c */ /* 0x000fe20003f06270 */
[----:B------:R-:W-:Y:S01]  /*90a0*/  IMAD.MOV.U32 R54, RZ, RZ, R18 ;  /* 0x000000ffff367224 */ /* 0x000fe200078e0012 */
[----:B------:R-:W-:Y:S01]  /*90b0*/  SHF.R.U32.HI R44, RZ, 0x10, R21 ;  /* 0x00000010ff2c7819 */ /* 0x000fe20000011615 */
[----:B------:R-:W-:Y:S01]  /*90c0*/  IMAD.MOV.U32 R53, RZ, RZ, R19 ;  /* 0x000000ffff357224 */ /* 0x000fe200078e0013 */
[--C-:B------:R-:W-:Y:S01]  /*90d0*/  SHF.R.U64 R45, R22, 0x10, R23.reuse ;  /* 0x00000010162d7819 */ /* 0x100fe20000001217 */
[----:B------:R-:W-:Y:S01]  /*90e0*/  IMAD.MOV.U32 R47, RZ, RZ, R22 ;  /* 0x000000ffff2f7224 */ /* 0x000fe200078e0016 */
[----:B------:R-:W-:Y:S01]  /*90f0*/  SHF.R.U32.HI R40, RZ, 0x10, R23 ;  /* 0x00000010ff287819 */ /* 0x000fe20000011617 */
[----:B------:R-:W-:Y:S01]  /*9100*/  IMAD.MOV.U32 R43, RZ, RZ, R24 ;  /* 0x000000ffff2b7224 */ /* 0x000fe200078e0018 */
[----:B------:R-:W-:Y:S01]  /*9110*/  SHF.R.U64 R41, R24, 0x10, R25 ;  /* 0x0000001018297819 */ /* 0x000fe20000001219 */
[----:B------:R-:W-:Y:S01]  /*9120*/  IMAD.MOV.U32 R23, RZ, RZ, R10 ;  /* 0x000000ffff177224 */ /* 0x000fe200078e000a */
[----:B------:R-:W-:Y:S01]  /*9130*/  SHF.R.U64 R37, R26, 0x10, R27 ;  /* 0x000000101a257819 */ /* 0x000fe2000000121b */
[----:B------:R-:W-:Y:S01]  /*9140*/  IMAD.MOV.U32 R26, RZ, RZ, R9 ;  /* 0x000000ffff1a7224 */ /* 0x000fe200078e0009 */
[----:B------:R-:W-:Y:S01]  /*9150*/  SHF.R.U32.HI R32, RZ, 0x10, R27 ;  /* 0x00000010ff207819 */ /* 0x000fe2000001161b */
[----:B------:R-:W-:Y:S01]  /*9160*/  IMAD.MOV.U32 R27, RZ, RZ, R8 ;  /* 0x000000ffff1b7224 */ /* 0x000fe200078e0008 */
[----:B------:R-:W-:Y:S01]  /*9170*/  SHF.R.U64 R52, R18, 0x10, R19 ;  /* 0x0000001012347819 */ /* 0x000fe20000001213 */
        /* <DEDUP_REMOVED lines=9> */
[----:B------:R-:W-:Y:S01]  /*9210*/  SHF.R.U32.HI R24, RZ, 0x10, R7 ;  /* 0x00000010ff187819 */ /* 0x000fe20000011607 */
[----:B------:R-:W-:Y:S01]  /*9220*/  IMAD.MOV.U32 R9, RZ, RZ, R15 ;  /* 0x000000ffff097224 */ /* 0x000fe200078e000f */
[----:B------:R-:W-:Y:S01]  /*9230*/  SHF.R.U32.HI R11, RZ, 0x10, R11 ;  /* 0x00000010ff0b7819 */ /* 0x000fe2000001160b */
[----:B------:R-:W-:Y:S01]  /*9240*/  IMAD.MOV.U32 R6, RZ, RZ, R16 ;  /* 0x000000ffff067224 */ /* 0x000fe200078e0010 */
[----:B------:R-:W-:Y:S01]  /*9250*/  SHF.R.U64 R12, R12, 0x10, R13 ;  /* 0x000000100c0c7819 */ /* 0x000fe2000000120d */
[----:B------:R-:W-:-:S04]  /*9260*/  DEPBAR.LE SB0, 0x1 ;  /* 0x000080400000791a */ /* 0x000fc80000000000 */
[----:B------:R-:W-:Y:S01]  /*9270*/  SHF.R.U32.HI R7, RZ, 0x10, R13 ;  /* 0x00000010ff077819 */ /* 0x000fe2000001160d */
[----:B------:R-:W-:Y:S01]  /*9280*/  BSSY B1, `(.L_x_225) ;  /* 0x0000115000017945 */ /* 0x000fe20003800000 */
[--C-:B------:R-:W-:Y:S02]  /*9290*/  SHF.R.U64 R8, R14, 0x10, R15.reuse ;  /* 0x000000100e087819 */ /* 0x100fe4000000120f */
[----:B------:R-:W-:Y:S02]  /*92a0*/  SHF.R.U32.HI R3, RZ, 0x10, R15 ;  /* 0x00000010ff037819 */ /* 0x000fe4000001160f */
[----:B------:R-:W-:Y:S02]  /*92b0*/  PRMT R35, R35, 0x5410, R28 ;  /* 0x0000541023237816 */ /* 0x000fe4000000001c */
[----:B------:R-:W-:Y:S02]  /*92c0*/  PRMT R25, R27, 0x5410, R25 ;  /* 0x000054101b197816 */ /* 0x000fe40000000019 */
[----:B------:R-:W-:-:S02]  /*92d0*/  PRMT R20, R26, 0x5410, R20 ;  /* 0x000054101a147816 */ /* 0x000fc40000000014 */
[----:B------:R-:W-:Y:S02]  /*92e0*/  PRMT R21, R23, 0x5410, R21 ;  /* 0x0000541017157816 */ /* 0x000fe40000000015 */
[----:B------:R-:W-:Y:S02]  /*92f0*/  PRMT R52, R54, 0x5410, R52 ;  /* 0x0000541036347816 */ /* 0x000fe40000000034 */
[----:B------:R-:W-:Y:S02]  /*9300*/  PRMT R48, R53, 0x5410, R48 ;  /* 0x0000541035307816 */ /* 0x000fe40000000030 */
        /* <DEDUP_REMOVED lines=15> */
[----:B------:R-:W-:Y:S01]  /*9400*/  PRMT R28, R5, 0x5410, R0 ;  /* 0x00005410051c7816 */ /* 0x000fe20000000000 */
[----:B------:R-:W-:Y:S06]  /*9410*/  BAR.SYNC.DEFER_BLOCKING 0x0 ;  /* 0x0000000000007b1d */ /* 0x000fec0000010000 */
[----:B------:R-:W-:Y:S05]  /*9420*/  @P0 BRA `(.L_x_226) ;  /* 0x00000fa000000947 */ /* 0x000fea0003800000 */
[----:B------:R-:W-:Y:S01]  /*9430*/  ISETP.GE.AND P0, PT, R132, c[0x0][0x27c], PT ;  /* 0x00009f0084007a0c */ /* 0x000fe20003f06270 */
[----:B------:R-:W-:-:S12]  /*9440*/  BSSY B0, `(.L_x_227) ;  /* 0x0000028000007945 */ /* 0x000fd80003800000 */
[----:B------:R-:W-:Y:S05]  /*9450*/  @P0 BRA `(.L_x_228) ;  /* 0x0000026000000947 */ /* 0x000fea0003800000 */
[----:B------:R-:W1:Y:S01]  /*9460*/  LDS.128 R4, [R232+0x4800] ;  /* 0x00480000e8047984 */ /* 0x000e620000000c00 */
[C---:B------:R-:W-:Y:S01]  /*9470*/  SHF.L.U32 R3, R52.reuse, 0x10, RZ ;  /* 0x0000001034037819 */ /* 0x040fe200000006ff */
[----:B------:R-:W-:Y:S01]  /*9480*/  IMAD.U32 R0, R17, 0x10000, RZ ;  /* 0x0001000011007824 */ /* 0x000fe200078e00ff */
[----:B------:R-:W-:Y:S02]  /*9490*/  LOP3.LUT R2, R52, 0xffff0000, RZ, 0xc0, !PT ;  /* 0xffff000034027812 */ /* 0x000fe400078ec0ff */
[C---:B-1----:R-:W-:Y:S01]  /*94a0*/  SHF.L.U32 R9, R4.reuse, 0x10, RZ ;  /* 0x0000001004097819 */ /* 0x042fe200000006ff */
[----:B------:R-:W-:Y:S01]  /*94b0*/  IMAD.U32 R10, R7, 0x10000, RZ ;  /* 0x00010000070a7824 */ /* 0x000fe200078e00ff */
[----:B------:R-:W-:Y:S02]  /*94c0*/  LOP3.LUT R8, R4, 0xffff0000, RZ, 0xc0, !PT ;  /* 0xffff000004087812 */ /* 0x000fe400078ec0ff */
[C---:B------:R-:W-:Y:S02]  /*94d0*/  SHF.L.U32 R13, R5.reuse, 0x10, RZ ;  /* 0x00000010050d7819 */ /* 0x040fe400000006ff */
[----:B------:R-:W-:Y:S01]  /*94e0*/  LOP3.LUT R4, R5, 0xffff0000, RZ, 0xc0, !PT ;  /* 0xffff000005047812 */ /* 0x000fe200078ec0ff */
[CC--:B------:R-:W-:Y:S01]  /*94f0*/  FMUL.FTZ R15, R8.reuse, R0.reuse ;  /* 0x00000000080f7220 */ /* 0x0c0fe20000410000 */
[----:B------:R-:W-:Y:S01]  /*9500*/  LOP3.LUT R5, R17, 0xffff0000, RZ, 0xc0, !PT ;  /* 0xffff000011057812 */ /* 0x000fe200078ec0ff */
[-C--:B------:R-:W-:Y:S01]  /*9510*/  FMUL.FTZ R14, R8, R3.reuse ;  /* 0x00000003080e7220 */ /* 0x080fe20000410000 */
[C---:B------:R-:W-:Y:S01]  /*9520*/  SHF.L.U32 R12, R6.reuse, 0x10, RZ ;  /* 0x00000010060c7819 */ /* 0x040fe200000006ff */
[----:B------:R-:W-:Y:S01]  /*9530*/  FFMA.FTZ R16, R9, R3, -R15 ;  /* 0x0000000309107223 */ /* 0x000fe2000001080f */
[----:B------:R-:W-:Y:S01]  /*9540*/  LOP3.LUT R11, R6, 0xffff0000, RZ, 0xc0, !PT ;  /* 0xffff0000060b7812 */ /* 0x000fe200078ec0ff */
[-C--:B------:R-:W-:Y:S01]  /*9550*/  FMUL.FTZ R8, R4, R5.reuse ;  /* 0x0000000504087220 */ /* 0x080fe20000410000 */
[----:B------:R-:W-:Y:S01]  /*9560*/  LOP3.LUT R6, R7, 0xffff0000, RZ, 0xc0, !PT ;  /* 0xffff000007067812 */ /* 0x000fe200078ec0ff */
[----:B------:R-:W-:Y:S01]  /*9570*/  FFMA.FTZ R15, R9, R0, R14 ;  /* 0x00000000090f7223 */ /* 0x000fe2000001000e */
[----:B------:R-:W-:Y:S01]  /*9580*/  LOP3.LUT R0, R24, 0xffff0000, RZ, 0xc0, !PT ;  /* 0xffff000018007812 */ /* 0x000fe200078ec0ff */
[-C--:B------:R-:W-:Y:S01]  /*9590*/  FMUL.FTZ R7, R4, R2.reuse ;  /* 0x0000000204077220 */ /* 0x080fe20000410000 */
[----:B------:R-:W-:Y:S01]  /*95a0*/  SHF.L.U32 R4, R48, 0x10, RZ ;  /* 0x0000001030047819 */ /* 0x000fe200000006ff */
[C---:B------:R-:W-:Y:S01]  /*95b0*/  FFMA.FTZ R14, R13.reuse, R2, -R8 ;  /* 0x000000020d0e7223 */ /* 0x040fe20000010808 */
[----:B------:R-:W-:Y:S01]  /*95c0*/  SHF.L.U32 R2, R24, 0x10, RZ ;  /* 0x0000001018027819 */ /* 0x000fe200000006ff */
[----:B------:R-:W-:Y:S01]  /*95d0*/  FFMA.FTZ R9, R13, R5, R7 ;  /* 0x000000050d097223 */ /* 0x000fe20000010007 */
[----:B------:R-:W-:Y:S01]  /*95e0*/  LOP3.LUT R3, R48, 0xffff0000, RZ, 0xc0, !PT ;  /* 0xffff000030037812 */ /* 0x000fe200078ec0ff */
[----:B------:R-:W-:-:S02]  /*95f0*/  FMUL.FTZ R7, R6, R0 ;  /* 0x0000000006077220 */ /* 0x000fc40000410000 */
[C---:B------:R-:W-:Y:S02]  /*9600*/  FMUL.FTZ R8, R11.reuse, R2 ;  /* 0x000000020b087220 */ /* 0x040fe40000410000 */
[-C--:B------:R-:W-:Y:S02]  /*9610*/  FMUL.FTZ R5, R11, R4.reuse ;  /* 0x000000040b057220 */ /* 0x080fe40000410000 */
[-C--:B------:R-:W-:Y:S02]  /*9620*/  FMUL.FTZ R6, R6, R3.reuse ;  /* 0x0000000306067220 */ /* 0x080fe40000410000 */
[C---:B------:R-:W-:Y:S01]  /*9630*/  FFMA.FTZ R8, R12.reuse, R4, -R8 ;  /* 0x000000040c087223 */ /* 0x040fe20000010808 */
[----:B------:R-:W-:Y:S01]  /*9640*/  F2FP.BF16.PACK_AB R4, R15, R16 ;  /* 0x000000100f04723e */ /* 0x000fe200000010ff */
[----:B------:R-:W-:Y:S01]  /*9650*/  FFMA.FTZ R2, R12, R2, R5 ;  /* 0x000000020c027223 */ /* 0x000fe20000010005 */
[----:B------:R-:W-:Y:S01]  /*9660*/  F2FP.BF16.PACK_AB R5, R9, R14 ;  /* 0x0000000e0905723e */ /* 0x000fe200000010ff */
[----:B------:R-:W-:-:S02]  /*9670*/  FFMA.FTZ R3, R10, R3, -R7 ;  /* 0x000000030a037223 */ /* 0x000fc40000010807 */
[----:B------:R-:W-:Y:S01]  /*9680*/  FFMA.FTZ R0, R10, R0, R6 ;  /* 0x000000000a007223 */ /* 0x000fe20000010006 */
[----:B------:R-:W-:-:S04]  /*9690*/  F2FP.BF16.PACK_AB R6, R2, R8 ;  /* 0x000000080206723e */ /* 0x000fc800000010ff */
[----:B------:R-:W-:-:S05]  /*96a0*/  F2FP.BF16.PACK_AB R7, R0, R3 ;  /* 0x000000030007723e */ /* 0x000fca00000010ff */
[----:B------:R1:W-:Y:S02]  /*96b0*/  STS.128 [R232+0x4800], R4 ;  /* 0x00480004e8007388 */ /* 0x0003e40000000c00 */
.L_x_228:
[----:B------:R-:W-:Y:S05]  /*96c0*/  BSYNC B0 ;  /* 0x0000000000007941 */ /* 0x000fea0003800000 */
.L_x_227:
[----:B------:R-:W-:Y:S01]  /*96d0*/  ISETP.GE.AND P0, PT, R134, c[0x0][0x27c], PT ;  /* 0x00009f0086007a0c */ /* 0x000fe20003f06270 */
[----:B------:R-:W-:-:S12]  /*96e0*/  BSSY B0, `(.L_x_229) ;  /* 0x0000028000007945 */ /* 0x000fd80003800000 */
[----:B------:R-:W-:Y:S05]  /*96f0*/  @P0 BRA `(.L_x_230) ;  /* 0x0000026000000947 */ /* 0x000fea0003800000 */
[----:B-1----:R-:W1:Y:S01]  /*9700*/  LDS.128 R4, [R233+0x4800] ;  /* 0x00480000e9047984 */ /* 0x002e620000000c00 */
[----:B------:R-:W-:Y:S01]  /*9710*/  SHF.L.U32 R3, R49, 0x10, RZ ;  /* 0x0000001031037819 */ /* 0x000fe200000006ff */
        /* <DEDUP_REMOVED lines=36> */
.L_x_230:
[----:B------:R-:W-:Y:S05]  /*9960*/  BSYNC B0 ;  /* 0x0000000000007941 */ /* 0x000fea0003800000 */
.L_x_229:
        /* <DEDUP_REMOVED lines=41> */
.L_x_232:
[----:B------:R-:W-:Y:S05]  /*9c00*/  BSYNC B0 ;  /* 0x0000000000007941 */ /* 0x000fea0003800000 */
.L_x_231:
        /* <DEDUP_REMOVED lines=41> */
.L_x_234:
[----:B------:R-:W-:Y:S05]  /*9ea0*/  BSYNC B0 ;  /* 0x0000000000007941 */ /* 0x000fea0003800000 */
.L_x_233:
        /* <DEDUP_REMOVED lines=41> */
.L_x_236:
[----:B------:R-:W-:Y:S05]  /*a140*/  BSYNC B0 ;  /* 0x0000000000007941 */ /* 0x000fea0003800000 */
.L_x_235:
[----:B------:R-:W-:-:S13]  /*a150*/  ISETP.GE.AND P0, PT, R153, c[0x0][0x27c], PT ;  /* 0x00009f0099007a0c */ /* 0x000fda0003f06270 */
        /* <DEDUP_REMOVED lines=39> */
.L_x_226:
[----:B------:R-:W-:Y:S05]  /*a3d0*/  BSYNC B1 ;  /* 0x0000000000017941 */ /* 0x000fea0003800000 */
.L_x_225:
[----:B------:R-:W-:-:S04]  /*a3e0*/  IADD3 R0, R242, 0x40, RZ ;  /* 0x00000040f2007810 */ /* 0x000fc80007ffe0ff */
[----:B------:R-:W-:-:S13]  /*a3f0*/  ISETP.GE.AND P0, PT, R0, R29, PT ;  /* 0x0000001d0000720c */ /* 0x000fda0003f06270 */
[----:B------:R-:W-:Y:S05]  /*a400*/  @P0 BRA `(.L_x_237) ;  /* 0x00003c1000000947 */ /* 0x000fea0003800000 */
[----:B------:R-:W-:Y:S01]  /*a410*/  ISETP.GE.AND P0, PT, R132, c[0x0][0x27c], PT ;  /* 0x00009f0084007a0c */ /* 0x000fe20003f06270 */
[----:B------:R-:W-:-:S12]  /*a420*/  BSSY B0, `(.L_x_238) ;  /* 0x0000028000007945 */ /* 0x000fd80003800000 */
[----:B------:R-:W-:Y:S05]  /*a430*/  @P0 BRA `(.L_x_239) ;  /* 0x0000026000000947 */ /* 0x000fea0003800000 */
[----:B-1----:R-:W1:Y:S01]  /*a440*/  LDS.128 R4, [R232+0x5800] ;  /* 0x00580000e8047984 */ /* 0x002e620000000c00 */
        /* <DEDUP_REMOVED lines=8> */
[-C--:B------:R-:W-:Y:S01]  /*a4d0*/  FMUL.FTZ R15, R0, R8.reuse ;  /* 0x00000008000f7220 */ /* 0x080fe20000410000 */
[----:B------:R-:W-:Y:S01]  /*a4e0*/  LOP3.LUT R5, R17, 0xffff0000, RZ, 0xc0, !PT ;  /* 0xffff000011057812 */ /* 0x000fe200078ec0ff */
[C---:B------:R-:W-:Y:S01]  /*a4f0*/  FMUL.FTZ R14, R3.reuse, R8 ;  /* 0x00000008030e7220 */ /* 0x040fe20000410000 */
[C---:B------:R-:W-:Y:S01]  /*a500*/  SHF.L.U32 R12, R6.reuse, 0x10, RZ ;  /* 0x00000010060c7819 */ /* 0x040fe200000006ff */
[-C--:B------:R-:W-:Y:S01]  /*a510*/  FFMA.FTZ R16, R3, R9.reuse, -R15 ;  /* 0x0000000903107223 */ /* 0x080fe2000001080f */
[----:B------:R-:W-:Y:S01]  /*a520*/  LOP3.LUT R11, R6, 0xffff0000, RZ, 0xc0, !PT ;  /* 0xffff0000060b7812 */ /* 0x000fe200078ec0ff */
[-C--:B------:R-:W-:Y:S01]  /*a530*/  FMUL.FTZ R8, R5, R4.reuse ;  /* 0x0000000405087220 */ /* 0x080fe20000410000 */
[----:B------:R-:W-:Y:S01]  /*a540*/  LOP3.LUT R6, R7, 0xffff0000, RZ, 0xc0, !PT ;  /* 0xffff000007067812 */ /* 0x000fe200078ec0ff */
[----:B------:R-:W-:Y:S01]  /*a550*/  FFMA.FTZ R15, R0, R9, R14 ;  /* 0x00000009000f7223 */ /* 0x000fe2000001000e */
[----:B------:R-:W-:Y:S01]  /*a560*/  LOP3.LUT R0, R24, 0xffff0000, RZ, 0xc0, !PT ;  /* 0xffff000018007812 */ /* 0x000fe200078ec0ff */
[----:B------:R-:W-:Y:S01]  /*a570*/  FMUL.FTZ R7, R2, R4 ;  /* 0x0000000402077220 */ /* 0x000fe20000410000 */
[----:B------:R-:W-:Y:S01]  /*a580*/  SHF.L.U32 R4, R48, 0x10, RZ ;  /* 0x0000001030047819 */ /* 0x000fe200000006ff */
[-C--:B------:R-:W-:Y:S01]  /*a590*/  FFMA.FTZ R14, R2, R13.reuse, -R8 ;  /* 0x0000000d020e7223 */ /* 0x080fe20000010808 */
[----:B------:R-:W-:Y:S01]  /*a5a0*/  SHF.L.U32 R2, R24, 0x10, RZ ;  /* 0x0000001018027819 */ /* 0x000fe200000006ff */
[----:B------:R-:W-:Y:S01]  /*a5b0*/  FFMA.FTZ R9, R5, R13, R7 ;  /* 0x0000000d05097223 */ /* 0x000fe20000010007 */
[----:B------:R-:W-:Y:S01]  /*a5c0*/  LOP3.LUT R3, R48, 0xffff0000, RZ, 0xc0, !PT ;  /* 0xffff000030037812 */ /* 0x000fe200078ec0ff */
[----:B------:R-:W-:-:S02]  /*a5d0*/  FMUL.FTZ R7, R0, R6 ;  /* 0x0000000600077220 */ /* 0x000fc40000410000 */
[-C--:B------:R-:W-:Y:S02]  /*a5e0*/  FMUL.FTZ R8, R2, R11.reuse ;  /* 0x0000000b02087220 */ /* 0x080fe40000410000 */
[C---:B------:R-:W-:Y:S02]  /*a5f0*/  FMUL.FTZ R5, R4.reuse, R11 ;  /* 0x0000000b04057220 */ /* 0x040fe40000410000 */
[----:B------:R-:W-:Y:S02]  /*a600*/  FMUL.FTZ R6, R3, R6 ;  /* 0x0000000603067220 */ /* 0x000fe40000410000 */
[----:B------:R-:W-:Y:S01]  /*a610*/  FFMA.FTZ R8, R4, R12, -R8 ;  /* 0x0000000c04087223 */ /* 0x000fe20000010808 */
        /* <DEDUP_REMOVED lines=8> */
.L_x_239:
[----:B------:R-:W-:Y:S05]  /*a6a0*/  BSYNC B0 ;  /* 0x0000000000007941 */ /* 0x000fea0003800000 */
.L_x_238:
        /* <DEDUP_REMOVED lines=41> */
.L_x_241:
[----:B------:R-:W-:Y:S05]  /*a940*/  BSYNC B0 ;  /* 0x0000000000007941 */ /* 0x000fea0003800000 */
.L_x_240:
        /* <DEDUP_REMOVED lines=41> */
.L_x_243:
[----:B------:R-:W-:Y:S05]  /*abe0*/  BSYNC B0 ;  /* 0x0000000000007941 */ /* 0x000fea0003800000 */
.L_x_242:
        /* <DEDUP_REMOVED lines=41> */
.L_x_245:
[----:B------:R-:W-:Y:S05]  /*ae80*/  BSYNC B0 ;  /* 0x0000000000007941 */ /* 0x000fea0003800000 */
.L_x_244:
        /* <DEDUP_REMOVED lines=41> */
.L_x_247:
[----:B------:R-:W-:Y:S05]  /*b120*/  BSYNC B0 ;  /* 0x0000000000007941 */ /* 0x000fea0003800000 */
.L_x_246:
        /* <DEDUP_REMOVED lines=21> */
[C---:B------:R-:W-:Y:S01]  /*b280*/  FMUL.FTZ R7, R2.reuse, R4 ;  /* 0x0000000402077220 */ /* 0x040fe20000410000 */
        /* <DEDUP_REMOVED lines=17> */
[----:B------:R1:W-:Y:S01]  /*b3a0*/  STS.128 [R233+0x9800], R4 ;  /* 0x00980004e9007388 */ /* 0x0003e20000000c00 */
[----:B------:R-:W-:Y:S05]  /*b3b0*/  BRA `(.L_x_237) ;  /* 0x00002c6000007947 */ /* 0x000fea0003800000 */
.L_x_222:
        /* <DEDUP_REMOVED lines=20> */
[----:B------:R-:W3:Y:S01]  /*b500*/  LDL R35, [R1+0x60] ;  /* 0x0000600001237983 */ /* 0x000ee20000100800 */
[C---:B------:R-:W-:Y:S01]  /*b510*/  ISETP.GE.AND P0, PT, R100.reuse, c[0x0][0x27c], PT ;  /* 0x00009f0064007a0c */ /* 0x040fe20003f06270 */
[----:B------:R-:W-:Y:S01]  /*b520*/  CS2R R22, SRZ ;  /* 0x0000000000167805 */ /* 0x000fe2000001ff00 */
[C---:B------:R-:W-:Y:S01]  /*b530*/  IADD3 R5, R100.reuse, 0x10, RZ ;  /* 0x0000001064057810 */ /* 0x040fe20007ffe0ff */
[----:B------:R-:W-:Y:S01]  /*b540*/  CS2R R20, SRZ ;  /* 0x0000000000147805 */ /* 0x000fe2000001ff00 */
[----:B------:R-:W-:Y:S01]  /*b550*/  IADD3 R4, R100, 0x20, RZ ;  /* 0x0000002064047810 */ /* 0x000fe20007ffe0ff */
[----:B------:R-:W-:Y:S01]  /*b560*/  CS2R R10, SRZ ;  /* 0x00000000000a7805 */ /* 0x000fe2000001ff00 */
[----:B------:R-:W-:Y:S01]  /*b570*/  ISETP.GE.AND P2, PT, R5, c[0x0][0x27c], PT ;  /* 0x00009f0005007a0c */ /* 0x000fe20003f46270 */
[----:B------:R-:W-:Y:S01]  /*b580*/  CS2R R8, SRZ ;  /* 0x0000000000087805 */ /* 0x000fe2000001ff00 */
[----:B------:R-:W-:Y:S01]  /*b590*/  ISETP.GE.AND P1, PT, R4, c[0x0][0x27c], PT ;  /* 0x00009f0004007a0c */ /* 0x000fe20003f26270 */
[----:B------:R-:W-:Y:S01]  /*b5a0*/  CS2R R26, SRZ ;  /* 0x00000000001a7805 */ /* 0x000fe2000001ff00 */
[----:B------:R-:W-:-:S03]  /*b5b0*/  CS2R R24, SRZ ;  /* 0x0000000000187805 */ /* 0x000fc6000001ff00 */
[C---:B------:R-:W-:Y:S01]  /*b5c0*/  @!P0 IMAD.SHL.U32 R0, R100.reuse, 0x2, RZ ;  /* 0x0000000264008824 */ /* 0x040fe200078e00ff */
[----:B------:R-:W-:-:S04]  /*b5d0*/  @!P0 SHF.L.U64.HI R5, R100, 0x1, R101 ;  /* 0x0000000164058819 */ /* 0x000fc80000010265 */
[----:B------:R-:W-:-:S05]  /*b5e0*/  @!P0 IADD3 R32, P3, R28, R0, RZ ;  /* 0x000000001c208210 */ /* 0x000fca0007f7e0ff */
[----:B------:R-:W-:Y:S01]  /*b5f0*/  @!P0 IMAD.X R33, R29, 0x1, R5, P3 ;  /* 0x000000011d218824 */ /* 0x000fe200018e0605 */
[----:B------:R-:W-:Y:S01]  /*b600*/  @!P0 IADD3 R30, P3, R2, R0, RZ ;  /* 0x00000000021e8210 */ /* 0x000fe20007f7e0ff */
[----:B------:R-:W-:Y:S01]  /*b610*/  CS2R R18, SRZ ;  /* 0x0000000000127805 */ /* 0x000fe2000001ff00 */
[----:B------:R-:W-:Y:S02]  /*b620*/  CS2R R16, SRZ ;  /* 0x0000000000107805 */ /* 0x000fe4000001ff00 */
[----:B------:R-:W-:-:S04]  /*b630*/  @!P0 IADD3.X R31, R3, R5, RZ, P3, !PT ;  /* 0x00000005031f8210 */ /* 0x000fc80001ffe4ff */
[----:B------:R1:W5:Y:S01]  /*b640*/  @!P0 LD.E.128 R16, [R32.64] ;  /* 0x0000000620108980 */ /* 0x000362000c101d00 */
[----:B--2---:R-:W-:Y:S01]  /*b650*/  @!P2 SHF.L.U32 R4, R36, 0x3, RZ ;  /* 0x000000032404a819 */ /* 0x004fe200000006ff */
[----:B---3--:R-:W-:-:S04]  /*b660*/  @!P1 IMAD.SHL.U32 R0, R35, 0x8, RZ ;  /* 0x0000000823009824 */ /* 0x008fc800078e00ff */
[----:B------:R-:W-:-:S04]  /*b670*/  @!P2 IMAD.WIDE R14, R4, 0x2, R28 ;  /* 0x00000002040ea825 */ /* 0x000fc800078e021c */
[----:B------:R-:W-:Y:S01]  /*b680*/  @!P2 IMAD.WIDE R12, R4, 0x2, R2 ;  /* 0x00000002040ca825 */ /* 0x000fe200078e0202 */
[----:B------:R2:W5:Y:S03]  /*b690*/  @!P2 LD.E.128 R20, [R14.64] ;  /* 0x000000060e14a980 */ /* 0x000566000c101d00 */
[C---:B------:R-:W-:Y:S01]  /*b6a0*/  @!P1 IMAD.WIDE R6, R0.reuse, 0x2, R28 ;  /* 0x0000000200069825 */ /* 0x040fe200078e021c */
[----:B------:R3:W5:Y:S01]  /*b6b0*/  @!P2 LD.E.128 R8, [R12.64] ;  /* 0x000000060c08a980 */ /* 0x000762000c101d00 */
[----:B------:R-:W-:Y:S02]  /*b6c0*/  CS2R R4, SRZ ;  /* 0x0000000000047805 */ /* 0x000fe4000001ff00 */
[----:B------:R-:W-:Y:S01]  /*b6d0*/  @!P1 IMAD.WIDE R2, R0, 0x2, R2 ;  /* 0x0000000200029825 */ /* 0x000fe200078e0202 */
[----:B------:R4:W5:Y:S01]  /*b6e0*/  @!P1 LD.E.128 R24, [R6.64] ;  /* 0x0000000606189980 */ /* 0x000962000c101d00 */
[----:B--2---:R-:W-:Y:S01]  /*b6f0*/  CS2R R14, SRZ ;  /* 0x00000000000e7805 */ /* 0x004fe2000001ff00 */
[----:B---3--:R-:W-:Y:S01]  /*b700*/  CS2R R12, SRZ ;  /* 0x00000000000c7805 */ /* 0x008fe2000001ff00 */
[----:B----4-:R-:W-:-:S05]  /*b710*/  CS2R R6, SRZ ;  /* 0x0000000000067805 */ /* 0x010fca000001ff00 */
[----:B------:R1:W5:Y:S04]  /*b720*/  @!P1 LD.E.128 R12, [R2.64] ;  /* 0x00000006020c9980 */ /* 0x000368000c101d00 */
[----:B------:R1:W5:Y:S02]  /*b730*/  @!P0 LD.E.128 R4, [R30.64] ;  /* 0x000000061e048980 */ /* 0x000364000c101d00 */
.L_x_249:
[----:B-12-4-:R-:W-:Y:S05]  /*b740*/  BSYNC B0 ;  /* 0x0000000000007941 */ /* 0x016fea0003800000 */
.L_x_248:
[--C-:B-----5:R-:W-:Y:S01]  /*b750*/  IMAD.MOV.U32 R42, RZ, RZ, R23.reuse ;  /* 0x000000ffff2a7224 */ /* 0x120fe200078e0017 */
[----:B------:R-:W-:Y:S01]  /*b760*/  SHF.R.U32.HI R0, RZ, 0x10, R23 ;  /* 0x00000010ff007819 */ /* 0x000fe20000011617 */
[----:B------:R-:W-:Y:S01]  /*b770*/  IMAD.MOV.U32 R51, RZ, RZ, R18 ;  /* 0x000000ffff337224 */ /* 0x000fe200078e0012 */
[----:B------:R-:W-:Y:S01]  /*b780*/  SHF.R.U64 R49, R18, 0x10, R19 ;  /* 0x0000001012317819 */ /* 0x000fe20000001213 */
[----:B------:R-:W-:Y:S01]  /*b790*/  IMAD.MOV.U32 R54, RZ, RZ, R16 ;  /* 0x000000ffff367224 */ /* 0x000fe200078e0010 */
[----:B------:R-:W-:Y:S01]  /*b7a0*/  PRMT R42, R42, 0x5410, R0 ;  /* 0x000054102a2a7816 */ /* 0x000fe20000000000 */
[----:B------:R-:W-:Y:S01]  /*b7b0*/  IMAD R0, R58, -0x80, R34 ;  /* 0xffffff803a007824 */ /* 0x000fe200078e0222 */
[----:B------:R-:W-:Y:S01]  /*b7c0*/  PRMT R49, R51, 0x5410, R49 ;  /* 0x0000541033317816 */ /* 0x000fe20000000031 */
[--C-:B------:R-:W-:Y:S01]  /*b7d0*/  IMAD.MOV.U32 R53, RZ, RZ, R17.reuse ;  /* 0x000000ffff357224 */ /* 0x100fe200078e0011 */
[----:B------:R-:W-:Y:S01]  /*b7e0*/  SHF.R.U64 R52, R16, 0x10, R17 ;  /* 0x0000001010347819 */ /* 0x000fe20000001211 */
[----:B------:R-:W-:Y:S01]  /*b7f0*/  IMAD.MOV.U32 R50, RZ, RZ, R19 ;  /* 0x000000ffff327224 */ /* 0x000fe200078e0013 */
[----:B------:R-:W-:Y:S01]  /*b800*/  IMNMX R51, R0, 0x80, PT ;  /* 0x0000008000337817 */ /* 0x000fe20003800200 */
[----:B------:R-:W-:Y:S01]  /*b810*/  IMAD.MOV.U32 R46, RZ, RZ, R21 ;  /* 0x000000ffff2e7224 */ /* 0x000fe200078e0015 */
[----:B------:R-:W-:Y:S01]  /*b820*/  SHF.R.U32.HI R48, RZ, 0x10, R17 ;  /* 0x00000010ff307819 */ /* 0x000fe20000011611 */
[----:B------:R-:W-:Y:S01]  /*b830*/  IMAD.MOV.U32 R43, RZ, RZ, R22 ;  /* 0x000000ffff2b7224 */ /* 0x000fe200078e0016 */
[----:B------:R-:W-:Y:S01]  /*b840*/  ISETP.GE.AND P0, PT, R242, R51, PT ;  /* 0x00000033f200720c */ /* 0x000fe20003f06270 */
[----:B------:R-:W-:Y:S01]  /*b850*/  IMAD.MOV.U32 R38, RZ, RZ, R24 ;  /* 0x000000ffff267224 */ /* 0x000fe200078e0018 */
[----:B------:R-:W-:Y:S01]  /*b860*/  SHF.R.U32.HI R44, RZ, 0x10, R19 ;  /* 0x00000010ff2c7819 */ /* 0x000fe20000011613 */
[----:B------:R-:W-:Y:S01]  /*b870*/  IMAD.MOV.U32 R39, RZ, RZ, R25 ;  /* 0x000000ffff277224 */ /* 0x000fe200078e0019 */
[----:B------:R-:W-:Y:S01]  /*b880*/  SHF.R.U64 R45, R20, 0x10, R21 ;  /* 0x00000010142d7819 */ /* 0x000fe20000001215 */
        /* <DEDUP_REMOVED lines=13> */
[--C-:B------:R-:W-:Y:S01]  /*b960*/  SHF.R.U64 R29, R4, 0x10, R5.reuse ;  /* 0x00000010041d7819 */ /* 0x100fe20000001205 */
[----:B------:R-:W-:Y:S01]  /*b970*/  IMAD.MOV.U32 R31, RZ, RZ, R4 ;  /* 0x000000ffff1f7224 */ /* 0x000fe200078e0004 */
[----:B------:R-:W-:Y:S01]  /*b980*/  SHF.R.U32.HI R24, RZ, 0x10, R5 ;  /* 0x00000010ff187819 */ /* 0x000fe20000011605 */
[--C-:B------:R-:W-:Y:S01]  /*b990*/  IMAD.MOV.U32 R26, RZ, RZ, R7.reuse ;  /* 0x000000ffff1a7224 */ /* 0x100fe200078e0007 */
        /* <DEDUP_REMOVED lines=42> */
[----:B------:R1:W5:Y:S04]  /*bc40*/  LDL R61, [R1+0x44] ;  /* 0x00004400013d7983 */ /* 0x0003680000100800 */
[----:B------:R1:W5:Y:S04]  /*bc50*/  LDL R60, [R1+0x48] ;  /* 0x00004800013c7983 */ /* 0x0003680000100800 */
[----:B------:R1:W5:Y:S01]  /*bc60*/  LDL R59, [R1+0x4c] ;  /* 0x00004c00013b7983 */ /* 0x0003620000100800 */
[----:B------:R-:W-:Y:S01]  /*bc70*/  ISETP.GE.AND P0, PT, R100, c[0x0][0x27c], PT ;  /* 0x00009f0064007a0c */ /* 0x000fe20003f06270 */
[----:B------:R-:W-:-:S12]  /*bc80*/  BSSY B0, `(.L_x_252) ;  /* 0x000005e000007945 */ /* 0x000fd80003800000 */
[----:B------:R-:W-:Y:S05]  /*bc90*/  @P0 BRA `(.L_x_253) ;  /* 0x000005c000000947 */ /* 0x000fea0003800000 */
[----:B------:R-:W2:Y:S02]  /*bca0*/  S2R R58, SR_TID.X ;  /* 0x00000000003a7919 */ /* 0x000ea40000002100 */
[----:B--2---:R-:W-:-:S04]  /*bcb0*/  LEA.HI R62, R58, R58, RZ, 0x1 ;  /* 0x0000003a3a3e7211 */ /* 0x004fc800078f08ff */
[----:B------:R-:W-:-:S05]  /*bcc0*/  LOP3.LUT R62, R62, 0xfffffffe, RZ, 0xc0, !PT ;  /* 0xfffffffe3e3e7812 */ /* 0x000fca00078ec0ff */
[----:B------:R-:W-:Y:S02]  /*bcd0*/  IMAD.IADD R62, R58, 0x1, -R62 ;  /* 0x000000013a3e7824 */ /* 0x000fe400078e0a3e */
[----:B------:R-:W2:Y:S01]  /*bce0*/  LDL R58, [R1+0x68] ;  /* 0x00006800013a7983 */ /* 0x000ea20000100800 */
[----:B------:R-:W-:-:S04]  /*bcf0*/  MOV R0, c[0x0][0x27c] ;  /* 0x00009f0000007a02 */ /* 0x000fc80000000f00 */
[----:B------:R-:W-:-:S04]  /*bd00*/  LEA.HI R0, R0, R62, RZ, 0x1d ;  /* 0x0000003e00007211 */ /* 0x000fc800078fe8ff */
[----:B------:R-:W-:Y:S01]  /*bd10*/  SHF.R.S32.HI R3, RZ, 0x1f, R0 ;  /* 0x0000001fff037819 */ /* 0x000fe20000011400 */
[----:B------:R-:W-:-:S03]  /*bd20*/  IMAD.SHL.U32 R2, R0, 0x8, RZ ;  /* 0x0000000800027824 */ /* 0x000fc600078e00ff */
[----:B------:R-:W-:Y:S02]  /*bd30*/  LEA.HI R0, R3, R0, RZ, 0x2 ;  /* 0x0000000003007211 */ /* 0x000fe400078f10ff */
[----:B-----5:R-:W-:Y:S02]  /*bd40*/  LOP3.LUT R2, R61, 0x18, R2, 0xf8, !PT ;  /* 0x000000183d027812 */ /* 0x020fe400078ef802 */
[----:B------:R-:W-:Y:S02]  /*bd50*/  SHF.L.U32 R0, R0, 0xa, RZ ;  /* 0x0000000a00007819 */ /* 0x000fe400000006ff */
[----:B------:R-:W-:Y:S02]  /*bd60*/  LOP3.LUT R2, R2, R60, RZ, 0x3c, !PT ;  /* 0x0000003c02027212 */ /* 0x000fe400078e3cff */
[----:B------:R-:W-:-:S04]  /*bd70*/  LOP3.LUT R0, R0, 0x7ffff000, RZ, 0xc0, !PT ;  /* 0x7ffff00000007812 */ /* 0x000fc800078ec0ff */
[----:B------:R-:W-:Y:S02]  /*bd80*/  IADD3 R0, R2, R0, R59 ;  /* 0x0000000002007210 */ /* 0x000fe40007ffe03b */
[----:B------:R-:W-:-:S03]  /*bd90*/  SHF.L.U32 R2, R31, 0x10, RZ ;  /* 0x000000101f027819 */ /* 0x000fc600000006ff */
[----:B------:R-:W-:Y:S02]  /*bda0*/  IMAD.SHL.U32 R23, R0, 0x2, RZ ;  /* 0x0000000200177824 */ /* 0x000fe400078e00ff */
[----:B------:R-:W-:-:S03]  /*bdb0*/  IMAD.U32 R0, R52, 0x10000, RZ ;  /* 0x0001000034007824 */ /* 0x000fc600078e00ff */
[----:B------:R-:W3:Y:S02]  /*bdc0*/  LDS.128 R4, [R23+0x6080] ;  /* 0x0060800017047984 */ /* 0x000ee40000000c00 */
[----:B---3--:R-:W-:Y:S02]  /*bdd0*/  SHF.L.U32 R3, R4, 0x10, RZ ;  /* 0x0000001004037819 */ /* 0x008fe400000006ff */
[----:B------:R-:W-:Y:S02]  /*bde0*/  LOP3.LUT R19, R5, 0xffff0000, RZ, 0xc0, !PT ;  /* 0xffff000005137812 */ /* 0x000fe400078ec0ff */
[----:B------:R-:W-:Y:S01]  /*bdf0*/  LOP3.LUT R18, R7, 0xffff0000, RZ, 0xc0, !PT ;  /* 0xffff000007127812 */ /* 0x000fe200078ec0ff */
[----:B------:R-:W-:Y:S01]  /*be00*/  FMUL.FTZ R15, R3, R2 ;  /* 0x00000002030f7220 */ /* 0x000fe20000410000 */
[----:B--2---:R-:W2:Y:S02]  /*be10*/  LDS.128 R8, [R58] ;  /* 0x000000003a087984 */ /* 0x004ea40000000c00 */
[C---:B--2---:R-:W-:Y:S01]  /*be20*/  SHF.L.U32 R12, R8.reuse, 0x10, RZ ;  /* 0x00000010080c7819 */ /* 0x044fe200000006ff */
[----:B------:R-:W-:Y:S01]  /*be30*/  IMAD.U32 R14, R9, 0x10000, RZ ;  /* 0x00010000090e7824 */ /* 0x000fe200078e00ff */
[----:B------:R-:W-:Y:S01]  /*be40*/  LOP3.LUT R13, R8, 0xffff0000, RZ, 0xc0, !PT ;  /* 0xffff0000080d7812 */ /* 0x000fe200078ec0ff */
[----:B------:R-:W-:Y:S01]  /*be50*/  IMAD.U32 R20, R11, 0x10000, RZ ;  /* 0x000100000b147824 */ /* 0x000fe200078e00ff */
[----:B------:R-:W-:Y:S01]  /*be60*/  LOP3.LUT R8, R4, 0xffff0000, RZ, 0xc0, !PT ;  /* 0xffff000004087812 */ /* 0x000fe200078ec0ff */
[----:B------:R-:W-:Y:S01]  /*be70*/  FFMA.FTZ R29, R12, R0, -R15 ;  /* 0x000000000c1d7223 */ /* 0x000fe2000001080f */
[----:B------:R-:W-:Y:S01]  /*be80*/  LOP3.LUT R22, R9, 0xffff0000, RZ, 0xc0, !PT ;  /* 0xffff000009167812 */ /* 0x000fe200078ec0ff */
[----:B------:R-:W-:Y:S01]  /*be90*/  IMAD.U32 R9, R5, 0x10000, RZ ;  /* 0x0001000005097824 */ /* 0x000fe200078e00ff */
[----:B------:R-:W-:-:S02]  /*bea0*/  LOP3.LUT R4, R31, 0xffff0000, RZ, 0xc0, !PT ;  /* 0xffff00001f047812 */ /* 0x000fc400078ec0ff */
[C---:B------:R-:W-:Y:S02]  /*beb0*/  SHF.L.U32 R16, R10.reuse, 0x10, RZ ;  /* 0x000000100a107819 */ /* 0x040fe400000006ff */
[----:B------:R-:W-:Y:S02]  /*bec0*/  LOP3.LUT R17, R10, 0xffff0000, RZ, 0xc0, !PT ;  /* 0xffff00000a117812 */ /* 0x000fe400078ec0ff */
[C---:B------:R-:W-:Y:S02]  /*bed0*/  SHF.L.U32 R5, R6.reuse, 0x10, RZ ;  /* 0x0000001006057819 */ /* 0x040fe400000006ff */
[----:B------:R-:W-:Y:S01]  /*bee0*/  LOP3.LUT R10, R6, 0xffff0000, RZ, 0xc0, !PT ;  /* 0xffff0000060a7812 */ /* 0x000fe200078ec0ff */
[----:B------:R-:W-:Y:S01]  /*bef0*/  FMUL.FTZ R6, R3, R0 ;  /* 0x0000000003067220 */ /* 0x000fe20000410000 */
[----:B------:R-:W-:Y:S01]  /*bf00*/  LOP3.LUT R21, R11, 0xffff0000, RZ, 0xc0, !PT ;  /* 0xffff00000b157812 */ /* 0x000fe200078ec0ff */
[----:B------:R-:W-:Y:S01]  /*bf10*/  IMAD.U32 R11, R7, 0x10000, RZ ;  /* 0x00010000070b7824 */ /* 0x000fe200078e00ff */
[----:B------:R-:W-:Y:S01]  /*bf20*/  LOP3.LUT R3, R52, 0xffff0000, RZ, 0xc0, !PT ;  /* 0xffff000034037812 */ /* 0x000fe200078ec0ff */
[----:B------:R-:W-:Y:S01]  /*bf30*/  FMUL.FTZ R7, R8, R4 ;  /* 0x0000000408077220 */ /* 0x000fe20000410000 */
[----:B------:R-:W-:Y:S01]  /*bf40*/  SHF.L.U32 R0, R32, 0x10, RZ ;  /* 0x0000001020007819 */ /* 0x000fe200000006ff */
[----:B------:R-:W-:Y:S01]  /*bf50*/  FFMA.FTZ R28, R12, R2, R6 ;  /* 0x000000020c1c7223 */ /* 0x000fe20000010006 */
[----:B------:R-:W-:Y:S01]  /*bf60*/  SHF.L.U32 R6, R30, 0x10, RZ ;  /* 0x000000101e067819 */ /* 0x000fe200000006ff */
[----:B------:R-:W-:-:S02]  /*bf70*/  FFMA.FTZ R27, R13, R3, -R7 ;  /* 0x000000030d1b7223 */ /* 0x000fc40000010807 */
[----:B------:R-:W-:Y:S02]  /*bf80*/  IMAD.U32 R2, R48, 0x10000, RZ ;  /* 0x0001000030027824 */ /* 0x000fe400078e00ff */
[C---:B------:R-:W-:Y:S02]  /*bf90*/  FMUL.FTZ R7, R9.reuse, R0 ;  /* 0x0000000009077220 */ /* 0x040fe40000410000 */
[----:B------:R-:W-:Y:S02]  /*bfa0*/  FMUL.FTZ R8, R8, R3 ;  /* 0x0000000308087220 */ /* 0x000fe40000410000 */
[-C--:B------:R-:W-:Y:S02]  /*bfb0*/  FMUL.FTZ R3, R9, R2.reuse ;  /* 0x0000000209037220 */ /* 0x080fe40000410000 */
[----:B------:R-:W-:Y:S02]  /*bfc0*/  FFMA.FTZ R25, R14, R2, -R7 ;  /* 0x000000020e197223 */ /* 0x000fe40000010807 */
[----:B------:R-:W-:-:S02]  /*bfd0*/  IMAD.U32 R2, R49, 0x10000, RZ ;  /* 0x0001000031027824 */ /* 0x000fc400078e00ff */
[----:B------:R-:W-:Y:S02]  /*bfe0*/  FFMA.FTZ R26, R13, R4, R8 ;  /* 0x000000040d1a7223 */ /* 0x000fe40000010008 */
[----:B------:R-:W-:Y:S01]  /*bff0*/  FFMA.FTZ R24, R14, R0, R3 ;  /* 0x000000000e187223 */ /* 0x000fe20000010003 */
[----:B------:R-:W-:Y:S01]  /*c000*/  LOP3.LUT R3, R49, 0xffff0000, RZ, 0xc0, !PT ;  /* 0xffff000031037812 */ /* 0x000fe200078ec0ff */
[C---:B------:R-:W-:Y:S01]  /*c010*/  FMUL.FTZ R4, R5.reuse, R6 ;  /* 0x0000000605047220 */ /* 0x040fe20000410000 */
[----:B------:R-:W-:Y:S01]  /*c020*/  LOP3.LUT R0, R30, 0xffff0000, RZ, 0xc0, !PT ;  /* 0xffff00001e007812 */ /* 0x000fe200078ec0ff */
[-C--:B------:R-:W-:Y:S01]  /*c030*/  FMUL.FTZ R9, R5, R2.reuse ;  /* 0x0000000205097220 */ /* 0x080fe20000410000 */
[----:B------:R-:W-:Y:S01]  /*c040*/  SHF.L.U32 R5, R33, 0x10, RZ ;  /* 0x0000001021057819 */ /* 0x000fe200000006ff */
[----:B------:R-:W-:Y:S02]  /*c050*/  FFMA.FTZ R15, R16, R2, -R4 ;  /* 0x00000002100f7223 */ /* 0x000fe40000010804 */
[----:B------:R-:W-:-:S02]  /*c060*/  IMAD.U32 R2, R44, 0x10000, RZ ;  /* 0x000100002c027824 */ /* 0x000fc400078e00ff */
[C---:B------:R-:W-:Y:S02]  /*c070*/  FMUL.FTZ R7, R10.reuse, R3 ;  /* 0x000000030a077220 */ /* 0x040fe40000410000 */
[C---:B------:R-:W-:Y:S02]  /*c080*/  FMUL.FTZ R4, R11.reuse, R5 ;  /* 0x000000050b047220 */ /* 0x040fe40000410000 */
[----:B------:R-:W-:Y:S02]  /*c090*/  FMUL.FTZ R8, R10, R0 ;  /* 0x000000000a087220 */ /* 0x000fe40000410000 */
[----:B------:R-:W-:Y:S02]  /*c0a0*/  FFMA.FTZ R14, R16, R6, R9 ;  /* 0x00000006100e7223 */ /* 0x000fe40000010009 */
[----:B------:R-:W-:Y:S02]  /*c0b0*/  FMUL.FTZ R6, R11, R2 ;  /* 0x000000020b067220 */ /* 0x000fe40000410000 */
[----:B------:R-:W-:Y:S01]  /*c0c0*/  FFMA.FTZ R13, R17, R0, R7 ;  /* 0x00000000110d7223 */ /* 0x000fe20000010007 */
[----:B------:R-:W-:Y:S01]  /*c0d0*/  LOP3.LUT R0, R33, 0xffff0000, RZ, 0xc0, !PT ;  /* 0xffff000021007812 */ /* 0x000fe200078ec0ff */
[----:B------:R-:W-:Y:S01]  /*c0e0*/  FFMA.FTZ R11, R20, R2, -R4 ;  /* 0x00000002140b7223 */ /* 0x000fe20000010804 */
[----:B------:R-:W-:Y:S01]  /*c0f0*/  LOP3.LUT R2, R32, 0xffff0000, RZ, 0xc0, !PT ;  /* 0xffff000020027812 */ /* 0x000fe200078ec0ff */
[----:B------:R-:W-:Y:S01]  /*c100*/  FFMA.FTZ R10, R17, R3, -R8 ;  /* 0x00000003110a7223 */ /* 0x000fe20000010808 */
[----:B------:R-:W-:Y:S01]  /*c110*/  LOP3.LUT R4, R48, 0xffff0000, RZ, 0xc0, !PT ;  /* 0xffff000030047812 */ /* 0x000fe200078ec0ff */
[----:B------:R-:W-:Y:S01]  /*c120*/  FFMA.FTZ R12, R20, R5, R6 ;  /* 0x00000005140c7223 */ /* 0x000fe20000010006 */
[----:B------:R-:W-:Y:S01]  /*c130*/  LOP3.LUT R3, R44, 0xffff0000, RZ, 0xc0, !PT ;  /* 0xffff00002c037812 */ /* 0x000fe200078ec0ff */
[----:B------:R-:W-:Y:S01]  /*c140*/  FMUL.FTZ R8, R19, R2 ;  /* 0x0000000213087220 */ /* 0x000fe20000410000 */
[----:B------:R-:W-:Y:S01]  /*c150*/  F2FP.BF16.PACK_AB R10, R10, R15 ;  /* 0x0000000f0a0a723e */ /* 0x000fe200000010ff */
[----:B------:R-:W-:-:S02]  /*c160*/  FMUL.FTZ R6, R18, R0 ;  /* 0x0000000012067220 */ /* 0x000fc40000410000 */
[-C--:B------:R-:W-:Y:S02]  /*c170*/  FMUL.FTZ R7, R19, R4.reuse ;  /* 0x0000000413077220 */ /* 0x080fe40000410000 */
[----:B------:R-:W-:Y:S02]  /*c180*/  FMUL.FTZ R5, R18, R3 ;  /* 0x0000000312057220 */ /* 0x000fe40000410000 */
[C---:B------:R-:W-:Y:S01]  /*c190*/  FFMA.FTZ R9, R22.reuse, R4, -R8 ;  /* 0x0000000416097223 */ /* 0x040fe20000010808 */
[----:B------:R-:W-:Y:S01]  /*c1a0*/  F2FP.BF16.PACK_AB R8, R27, R29 ;  /* 0x0000001d1b08723e */ /* 0x000fe200000010ff */
[----:B------:R-:W-:Y:S01]  /*c1b0*/  FFMA.FTZ R3, R21, R3, -R6 ;  /* 0x0000000315037223 */ /* 0x000fe20000010806 */
[----:B------:R-:W-:Y:S01]  /*c1c0*/  F2FP.BF16.PACK_AB R6, R13, R14 ;  /* 0x0000000e0d06723e */ /* 0x000fe200000010ff */
[----:B------:R-:W-:Y:S01]  /*c1d0*/  FFMA.FTZ R2, R22, R2, R7 ;  /* 0x0000000216027223 */ /* 0x000fe20000010007 */
[----:B------:R-:W-:Y:S01]  /*c1e0*/  F2FP.BF16.PACK_AB R9, R9, R25 ;  /* 0x000000190909723e */ /* 0x000fe200000010ff */
[----:B------:R-:W-:Y:S01]  /*c1f0*/  FFMA.FTZ R0, R21, R0, R5 ;  /* 0x0000000015007223 */ /* 0x000fe20000010005 */
[----:B------:R-:W-:-:S02]  /*c200*/  F2FP.BF16.PACK_AB R11, R3, R11 ;  /* 0x0000000b030b723e */ /* 0x000fc400000010ff */
[----:B------:R-:W-:Y:S02]  /*c210*/  F2FP.BF16.PACK_AB R4, R26, R28 ;  /* 0x0000001c1a04723e */ /* 0x000fe400000010ff */
[----:B------:R-:W-:Y:S01]  /*c220*/  F2FP.BF16.PACK_AB R5, R2, R24 ;  /* 0x000000180205723e */ /* 0x000fe200000010ff */
[----:B------:R2:W-:Y:S01]  /*c230*/  STS.128 [R58], R8 ;  /* 0x000000083a007388 */ /* 0x0005e20000000c00 */
[----:B------:R-:W-:-:S05]  /*c240*/  F2FP.BF16.PACK_AB R7, R0, R12 ;  /* 0x0000000c0007723e */ /* 0x000fca00000010ff */
[----:B------:R2:W-:Y:S02]  /*c250*/  STS.128 [R23+0x6080], R4 ;  /* 0x0060800417007388 */ /* 0x0005e40000000c00 */
.L_x_253:
[----:B------:R-:W-:Y:S05]  /*c260*/  BSYNC B0 ;  /* 0x0000000000007941 */ /* 0x000fea0003800000 */
.L_x_252:
[----:B------:R-:W-:Y:S01]  /*c270*/  IADD3 R0, R100, 0x10, RZ ;  /* 0x0000001064007810 */ /* 0x000fe20007ffe0ff */
[----:B------:R-:W-:Y:S03]  /*c280*/  BSSY B0, `(.L_x_254) ;  /* 0x000005c000007945 */ /* 0x000fe60003800000 */
[----:B------:R-:W-:-:S13]  /*c290*/  ISETP.GE.AND P0, PT, R0, c[0x0][0x27c], PT ;  /* 0x00009f0000007a0c */ /* 0x000fda0003f06270 */
[----:B------:R-:W-:Y:S05]  /*c2a0*/  @P0 BRA `(.L_x_255) ;  /* 0x0000059000000947 */ /* 0x000fea0003800000 */
[----:B------:R-:W3:Y:S04]  /*c2b0*/  LDL R2, [R1+0x64] ;  /* 0x0000640001027983 */ /* 0x000ee80000100800 */
[----:B--2---:R-:W2:Y:S01]  /*c2c0*/  LDL R58, [R1+0x78] ;  /* 0x00007800013a7983 */ /* 0x004ea20000100800 */
[----:B------:R-:W-:-:S04]  /*c2d0*/  MOV R0, c[0x0][0x27c] ;  /* 0x00009f0000007a02 */ /* 0x000fc80000000f00 */
[----:B---3--:R-:W-:-:S04]  /*c2e0*/  LEA.HI R0, R0, R2, RZ, 0x1d ;  /* 0x0000000200007211 */ /* 0x008fc800078fe8ff */
[----:B------:R-:W-:Y:S01]  /*c2f0*/  SHF.R.S32.HI R2, RZ, 0x1f, R0 ;  /* 0x0000001fff027819 */ /* 0x000fe20000011400 */
[----:B------:R-:W-:Y:S01]  /*c300*/  IMAD.SHL.U32 R3, R0, 0x8, RZ ;  /* 0x0000000800037824 */ /* 0x000fe200078e00ff */
[----:B--2---:R-:W2:Y:S02]  /*c310*/  LDS.128 R8, [R58] ;  /* 0x000000003a087984 */ /* 0x004ea40000000c00 */
[----:B------:R-:W-:Y:S02]  /*c320*/  LEA.HI R0, R2, R0, RZ, 0x2 ;  /* 0x0000000002007211 */ /* 0x000fe400078f10ff */
[----:B-----5:R-:W-:Y:S02]  /*c330*/  LOP3.LUT R2, R61, 0x18, R3, 0xf8, !PT ;  /* 0x000000183d027812 */ /* 0x020fe400078ef803 */
[----:B------:R-:W-:Y:S02]  /*c340*/  SHF.L.U32 R0, R0, 0xa, RZ ;  /* 0x0000000a00007819 */ /* 0x000fe400000006ff */
[----:B------:R-:W-:-:S02]  /*c350*/  LOP3.LUT R2, R2, R60, RZ, 0x3c, !PT ;  /* 0x0000003c02027212 */ /* 0x000fc400078e3cff */
[----:B------:R-:W-:-:S04]  /*c360*/  LOP3.LUT R0, R0, 0x7ffff000, RZ, 0xc0, !PT ;  /* 0x7ffff00000007812 */ /* 0x000fc800078ec0ff */
[----:B------:R-:W-:Y:S02]  /*c370*/  IADD3 R0, R2, R0, R59 ;  /* 0x0000000002007210 */ /* 0x000fe40007ffe03b */
[----:B------:R-:W-:-:S03]  /*c380*/  SHF.L.U32 R2, R34, 0x10, RZ ;  /* 0x0000001022027819 */ /* 0x000fc600000006ff */
[----:B------:R-:W-:Y:S02]  /*c390*/  IMAD.SHL.U32 R23, R0, 0x2, RZ ;  /* 0x0000000200177824 */ /* 0x000fe400078e00ff */
[----:B------:R-:W-:-:S03]  /*c3a0*/  IMAD.U32 R0, R45, 0x10000, RZ ;  /* 0x000100002d007824 */ /* 0x000fc600078e00ff */
[----:B------:R-:W3:Y:S01]  /*c3b0*/  LDS.128 R4, [R23+0x6080] ;  /* 0x0060800017047984 */ /* 0x000ee20000000c00 */
[C---:B--2---:R-:W-:Y:S01]  /*c3c0*/  SHF.L.U32 R12, R8.reuse, 0x10, RZ ;  /* 0x00000010080c7819 */ /* 0x044fe200000006ff */
[----:B------:R-:W-:Y:S01]  /*c3d0*/  IMAD.U32 R14, R9, 0x10000, RZ ;  /* 0x00010000090e7824 */ /* 0x000fe200078e00ff */
[----:B------:R-:W-:Y:S01]  /*c3e0*/  LOP3.LUT R13, R8, 0xffff0000, RZ, 0xc0, !PT ;  /* 0xffff0000080d7812 */ /* 0x000fe200078ec0ff */
[----:B------:R-:W-:Y:S01]  /*c3f0*/  IMAD.U32 R20, R11, 0x10000, RZ ;  /* 0x000100000b147824 */ /* 0x000fe200078e00ff */
[----:B------:R-:W-:Y:S02]  /*c400*/  LOP3.LUT R22, R9, 0xffff0000, RZ, 0xc0, !PT ;  /* 0xffff000009167812 */ /* 0x000fe400078ec0ff */
[C---:B------:R-:W-:Y:S02]  /*c410*/  SHF.L.U32 R16, R10.reuse, 0x10, RZ ;  /* 0x000000100a107819 */ /* 0x040fe400000006ff */
[----:B------:R-:W-:Y:S02]  /*c420*/  LOP3.LUT R17, R10, 0xffff0000, RZ, 0xc0, !PT ;  /* 0xffff00000a117812 */ /* 0x000fe400078ec0ff */
[----:B------:R-:W-:-:S02]  /*c430*/  LOP3.LUT R21, R11, 0xffff0000, RZ, 0xc0, !PT ;  /* 0xffff00000b157812 */ /* 0x000fc400078ec0ff */
[C---:B---3--:R-:W-:Y:S01]  /*c440*/  SHF.L.U32 R3, R4.reuse, 0x10, RZ ;  /* 0x0000001004037819 */ /* 0x048fe200000006ff */
[----:B------:R-:W-:Y:S01]  /*c450*/  IMAD.U32 R9, R5, 0x10000, RZ ;  /* 0x0001000005097824 */ /* 0x000fe200078e00ff */
[----:B------:R-:W-:Y:S01]  /*c460*/  LOP3.LUT R8, R4, 0xffff0000, RZ, 0xc0, !PT ;  /* 0xffff000004087812 */ /* 0x000fe200078ec0ff */
[----:B------:R-:W-:Y:S01]  /*c470*/  IMAD.U32 R11, R7, 0x10000, RZ ;  /* 0x00010000070b7824 */ /* 0x000fe200078e00ff */
[----:B------:R-:W-:Y:S01]  /*c480*/  LOP3.LUT R4, R34, 0xffff0000, RZ, 0xc0, !PT ;  /* 0xffff000022047812 */ /* 0x000fe200078ec0ff */
[----:B------:R-:W-:Y:S01]  /*c490*/  FMUL.FTZ R15, R3, R2 ;  /* 0x00000002030f7220 */ /* 0x000fe20000410000 */
[----:B------:R-:W-:Y:S02]  /*c4a0*/  LOP3.LUT R19, R5, 0xffff0000, RZ, 0xc0, !PT ;  /* 0xffff000005137812 */ /* 0x000fe400078ec0ff */
[----:B------:R-:W-:Y:S01]  /*c4b0*/  SHF.L.U32 R5, R6, 0x10, RZ ;  /* 0x0000001006057819 */ /* 0x000fe200000006ff */
[-C--:B------:R-:W-:Y:S01]  /*c4c0*/  FFMA.FTZ R29, R12, R0.reuse, -R15 ;  /* 0x000000000c1d7223 */ /* 0x080fe2000001080f */
[----:B------:R-:W-:Y:S01]  /*c4d0*/  LOP3.LUT R10, R6, 0xffff0000, RZ, 0xc0, !PT ;  /* 0xffff0000060a7812 */ /* 0x000fe200078ec0ff */
[----:B------:R-:W-:Y:S01]  /*c4e0*/  FMUL.FTZ R6, R3, R0 ;  /* 0x0000000003067220 */ /* 0x000fe20000410000 */
[----:B------:R-:W-:Y:S01]  /*c4f0*/  LOP3.LUT R18, R7, 0xffff0000, RZ, 0xc0, !PT ;  /* 0xffff000007127812 */ /* 0x000fe200078ec0ff */
[----:B------:R-:W-:Y:S01]  /*c500*/  FMUL.FTZ R7, R8, R4 ;  /* 0x0000000408077220 */ /* 0x000fe20000410000 */
[----:B------:R-:W-:Y:S01]  /*c510*/  LOP3.LUT R3, R45, 0xffff0000, RZ, 0xc0, !PT ;  /* 0xffff00002d037812 */ /* 0x000fe200078ec0ff */
[----:B------:R-:W-:Y:S01]  /*c520*/  FFMA.FTZ R28, R12, R2, R6 ;  /* 0x000000020c1c7223 */ /* 0x000fe20000010006 */
[----:B------:R-:W-:Y:S01]  /*c530*/  SHF.L.U32 R0, R36, 0x10, RZ ;  /* 0x0000001024007819 */ /* 0x000fe200000006ff */
[----:B------:R-:W-:Y:S01]  /*c540*/  IMAD.U32 R2, R40, 0x10000, RZ ;  /* 0x0001000028027824 */ /* 0x000fe200078e00ff */
[----:B------:R-:W-:Y:S01]  /*c550*/  SHF.L.U32 R6, R35, 0x10, RZ ;  /* 0x0000001023067819 */ /* 0x000fe200000006ff */
[----:B------:R-:W-:-:S02]  /*c560*/  FFMA.FTZ R27, R13, R3, -R7 ;  /* 0x000000030d1b7223 */ /* 0x000fc40000010807 */
[C---:B------:R-:W-:Y:S02]  /*c570*/  FMUL.FTZ R7, R9.reuse, R0 ;  /* 0x0000000009077220 */ /* 0x040fe40000410000 */
[----:B------:R-:W-:Y:S02]  /*c580*/  FMUL.FTZ R8, R8, R3 ;  /* 0x0000000308087220 */ /* 0x000fe40000410000 */
[-C--:B------:R-:W-:Y:S02]  /*c590*/  FMUL.FTZ R3, R9, R2.reuse ;  /* 0x0000000209037220 */ /* 0x080fe40000410000 */
[----:B------:R-:W-:Y:S02]  /*c5a0*/  FFMA.FTZ R25, R14, R2, -R7 ;  /* 0x000000020e197223 */ /* 0x000fe40000010807 */
[----:B------:R-:W-:Y:S02]  /*c5b0*/  IMAD.U32 R2, R41, 0x10000, RZ ;  /* 0x0001000029027824 */ /* 0x000fe400078e00ff */
[----:B------:R-:W-:-:S02]  /*c5c0*/  FFMA.FTZ R26, R13, R4, R8 ;  /* 0x000000040d1a7223 */ /* 0x000fc40000010008 */
[----:B------:R-:W-:Y:S02]  /*c5d0*/  FMUL.FTZ R4, R5, R6 ;  /* 0x0000000605047220 */ /* 0x000fe40000410000 */
[----:B------:R-:W-:Y:S01]  /*c5e0*/  FFMA.FTZ R24, R14, R0, R3 ;  /* 0x000000000e187223 */ /* 0x000fe20000010003 */
[----:B------:R-:W-:Y:S01]  /*c5f0*/  LOP3.LUT R3, R41, 0xffff0000, RZ, 0xc0, !PT ;  /* 0xffff000029037812 */ /* 0x000fe200078ec0ff */
[-C--:B------:R-:W-:Y:S01]  /*c600*/  FMUL.FTZ R9, R5, R2.reuse ;  /* 0x0000000205097220 */ /* 0x080fe20000410000 */
[----:B------:R-:W-:Y:S01]  /*c610*/  SHF.L.U32 R5, R37, 0x10, RZ ;  /* 0x0000001025057819 */ /* 0x000fe200000006ff */
[----:B------:R-:W-:Y:S01]  /*c620*/  FFMA.FTZ R15, R16, R2, -R4 ;  /* 0x00000002100f7223 */ /* 0x000fe20000010804 */
[----:B------:R-:W-:Y:S01]  /*c630*/  LOP3.LUT R0, R35, 0xffff0000, RZ, 0xc0, !PT ;  /* 0xffff000023007812 */ /* 0x000fe200078ec0ff */
[----:B------:R-:W-:Y:S01]  /*c640*/  FMUL.FTZ R7, R10, R3 ;  /* 0x000000030a077220 */ /* 0x000fe20000410000 */
[----:B------:R-:W-:Y:S01]  /*c650*/  SHF.L.U32 R2, R42, 0x10, RZ ;  /* 0x000000102a027819 */ /* 0x000fe200000006ff */
[----:B------:R-:W-:-:S02]  /*c660*/  FMUL.FTZ R4, R11, R5 ;  /* 0x000000050b047220 */ /* 0x000fc40000410000 */
        /* <DEDUP_REMOVED lines=29> */
.L_x_255:
[----:B------:R-:W-:Y:S05]  /*c840*/  BSYNC B0 ;  /* 0x0000000000007941 */ /* 0x000fea0003800000 */
.L_x_254:
[----:B------:R-:W-:-:S04]  /*c850*/  IADD3 R0, R100, 0x20, RZ ;  /* 0x0000002064007810 */ /* 0x000fc80007ffe0ff */
        /* <DEDUP_REMOVED lines=52> */
[C---:B------:R-:W-:Y:S02]  /*cba0*/  FMUL.FTZ R4, R5.reuse, R6 ;  /* 0x0000000605047220 */ /* 0x040fe40000410000 */
        /* <DEDUP_REMOVED lines=38> */
.L_x_251:
[----:B------:R-:W-:Y:S05]  /*ce10*/  BSYNC B1 ;  /* 0x0000000000017941 */ /* 0x000fea0003800000 */
.L_x_250:
[----:B------:R-:W-:-:S04]  /*ce20*/  IADD3 R0, R242, 0x40, RZ ;  /* 0x00000040f2007810 */ /* 0x000fc80007ffe0ff */
[----:B------:R-:W-:-:S13]  /*ce30*/  ISETP.GE.AND P0, PT, R0, R51, PT ;  /* 0x000000330000720c */ /* 0x000fda0003f06270 */
[----:B------:R-:W-:Y:S05]  /*ce40*/  @P0 BRA `(.L_x_237) ;  /* 0x000011d000000947 */ /* 0x000fea0003800000 */
[----:B-----5:R3:W5:Y:S04]  /*ce50*/  LDL R60, [R1+0x54] ;  /* 0x00005400013c7983 */ /* 0x0207680000100800 */
[----:B------:R3:W5:Y:S04]  /*ce60*/  LDL R59, [R1+0x58] ;  /* 0x00005800013b7983 */ /* 0x0007680000100800 */
[----:B--2---:R3:W5:Y:S01]  /*ce70*/  LDL R58, [R1+0x5c] ;  /* 0x00005c00013a7983 */ /* 0x0047620000100800 */
[----:B------:R-:W-:Y:S01]  /*ce80*/  ISETP.GE.AND P0, PT, R100, c[0x0][0x27c], PT ;  /* 0x00009f0064007a0c */ /* 0x000fe20003f06270 */
[----:B------:R-:W-:-:S12]  /*ce90*/  BSSY B0, `(.L_x_256) ;  /* 0x000005e000007945 */ /* 0x000fd80003800000 */
[----:B------:R-:W-:Y:S05]  /*cea0*/  @P0 BRA `(.L_x_257) ;  /* 0x000005c000000947 */ /* 0x000fea0003800000 */
[----:B------:R-:W2:Y:S04]  /*ceb0*/  LDL R61, [R1+0x7c] ;  /* 0x00007c00013d7983 */ /* 0x000ea80000100800 */
[----:B------:R-:W4:Y:S02]  /*cec0*/  S2R R0, SR_TID.X ;  /* 0x0000000000007919 */ /* 0x000f240000002100 */
[----:B----4-:R-:W-:-:S04]  /*ced0*/  LEA.HI R2, R0, R0, RZ, 0x1 ;  /* 0x0000000000027211 */ /* 0x010fc800078f08ff */
[----:B------:R-:W-:-:S05]  /*cee0*/  LOP3.LUT R2, R2, 0xfffffffe, RZ, 0xc0, !PT ;  /* 0xfffffffe02027812 */ /* 0x000fca00078ec0ff */
[----:B------:R-:W-:Y:S01]  /*cef0*/  IMAD.IADD R2, R0, 0x1, -R2 ;  /* 0x0000000100027824 */ /* 0x000fe200078e0a02 */
        /* <DEDUP_REMOVED lines=9> */
[----:B------:R-:W-:-:S05]  /*cf90*/  IADD3 R0, R2, R0, R58 ;  /* 0x0000000002007210 */ /* 0x000fca0007ffe03a */
[----:B------:R-:W-:-:S05]  /*cfa0*/  IMAD.SHL.U32 R23, R0, 0x2, RZ ;  /* 0x0000000200177824 */ /* 0x000fca00078e00ff */
[----:B------:R-:W4:Y:S01]  /*cfb0*/  LDS.128 R4, [R23+0x6080] ;  /* 0x0060800017047984 */ /* 0x000f220000000c00 */
[----:B------:R-:W-:Y:S01]  /*cfc0*/  SHF.L.U32 R2, R31, 0x10, RZ ;  /* 0x000000101f027819 */ /* 0x000fe200000006ff */
[----:B------:R-:W-:Y:S01]  /*cfd0*/  IMAD.U32 R0, R52, 0x10000, RZ ;  /* 0x0001000034007824 */ /* 0x000fe200078e00ff */
[----:B----4-:R-:W-:Y:S02]  /*cfe0*/  SHF.L.U32 R3, R4, 0x10, RZ ;  /* 0x0000001004037819 */ /* 0x010fe400000006ff */
[----:B------:R-:W-:-:S03]  /*cff0*/  LOP3.LUT R19, R5, 0xffff0000, RZ, 0xc0, !PT ;  /* 0xffff000005137812 */ /* 0x000fc600078ec0ff */
[----:B------:R-:W-:Y:S01]  /*d000*/  FMUL.FTZ R15, R2, R3 ;  /* 0x00000003020f7220 */ /* 0x000fe20000410000 */
[----:B------:R-:W-:Y:S01]  /*d010*/  LOP3.LUT R18, R7, 0xffff0000, RZ, 0xc0, !PT ;  /* 0xffff000007127812 */ /* 0x000fe200078ec0ff */
[----:B--2---:R-:W2:Y:S02]  /*d020*/  LDS.128 R8, [R61] ;  /* 0x000000003d087984 */ /* 0x004ea40000000c00 */
[C---:B--2---:R-:W-:Y:S02]  /*d030*/  SHF.L.U32 R12, R8.reuse, 0x10, RZ ;  /* 0x00000010080c7819 */ /* 0x044fe400000006ff */
[----:B------:R-:W-:Y:S01]  /*d040*/  LOP3.LUT R13, R8, 0xffff0000, RZ, 0xc0, !PT ;  /* 0xffff0000080d7812 */ /* 0x000fe200078ec0ff */
[C---:B------:R-:W-:Y:S01]  /*d050*/  IMAD.U32 R14, R9.reuse, 0x10000, RZ ;  /* 0x00010000090e7824 */ /* 0x040fe200078e00ff */
[----:B------:R-:W-:Y:S02]  /*d060*/  LOP3.LUT R8, R4, 0xffff0000, RZ, 0xc0, !PT ;  /* 0xffff000004087812 */ /* 0x000fe400078ec0ff */
[----:B------:R-:W-:Y:S01]  /*d070*/  LOP3.LUT R22, R9, 0xffff0000, RZ, 0xc0, !PT ;  /* 0xffff000009167812 */ /* 0x000fe200078ec0ff */
[----:B------:R-:W-:Y:S01]  /*d080*/  IMAD.U32 R9, R5, 0x10000, RZ ;  /* 0x0001000005097824 */ /* 0x000fe200078e00ff */
[----:B------:R-:W-:-:S02]  /*d090*/  LOP3.LUT R4, R31, 0xffff0000, RZ, 0xc0, !PT ;  /* 0xffff00001f047812 */ /* 0x000fc400078ec0ff */
[C---:B------:R-:W-:Y:S02]  /*d0a0*/  SHF.L.U32 R16, R10.reuse, 0x10, RZ ;  /* 0x000000100a107819 */ /* 0x040fe400000006ff */
[----:B------:R-:W-:Y:S01]  /*d0b0*/  LOP3.LUT R17, R10, 0xffff0000, RZ, 0xc0, !PT ;  /* 0xffff00000a117812 */ /* 0x000fe200078ec0ff */
[C---:B------:R-:W-:Y:S01]  /*d0c0*/  IMAD.U32 R20, R11.reuse, 0x10000, RZ ;  /* 0x000100000b147824 */ /* 0x040fe200078e00ff */
[C---:B------:R-:W-:Y:S02]  /*d0d0*/  SHF.L.U32 R5, R6.reuse, 0x10, RZ ;  /* 0x0000001006057819 */ /* 0x040fe400000006ff */
[----:B------:R-:W-:Y:S01]  /*d0e0*/  LOP3.LUT R10, R6, 0xffff0000, RZ, 0xc0, !PT ;  /* 0xffff0000060a7812 */ /* 0x000fe200078ec0ff */
[----:B------:R-:W-:Y:S01]  /*d0f0*/  FMUL.FTZ R6, R0, R3 ;  /* 0x0000000300067220 */ /* 0x000fe20000410000 */
[----:B------:R-:W-:Y:S01]  /*d100*/  LOP3.LUT R21, R11, 0xffff0000, RZ, 0xc0, !PT ;  /* 0xffff00000b157812 */ /* 0x000fe200078ec0ff */
[----:B------:R-:W-:Y:S01]  /*d110*/  IMAD.U32 R11, R7, 0x10000, RZ ;  /* 0x00010000070b7824 */ /* 0x000fe200078e00ff */
[----:B------:R-:W-:Y:S01]  /*d120*/  LOP3.LUT R3, R52, 0xffff0000, RZ, 0xc0, !PT ;  /* 0xffff000034037812 */ /* 0x000fe200078ec0ff */
[----:B------:R-:W-:Y:S01]  /*d130*/  FFMA.FTZ R29, R0, R12, -R15 ;  /* 0x0000000c001d7223 */ /* 0x000fe2000001080f */
[----:B------:R-:W-:Y:S01]  /*d140*/  SHF.L.U32 R0, R32, 0x10, RZ ;  /* 0x0000001020007819 */ /* 0x000fe200000006ff */
[----:B------:R-:W-:-:S02]  /*d150*/  FMUL.FTZ R7, R4, R8 ;  /* 0x0000000804077220 */ /* 0x000fc40000410000 */
[----:B------:R-:W-:Y:S02]  /*d160*/  FFMA.FTZ R28, R2, R12, R6 ;  /* 0x0000000c021c7223 */ /* 0x000fe40000010006 */
[C---:B------:R-:W-:Y:S02]  /*d170*/  FFMA.FTZ R27, R3.reuse, R13, -R7 ;  /* 0x0000000d031b7223 */ /* 0x040fe40000010807 */
[----:B------:R-:W-:Y:S02]  /*d180*/  IMAD.U32 R2, R48, 0x10000, RZ ;  /* 0x0001000030027824 */ /* 0x000fe400078e00ff */
[-C--:B------:R-:W-:Y:S01]  /*d190*/  FMUL.FTZ R7, R0, R9.reuse ;  /* 0x0000000900077220 */ /* 0x080fe20000410000 */
[----:B------:R-:W-:Y:S01]  /*d1a0*/  SHF.L.U32 R6, R30, 0x10, RZ ;  /* 0x000000101e067819 */ /* 0x000fe200000006ff */
[----:B------:R-:W-:Y:S02]  /*d1b0*/  FMUL.FTZ R8, R3, R8 ;  /* 0x0000000803087220 */ /* 0x000fe40000410000 */
[----:B------:R-:W-:-:S02]  /*d1c0*/  FMUL.FTZ R3, R2, R9 ;  /* 0x0000000902037220 */ /* 0x000fc40000410000 */
[-C--:B------:R-:W-:Y:S02]  /*d1d0*/  FFMA.FTZ R25, R2, R14.reuse, -R7 ;  /* 0x0000000e02197223 */ /* 0x080fe40000010807 */
[C---:B------:R-:W-:Y:S02]  /*d1e0*/  IMAD.U32 R2, R49.reuse, 0x10000, RZ ;  /* 0x0001000031027824 */ /* 0x040fe400078e00ff */
[----:B------:R-:W-:Y:S02]  /*d1f0*/  FFMA.FTZ R26, R4, R13, R8 ;  /* 0x0000000d041a7223 */ /* 0x000fe40000010008 */
[----:B------:R-:W-:Y:S01]  /*d200*/  FFMA.FTZ R24, R0, R14, R3 ;  /* 0x0000000e00187223 */ /* 0x000fe20000010003 */
[----:B------:R-:W-:Y:S01]  /*d210*/  LOP3.LUT R3, R49, 0xffff0000, RZ, 0xc0, !PT ;  /* 0xffff000031037812 */ /* 0x000fe200078ec0ff */
[-C--:B------:R-:W-:Y:S02]  /*d220*/  FMUL.FTZ R4, R6, R5.reuse ;  /* 0x0000000506047220 */ /* 0x080fe40000410000 */
[----:B------:R-:W-:Y:S01]  /*d230*/  FMUL.FTZ R9, R2, R5 ;  /* 0x0000000502097220 */ /* 0x000fe20000410000 */
[----:B------:R-:W-:-:S02]  /*d240*/  SHF.L.U32 R5, R33, 0x10, RZ ;  /* 0x0000001021057819 */ /* 0x000fc400000006ff */
[----:B------:R-:W-:Y:S01]  /*d250*/  LOP3.LUT R0, R30, 0xffff0000, RZ, 0xc0, !PT ;  /* 0xffff00001e007812 */ /* 0x000fe200078ec0ff */
[----:B------:R-:W-:Y:S02]  /*d260*/  FFMA.FTZ R15, R2, R16, -R4 ;  /* 0x00000010020f7223 */ /* 0x000fe40000010804 */
[----:B------:R-:W-:Y:S02]  /*d270*/  IMAD.U32 R2, R44, 0x10000, RZ ;  /* 0x000100002c027824 */ /* 0x000fe400078e00ff */
[-C--:B------:R-:W-:Y:S02]  /*d280*/  FMUL.FTZ R7, R3, R10.reuse ;  /* 0x0000000a03077220 */ /* 0x080fe40000410000 */
[----:B------:R-:W-:Y:S02]  /*d290*/  FMUL.FTZ R4, R5, R11 ;  /* 0x0000000b05047220 */ /* 0x000fe40000410000 */
[----:B------:R-:W-:Y:S02]  /*d2a0*/  FMUL.FTZ R8, R0, R10 ;  /* 0x0000000a00087220 */ /* 0x000fe40000410000 */
[----:B------:R-:W-:-:S02]  /*d2b0*/  FFMA.FTZ R14, R6, R16, R9 ;  /* 0x00000010060e7223 */ /* 0x000fc40000010009 */
[----:B------:R-:W-:Y:S02]  /*d2c0*/  FMUL.FTZ R6, R2, R11 ;  /* 0x0000000b02067220 */ /* 0x000fe40000410000 */
[-C--:B------:R-:W-:Y:S01]  /*d2d0*/  FFMA.FTZ R13, R0, R17.reuse, R7 ;  /* 0x00000011000d7223 */ /* 0x080fe20000010007 */
[----:B------:R-:W-:Y:S01]  /*d2e0*/  LOP3.LUT R0, R33, 0xffff0000, RZ, 0xc0, !PT ;  /* 0xffff000021007812 */ /* 0x000fe200078ec0ff */
[-C--:B------:R-:W-:Y:S01]  /*d2f0*/  FFMA.FTZ R11, R2, R20.reuse, -R4 ;  /* 0x00000014020b7223 */ /* 0x080fe20000010804 */
[----:B------:R-:W-:Y:S01]  /*d300*/  LOP3.LUT R2, R32, 0xffff0000, RZ, 0xc0, !PT ;  /* 0xffff000020027812 */ /* 0x000fe200078ec0ff */
[----:B------:R-:W-:Y:S01]  /*d310*/  FFMA.FTZ R10, R3, R17, -R8 ;  /* 0x00000011030a7223 */ /* 0x000fe20000010808 */
[----:B------:R-:W-:Y:S02]  /*d320*/  LOP3.LUT R4, R48, 0xffff0000, RZ, 0xc0, !PT ;  /* 0xffff000030047812 */ /* 0x000fe400078ec0ff */
[----:B------:R-:W-:Y:S01]  /*d330*/  LOP3.LUT R3, R44, 0xffff0000, RZ, 0xc0, !PT ;  /* 0xffff00002c037812 */ /* 0x000fe200078ec0ff */
[----:B------:R-:W-:-:S02]  /*d340*/  FFMA.FTZ R12, R5, R20, R6 ;  /* 0x00000014050c7223 */ /* 0x000fc40000010006 */
[-C--:B------:R-:W-:Y:S02]  /*d350*/  FMUL.FTZ R8, R2, R19.reuse ;  /* 0x0000001302087220 */ /* 0x080fe40000410000 */
[-C--:B------:R-:W-:Y:S02]  /*d360*/  FMUL.FTZ R6, R0, R18.reuse ;  /* 0x0000001200067220 */ /* 0x080fe40000410000 */
[C---:B------:R-:W-:Y:S02]  /*d370*/  FMUL.FTZ R7, R4.reuse, R19 ;  /* 0x0000001304077220 */ /* 0x040fe40000410000 */
[C---:B------:R-:W-:Y:S02]  /*d380*/  FMUL.FTZ R5, R3.reuse, R18 ;  /* 0x0000001203057220 */ /* 0x040fe40000410000 */
[----:B------:R-:W-:Y:S02]  /*d390*/  FFMA.FTZ R9, R4, R22, -R8 ;  /* 0x0000001604097223 */ /* 0x000fe40000010808 */
[----:B------:R-:W-:-:S02]  /*d3a0*/  FFMA.FTZ R3, R3, R21, -R6 ;  /* 0x0000001503037223 */ /* 0x000fc40000010806 */
[----:B------:R-:W-:Y:S02]  /*d3b0*/  FFMA.FTZ R2, R2, R22, R7 ;  /* 0x0000001602027223 */ /* 0x000fe40000010007 */
[----:B------:R-:W-:Y:S01]  /*d3c0*/  FFMA.FTZ R0, R0, R21, R5 ;  /* 0x0000001500007223 */ /* 0x000fe20000010005 */
[----:B------:R-:W-:Y:S02]  /*d3d0*/  F2FP.BF16.PACK_AB R10, R10, R15 ;  /* 0x0000000f0a0a723e */ /* 0x000fe400000010ff */
[----:B------:R-:W-:Y:S02]  /*d3e0*/  F2FP.BF16.PACK_AB R8, R27, R29 ;  /* 0x0000001d1b08723e */ /* 0x000fe400000010ff */
[----:B------:R-:W-:Y:S02]  /*d3f0*/  F2FP.BF16.PACK_AB R9, R9, R25 ;  /* 0x000000190909723e */ /* 0x000fe400000010ff */
[----:B------:R-:W-:Y:S02]  /*d400*/  F2FP.BF16.PACK_AB R11, R3, R11 ;  /* 0x0000000b030b723e */ /* 0x000fe400000010ff */
[----:B------:R-:W-:-:S02]  /*d410*/  F2FP.BF16.PACK_AB R6, R13, R14 ;  /* 0x0000000e0d06723e */ /* 0x000fc400000010ff */
[----:B------:R-:W-:Y:S02]  /*d420*/  F2FP.BF16.PACK_AB R4, R26, R28 ;  /* 0x0000001c1a04723e */ /* 0x000fe400000010ff */
[----:B------:R-:W-:Y:S02]  /*d430*/  F2FP.BF16.PACK_AB R5, R2, R24 ;  /* 0x000000180205723e */ /* 0x000fe400000010ff */
[----:B------:R-:W-:Y:S01]  /*d440*/  F2FP.BF16.PACK_AB R7, R0, R12 ;  /* 0x0000000c0007723e */ /* 0x000fe200000010ff */
[----:B------:R2:W-:Y:S04]  /*d450*/  STS.128 [R61], R8 ;  /* 0x000000083d007388 */ /* 0x0005e80000000c00 */
[----:B------:R2:W-:Y:S02]  /*d460*/  STS.128 [R23+0x6080], R4 ;  /* 0x0060800417007388 */ /* 0x0005e40000000c00 */
.L_x_257:
[----:B------:R-:W-:Y:S05]  /*d470*/  BSYNC B0 ;  /* 0x0000000000007941 */ /* 0x000fea0003800000 */
.L_x_256:
[----:B------:R-:W-:Y:S01]  /*d480*/  IADD3 R0, R100, 0x10, RZ ;  /* 0x0000001064007810 */ /* 0x000fe20007ffe0ff */
[----:B------:R-:W-:Y:S03]  /*d490*/  BSSY B0, `(.L_x_258) ;  /* 0x000005c000007945 */ /* 0x000fe60003800000 */
[----:B------:R-:W-:-:S13]  /*d4a0*/  ISETP.GE.AND P0, PT, R0, c[0x0][0x27c], PT ;  /* 0x00009f0000007a0c */ /* 0x000fda0003f06270 */
[----:B------:R-:W-:Y:S05]  /*d4b0*/  @P0 BRA `(.L_x_259) ;  /* 0x0000059000000947 */ /* 0x000fea0003800000 */
[----:B------:R-:W4:Y:S04]  /*d4c0*/  LDL R2, [R1+0x64] ;  /* 0x0000640001027983 */ /* 0x000f280000100800 */
[----:B--2---:R-:W2:Y:S01]  /*d4d0*/  LDL R30, [R1+0x74] ;  /* 0x00007400011e7983 */ /* 0x004ea20000100800 */
[----:B------:R-:W-:-:S04]  /*d4e0*/  MOV R0, c[0x0][0x27c] ;  /* 0x00009f0000007a02 */ /* 0x000fc80000000f00 */
[----:B----4-:R-:W-:-:S04]  /*d4f0*/  LEA.HI R0, R0, R2, RZ, 0x1d ;  /* 0x0000000200007211 */ /* 0x010fc800078fe8ff */
        /* <DEDUP_REMOVED lines=12> */
[----:B------:R-:W4:Y:S01]  /*d5c0*/  LDS.128 R4, [R23+0x6080] ;  /* 0x0060800017047984 */ /* 0x000f220000000c00 */
        /* <DEDUP_REMOVED lines=8> */
[C---:B----4-:R-:W-:Y:S01]  /*d650*/  SHF.L.U32 R3, R4.reuse, 0x10, RZ ;  /* 0x0000001004037819 */ /* 0x050fe200000006ff */
[----:B------:R-:W-:Y:S01]  /*d660*/  IMAD.U32 R9, R5, 0x10000, RZ ;  /* 0x0001000005097824 */ /* 0x000fe200078e00ff */
[----:B------:R-:W-:Y:S01]  /*d670*/  LOP3.LUT R8, R4, 0xffff0000, RZ, 0xc0, !PT ;  /* 0xffff000004087812 */ /* 0x000fe200078ec0ff */
[----:B------:R-:W-:Y:S01]  /*d680*/  IMAD.U32 R11, R7, 0x10000, RZ ;  /* 0x00010000070b7824 */ /* 0x000fe200078e00ff */
[----:B------:R-:W-:Y:S01]  /*d690*/  LOP3.LUT R4, R34, 0xffff0000, RZ, 0xc0, !PT ;  /* 0xffff000022047812 */ /* 0x000fe200078ec0ff */
[-C--:B------:R-:W-:Y:S01]  /*d6a0*/  FMUL.FTZ R15, R2, R3.reuse ;  /* 0x00000003020f7220 */ /* 0x080fe20000410000 */
[----:B------:R-:W-:Y:S02]  /*d6b0*/  LOP3.LUT R19, R5, 0xffff0000, RZ, 0xc0, !PT ;  /* 0xffff000005137812 */ /* 0x000fe400078ec0ff */
[----:B------:R-:W-:Y:S01]  /*d6c0*/  SHF.L.U32 R5, R6, 0x10, RZ ;  /* 0x0000001006057819 */ /* 0x000fe200000006ff */
[----:B------:R-:W-:Y:S01]  /*d6d0*/  FFMA.FTZ R29, R0, R12, -R15 ;  /* 0x0000000c001d7223 */ /* 0x000fe2000001080f */
        /* <DEDUP_REMOVED lines=10> */
[-C--:B------:R-:W-:Y:S02]  /*d780*/  FMUL.FTZ R7, R0, R9.reuse ;  /* 0x0000000900077220 */ /* 0x080fe40000410000 */
[----:B------:R-:W-:Y:S02]  /*d790*/  FMUL.FTZ R8, R3, R8 ;  /* 0x0000000803087220 */ /* 0x000fe40000410000 */
[C---:B------:R-:W-:Y:S02]  /*d7a0*/  FMUL.FTZ R3, R2.reuse, R9 ;  /* 0x0000000902037220 */ /* 0x040fe40000410000 */
[----:B------:R-:W-:Y:S02]  /*d7b0*/  FFMA.FTZ R25, R2, R14, -R7 ;  /* 0x0000000e02197223 */ /* 0x000fe40000010807 */
[----:B------:R-:W-:Y:S02]  /*d7c0*/  IMAD.U32 R2, R41, 0x10000, RZ ;  /* 0x0001000029027824 */ /* 0x000fe400078e00ff */
[----:B------:R-:W-:-:S02]  /*d7d0*/  FFMA.FTZ R26, R4, R13, R8 ;  /* 0x0000000d041a7223 */ /* 0x000fc40000010008 */
[-C--:B------:R-:W-:Y:S02]  /*d7e0*/  FMUL.FTZ R4, R6, R5.reuse ;  /* 0x0000000506047220 */ /* 0x080fe40000410000 */
[----:B------:R-:W-:Y:S01]  /*d7f0*/  FFMA.FTZ R24, R0, R14, R3 ;  /* 0x0000000e00187223 */ /* 0x000fe20000010003 */
[----:B------:R-:W-:Y:S01]  /*d800*/  LOP3.LUT R3, R41, 0xffff0000, RZ, 0xc0, !PT ;  /* 0xffff000029037812 */ /* 0x000fe200078ec0ff */
[C---:B------:R-:W-:Y:S01]  /*d810*/  FMUL.FTZ R9, R2.reuse, R5 ;  /* 0x0000000502097220 */ /* 0x040fe20000410000 */
        /* <DEDUP_REMOVED lines=9> */
[-C--:B------:R-:W-:Y:S01]  /*d8b0*/  FFMA.FTZ R13, R0, R17.reuse, R7 ;  /* 0x00000011000d7223 */ /* 0x080fe20000010007 */
[----:B------:R-:W-:Y:S01]  /*d8c0*/  LOP3.LUT R0, R37, 0xffff0000, RZ, 0xc0, !PT ;  /* 0xffff000025007812 */ /* 0x000fe200078ec0ff */
[-C--:B------:R-:W-:Y:S01]  /*d8d0*/  FFMA.FTZ R11, R2, R20.reuse, -R4 ;  /* 0x00000014020b7223 */ /* 0x080fe20000010804 */
        /* <DEDUP_REMOVED lines=8> */
[C---:B------:R-:W-:Y:S02]  /*d960*/  FMUL.FTZ R7, R4.reuse, R19 ;  /* 0x0000001304077220 */ /* 0x040fe40000410000 */
[----:B------:R-:W-:Y:S02]  /*d970*/  FMUL.FTZ R5, R3, R18 ;  /* 0x0000001203057220 */ /* 0x000fe40000410000 */
[----:B------:R-:W-:Y:S01]  /*d980*/  FFMA.FTZ R9, R4, R22, -R8 ;  /* 0x0000001604097223 */ /* 0x000fe20000010808 */
        /* <DEDUP_REMOVED lines=12> */
.L_x_259:
[----:B------:R-:W-:Y:S05]  /*da50*/  BSYNC B0 ;  /* 0x0000000000007941 */ /* 0x000fea0003800000 */
.L_x_258:
[----:B------:R-:W-:-:S04]  /*da60*/  IADD3 R0, R100, 0x20, RZ ;  /* 0x0000002064007810 */ /* 0x000fc80007ffe0ff */
        /* <DEDUP_REMOVED lines=91> */
.L_x_237:
[----:B------:R-:W-:Y:S05]  /*e020*/  BSYNC B2 ;  /* 0x0000000000027941 */ /* 0x000fea0003800000 */
.L_x_221:
[----:B-1----:R-:W-:Y:S01]  /*e030*/  IMAD R0, R56, c[0x0][0x208], RZ ;  /* 0x0000820038007a24 */ /* 0x002fe200078e02ff */
[----:B--2---:R-:W-:Y:S01]  /*e040*/  MOV R4, R246 ;  /* 0x000000f600047202 */ /* 0x004fe20000000f00 */
[----:B------:R-:W-:Y:S01]  /*e050*/  IMAD.WIDE.U32 R2, R137, c[0x0][0x208], RZ ;  /* 0x0000820089027a25 */ /* 0x000fe200078e00ff */
[----:B------:R-:W-:Y:S01]  /*e060*/  MOV R5, R249 ;  /* 0x000000f900057202 */ /* 0x000fe20000000f00 */
[----:B------:R-:W-:-:S04]  /*e070*/  DEPBAR.LE SB0, 0x0 ;  /* 0x000080000000791a */ /* 0x000fc80000000000 */
[----:B------:R-:W-:Y:S01]  /*e080*/  IMAD R0, R137, c[0x0][0x20c], R0 ;  /* 0x0000830089007a24 */ /* 0x000fe200078e0200 */
[----:B------:R-:W1:Y:S01]  /*e090*/  S2R R6, SR_TID.X ;  /* 0x0000000000067919 */ /* 0x000e620000002100 */
[----:B------:R-:W-:Y:S01]  /*e0a0*/  IMAD.WIDE.U32 R4, R2, 0x30, R4 ;  /* 0x0000003002047825 */ /* 0x000fe200078e0004 */
[----:B------:R-:W-:Y:S02]  /*e0b0*/  LOP3.LUT P2, RZ, R55, 0x1, RZ, 0xc0, !PT ;  /* 0x0000000137ff7812 */ /* 0x000fe4000784c0ff */
[----:B------:R-:W-:Y:S01]  /*e0c0*/  IADD3 R0, R3, R0, RZ ;  /* 0x0000000003007210 */ /* 0x000fe20007ffe0ff */
[----:B------:R-:W-:Y:S01]  /*e0d0*/  BAR.SYNC.DEFER_BLOCKING 0x0 ;  /* 0x0000000000007b1d */ /* 0x000fe20000010000 */
[----:B------:R-:W-:Y:S02]  /*e0e0*/  LEA R2, P0, R4, c[0x0][0x1f8], 0x1 ;  /* 0x00007e0004027a11 */ /* 0x000fe400078008ff */
[----:B------:R-:W-:Y:S01]  /*e0f0*/  LOP3.LUT P3, RZ, R55, 0x2, RZ, 0xc0, !PT ;  /* 0x0000000237ff7812 */ /* 0x000fe2000786c0ff */
[----:B------:R-:W-:Y:S01]  /*e100*/  IMAD R3, R0, 0x30, RZ ;  /* 0x0000003000037824 */ /* 0x000fe200078e02ff */
[----:B------:R-:W-:Y:S01]  /*e110*/  IADD3 R0, R57, R159, -R243 ;  /* 0x0000009f39007210 */ /* 0x000fe20007ffe8f3 */
[----:B------:R-:W2:Y:S03]  /*e120*/  LDL R235, [R1+0x8] ;  /* 0x0000080001eb7983 */ /* 0x000ea60000100800 */
[----:B------:R-:W-:-:S04]  /*e130*/  IADD3 R3, R5, R3, RZ ;  /* 0x0000000305037210 */ /* 0x000fc80007ffe0ff */
[----:B------:R-:W-:Y:S02]  /*e140*/  LEA.HI.X R3, R4, c[0x0][0x1fc], R3, 0x1, P0 ;  /* 0x00007f0004037a11 */ /* 0x000fe400000f0c03 */
[----:B------:R-:W-:Y:S02]  /*e150*/  ISETP.LT.OR P0, PT, R0, 0x1, !P2 ;  /* 0x000000010000780c */ /* 0x000fe40005701670 */
[----:B------:R-:W-:Y:S02]  /*e160*/  SHF.L.U32 R201, R241, 0x1, RZ ;  /* 0x00000001f1c97819 */ /* 0x000fe400000006ff */
[----:B-1----:R-:W-:Y:S01]  /*e170*/  ISETP.GT.AND P4, PT, R6, 0x3f, PT ;  /* 0x0000003f0600780c */ /* 0x002fe20003f84270 */
[----:B------:R-:W-:Y:S04]  /*e180*/  LDSM.16.M88.4 R8, [R190] ;  /* 0x00000000be08783b */ /* 0x000fe80000000200 */
[----:B------:R-:W-:Y:S04]  /*e190*/  LDSM.16.M88.4 R4, [R190+0x1000] ;  /* 0x00100000be04783b */ /* 0x000fe80000000200 */
[----:B------:R-:W1:Y:S04]  /*e1a0*/  LDSM.16.M88.4 R16, [R155] ;  /* 0x000000009b10783b */ /* 0x000e680000000200 */
[----:B------:R-:W4:Y:S04]  /*e1b0*/  LDSM.16.M88.4 R20, [R155+0x400] ;  /* 0x000400009b14783b */ /* 0x000f280000000200 */
[----:B------:R-:W3:Y:S04]  /*e1c0*/  LDSM.16.M88.4 R44, [R155+0x800] ;  /* 0x000800009b2c783b */ /* 0x000ee80000000200 */
[----:B------:R-:W-:Y:S04]  /*e1d0*/  LDSM.16.M88.4 R40, [R191] ;  /* 0x00000000bf28783b */ /* 0x000fe80000000200 */
[----:B------:R-:W-:Y:S04]  /*e1e0*/  LDSM.16.M88.4 R32, [R191+0x1000] ;  /* 0x00100000bf20783b */ /* 0x000fe80000000200 */
[----:B------:R-:W1:Y:S04]  /*e1f0*/  LDSM.16.M88.4 R48, [R192] ;  /* 0x00000000c030783b */ /* 0x000e680000000200 */
[----:B------:R-:W-:Y:S04]  /*e200*/  LDSM.16.M88.4 R76, [R200] ;  /* 0x00000000c84c783b */ /* 0x000fe80000000200 */
[----:B------:R-:W-:Y:S04]  /*e210*/  LDSM.16.M88.4 R88, [R199] ;  /* 0x00000000c758783b */ /* 0x000fe80000000200 */
[----:B------:R-:W-:Y:S01]  /*e220*/  @!PT LDS RZ, [RZ] ;  /* 0x00000000fffff984 */ /* 0x000fe20000000800 */
[----:B------:R-:W-:Y:S01]  /*e230*/  @!PT LDS RZ, [RZ] ;  /* 0x00000000fffff984 */ /* 0x000fe20000000800 */
[----:B------:R-:W-:Y:S01]  /*e240*/  @!PT LDS RZ, [RZ] ;  /* 0x00000000fffff984 */ /* 0x000fe20000000800 */
[----:B------:R1:W-:Y:S01]  /*e250*/  LDGSTS.E.BYPASS.LTC128B.128 [R201+0x1880], [R2.64], !P0 ;  /* 0x0188000002c97fae */ /* 0x0003e2000c101d46 */
[----:B------:R-:W-:-:S02]  /*e260*/  ISETP.LT.OR P0, PT, R0, 0x1, !P3 ;  /* 0x000000010000780c */ /* 0x000fc40005f01670 */
[----:B------:R-:W-:Y:S02]  /*e270*/  @!P4 MOV R13, c[0x0][0x208] ;  /* 0x00008200000dca02 */ /* 0x000fe40000000f00 */
[----:B------:R-:W-:-:S09]  /*e280*/  @!P4 MOV R14, c[0x0][0x20c] ;  /* 0x00008300000eca02 */ /* 0x000fd20000000f00 */
[----:B------:R2:W-:Y:S01]  /*e290*/  LDGSTS.E.BYPASS.LTC128B.128 [R201+0x2480], [R2.64+0x40], !P0 ;  /* 0x0248004002c97fae */ /* 0x0005e2000c101d46 */
[----:B------:R-:W-:-:S04]  /*e2a0*/  @!P4 LEA R12, P0, R13, R2, 0x6 ;  /* 0x000000020d0cc211 */ /* 0x000fc800078030ff */
[----:B------:R-:W-:Y:S02]  /*e2b0*/  @!P4 LEA.HI.X R13, R13, R3, R14, 0x6, P0 ;  /* 0x000000030d0dc211 */ /* 0x000fe400000f340e */
        /* <DEDUP_REMOVED lines=11> */
[----:B-----5:R-:W-:Y:S04]  /*e370*/  LDSM.16.M88.4 R60, [R155+0xc00] ;  /* 0x000c00009b3c783b */ /* 0x020fe80000000200 */
[----:B------:R-:W1:Y:S01]  /*e380*/  LDSM.16.M88.4 R36, [R190+0x2000] ;  /* 0x00200000be24783b */ /* 0x000e620000000200 */
[C---:B----4-:R-:W-:Y:S03]  /*e390*/  HMMA.16816.F32.BF16 R80, R4.reuse, R20, RZ ;  /* 0x000000140450723c */ /* 0x050fe600000418ff */
[----:B------:R-:W4:Y:S04]  /*e3a0*/  LDSM.16.M88.4 R28, [R190+0x3000] ;  /* 0x00300000be1c783b */ /* 0x000f280000000200 */
[----:B------:R-:W-:Y:S01]  /*e3b0*/  LDSM.16.M88.4 R56, [R198] ;  /* 0x00000000c638783b */ /* 0x000fe20000000200 */
[C---:B------:R-:W-:Y:S03]  /*e3c0*/  HMMA.16816.F32.BF16 R68, R4.reuse, R22, RZ ;  /* 0x000000160444723c */ /* 0x040fe600000418ff */
[----:B------:R-:W0:Y:S05]  /*e3d0*/  LDGDEPBAR ;  /* 0x00000000000079af */ /* 0x000e2a0000000000 */
[C---:B---3--:R-:W-:Y:S08]  /*e3e0*/  HMMA.16816.F32.BF16 R64, R4.reuse, R44, RZ ;  /* 0x0000002c0440723c */ /* 0x048ff000000418ff */
[C---:B-1----:R-:W-:Y:S08]  /*e3f0*/  HMMA.16816.F32.BF16 R12, R4.reuse, R18, RZ ;  /* 0x00000012040c723c */ /* 0x042ff000000418ff */
[----:B------:R-:W-:Y:S08]  /*e400*/  HMMA.16816.F32.BF16 R84, R4, R46, RZ ;  /* 0x0000002e0454723c */ /* 0x000ff000000418ff */
[----:B------:R-:W-:Y:S01]  /*e410*/  HMMA.16816.F32.BF16 R4, R40, R48, R24 ;  /* 0x000000302804723c */ /* 0x000fe20000041818 */
[----:B------:R-:W1:Y:S07]  /*e420*/  LDSM.16.M88.4 R24, [R191+0x2000] ;  /* 0x00200000bf18783b */ /* 0x000e6e0000000200 */
[C---:B------:R-:W-:Y:S01]  /*e430*/  HMMA.16816.F32.BF16 R72, R8.reuse, R18, RZ ;  /* 0x000000120848723c */ /* 0x040fe200000418ff */
[----:B------:R-:W-:Y:S07]  /*e440*/  LDSM.16.M88.4 R16, [R190+0x4000] ;  /* 0x00400000be10783b */ /* 0x000fee0000000200 */
[C---:B------:R-:W-:Y:S08]  /*e450*/  HMMA.16816.F32.BF16 R96, R8.reuse, R20, RZ ;  /* 0x000000140860723c */ /* 0x040ff000000418ff */
[C---:B------:R-:W-:Y:S01]  /*e460*/  HMMA.16816.F32.BF16 R108, R8.reuse, R22, RZ ;  /* 0x00000016086c723c */ /* 0x040fe200000418ff */
[----:B------:R-:W3:Y:S07]  /*e470*/  LDSM.16.M88.4 R20, [R191+0x3000] ;  /* 0x00300000bf14783b */ /* 0x000eee0000000200 */
[C---:B------:R-:W-:Y:S08]  /*e480*/  HMMA.16816.F32.BF16 R116, R8.reuse, R44, RZ ;  /* 0x0000002c0874723c */ /* 0x040ff000000418ff */
[----:B------:R-:W-:Y:S01]  /*e490*/  HMMA.16816.F32.BF16 R112, R8, R46, RZ ;  /* 0x0000002e0870723c */ /* 0x000fe200000418ff */
[----:B------:R-:W-:Y:S07]  /*e4a0*/  LDSM.16.M88.4 R44, [R195] ;  /* 0x00000000c32c783b */ /* 0x000fee0000000200 */
[----:B------:R-:W-:Y:S01]  /*e4b0*/  HMMA.16816.F32.BF16 R8, R32, R48, R52 ;  /* 0x000000302008723c */ /* 0x000fe20000041834 */
[----:B------:R-:W1:Y:S07]  /*e4c0*/  LDSM.16.M88.4 R52, [R155+0x1800] ;  /* 0x001800009b34783b */ /* 0x000e6e0000000200 */
[----:B------:R-:W-:Y:S08]  /*e4d0*/  HMMA.16816.F32.BF16 R4, R36, R60, R4 ;  /* 0x0000003c2404723c */ /* 0x000ff00000041804 */
[-C--:B------:R-:W-:Y:S01]  /*e4e0*/  HMMA.16816.F32.BF16 R92, R32, R50.reuse, R12 ;  /* 0x00000032205c723c */ /* 0x080fe2000004180c */
[----:B------:R-:W2:Y:S07]  /*e4f0*/  LDSM.16.M88.4 R12, [R190+0x5000] ;  /* 0x00500000be0c783b */ /* 0x000eae0000000200 */
[----:B------:R-:W-:Y:S08]  /*e500*/  HMMA.16816.F32.BF16 R72, R40, R50, R72 ;  /* 0x000000322848723c */ /* 0x000ff00000041848 */
[----:B----4-:R-:W-:Y:S01]  /*e510*/  HMMA.16816.F32.BF16 R48, R28, R60, R8 ;  /* 0x0000003c1c30723c */ /* 0x010fe20000041808 */
[----:B------:R-:W4:Y:S07]  /*e520*/  LDSM.16.M88.4 R8, [R191+0x4000] ;  /* 0x00400000bf08783b */ /* 0x000f2e0000000200 */
[----:B------:R-:W-:Y:S08]  /*e530*/  HMMA.16816.F32.BF16 R124, R32, R88, R64 ;  /* 0x00000058207c723c */ /* 0x000ff00000041840 */
[----:B-1----:R-:W-:Y:S01]  /*e540*/  HMMA.16816.F32.BF16 R64, R24, R56, R4 ;  /* 0x000000381840723c */ /* 0x002fe20000041804 */
[----:B------:R-:W-:Y:S07]  /*e550*/  LDSM.16.M88.4 R4, [R191+0x5000] ;  /* 0x00500000bf04783b */ /* 0x000fee0000000200 */
[C---:B------:R-:W-:Y:S08]  /*e560*/  HMMA.16816.F32.BF16 R104, R32.reuse, R76, R80 ;  /* 0x0000004c2068723c */ /* 0x040ff00000041850 */
[C---:B------:R-:W-:Y:S08]  /*e570*/  HMMA.16816.F32.BF16 R120, R32.reuse, R78, R68 ;  /* 0x0000004e2078723c */ /* 0x040ff00000041844 */
[----:B------:R-:W-:Y:S08]  /*e580*/  HMMA.16816.F32.BF16 R128, R32, R90, R84 ;  /* 0x0000005a2080723c */ /* 0x000ff00000041854 */
[----:B---3--:R-:W-:Y:S01]  /*e590*/  HMMA.16816.F32.BF16 R32, R20, R56, R48 ;  /* 0x000000381420723c */ /* 0x008fe20000041830 */
[----:B------:R-:W1:Y:S07]  /*e5a0*/  LDSM.16.M88.4 R48, [R155+0x1000] ;  /* 0x001000009b30783b */ /* 0x000e6e0000000200 */
[----:B------:R-:W-:Y:S08]  /*e5b0*/  HMMA.16816.F32.BF16 R72, R36, R62, R72 ;  /* 0x0000003e2448723c */ /* 0x000ff00000041848 */
[C---:B------:R-:W-:Y:S08]  /*e5c0*/  HMMA.16816.F32.BF16 R84, R40.reuse, R76, R96 ;  /* 0x0000004c2854723c */ /* 0x040ff00000041860 */
[----:B------:R-:W-:Y:S08]  /*e5d0*/  HMMA.16816.F32.BF16 R96, R40, R78, R108 ;  /* 0x0000004e2860723c */ /* 0x000ff0000004186c */
[----:B------:R-:W-:Y:S01]  /*e5e0*/  HMMA.16816.F32.BF16 R76, R28, R62, R92 ;  /* 0x0000003e1c4c723c */ /* 0x000fe2000004185c */
[----:B------:R-:W3:Y:S07]  /*e5f0*/  LDSM.16.M88.4 R60, [R197] ;  /* 0x00000000c53c783b */ /* 0x000eee0000000200 */
[-C--:B------:R-:W-:Y:S08]  /*e600*/  HMMA.16816.F32.BF16 R68, R16, R52.reuse, R64 ;  /* 0x000000341044723c */ /* 0x080ff00000041840 */
[----:B--2---:R-:W-:Y:S08]  /*e610*/  HMMA.16816.F32.BF16 R32, R12, R52, R32 ;  /* 0x000000340c20723c */ /* 0x004ff00000041820 */
[-C--:B------:R-:W-:Y:S08]  /*e620*/  HMMA.16816.F32.BF16 R64, R24, R58.reuse, R72 ;  /* 0x0000003a1840723c */ /* 0x080ff00000041848 */
[----:B------:R-:W-:Y:S08]  /*e630*/  HMMA.16816.F32.BF16 R72, R20, R58, R76 ;  /* 0x0000003a1448723c */ /* 0x000ff0000004184c */
[----:B----4-:R-:W-:Y:S08]  /*e640*/  HMMA.16816.F32.BF16 R80, R8, R44, R68 ;  /* 0x0000002c0850723c */ /* 0x010ff00000041844 */
[----:B-1----:R-:W-:Y:S08]  /*e650*/  HMMA.16816.F32.BF16 R68, R36, R48, R84 ;  /* 0x000000302444723c */ /* 0x002ff00000041854 */
[----:B------:R-:W-:Y:S01]  /*e660*/  HMMA.16816.F32.BF16 R76, R4, R44, R32 ;  /* 0x0000002c044c723c */ /* 0x000fe20000041820 */
[----:B------:R-:W1:Y:S07]  /*e670*/  LDSM.16.M88.4 R32, [R155+0x1c00] ;  /* 0x001c00009b20783b */ /* 0x000e6e0000000200 */
[----:B------:R-:W-:Y:S01]  /*e680*/  HMMA.16816.F32.BF16 R56, R16, R54, R64 ;  /* 0x000000361038723c */ /* 0x000fe20000041840 */
[----:B------:R-:W-:-:S07]  /*e690*/  FMUL.FTZ R0, R80, c[0x0][0x320] ;  /* 0x0000c80050007a20 */ /* 0x000fce0000410000 */
[C---:B------:R-:W-:Y:S01]  /*e6a0*/  HMMA.16816.F32.BF16 R92, R40.reuse, R88, R116 ;  /* 0x00000058285c723c */ /* 0x040fe20000041874 */
[----:B------:R2:W4:Y:S07]  /*e6b0*/  MUFU.TANH R110, R0 ;  /* 0x00000000006e7308 */ /* 0x00052e0000002400 */
[----:B------:R-:W-:Y:S08]  /*e6c0*/  HMMA.16816.F32.BF16 R112, R40, R90, R112 ;  /* 0x0000005a2870723c */ /* 0x000ff00000041870 */
[----:B------:R-:W-:Y:S01]  /*e6d0*/  HMMA.16816.F32.BF16 R52, R12, R54, R72 ;  /* 0x000000360c34723c */ /* 0x000fe20000041848 */
[----:B--2---:R-:W-:-:S07]  /*e6e0*/  FMUL.FTZ R0, R81, c[0x0][0x320] ;  /* 0x0000c80051007a20 */ /* 0x004fce0000410000 */
[----:B------:R-:W-:Y:S01]  /*e6f0*/  HMMA.16816.F32.BF16 R40, R28, R48, R104 ;  /* 0x000000301c28723c */ /* 0x000fe20000041868 */
[----:B------:R2:W1:Y:S07]  /*e700*/  MUFU.TANH R109, R0 ;  /* 0x00000000006d7308 */ /* 0x00046e0000002400 */
[----:B---3--:R-:W-:Y:S01]  /*e710*/  HMMA.16816.F32.BF16 R64, R24, R60, R68 ;  /* 0x0000003c1840723c */ /* 0x008fe20000041844 */
[----:B--2---:R-:W-:-:S07]  /*e720*/  FMUL.FTZ R0, R82, c[0x0][0x320] ;  /* 0x0000c80052007a20 */ /* 0x004fce0000410000 */
[----:B------:R-:W-:Y:S01]  /*e730*/  HMMA.16816.F32.BF16 R72, R8, R46, R56 ;  /* 0x0000002e0848723c */ /* 0x000fe20000041838 */
[----:B------:R-:W2:Y:S01]  /*e740*/  LDSM.16.M88.4 R56, [R194] ;  /* 0x00000000c238783b */ /* 0x000ea20000000200 */
[----:B------:R3:W1:Y:S06]  /*e750*/  MUFU.TANH R107, R0 ;  /* 0x00000000006b7308 */ /* 0x00066c0000002400 */
[----:B------:R-:W-:Y:S01]  /*e760*/  HMMA.16816.F32.BF16 R40, R20, R60, R40 ;  /* 0x0000003c1428723c */ /* 0x000fe20000041828 */
[----:B---3--:R-:W-:-:S04]  /*e770*/  FMUL.FTZ R0, R83, c[0x0][0x320] ;  /* 0x0000c80053007a20 */ /* 0x008fc80000410000 */
[----:B------:R3:W1:Y:S03]  /*e780*/  MUFU.TANH R108, R0 ;  /* 0x00000000006c7308 */ /* 0x0006660000002400 */
[----:B------:R-:W-:Y:S01]  /*e790*/  HMMA.16816.F32.BF16 R80, R4, R46, R52 ;  /* 0x0000002e0450723c */ /* 0x000fe20000041834 */
[----:B------:R-:W2:Y:S07]  /*e7a0*/  LDSM.16.M88.4 R52, [R155+0x1400] ;  /* 0x001400009b34783b */ /* 0x000eae0000000200 */
[----:B------:R-:W-:Y:S01]  /*e7b0*/  HMMA.16816.F32.BF16 R44, R36, R50, R96 ;  /* 0x00000032242c723c */ /* 0x000fe20000041860 */
[----:B---3--:R-:W-:-:S04]  /*e7c0*/  FMUL.FTZ R0, R76, c[0x0][0x320] ;  /* 0x0000c8004c007a20 */ /* 0x008fc80000410000 */
[----:B------:R3:W2:Y:S03]  /*e7d0*/  MUFU.TANH R106, R0 ;  /* 0x00000000006a7308 */ /* 0x0006a60000002400 */
[----:B-1----:R-:W-:Y:S01]  /*e7e0*/  HMMA.16816.F32.BF16 R64, R16, R32, R64 ;  /* 0x000000201040723c */ /* 0x002fe20000041840 */
[----:B---3--:R-:W-:-:S04]  /*e7f0*/  FMUL.FTZ R0, R77, c[0x0][0x320] ;  /* 0x0000c8004d007a20 */ /* 0x008fc80000410000 */
[----:B------:R1:W3:Y:S03]  /*e800*/  MUFU.TANH R105, R0 ;  /* 0x0000000000697308 */ /* 0x0002e60000002400 */
[----:B------:R-:W-:Y:S01]  /*e810*/  HMMA.16816.F32.BF16 R68, R28, R50, R120 ;  /* 0x000000321c44723c */ /* 0x000fe20000041878 */
[----:B-1----:R-:W-:-:S04]  /*e820*/  FMUL.FTZ R0, R78, c[0x0][0x320] ;  /* 0x0000c8004e007a20 */ /* 0x002fc80000410000 */
[----:B------:R1:W1:Y:S03]  /*e830*/  MUFU.TANH R103, R0 ;  /* 0x0000000000677308 */ /* 0x0002660000002400 */
[----:B------:R-:W-:Y:S01]  /*e840*/  HMMA.16816.F32.BF16 R40, R12, R32, R40 ;  /* 0x000000200c28723c */ /* 0x000fe20000041828 */
[----:B-1----:R-:W-:-:S04]  /*e850*/  FMUL.FTZ R0, R79, c[0x0][0x320] ;  /* 0x0000c8004f007a20 */ /* 0x002fc80000410000 */
[----:B------:R1:W1:Y:S03]  /*e860*/  MUFU.TANH R104, R0 ;  /* 0x0000000000687308 */ /* 0x0002660000002400 */
[----:B------:R-:W-:Y:S01]  /*e870*/  HMMA.16816.F32.BF16 R48, R24, R62, R44 ;  /* 0x0000003e1830723c */ /* 0x000fe2000004182c */
[----:B------:R-:W3:Y:S01]  /*e880*/  LDSM.16.M88.4 R44, [R196] ;  /* 0x00000000c42c783b */ /* 0x000ee20000000200 */
[----:B-1----:R-:W-:-:S04]  /*e890*/  FMUL.FTZ R0, R72, c[0x0][0x320] ;  /* 0x0000c80048007a20 */ /* 0x002fc80000410000 */
[----:B------:R1:W1:Y:S02]  /*e8a0*/  MUFU.TANH R102, R0 ;  /* 0x0000000000667308 */ /* 0x0002640000002400 */
[----:B--2---:R-:W-:Y:S01]  /*e8b0*/  HMMA.16816.F32.BF16 R76, R8, R56, R64 ;  /* 0x00000038084c723c */ /* 0x004fe20000041840 */
[----:B-1----:R-:W-:-:S05]  /*e8c0*/  FMUL.FTZ R0, R73, c[0x0][0x320] ;  /* 0x0000c80049007a20 */ /* 0x002fca0000410000 */
[----:B------:R1:W2:Y:S02]  /*e8d0*/  MUFU.TANH R97, R0 ;  /* 0x0000000000617308 */ /* 0x0002a40000002400 */
[----:B------:R-:W-:Y:S01]  /*e8e0*/  HMMA.16816.F32.BF16 R64, R20, R62, R68 ;  /* 0x0000003e1440723c */ /* 0x000fe20000041844 */
[----:B-1----:R-:W-:-:S05]  /*e8f0*/  FMUL.FTZ R0, R74, c[0x0][0x320] ;  /* 0x0000c8004a007a20 */ /* 0x002fca0000410000 */
[----:B------:R1:W1:Y:S02]  /*e900*/  MUFU.TANH R98, R0 ;  /* 0x0000000000627308 */ /* 0x0002640000002400 */
[----:B------:R-:W-:Y:S01]  /*e910*/  HMMA.16816.F32.BF16 R60, R36, R52, R92 ;  /* 0x00000034243c723c */ /* 0x000fe2000004185c */
[----:B-1----:R-:W-:-:S05]  /*e920*/  FMUL.FTZ R0, R75, c[0x0][0x320] ;  /* 0x0000c8004b007a20 */ /* 0x002fca0000410000 */
[----:B------:R1:W1:Y:S02]  /*e930*/  MUFU.TANH R99, R0 ;  /* 0x0000000000637308 */ /* 0x0002640000002400 */
[----:B------:R-:W-:Y:S01]  /*e940*/  HMMA.16816.F32.BF16 R84, R4, R56, R40 ;  /* 0x000000380454723c */ /* 0x000fe20000041828 */
[----:B------:R-:W2:Y:S01]  /*e950*/  LDSM.16.M88.4 R40, [R155+0x2000] ;  /* 0x002000009b28783b */ /* 0x000ea20000000200 */
[----:B-1----:R-:W-:-:S04]  /*e960*/  FMUL.FTZ R0, R80, c[0x0][0x320] ;  /* 0x0000c80050007a20 */ /* 0x002fc80000410000 */
[----:B------:R1:W1:Y:S02]  /*e970*/  MUFU.TANH R96, R0 ;  /* 0x0000000000607308 */ /* 0x0002640000002400 */
[----:B------:R-:W-:Y:S01]  /*e980*/  HMMA.16816.F32.BF16 R48, R16, R34, R48 ;  /* 0x000000221030723c */ /* 0x000fe20000041830 */
[----:B-1----:R-:W-:-:S05]  /*e990*/  FMUL.FTZ R0, R81, c[0x0][0x320] ;  /* 0x0000c80051007a20 */ /* 0x002fca0000410000 */
[----:B------:R1:W1:Y:S02]  /*e9a0*/  MUFU.TANH R91, R0 ;  /* 0x00000000005b7308 */ /* 0x0002640000002400 */
[----:B------:R-:W-:Y:S01]  /*e9b0*/  HMMA.16816.F32.BF16 R72, R28, R52, R124 ;  /* 0x000000341c48723c */ /* 0x000fe2000004187c */
[----:B-1----:R-:W-:-:S05]  /*e9c0*/  FMUL.FTZ R0, R82, c[0x0][0x320] ;  /* 0x0000c80052007a20 */ /* 0x002fca0000410000 */
[----:B------:R1:W1:Y:S02]  /*e9d0*/  MUFU.TANH R88, R0 ;  /* 0x0000000000587308 */ /* 0x0002640000002400 */
[----:B---3--:R-:W-:Y:S01]  /*e9e0*/  HMMA.16816.F32.BF16 R60, R24, R44, R60 ;  /* 0x0000002c183c723c */ /* 0x008fe2000004183c */
[----:B-1----:R-:W-:-:S05]  /*e9f0*/  FMUL.FTZ R0, R83, c[0x0][0x320] ;  /* 0x0000c80053007a20 */ /* 0x002fca0000410000 */
[----:B------:R1:W3:Y:S02]  /*ea00*/  MUFU.TANH R89, R0 ;  /* 0x0000000000597308 */ /* 0x0002e40000002400 */
        /* <DEDUP_REMOVED lines=92> */
[----:B------:R-:W-:Y:S01]  /*efd0*/  ISETP.NE.AND P4, PT, R141, RZ, PT ;  /* 0x000000ff8d00720c */ /* 0x000fe20003f85270 */
        /* <DEDUP_REMOVED lines=27> */
.L_x_261:
[----:B--234-:R-:W-:Y:S05]  /*f190*/  BSYNC B0 ;  /* 0x0000000000007941 */ /* 0x01cfea0003800000 */
.L_x_260:
[----:B-1----:R-:W2:Y:S04]  /*f1a0*/  LDL R0, [R1+0x20] ;  /* 0x0000200001007983 */ /* 0x002ea80000100800 */
[----:B------:R-:W-:Y:S04]  /*f1b0*/  LDSM.16.MT88.4 R44, [R188] ;  /* 0x00000000bc2c783b */ /* 0x000fe80000004200 */
        /* <DEDUP_REMOVED lines=13> */
[----:B------:R-:W-:Y:S02]  /*f290*/  FSEL R27, R103, -INF , P2 ;  /* 0xff800000671b7808 */ /* 0x000fe40001000000 */
[----:B------:R-:W-:Y:S02]  /*f2a0*/  FSEL R23, R106, -INF , P2 ;  /* 0xff8000006a177808 */ /* 0x000fe40001000000 */
[----:B------:R-:W-:Y:S02]  /*f2b0*/  FSEL R18, R107, -INF , P2 ;  /* 0xff8000006b127808 */ /* 0x000fe40001000000 */
[----:B------:R-:W-:-:S02]  /*f2c0*/  ISETP.GT.AND P2, PT, R0, 0x10, PT ;  /* 0x000000100000780c */ /* 0x000fc40003f44270 */
[----:B------:R-:W-:Y:S02]  /*f2d0*/  FSEL R8, R97, -INF , P4 ;  /* 0xff80000061087808 */ /* 0x000fe40002000000 */
[----:B------:R-:W-:Y:S02]  /*f2e0*/  FMNMX.FTZ R2, R7, R2, !PT ;  /* 0x0000000207027209 */ /* 0x000fe40007810000 */
[----:B------:R-:W-:Y:S02]  /*f2f0*/  FSEL R9, R82, -INF , P2 ;  /* 0xff80000052097808 */ /* 0x000fe40001000000 */
[----:B------:R-:W-:Y:S02]  /*f300*/  ISETP.GT.AND P2, PT, R0, 0x11, PT ;  /* 0x000000110000780c */ /* 0x000fe40003f44270 */
        /* <DEDUP_REMOVED lines=17> */
[----:B------:R-:W-:Y:S02]  /*f420*/  FSEL R26, R105, -INF , P1 ;  /* 0xff800000691a7808 */ /* 0x000fe40000800000 */
[----:B------:R-:W-:Y:S02]  /*f430*/  FSEL R21, R108, -INF , P1 ;  /* 0xff8000006c157808 */ /* 0x000fe40000800000 */
[----:B------:R-:W-:-:S02]  /*f440*/  ISETP.GT.AND P0, PT, R0, 0x10, PT ;  /* 0x000000100000780c */ /* 0x000fc40003f04270 */
[----:B------:R-:W-:Y:S02]  /*f450*/  ISETP.GT.AND P1, PT, R0, 0x28, PT ;  /* 0x000000280000780c */ /* 0x000fe40003f24270 */
[----:B------:R-:W-:Y:S02]  /*f460*/  FSEL R137, R33, -INF , P2 ;  /* 0xff80000021897808 */ /* 0x000fe40001000000 */
[----:B------:R-:W-:Y:S02]  /*f470*/  FMNMX.FTZ R2, R138, R2, !PT ;  /* 0x000000028a027209 */ /* 0x000fe40007810000 */
[----:B------:R-:W-:Y:S02]  /*f480*/  FSEL R34, R72, -INF , P0 ;  /* 0xff80000048227808 */ /* 0x000fe40000000000 */
[----:B------:R-:W-:Y:S02]  /*f490*/  FSEL R29, R80, -INF , P0 ;  /* 0xff800000501d7808 */ /* 0x000fe40000000000 */
[----:B------:R-:W-:-:S02]  /*f4a0*/  FSEL R16, R83, -INF , P0 ;  /* 0xff80000053107808 */ /* 0x000fc40000000000 */
[----:B------:R-:W-:Y:S02]  /*f4b0*/  ISETP.GT.AND P0, PT, R0, 0x29, PT ;  /* 0x000000290000780c */ /* 0x000fe40003f04270 */
[----:B------:R-:W-:Y:S02]  /*f4c0*/  FSEL R136, R14, -INF , P1 ;  /* 0xff8000000e887808 */ /* 0x000fe40000800000 */
[----:B------:R-:W-:Y:S02]  /*f4d0*/  FMNMX.FTZ R2, R137, R2, !PT ;  /* 0x0000000289027209 */ /* 0x000fe40007810000 */
[----:B------:R-:W-:Y:S02]  /*f4e0*/  FSEL R131, R12, -INF , P0 ;  /* 0xff8000000c837808 */ /* 0x000fe40000000000 */
[----:B------:R-:W-:Y:S02]  /*f4f0*/  FMNMX.FTZ R2, R136, R2, !PT ;  /* 0x0000000288027209 */ /* 0x000fe40007810000 */
[----:B------:R-:W-:-:S02]  /*f500*/  FSEL R30, R89, -INF , P4 ;  /* 0xff800000591e7808 */ /* 0x000fc40002000000 */
[----:B------:R-:W-:Y:S02]  /*f510*/  FMNMX.FTZ R2, R131, R2, !PT ;  /* 0x0000000283027209 */ /* 0x000fe40007810000 */
[----:B------:R-:W-:Y:S02]  /*f520*/  FSEL R24, R91, -INF , P4 ;  /* 0xff8000005b187808 */ /* 0x000fe40002000000 */
[----:B------:R-:W-:Y:S01]  /*f530*/  FSEL R17, R99, -INF , P4 ;  /* 0xff80000063117808 */ /* 0x000fe20002000000 */
[----:B------:R-:W1:Y:S01]  /*f540*/  SHFL.BFLY PT, R3, R2, 0x2, 0x1f ;  /* 0x0c401f0002037f89 */ /* 0x000e6200000e0000 */
[----:B------:R-:W-:Y:S02]  /*f550*/  FSEL R14, R55, -INF , P6 ;  /* 0xff800000370e7808 */ /* 0x000fe40003000000 */
[----:B------:R-:W-:Y:S02]  /*f560*/  FSEL R15, R54, -INF , P5 ;  /* 0xff800000360f7808 */ /* 0x000fe40002800000 */
[----:B------:R-:W-:Y:S01]  /*f570*/  FSEL R128, R48, -INF , P3 ;  /* 0xff80000030807808 */ /* 0x000fe20001800000 */
[----:B------:R-:W-:Y:S01]  /*f580*/  LDSM.16.MT88.4 R52, [R188+0x1800] ;  /* 0x00180000bc34783b */ /* 0x000fe20000004200 */
[----:B------:R-:W-:-:S02]  /*f590*/  FSEL R127, R38, -INF , P2 ;  /* 0xff800000267f7808 */ /* 0x000fc40001000000 */
[----:B------:R-:W-:Y:S01]  /*f5a0*/  FSEL R126, R32, -INF , P1 ;  /* 0xff800000207e7808 */ /* 0x000fe20000800000 */
[----:B------:R-:W-:Y:S01]  /*f5b0*/  LDSM.16.MT88.4 R48, [R189+0x400] ;  /* 0x00040000bd30783b */ /* 0x000fe20000004200 */
[----:B------:R-:W-:Y:S02]  /*f5c0*/  FSEL R125, R22, -INF , P0 ;  /* 0xff800000167d7808 */ /* 0x000fe40000000000 */
[----:B------:R-:W-:Y:S02]  /*f5d0*/  FSEL R33, R56, -INF , P6 ;  /* 0xff80000038217808 */ /* 0x000fe40003000000 */
[----:B------:R-:W-:Y:S02]  /*f5e0*/  FSEL R32, R57, -INF , P5 ;  /* 0xff80000039207808 */ /* 0x000fe40002800000 */
[----:B------:R-:W-:Y:S02]  /*f5f0*/  FSEL R124, R41, -INF , P3 ;  /* 0xff800000297c7808 */ /* 0x000fe40001800000 */
[----:B------:R-:W-:-:S02]  /*f600*/  FSEL R123, R40, -INF , P2 ;  /* 0xff800000287b7808 */ /* 0x000fc40001000000 */
[----:B------:R-:W-:Y:S02]  /*f610*/  FSEL R122, R35, -INF , P1 ;  /* 0xff800000237a7808 */ /* 0x000fe40000800000 */
[----:B------:R-:W-:Y:S02]  /*f620*/  FSEL R119, R36, -INF , P0 ;  /* 0xff80000024777808 */ /* 0x000fe40000000000 */
[----:B-1----:R-:W-:Y:S02]  /*f630*/  FMNMX.FTZ R2, R2, R3, !PT ;  /* 0x0000000302027209 */ /* 0x002fe40007810000 */
[----:B------:R-:W-:Y:S02]  /*f640*/  FSEL R118, R43, -INF , P3 ;  /* 0xff8000002b767808 */ /* 0x000fe40001800000 */
[----:B------:R-:W-:Y:S01]  /*f650*/  FSEL R103, R42, -INF , P2 ;  /* 0xff8000002a677808 */ /* 0x000fe20001000000 */
[----:B------:R-:W1:Y:S01]  /*f660*/  SHFL.BFLY PT, R3, R2, 0x1, 0x1f ;  /* 0x0c201f0002037f89 */ /* 0x000e6200000e0000 */
[----:B------:R-:W-:-:S02]  /*f670*/  FSEL R117, R39, -INF , P1 ;  /* 0xff80000027757808 */ /* 0x000fc40000800000 */
[----:B------:R-:W-:Y:S01]  /*f680*/  FSEL R116, R37, -INF , P0 ;  /* 0xff80000025747808 */ /* 0x000fe20000000000 */
[----:B------:R-:W-:Y:S04]  /*f690*/  LDSM.16.MT88.4 R40, [R189] ;  /* 0x00000000bd28783b */ /* 0x000fe80000004200 */
[----:B------:R-:W-:Y:S01]  /*f6a0*/  LDSM.16.MT88.4 R36, [R188+0x1c00] ;  /* 0x001c0000bc24783b */ /* 0x000fe20000004200 */
[----:B-1----:R-:W-:-:S04]  /*f6b0*/  FMNMX.FTZ R107, R2, R3, !PT ;  /* 0x00000003026b7209 */ /* 0x002fc80007810000 */
[C---:B------:R-:W-:Y:S01]  /*f6c0*/  FSETP.NEU.FTZ.AND P4, PT, R107.reuse, -INF , PT ;  /* 0xff8000006b00780b */ /* 0x040fe20003f9d000 */
[----:B------:R-:W-:-:S05]  /*f6d0*/  FMUL.FTZ R2, R107, c[0x0][0x2d0] ;  /* 0x0000b4006b027a20 */ /* 0x000fca0000410000 */
[----:B------:R-:W-:Y:S02]  /*f6e0*/  FSEL R20, R2, RZ, P4 ;  /* 0x000000ff02147208 */ /* 0x000fe40002000000 */
[----:B------:R-:W-:Y:S02]  /*f6f0*/  ISETP.GT.AND P4, PT, R0, 0x11, PT ;  /* 0x000000110000780c */ /* 0x000fe40003f84270 */
[----:B------:R-:W-:Y:S01]  /*f700*/  FMNMX.FTZ R0, R18, R21, !PT ;  /* 0x0000001512007209 */ /* 0x000fe20007810000 */
[--C-:B------:R-:W-:Y:S01]  /*f710*/  FFMA.FTZ R3, R5, c[0x0][0x2d0], -R20.reuse ;  /* 0x0000b40005037a23 */ /* 0x100fe20000010814 */
[----:B------:R-:W-:Y:S01]  /*f720*/  FSEL R12, R90, -INF , P4 ;  /* 0xff8000005a0c7808 */ /* 0x000fe20002000000 */
[----:B------:R-:W-:Y:S01]  /*f730*/  FFMA.FTZ R5, R9, c[0x0][0x2d0], -R20 ;  /* 0x0000b40009057a23 */ /* 0x000fe20000010814 */
[----:B------:R-:W-:Y:S01]  /*f740*/  FMNMX.FTZ R0, R19, R0, !PT ;  /* 0x0000000013007209 */ /* 0x000fe20007810000 */
[----:B------:R1:W-:Y:S01]  /*f750*/  MUFU.EX2 R130, R3 ;  /* 0x0000000300827308 */ /* 0x0003e20000000800 */
[----:B------:R-:W-:-:S02]  /*f760*/  FMNMX.FTZ R2, R23, R26, !PT ;  /* 0x0000001a17027209 */ /* 0x000fc40007810000 */
[----:B------:R-:W-:Y:S02]  /*f770*/  FMNMX.FTZ R0, R17, R0, !PT ;  /* 0x0000000011007209 */ /* 0x000fe40007810000 */
[----:B------:R-:W-:Y:S02]  /*f780*/  FMNMX.FTZ R2, R25, R2, !PT ;  /* 0x0000000219027209 */ /* 0x000fe40007810000 */
[----:B------:R-:W-:Y:S01]  /*f790*/  FMNMX.FTZ R0, R16, R0, !PT ;  /* 0x0000000010007209 */ /* 0x000fe20007810000 */
[----:B------:R-:W-:Y:S01]  /*f7a0*/  MUFU.EX2 R234, R5 ;  /* 0x0000000500ea7308 */ /* 0x000fe20000000800 */
[----:B------:R-:W-:Y:S02]  /*f7b0*/  FMNMX.FTZ R2, R24, R2, !PT ;  /* 0x0000000218027209 */ /* 0x000fe40007810000 */
[----:B------:R-:W-:Y:S02]  /*f7c0*/  FMNMX.FTZ R0, R12, R0, !PT ;  /* 0x000000000c007209 */ /* 0x000fe40007810000 */
[----:B------:R-:W-:-:S02]  /*f7d0*/  FSEL R22, R84, -INF , P4 ;  /* 0xff80000054167808 */ /* 0x000fc40002000000 */
[----:B------:R-:W-:Y:S01]  /*f7e0*/  FMNMX.FTZ R0, R14, R0, !PT ;  /* 0x000000000e007209 */ /* 0x000fe20007810000 */
[----:B-1----:R-:W-:Y:S01]  /*f7f0*/  FFMA.FTZ R3, R6, c[0x0][0x2d0], -R20 ;  /* 0x0000b40006037a23 */ /* 0x002fe20000010814 */
[----:B------:R-:W-:Y:S02]  /*f800*/  FMNMX.FTZ R2, R29, R2, !PT ;  /* 0x000000021d027209 */ /* 0x000fe40007810000 */
[----:B------:R-:W-:Y:S01]  /*f810*/  FMNMX.FTZ R0, R15, R0, !PT ;  /* 0x000000000f007209 */ /* 0x000fe20007810000 */
[----:B------:R1:W-:Y:S01]  /*f820*/  MUFU.EX2 R129, R3 ;  /* 0x0000000300817308 */ /* 0x0003e20000000800 */
[----:B------:R-:W-:Y:S02]  /*f830*/  FMNMX.FTZ R2, R22, R2, !PT ;  /* 0x0000000216027209 */ /* 0x000fe40007810000 */
[----:B------:R-:W-:Y:S02]  /*f840*/  FMNMX.FTZ R0, R128, R0, !PT ;  /* 0x0000000080007209 */ /* 0x000fe40007810000 */
[----:B------:R-:W-:-:S02]  /*f850*/  FSEL R9, R59, -INF , P6 ;  /* 0xff8000003b097808 */ /* 0x000fc40003000000 */
[----:B------:R-:W-:-:S04]  /*f860*/  FMNMX.FTZ R0, R127, R0, !PT ;  /* 0x000000007f007209 */ /* 0x000fc80007810000 */
[----:B------:R-:W-:-:S04]  /*f870*/  FMNMX.FTZ R0, R126, R0, !PT ;  /* 0x000000007e007209 */ /* 0x000fc80007810000 */
[----:B------:R-:W-:Y:S02]  /*f880*/  FMNMX.FTZ R0, R125, R0, !PT ;  /* 0x000000007d007209 */ /* 0x000fe40007810000 */
[----:B-1----:R-:W-:Y:S01]  /*f890*/  FMNMX.FTZ R3, R33, R2, !PT ;  /* 0x0000000221037209 */ /* 0x002fe20007810000 */
[--C-:B------:R-:W-:Y:S01]  /*f8a0*/  FFMA.FTZ R2, R7, c[0x0][0x2d0], -R20.reuse ;  /* 0x0000b40007027a23 */ /* 0x100fe20000010814 */
[----:B------:R-:W-:Y:S01]  /*f8b0*/  FSEL R7, R73, -INF , P4 ;  /* 0xff80000049077808 */ /* 0x000fe20002000000 */
[----:B------:R-:W1:Y:S01]  /*f8c0*/  SHFL.BFLY PT, R4, R0, 0x2, 0x1f ;  /* 0x0c401f0000047f89 */ /* 0x000e6200000e0000 */
[----:B------:R-:W-:Y:S01]  /*f8d0*/  FMNMX.FTZ R3, R32, R3, !PT ;  /* 0x0000000320037209 */ /* 0x000fe20007810000 */
[----:B------:R2:W-:Y:S03]  /*f8e0*/  MUFU.EX2 R226, R2 ;  /* 0x0000000200e27308 */ /* 0x0005e60000000800 */
[----:B--2---:R-:W-:Y:S01]  /*f8f0*/  FMNMX.FTZ R2, R124, R3, !PT ;  /* 0x000000037c027209 */ /* 0x004fe20007810000 */
[----:B------:R-:W-:Y:S01]  /*f900*/  FFMA.FTZ R3, R8, c[0x0][0x2d0], -R20 ;  /* 0x0000b40008037a23 */ /* 0x000fe20000010814 */
[----:B------:R-:W-:-:S02]  /*f910*/  FSEL R8, R58, -INF , P5 ;  /* 0xff8000003a087808 */ /* 0x000fc40002800000 */
[----:B------:R-:W-:Y:S01]  /*f920*/  FMNMX.FTZ R2, R123, R2, !PT ;  /* 0x000000027b027209 */ /* 0x000fe20007810000 */
[----:B------:R2:W3:Y:S01]  /*f930*/  MUFU.EX2 R225, R3 ;  /* 0x0000000300e17308 */ /* 0x0004e20000000800 */
[----:B-1----:R-:W-:Y:S01]  /*f940*/  FMNMX.FTZ R0, R0, R4, !PT ;  /* 0x0000000400007209 */ /* 0x002fe20007810000 */
[----:B------:R-:W-:Y:S01]  /*f950*/  LDSM.16.MT88.4 R56, [R188+0x400] ;  /* 0x00040000bc38783b */ /* 0x000fe20000004200 */
[----:B------:R-:W-:Y:S02]  /*f960*/  FMNMX.FTZ R4, R27, R28, !PT ;  /* 0x0000001c1b047209 */ /* 0x000fe40007810000 */
[----:B------:R-:W-:Y:S01]  /*f970*/  FMNMX.FTZ R2, R122, R2, !PT ;  /* 0x000000027a027209 */ /* 0x000fe20007810000 */
[----:B------:R-:W1:Y:S01]  /*f980*/  SHFL.BFLY PT, R6, R0, 0x1, 0x1f ;  /* 0x0c201f0000067f89 */ /* 0x000e6200000e0000 */
[----:B------:R-:W-:-:S04]  /*f990*/  FMNMX.FTZ R4, R31, R4, !PT ;  /* 0x000000041f047209 */ /* 0x000fc80007810000 */
[----:B--2---:R-:W-:Y:S02]  /*f9a0*/  FMNMX.FTZ R3, R30, R4, !PT ;  /* 0x000000041e037209 */ /* 0x004fe40007810000 */
[----:B------:R-:W-:Y:S02]  /*f9b0*/  FMNMX.FTZ R4, R119, R2, !PT ;  /* 0x0000000277047209 */ /* 0x000fe40007810000 */
[----:B------:R-:W-:-:S03]  /*f9c0*/  FMNMX.FTZ R3, R34, R3, !PT ;  /* 0x0000000322037209 */ /* 0x000fc60007810000 */
[----:B------:R-:W2:Y:S01]  /*f9d0*/  SHFL.BFLY PT, R5, R4, 0x2, 0x1f ;  /* 0x0c401f0004057f89 */ /* 0x000ea200000e0000 */
[----:B------:R-:W-:Y:S01]  /*f9e0*/  FMNMX.FTZ R2, R7, R3, !PT ;  /* 0x0000000307027209 */ /* 0x000fe20007810000 */
[----:B------:R-:W-:-:S03]  /*f9f0*/  FFMA.FTZ R3, R10, c[0x0][0x2d0], -R20 ;  /* 0x0000b4000a037a23 */ /* 0x000fc60000010814 */
[----:B------:R-:W-:Y:S01]  /*fa00*/  FMNMX.FTZ R2, R9, R2, !PT ;  /* 0x0000000209027209 */ /* 0x000fe20007810000 */
[----:B------:R4:W-:Y:S01]  /*fa10*/  MUFU.EX2 R224, R3 ;  /* 0x0000000300e07308 */ /* 0x0009e20000000800 */
[----:B-1----:R-:W-:Y:S01]  /*fa20*/  FMNMX.FTZ R106, R0, R6, !PT ;  /* 0x00000006006a7209 */ /* 0x002fe20007810000 */
[----:B------:R-:W-:Y:S01]  /*fa30*/  FFMA.FTZ R0, R11, c[0x0][0x2d0], -R20 ;  /* 0x0000b4000b007a23 */ /* 0x000fe20000010814 */
[----:B------:R-:W-:Y:S02]  /*fa40*/  FMNMX.FTZ R2, R8, R2, !PT ;  /* 0x0000000208027209 */ /* 0x000fe40007810000 */
[----:B------:R-:W-:Y:S02]  /*fa50*/  FSETP.NEU.FTZ.AND P0, PT, R106, -INF , PT ;  /* 0xff8000006a00780b */ /* 0x000fe40003f1d000 */
[----:B------:R-:W-:Y:S01]  /*fa60*/  FMNMX.FTZ R2, R118, R2, !PT ;  /* 0x0000000276027209 */ /* 0x000fe20007810000 */
[----:B------:R1:W-:Y:S01]  /*fa70*/  MUFU.EX2 R203, R0 ;  /* 0x0000000000cb7308 */ /* 0x0003e20000000800 */
[----:B----4-:R-:W-:-:S05]  /*fa80*/  FMUL.FTZ R3, R106, c[0x0][0x2d0] ;  /* 0x0000b4006a037a20 */ /* 0x010fca0000410000 */
[----:B------:R-:W-:Y:S02]  /*fa90*/  FSEL R3, R3, RZ, P0 ;  /* 0x000000ff03037208 */ /* 0x000fe40000000000 */
[----:B-1----:R-:W-:Y:S01]  /*faa0*/  FMNMX.FTZ R0, R103, R2, !PT ;  /* 0x0000000267007209 */ /* 0x002fe20007810000 */
[----:B------:R-:W-:-:S03]  /*fab0*/  FFMA.FTZ R2, R13, c[0x0][0x2d0], -R20 ;  /* 0x0000b4000d027a23 */ /* 0x000fc60000010814 */
[----:B------:R-:W-:Y:S01]  /*fac0*/  FMNMX.FTZ R0, R117, R0, !PT ;  /* 0x0000000075007209 */ /* 0x000fe20007810000 */
[----:B------:R1:W4:Y:S03]  /*fad0*/  MUFU.EX2 R202, R2 ;  /* 0x0000000200ca7308 */ /* 0x0003260000000800 */
[----:B-1----:R-:W-:Y:S02]  /*fae0*/  FMNMX.FTZ R2, R116, R0, !PT ;  /* 0x0000000074027209 */ /* 0x002fe40007810000 */
[----:B--2---:R-:W-:Y:S01]  /*faf0*/  FMNMX.FTZ R0, R4, R5, !PT ;  /* 0x0000000504007209 */ /* 0x004fe20007810000 */
[--C-:B------:R-:W-:Y:S01]  /*fb00*/  FFMA.FTZ R4, R18, c[0x0][0x2d0], -R3.reuse ;  /* 0x0000b40012047a23 */ /* 0x100fe20000010803 */
[----:B---3--:R-:W-:Y:S01]  /*fb10*/  F2FP.BF16.PACK_AB R18, R225, R226 ;  /* 0x000000e2e112723e */ /* 0x008fe200000010ff */
[----:B------:R-:W-:Y:S01]  /*fb20*/  SHFL.BFLY PT, R5, R2, 0x2, 0x1f ;  /* 0x0c401f0002057f89 */ /* 0x000fe200000e0000 */
[----:B----4-:R-:W-:Y:S01]  /*fb30*/  F2FP.BF16.PACK_AB R10, R202, R203 ;  /* 0x000000cbca0a723e */ /* 0x010fe200000010ff */
[----:B------:R1:W-:Y:S02]  /*fb40*/  MUFU.EX2 R121, R4 ;  /* 0x0000000400797308 */ /* 0x0003e40000000800 */
[----:B------:R-:W2:Y:S01]  /*fb50*/  SHFL.BFLY PT, R6, R0, 0x1, 0x1f ;  /* 0x0c201f0000067f89 */ /* 0x000ea200000e0000 */
[----:B-1----:R-:W-:-:S05]  /*fb60*/  FFMA.FTZ R4, R21, c[0x0][0x2d0], -R3 ;  /* 0x0000b40015047a23 */ /* 0x002fca0000010803 */
[----:B------:R1:W3:Y:S01]  /*fb70*/  MUFU.EX2 R120, R4 ;  /* 0x0000000400787308 */ /* 0x0002e20000000800 */
[----:B--2---:R-:W-:Y:S01]  /*fb80*/  FMNMX.FTZ R105, R0, R6, !PT ;  /* 0x0000000600697209 */ /* 0x004fe20007810000 */
[----:B------:R-:W-:-:S03]  /*fb90*/  FFMA.FTZ R0, R14, c[0x0][0x2d0], -R3 ;  /* 0x0000b4000e007a23 */ /* 0x000fc60000010803 */
[----:B------:R-:W-:-:S03]  /*fba0*/  FSETP.NEU.FTZ.AND P0, PT, R105, -INF , PT ;  /* 0xff8000006900780b */ /* 0x000fc60003f1d000 */
[----:B------:R2:W-:Y:S01]  /*fbb0*/  MUFU.EX2 R181, R0 ;  /* 0x0000000000b57308 */ /* 0x0005e20000000800 */
[----:B-1----:R-:W-:-:S07]  /*fbc0*/  FFMA.FTZ R4, R19, c[0x0][0x2d0], -R3 ;  /* 0x0000b40013047a23 */ /* 0x002fce0000010803 */
[----:B------:R1:W-:Y:S01]  /*fbd0*/  MUFU.EX2 R178, R4 ;  /* 0x0000000400b27308 */ /* 0x0003e20000000800 */
[----:B--2---:R-:W-:-:S07]  /*fbe0*/  FFMA.FTZ R0, R15, c[0x0][0x2d0], -R3 ;  /* 0x0000b4000f007a23 */ /* 0x004fce0000010803 */
[----:B------:R-:W2:Y:S01]  /*fbf0*/  MUFU.EX2 R183, R0 ;  /* 0x0000000000b77308 */ /* 0x000ea20000000800 */
[----:B-1----:R-:W-:Y:S01]  /*fc00*/  FFMA.FTZ R4, R17, c[0x0][0x2d0], -R3 ;  /* 0x0000b40011047a23 */ /* 0x002fe20000010803 */
[----:B---3--:R-:W-:-:S06]  /*fc10*/  F2FP.BF16.PACK_AB R17, R120, R121 ;  /* 0x000000797811723e */ /* 0x008fcc00000010ff */
[----:B------:R1:W3:Y:S01]  /*fc20*/  MUFU.EX2 R179, R4 ;  /* 0x0000000400b37308 */ /* 0x0002e20000000800 */
[----:B--2---:R-:W-:Y:S01]  /*fc30*/  F2FP.BF16.PACK_AB R11, R183, R181 ;  /* 0x000000b5b70b723e */ /* 0x004fe200000010ff */
[----:B-1----:R-:W-:Y:S01]  /*fc40*/  FFMA.FTZ R4, R16, c[0x0][0x2d0], -R3 ;  /* 0x0000b40010047a23 */ /* 0x002fe20000010803 */
[----:B------:R-:W-:Y:S02]  /*fc50*/  F2FP.BF16.PACK_AB R16, R129, R130 ;  /* 0x000000828110723e */ /* 0x000fe400000010ff */
[----:B---3--:R-:W-:-:S03]  /*fc60*/  F2FP.BF16.PACK_AB R19, R179, R178 ;  /* 0x000000b2b313723e */ /* 0x008fc600000010ff */
[----:B------:R1:W-:Y:S04]  /*fc70*/  MUFU.EX2 R182, R4 ;  /* 0x0000000400b67308 */ /* 0x0003e80000000800 */
[C---:B------:R-:W-:Y:S08]  /*fc80*/  HMMA.16816.F32.BF16 R108, R16.reuse, R44, RZ ;  /* 0x0000002c106c723c */ /* 0x040ff000000418ff */
[----:B------:R-:W-:Y:S01]  /*fc90*/  HMMA.16816.F32.BF16 R92, R16, R40, RZ ;  /* 0x00000028105c723c */ /* 0x000fe200000418ff */
[----:B-1----:R-:W-:Y:S01]  /*fca0*/  FMNMX.FTZ R4, R2, R5, !PT ;  /* 0x0000000502047209 */ /* 0x002fe20007810000 */
[----:B------:R-:W-:-:S04]  /*fcb0*/  FFMA.FTZ R2, R12, c[0x0][0x2d0], -R3 ;  /* 0x0000b4000c027a23 */ /* 0x000fc80000010803 */
[----:B------:R-:W1:Y:S01]  /*fcc0*/  SHFL.BFLY PT, R5, R4, 0x1, 0x1f ;  /* 0x0c201f0004057f89 */ /* 0x000e6200000e0000 */
[----:B------:R2:W-:Y:S02]  /*fcd0*/  MUFU.EX2 R180, R2 ;  /* 0x0000000200b47308 */ /* 0x0005e40000000800 */
[----:B--2---:R-:W-:-:S05]  /*fce0*/  FMUL.FTZ R2, R105, c[0x0][0x2d0] ;  /* 0x0000b40069027a20 */ /* 0x004fca0000410000 */
[----:B------:R-:W-:Y:S02]  /*fcf0*/  FSEL R2, R2, RZ, P0 ;  /* 0x000000ff02027208 */ /* 0x000fe40000000000 */
[----:B-1----:R-:W-:-:S03]  /*fd00*/  FMNMX.FTZ R104, R4, R5, !PT ;  /* 0x0000000504687209 */ /* 0x002fc60007810000 */
[--C-:B------:R-:W-:Y:S01]  /*fd10*/  FFMA.FTZ R0, R23, c[0x0][0x2d0], -R2.reuse ;  /* 0x0000b40017007a23 */ /* 0x100fe20000010802 */
[----:B------:R-:W-:Y:S01]  /*fd20*/  FSETP.NEU.FTZ.AND P0, PT, R104, -INF , PT ;  /* 0xff8000006800780b */ /* 0x000fe20003f1d000 */
[--C-:B------:R-:W-:Y:S02]  /*fd30*/  FFMA.FTZ R4, R24, c[0x0][0x2d0], -R2.reuse ;  /* 0x0000b40018047a23 */ /* 0x100fe40000010802 */
[----:B------:R1:W-:Y:S08]  /*fd40*/  MUFU.EX2 R102, R0 ;  /* 0x0000000000667308 */ /* 0x0003f00000000800 */
[----:B------:R-:W-:Y:S01]  /*fd50*/  MUFU.EX2 R176, R4 ;  /* 0x0000000400b07308 */ /* 0x000fe20000000800 */
[----:B-1----:R-:W-:-:S07]  /*fd60*/  FFMA.FTZ R0, R26, c[0x0][0x2d0], -R2 ;  /* 0x0000b4001a007a23 */ /* 0x002fce0000010802 */
[----:B------:R1:W2:Y:S02]  /*fd70*/  MUFU.EX2 R23, R0 ;  /* 0x0000000000177308 */ /* 0x0002a40000000800 */
[----:B-1----:R-:W-:Y:S01]  /*fd80*/  FFMA.FTZ R0, R25, c[0x0][0x2d0], -R2 ;  /* 0x0000b40019007a23 */ /* 0x002fe20000010802 */
[----:B--2---:R-:W-:Y:S01]  /*fd90*/  F2FP.BF16.PACK_AB R12, R23, R102 ;  /* 0x00000066170c723e */ /* 0x004fe200000010ff */
[----:B------:R-:W-:-:S04]  /*fda0*/  FADD.FTZ R23, R102, R23 ;  /* 0x0000001766177221 */ /* 0x000fc80000010000 */
[----:B------:R1:W2:Y:S02]  /*fdb0*/  MUFU.EX2 R173, R0 ;  /* 0x0000000000ad7308 */ /* 0x0002a40000000800 */
[----:B-1----:R-:W-:Y:S01]  /*fdc0*/  FMUL.FTZ R0, R104, c[0x0][0x2d0] ;  /* 0x0000b40068007a20 */ /* 0x002fe20000410000 */
[----:B--2---:R-:W-:-:S04]  /*fdd0*/  F2FP.BF16.PACK_AB R14, R176, R173 ;  /* 0x000000adb00e723e */ /* 0x004fc800000010ff */
[----:B------:R-:W-:-:S05]  /*fde0*/  FSEL R0, R0, RZ, P0 ;  /* 0x000000ff00007208 */ /* 0x000fca0000000000 */
[--C-:B------:R-:W-:Y:S02]  /*fdf0*/  FFMA.FTZ R4, R27, c[0x0][0x2d0], -R0.reuse ;  /* 0x0000b4001b047a23 */ /* 0x100fe40000010800 */
[----:B------:R-:W1:Y:S02]  /*fe00*/  LDSM.16.MT88.4 R24, [R188+0xc00] ;  /* 0x000c0000bc18783b */ /* 0x000e640000004200 */
[----:B------:R2:W-:Y:S02]  /*fe10*/  MUFU.EX2 R170, R4 ;  /* 0x0000000400aa7308 */ /* 0x0005e40000000800 */
[----:B--2---:R-:W-:-:S06]  /*fe20*/  FFMA.FTZ R4, R28, c[0x0][0x2d0], -R0 ;  /* 0x0000b4001c047a23 */ /* 0x004fcc0000010800 */
[----:B------:R2:W3:Y:S02]  /*fe30*/  MUFU.EX2 R167, R4 ;  /* 0x0000000400a77308 */ /* 0x0004e40000000800 */
[--C-:B--2---:R-:W-:Y:S01]  /*fe40*/  FFMA.FTZ R4, R31, c[0x0][0x2d0], -R0.reuse ;  /* 0x0000b4001f047a23 */ /* 0x104fe20000010800 */
[----:B---3--:R-:W-:Y:S01]  /*fe50*/  F2FP.BF16.PACK_AB R13, R167, R170 ;  /* 0x000000aaa70d723e */ /* 0x008fe200000010ff */
[----:B-1----:R-:W-:Y:S04]  /*fe60*/  HMMA.16816.F32.BF16 R84, R16, R24, RZ ;  /* 0x000000181054723c */ /* 0x002fe800000418ff */
[----:B------:R1:W-:Y:S02]  /*fe70*/  MUFU.EX2 R169, R4 ;  /* 0x0000000400a97308 */ /* 0x0003e40000000800 */
[----:B-1----:R-:W-:-:S06]  /*fe80*/  FFMA.FTZ R4, R30, c[0x0][0x2d0], -R0 ;  /* 0x0000b4001e047a23 */ /* 0x002fcc0000010800 */
[----:B------:R1:W2:Y:S02]  /*fe90*/  MUFU.EX2 R171, R4 ;  /* 0x0000000400ab7308 */ /* 0x0002a40000000800 */
[--C-:B-1----:R-:W-:Y:S01]  /*fea0*/  FFMA.FTZ R4, R29, c[0x0][0x2d0], -R2.reuse ;  /* 0x0000b4001d047a23 */ /* 0x102fe20000010802 */
[----:B--2---:R-:W-:Y:S01]  /*feb0*/  F2FP.BF16.PACK_AB R15, R171, R169 ;  /* 0x000000a9ab0f723e */ /* 0x004fe200000010ff */
[----:B------:R-:W1:Y:S04]  /*fec0*/  LDSM.16.MT88.4 R28, [R189+0xc00] ;  /* 0x000c0000bd1c783b */ /* 0x000e680000004200 */
[----:B------:R2:W-:Y:S02]  /*fed0*/  MUFU.EX2 R172, R4 ;  /* 0x0000000400ac7308 */ /* 0x0005e40000000800 */
[C---:B------:R-:W-:Y:S08]  /*fee0*/  HMMA.16816.F32.BF16 R88, R12.reuse, R40, RZ ;  /* 0x000000280c58723c */ /* 0x040ff000000418ff */
[----:B------:R-:W-:Y:S01]  /*fef0*/  HMMA.16816.F32.BF16 R96, R12, R44, RZ ;  /* 0x0000002c0c60723c */ /* 0x000fe200000418ff */
[----:B--2---:R-:W-:-:S04]  /*ff00*/  FFMA.FTZ R4, R22, c[0x0][0x2d0], -R2 ;  /* 0x0000b40016047a23 */ /* 0x004fc80000010802 */
[----:B------:R2:W-:Y:S03]  /*ff10*/  MUFU.EX2 R175, R4 ;  /* 0x0000000400af7308 */ /* 0x0005e60000000800 */
[----:B------:R-:W-:Y:S01]  /*ff20*/  HMMA.16816.F32.BF16 R80, R12, R24, RZ ;  /* 0x000000180c50723c */ /* 0x000fe200000418ff */
[----:B--2---:R-:W-:-:S07]  /*ff30*/  FFMA.FTZ R4, R33, c[0x0][0x2d0], -R2 ;  /* 0x0000b40021047a23 */ /* 0x004fce0000010802 */
[-C--:B-1----:R-:W-:Y:S01]  /*ff40*/  HMMA.16816.F32.BF16 R76, R16, R28.reuse, RZ ;  /* 0x0000001c104c723c */ /* 0x082fe200000418ff */
[----:B------:R1:W-:Y:S07]  /*ff50*/  MUFU.EX2 R174, R4 ;  /* 0x0000000400ae7308 */ /* 0x0003ee0000000800 */
[----:B------:R-:W-:Y:S01]  /*ff60*/  HMMA.16816.F32.BF16 R72, R12, R28, RZ ;  /* 0x0000001c0c48723c */ /* 0x000fe200000418ff */
[----:B-1----:R-:W-:-:S04]  /*ff70*/  FFMA.FTZ R4, R32, c[0x0][0x2d0], -R2 ;  /* 0x0000b40020047a23 */ /* 0x002fc80000010802 */
[----:B------:R1:W2:Y:S02]  /*ff80*/  MUFU.EX2 R177, R4 ;  /* 0x0000000400b17308 */ /* 0x0002a40000000800 */
[--C-:B-1----:R-:W-:Y:S01]  /*ff90*/  FFMA.FTZ R4, R34, c[0x0][0x2d0], -R0.reuse ;  /* 0x0000b40022047a23 */ /* 0x102fe20000010800 */
[----:B--2---:R-:W-:Y:S01]  /*ffa0*/  F2FP.BF16.PACK_AB R6, R177, R174 ;  /* 0x000000aeb106723e */ /* 0x004fe200000010ff */
[----:B------:R-:W1:Y:S04]  /*ffb0*/  LDSM.16.MT88.4 R32, [R189+0x1c00] ;  /* 0x001c0000bd20783b */ /* 0x000e680000004200 */
[----:B------:R2:W-:Y:S02]  /*ffc0*/  MUFU.EX2 R164, R4 ;  /* 0x0000000400a47308 */ /* 0x0005e40000000800 */
[----:B--2---:R-:W-:-:S06]  /*ffd0*/  FFMA.FTZ R4, R7, c[0x0][0x2d0], -R0 ;  /* 0x0000b40007047a23 */ /* 0x004fcc0000010800 */
[----:B------:R2:W3:Y:S02]  /*ffe0*/  MUFU.EX2 R166, R4 ;  /* 0x0000000400a67308 */ /* 0x0004e40000000800 */
[----:B--2---:R-:W-:Y:S01]  /*fff0*/  FFMA.FTZ R4, R9, c[0x0][0x2d0], -R0 ;  /* 0x0000b40009047a23 */ /* 0x004fe20000010800 */
[----:B------:R-:W-:Y:S02]  /*10000*/  F2FP.BF16.PACK_AB R9, R180, R182 ;  /* 0x000000b6b409723e */ /* 0x000fe400000010ff */
[----:B---3--:R-:W-:-:S03]  /*10010*/  F2FP.BF16.PACK_AB R5, R166, R164 ;  /* 0x000000a4a605723e */ /* 0x008fc600000010ff */
[----:B------:R2:W-:Y:S02]  /*10020*/  MUFU.EX2 R165, R4 ;  /* 0x0000000400a57308 */ /* 0x0005e40000000800 */
[----:B--2---:R-:W-:Y:S01]  /*10030*/  FFMA.FTZ R4, R8, c[0x0][0x2d0], -R0 ;  /* 0x0000b40008047a23 */ /* 0x004fe20000010800 */
[----:B------:R-:W-:-:S05]  /*10040*/  F2FP.BF16.PACK_AB R8, R224, R234 ;  /* 0x000000eae008723e */ /* 0x000fca00000010ff */
[----:B------:R2:W3:Y:S02]  /*10050*/  MUFU.EX2 R168, R4 ;  /* 0x0000000400a87308 */ /* 0x0004e40000000800 */
[C---:B------:R-:W-:Y:S08]  /*10060*/  HMMA.16816.F32.BF16 R112, R8.reuse, R64, R76 ;  /* 0x000000400870723c */ /* 0x040ff0000004184c */
[----:B------:R-:W-:Y:S01]  /*10070*/  HMMA.16816.F32.BF16 R140, R8, R56, R108 ;  /* 0x00000038088c723c */ /* 0x000fe2000004186c */
[----:B--2---:R-:W-:-:S02]  /*10080*/  F2FP.BF16.PACK_AB R4, R175, R172 ;  /* 0x000000acaf04723e */ /* 0x004fc400000010ff */
[----:B---3--:R-:W-:-:S05]  /*10090*/  F2FP.BF16.PACK_AB R7, R168, R165 ;  /* 0x000000a5a807723e */ /* 0x008fca00000010ff */
[----:B------:R-:W-:Y:S08]  /*100a0*/  HMMA.16816.F32.BF16 R228, R8, R68, R84 ;  /* 0x0000004408e4723c */ /* 0x000ff00000041854 */
[----:B------:R-:W-:Y:S01]  /*100b0*/  HMMA.16816.F32.BF16 R72, R4, R64, R72 ;  /* 0x000000400448723c */ /* 0x000fe20000041848 */
[----:B------:R-:W-:Y:S02]  /*100c0*/  IMAD.MOV.U32 R29, RZ, RZ, R114 ;  /* 0x000000ffff1d7224 */ /* 0x000fe400078e0072 */
[----:B------:R-:W-:-:S05]  /*100d0*/  IMAD.MOV.U32 R28, RZ, RZ, R115 ;  /* 0x000000ffff1c7224 */ /* 0x000fca00078e0073 */
[C---:B------:R-:W-:Y:S08]  /*100e0*/  HMMA.16816.F32.BF16 R108, R12.reuse, R42, RZ ;  /* 0x0000002a0c6c723c */ /* 0x040ff000000418ff */
[C---:B------:R-:W-:Y:S08]  /*100f0*/  HMMA.16816.F32.BF16 R84, R12.reuse, R54, RZ ;  /* 0x000000360c54723c */ /* 0x040ff000000418ff */
[----:B------:R-:W-:Y:S01]  /*10100*/  HMMA.16816.F32.BF16 R76, R12, R62, RZ ;  /* 0x0000003e0c4c723c */ /* 0x000fe200000418ff */
[----:B------:R-:W-:-:S02]  /*10110*/  IMAD.MOV.U32 R25, RZ, RZ, R72 ;  /* 0x000000ffff197224 */ /* 0x000fc400078e0048 */
[----:B------:R-:W-:Y:S02]  /*10120*/  IMAD.MOV.U32 R24, RZ, RZ, R73 ;  /* 0x000000ffff187224 */ /* 0x000fe400078e0049 */
[----:B------:R-:W-:Y:S02]  /*10130*/  IMAD.MOV.U32 R22, RZ, RZ, R74 ;  /* 0x000000ffff167224 */ /* 0x000fe400078e004a */
[----:B------:R-:W-:Y:S01]  /*10140*/  IMAD.MOV.U32 R21, RZ, RZ, R75 ;  /* 0x000000ffff157224 */ /* 0x000fe200078e004b */
[----:B------:R-:W-:Y:S08]  /*10150*/  HMMA.16816.F32.BF16 R40, R16, R42, RZ ;  /* 0x0000002a1028723c */ /* 0x000ff000000418ff */
[-C--:B------:R-:W-:Y:S08]  /*10160*/  HMMA.16816.F32.BF16 R212, R8, R48.reuse, R92 ;  /* 0x0000003008d4723c */ /* 0x080ff0000004185c */
[C---:B------:R-:W-:Y:S07]  /*10170*/  HMMA.16816.F32.BF16 R156, R4.reuse, R48, R88 ;  /* 0x00000030049c723c */ /* 0x040fee0000041858 */
[----:B------:R-:W-:Y:S01]  /*10180*/  IMAD.MOV.U32 R48, RZ, RZ, R112 ;  /* 0x000000ffff307224 */ /* 0x000fe200078e0070 */
[----:B------:R-:W-:Y:S01]  /*10190*/  HMMA.16816.F32.BF16 R144, R4, R56, R96 ;  /* 0x000000380490723c */ /* 0x000fe20000041860 */
[----:B------:R-:W-:-:S07]  /*101a0*/  IMAD.MOV.U32 R49, RZ, RZ, R113 ;  /* 0x000000ffff317224 */ /* 0x000fce00078e0071 */
[----:B------:R-:W-:Y:S08]  /*101b0*/  HMMA.16816.F32.BF16 R220, R4, R68, R80 ;  /* 0x0000004404dc723c */ /* 0x000ff00000041850 */
[C---:B------:R-:W-:Y:S08]  /*101c0*/  HMMA.16816.F32.BF16 R88, R12.reuse, R52, RZ ;  /* 0x000000340c58723c */ /* 0x040ff000000418ff */
[C---:B------:R-:W-:Y:S08]  /*101d0*/  HMMA.16816.F32.BF16 R80, R12.reuse, R60, RZ ;  /* 0x0000003c0c50723c */ /* 0x040ff000000418ff */
[C---:B------:R-:W-:Y:S08]  /*101e0*/  HMMA.16816.F32.BF16 R112, R12.reuse, R46, RZ ;  /* 0x0000002e0c70723c */ /* 0x040ff000000418ff */
[C---:B------:R-:W-:Y:S08]  /*101f0*/  HMMA.16816.F32.BF16 R96, R12.reuse, R26, RZ ;  /* 0x0000001a0c60723c */ /* 0x040ff000000418ff */
[----:B------:R-:W-:Y:S08]  /*10200*/  HMMA.16816.F32.BF16 R92, R12, R30, RZ ;  /* 0x0000001e0c5c723c */ /* 0x000ff000000418ff */
[C---:B------:R-:W-:Y:S08]  /*10210*/  HMMA.16816.F32.BF16 R184, R4.reuse, R38, R84 ;  /* 0x0000002604b8723c */ /* 0x040ff00000041854 */
[C---:B------:R-:W-:Y:S01]  /*10220*/  HMMA.16816.F32.BF16 R148, R4.reuse, R50, R108 ;  /* 0x000000320494723c */ /* 0x040fe2000004186c */
[----:B------:R-:W-:Y:S07]  /*10230*/  LDSM.16.MT88.4 R108, [R188+0x1400] ;  /* 0x00140000bc6c783b */ /* 0x000fee0000004200 */
[----:B-1----:R-:W-:Y:S07]  /*10240*/  HMMA.16816.F32.BF16 R84, R4, R34, R76 ;  /* 0x000000220454723c */ /* 0x002fee000004184c */
[----:B------:R-:W-:Y:S01]  /*10250*/  IMAD.MOV.U32 R76, RZ, RZ, R25 ;  /* 0x000000ffff4c7224 */ /* 0x000fe200078e0019 */
[----:B------:R-:W-:Y:S01]  /*10260*/  HMMA.16816.F32.BF16 R40, R8, R50, R40 ;  /* 0x000000320828723c */ /* 0x000fe20000041828 */
[----:B------:R-:W-:-:S02]  /*10270*/  IMAD.MOV.U32 R77, RZ, RZ, R24 ;  /* 0x000000ffff4d7224 */ /* 0x000fc400078e0018 */
[----:B------:R-:W-:Y:S02]  /*10280*/  IMAD.MOV.U32 R79, RZ, RZ, R21 ;  /* 0x000000ffff4f7224 */ /* 0x000fe400078e0015 */
[----:B------:R-:W-:Y:S02]  /*10290*/  IMAD.MOV.U32 R78, RZ, RZ, R22 ;  /* 0x000000ffff4e7224 */ /* 0x000fe400078e0016 */
[----:B------:R-:W-:Y:S01]  /*102a0*/  IMAD.MOV.U32 R50, RZ, RZ, R29 ;  /* 0x000000ffff327224 */ /* 0x000fe200078e001d */
[----:B------:R-:W-:Y:S01]  /*102b0*/  HMMA.16816.F32.BF16 R72, R16, R52, RZ ;  /* 0x000000341048723c */ /* 0x000fe200000418ff */
[----:B------:R-:W-:-:S07]  /*102c0*/  IMAD.MOV.U32 R51, RZ, RZ, R28 ;  /* 0x000000ffff337224 */ /* 0x000fce00078e001c */
[C---:B------:R-:W-:Y:S08]  /*102d0*/  HMMA.16816.F32.BF16 R12, R16.reuse, R60, RZ ;  /* 0x0000003c100c723c */ /* 0x040ff000000418ff */
        /* <DEDUP_REMOVED lines=8> */
[C---:B------:R-:W-:Y:S08]  /*10360*/  HMMA.16816.F32.BF16 R112, R4.reuse, R58, R112 ;  /* 0x0000003a0470723c */ /* 0x040ff00000041870 */
[C---:B------:R-:W-:Y:S08]  /*10370*/  HMMA.16816.F32.BF16 R160, R4.reuse, R70, R96 ;  /* 0x0000004604a0723c */ /* 0x040ff00000041860 */
[----:B------:R-:W-:Y:S07]  /*10380*/  HMMA.16816.F32.BF16 R204, R4, R66, R92 ;  /* 0x0000004204cc723c */ /* 0x000fee000004185c */
[----:B------:R-:W-:Y:S01]  /*10390*/  FFMA.FTZ R4, R138, c[0x0][0x2d0], -R20 ;  /* 0x0000b4008a047a23 */ /* 0x000fe20000010814 */
[C---:B------:R-:W-:Y:S08]  /*103a0*/  HMMA.16816.F32.BF16 R216, R8.reuse, R32, R12 ;  /* 0x0000002008d8723c */ /* 0x040ff0000004180c */
[C---:B------:R-:W-:Y:S01]  /*103b0*/  HMMA.16816.F32.BF16 R32, R8.reuse, R34, R16 ;  /* 0x000000220820723c */ /* 0x040fe20000041810 */
[----:B------:R1:W-:Y:S06]  /*103c0*/  MUFU.EX2 R18, R4 ;  /* 0x0000000400127308 */ /* 0x0003ec0000000800 */
[----:B------:R-:W-:Y:S01]  /*103d0*/  FADD.FTZ R19, R121, R120 ;  /* 0x0000007879137221 */ /* 0x000fe20000010000 */
[----:B------:R-:W-:Y:S03]  /*103e0*/  HMMA.16816.F32.BF16 R208, R8, R36, R72 ;  /* 0x0000002408d0723c */ /* 0x000fe60000041848 */
[----:B------:R-:W-:-:S05]  /*103f0*/  FADD.FTZ R19, R178, R19 ;  /* 0x00000013b2137221 */ /* 0x000fca0000010000 */
[----:B------:R-:W-:Y:S01]  /*10400*/  HMMA.16816.F32.BF16 R44, R8, R58, R44 ;  /* 0x0000003a082c723c */ /* 0x000fe2000004182c */
[----:B-1----:R-:W-:-:S04]  /*10410*/  FFMA.FTZ R4, R137, c[0x0][0x2d0], -R20 ;  /* 0x0000b40089047a23 */ /* 0x002fc80000010814 */
[----:B------:R1:W2:Y:S03]  /*10420*/  MUFU.EX2 R17, R4 ;  /* 0x0000000400117308 */ /* 0x0002a60000000800 */
[C---:B------:R-:W-:Y:S08]  /*10430*/  HMMA.16816.F32.BF16 R24, R8.reuse, R70, R24 ;  /* 0x000000460818723c */ /* 0x040ff00000041818 */
[----:B------:R-:W-:Y:S01]  /*10440*/  HMMA.16816.F32.BF16 R28, R8, R66, R28 ;  /* 0x00000042081c723c */ /* 0x000fe2000004181c */
[----:B------:R-:W3:Y:S01]  /*10450*/  LDSM.16.MT88.4 R64, [R189+0x1400] ;  /* 0x00140000bd40783b */ /* 0x000ee20000004200 */
[----:B-1----:R-:W-:Y:S01]  /*10460*/  FFMA.FTZ R4, R136, c[0x0][0x2d0], -R20 ;  /* 0x0000b40088047a23 */ /* 0x002fe20000010814 */
[----:B--2---:R-:W-:-:S05]  /*10470*/  F2FP.BF16.PACK_AB R96, R17, R18 ;  /* 0x000000121160723e */ /* 0x004fca00000010ff */
[----:B------:R-:W-:Y:S01]  /*10480*/  HMMA.16816.F32.BF16 R36, R8, R38, R52 ;  /* 0x000000260824723c */ /* 0x000fe20000041834 */
[----:B------:R1:W-:Y:S02]  /*10490*/  MUFU.EX2 R21, R4 ;  /* 0x0000000400157308 */ /* 0x0003e40000000800 */
[----:B-1----:R-:W-:Y:S02]  /*104a0*/  FFMA.FTZ R4, R131, c[0x0][0x2d0], -R20 ;  /* 0x0000b40083047a23 */ /* 0x002fe40000010814 */
[----:B------:R-:W-:-:S04]  /*104b0*/  FADD.FTZ R20, R130, R129 ;  /* 0x0000008182147221 */ /* 0x000fc80000010000 */
[----:B------:R1:W2:Y:S01]  /*104c0*/  MUFU.EX2 R22, R4 ;  /* 0x0000000400167308 */ /* 0x0002a20000000800 */
[----:B------:R-:W-:Y:S02]  /*104d0*/  FADD.FTZ R20, R226, R20 ;  /* 0x00000014e2147221 */ /* 0x000fe40000010000 */
[----:B-1----:R-:W-:Y:S01]  /*104e0*/  FFMA.FTZ R4, R128, c[0x0][0x2d0], -R3 ;  /* 0x0000b40080047a23 */ /* 0x002fe20000010803 */
[----:B--2---:R-:W-:-:S04]  /*104f0*/  F2FP.BF16.PACK_AB R98, R22, R21 ;  /* 0x000000151662723e */ /* 0x004fc800000010ff */
[----:B------:R1:W-:Y:S02]  /*10500*/  MUFU.EX2 R16, R4 ;  /* 0x0000000400107308 */ /* 0x0003e40000000800 */
[----:B-1----:R-:W-:-:S06]  /*10510*/  FFMA.FTZ R4, R127, c[0x0][0x2d0], -R3 ;  /* 0x0000b4007f047a23 */ /* 0x002fcc0000010803 */
[----:B------:R1:W2:Y:S02]  /*10520*/  MUFU.EX2 R15, R4 ;  /* 0x00000004000f7308 */ /* 0x0002a40000000800 */
[--C-:B-1----:R-:W-:Y:S01]  /*10530*/  FFMA.FTZ R4, R126, c[0x0][0x2d0], -R3.reuse ;  /* 0x0000b4007e047a23 */ /* 0x102fe20000010803 */
[----:B--2---:R-:W-:Y:S01]  /*10540*/  F2FP.BF16.PACK_AB R97, R15, R16 ;  /* 0x000000100f61723e */ /* 0x004fe200000010ff */
[----:B------:R-:W-:-:S04]  /*10550*/  FFMA.FTZ R3, R125, c[0x0][0x2d0], -R3 ;  /* 0x0000b4007d037a23 */ /* 0x000fc80000010803 */
[----:B------:R1:W-:Y:S08]  /*10560*/  MUFU.EX2 R14, R4 ;  /* 0x00000004000e7308 */ /* 0x0003f00000000800 */
[----:B------:R2:W4:Y:S01]  /*10570*/  MUFU.EX2 R13, R3 ;  /* 0x00000003000d7308 */ /* 0x0005220000000800 */
[----:B-1----:R-:W-:Y:S01]  /*10580*/  LDSM.16.MT88.4 R4, [R189+0x2000] ;  /* 0x00200000bd04783b */ /* 0x002fe20000004200 */
[----:B--2---:R-:W-:Y:S01]  /*10590*/  FFMA.FTZ R3, R124, c[0x0][0x2d0], -R2 ;  /* 0x0000b4007c037a23 */ /* 0x004fe20000010802 */
[----:B----4-:R-:W-:-:S02]  /*105a0*/  F2FP.BF16.PACK_AB R99, R13, R14 ;  /* 0x0000000e0d63723e */ /* 0x010fc400000010ff */
[----:B------:R-:W1:Y:S03]  /*105b0*/  LDSM.16.MT88.4 R124, [R188+0x800] ;  /* 0x00080000bc7c783b */ /* 0x000e660000004200 */
[----:B------:R2:W-:Y:S02]  /*105c0*/  MUFU.EX2 R12, R3 ;  /* 0x00000003000c7308 */ /* 0x0005e40000000800 */
[C---:B---3--:R-:W-:Y:S08]  /*105d0*/  HMMA.16816.F32.BF16 R52, R96.reuse, R64, R48 ;  /* 0x000000406034723c */ /* 0x048ff00000041830 */
[----:B------:R-:W-:Y:S01]  /*105e0*/  HMMA.16816.F32.BF16 R68, R96, R80, R208 ;  /* 0x000000506044723c */ /* 0x000fe200000418d0 */
[----:B--2---:R-:W-:-:S06]  /*105f0*/  FFMA.FTZ R3, R123, c[0x0][0x2d0], -R2 ;  /* 0x0000b4007b037a23 */ /* 0x004fcc0000010802 */
[----:B------:R-:W-:Y:S01]  /*10600*/  IADD3 R209, R227, -0x2, RZ ;  /* 0xfffffffee3d17810 */ /* 0x000fe20007ffe0ff */
[----:B------:R2:W3:Y:S03]  /*10610*/  MUFU.EX2 R11, R3 ;  /* 0x00000003000b7308 */ /* 0x0004e60000000800 */
[----:B------:R-:W-:Y:S01]  /*10620*/  ISETP.GE.AND P0, PT, R209, R235, PT ;  /* 0x000000ebd100720c */ /* 0x000fe20003f06270 */
[--C-:B--2---:R-:W-:Y:S01]  /*10630*/  FFMA.FTZ R3, R122, c[0x0][0x2d0], -R2.reuse ;  /* 0x0000b4007a037a23 */ /* 0x104fe20000010802 */
[----:B---3--:R-:W-:Y:S01]  /*10640*/  F2FP.BF16.PACK_AB R92, R11, R12 ;  /* 0x0000000c0b5c723e */ /* 0x008fe200000010ff */
[----:B------:R-:W-:Y:S01]  /*10650*/  FFMA.FTZ R2, R119, c[0x0][0x2d0], -R2 ;  /* 0x0000b40077027a23 */ /* 0x000fe20000010802 */
[----:B-1----:R-:W-:Y:S01]  /*10660*/  HMMA.16816.F32.BF16 R128, R96, R124, R140 ;  /* 0x0000007c6080723c */ /* 0x002fe2000004188c */
[----:B------:R-:W-:Y:S08]  /*10670*/  MUFU.EX2 R10, R3 ;  /* 0x00000003000a7308 */ /* 0x000ff00000000800 */
[----:B------:R1:W2:Y:S02]  /*10680*/  MUFU.EX2 R9, R2 ;  /* 0x0000000200097308 */ /* 0x0002a40000000800 */
[----:B-1----:R-:W-:Y:S01]  /*10690*/  FFMA.FTZ R2, R118, c[0x0][0x2d0], -R0 ;  /* 0x0000b40076027a23 */ /* 0x002fe20000010800 */
[----:B--2---:R-:W-:-:S05]  /*106a0*/  F2FP.BF16.PACK_AB R94, R9, R10 ;  /* 0x0000000a095e723e */ /* 0x004fca00000010ff */
[----:B------:R1:W-:Y:S02]  /*106b0*/  MUFU.EX2 R8, R2 ;  /* 0x0000000200087308 */ /* 0x0003e40000000800 */
[----:B-1----:R-:W-:-:S06]  /*106c0*/  FFMA.FTZ R2, R103, c[0x0][0x2d0], -R0 ;  /* 0x0000b40067027a23 */ /* 0x002fcc0000010800 */
[----:B------:R1:W2:Y:S02]  /*106d0*/  MUFU.EX2 R3, R2 ;  /* 0x0000000200037308 */ /* 0x0002a40000000800 */
[--C-:B-1----:R-:W-:Y:S01]  /*106e0*/  FFMA.FTZ R2, R117, c[0x0][0x2d0], -R0.reuse ;  /* 0x0000b40075027a23 */ /* 0x102fe20000010800 */
[----:B--2---:R-:W-:Y:S01]  /*106f0*/  F2FP.BF16.PACK_AB R93, R3, R8 ;  /* 0x00000008035d723e */ /* 0x004fe200000010ff */
[----:B------:R-:W-:Y:S02]  /*10700*/  FFMA.FTZ R0, R116, c[0x0][0x2d0], -R0 ;  /* 0x0000b40074007a23 */ /* 0x000fe40000010800 */
[----:B------:R-:W1:Y:S02]  /*10710*/  LDSM.16.MT88.4 R116, [R189+0x800] ;  /* 0x00080000bd74783b */ /* 0x000e640000004200 */
[----:B------:R-:W-:Y:S08]  /*10720*/  MUFU.EX2 R2, R2 ;  /* 0x0000000200027308 */ /* 0x000ff00000000800 */
[----:B------:R-:W2:Y:S02]  /*10730*/  MUFU.EX2 R0, R0 ;  /* 0x0000000000007308 */ /* 0x000ea40000000800 */
[----:B--2---:R-:W-:-:S07]  /*10740*/  F2FP.BF16.PACK_AB R95, R0, R2 ;  /* 0x00000002005f723e */ /* 0x004fce00000010ff */
[C---:B------:R-:W-:Y:S08]  /*10750*/  HMMA.16816.F32.BF16 R136, R92.reuse, R124, R144 ;  /* 0x0000007c5c88723c */ /* 0x040ff00000041890 */
[C---:B-1----:R-:W-:Y:S08]  /*10760*/  HMMA.16816.F32.BF16 R144, R92.reuse, R116, R156 ;  /* 0x000000745c90723c */ /* 0x042ff0000004189c */
[C---:B------:R-:W-:Y:S08]  /*10770*/  HMMA.16816.F32.BF16 R56, R92.reuse, R64, R76 ;  /* 0x000000405c38723c */ /* 0x040ff0000004184c */
        /* <DEDUP_REMOVED lines=8> */
[----:B------:R-:W-:Y:S08]  /*10800*/  HMMA.16816.F32.BF16 R92, R92, R6, R84 ;  /* 0x000000065c5c723c */ /* 0x000ff00000041854 */
[C---:B------:R-:W-:Y:S07]  /*10810*/  HMMA.16816.F32.BF16 R84, R96.reuse, R4, R216 ;  /* 0x000000046054723c */ /* 0x040fee00000418d8 */
[----:B------:R-:W-:Y:S01]  /*10820*/  FADD.FTZ R4, R170, R167 ;  /* 0x000000a7aa047221 */ /* 0x000fe20000010000 */
[----:B------:R-:W-:Y:S01]  /*10830*/  HMMA.16816.F32.BF16 R112, R96, R108, R228 ;  /* 0x0000006c6070723c */ /* 0x000fe200000418e4 */
[----:B------:R-:W-:-:S02]  /*10840*/  FADD.FTZ R5, R173, R23 ;  /* 0x00000017ad057221 */ /* 0x000fc40000010000 */
[----:B------:R-:W-:Y:S02]  /*10850*/  FADD.FTZ R4, R169, R4 ;  /* 0x00000004a9047221 */ /* 0x000fe40000010000 */
[----:B------:R-:W-:Y:S02]  /*10860*/  FADD.FTZ R23, R179, R19 ;  /* 0x00000013b3177221 */ /* 0x000fe40000010000 */
[----:B------:R-:W-:Y:S01]  /*10870*/  FADD.FTZ R19, R171, R4 ;  /* 0x00000004ab137221 */ /* 0x000fe20000010000 */
[C---:B------:R-:W-:Y:S07]  /*10880*/  HMMA.16816.F32.BF16 R108, R96.reuse, R110, R24 ;  /* 0x0000006e606c723c */ /* 0x040fee0000041818 */
        /* <DEDUP_REMOVED lines=11> */
[----:B------:R-:W-:Y:S01]  /*10940*/  HMMA.16816.F32.BF16 R116, R96, R118, R40 ;  /* 0x000000766074723c */ /* 0x000fe20000041828 */
[----:B------:R-:W-:-:S04]  /*10950*/  FADD.FTZ R5, R183, R5 ;  /* 0x00000005b7057221 */ /* 0x000fc80000010000 */
[----:B------:R-:W-:-:S03]  /*10960*/  FADD.FTZ R5, R16, R5 ;  /* 0x0000000510057221 */ /* 0x000fc60000010000 */
[----:B------:R-:W-:Y:S01]  /*10970*/  HMMA.16816.F32.BF16 R64, R96, R66, R28 ;  /* 0x000000426040723c */ /* 0x000fe2000004181c */
[----:B------:R-:W-:-:S04]  /*10980*/  FADD.FTZ R5, R15, R5 ;  /* 0x000000050f057221 */ /* 0x000fc80000010000 */
[----:B------:R-:W-:-:S03]  /*10990*/  FADD.FTZ R5, R14, R5 ;  /* 0x000000050e057221 */ /* 0x000fc60000010000 */
[----:B------:R-:W-:Y:S01]  /*109a0*/  HMMA.16816.F32.BF16 R80, R96, R82, R36 ;  /* 0x000000526050723c */ /* 0x000fe20000041824 */
[----:B------:R-:W-:-:S07]  /*109b0*/  FADD.FTZ R217, R13, R5 ;  /* 0x000000050dd97221 */ /* 0x000fce0000010000 */
[----:B------:R-:W-:Y:S07]  /*109c0*/  HMMA.16816.F32.BF16 R96, R96, R6, R32 ;  /* 0x000000066060723c */ /* 0x000fee0000041820 */
[----:B------:R-:W-:Y:S02]  /*109d0*/  FADD.FTZ R7, R172, R20 ;  /* 0x00000014ac077221 */ /* 0x000fe40000010000 */
[----:B------:R-:W-:Y:S02]  /*109e0*/  FADD.FTZ R6, R164, R19 ;  /* 0x00000013a4067221 */ /* 0x000fe40000010000 */
[----:B------:R-:W-:-:S02]  /*109f0*/  FADD.FTZ R7, R175, R7 ;  /* 0x00000007af077221 */ /* 0x000fc40000010000 */
[----:B------:R-:W-:Y:S02]  /*10a00*/  FADD.FTZ R6, R166, R6 ;  /* 0x00000006a6067221 */ /* 0x000fe40000010000 */
[----:B------:R-:W-:Y:S02]  /*10a10*/  FADD.FTZ R7, R174, R7 ;  /* 0x00000007ae077221 */ /* 0x000fe40000010000 */
[----:B------:R-:W-:Y:S02]  /*10a20*/  FADD.FTZ R6, R165, R6 ;  /* 0x00000006a5067221 */ /* 0x000fe40000010000 */
        /* <DEDUP_REMOVED lines=13> */
[----:B------:R-:W-:Y:S01]  /*10b00*/  FADD.FTZ R237, R0, R2 ;  /* 0x0000000200ed7221 */ /* 0x000fe20000010000 */
[----:B------:R-:W-:Y:S05]  /*10b10*/  @!P0 BRA `(.L_x_262) ;  /* 0x00002db000008947 */ /* 0x000fea0003800000 */
[----:B------:R-:W1:Y:S01]  /*10b20*/  S2R R49, SR_TID.X ;  /* 0x0000000000317919 */ /* 0x000e620000002100 */
[----:B------:R-:W-:-:S02]  /*10b30*/  ISETP.GE.AND P5, PT, R240, c[0x0][0x1d4], PT ;  /* 0x00007500f0007a0c */ /* 0x000fc40003fa6270 */
[----:B------:R-:W-:Y:S02]  /*10b40*/  ISETP.GE.AND P4, PT, R252, c[0x0][0x1d4], PT ;  /* 0x00007500fc007a0c */ /* 0x000fe40003f86270 */
[----:B------:R-:W-:Y:S02]  /*10b50*/  ISETP.GE.AND P3, PT, R250, c[0x0][0x1d4], PT ;  /* 0x00007500fa007a0c */ /* 0x000fe40003f66270 */
[----:B-1----:R-:W-:Y:S02]  /*10b60*/  ISETP.GT.AND P0, PT, R49, 0x3f, PT ;  /* 0x0000003f3100780c */ /* 0x002fe40003f04270 */
.L_x_265:
[----:B------:R-:W-:Y:S04]  /*10b70*/  DEPBAR.LE SB0, 0x0 ;  /* 0x000080000000791a */ /* 0x000fe80000000000 */
[----:B------:R-:W-:Y:S01]  /*10b80*/  WARPSYNC 0xffffffff ;  /* 0xffffffff00007948 */ /* 0x000fe20003800000 */
[----:B------:R-:W-:Y:S01]  /*10b90*/  BAR.SYNC.DEFER_BLOCKING 0x0 ;  /* 0x0000000000007b1d */ /* 0x000fe20000010000 */
[----:B------:R-:W-:Y:S01]  /*10ba0*/  SHF.R.S32.HI R0, RZ, 0x1f, R209 ;  /* 0x0000001fff007819 */ /* 0x000fe200000114d1 */
[C---:B------:R-:W-:Y:S01]  /*10bb0*/  IMAD.WIDE.U32 R2, R209.reuse, c[0x0][0x208], RZ ;  /* 0x00008200d1027a25 */ /* 0x040fe200078e00ff */
        /* <DEDUP_REMOVED lines=135> */
[----:B---3--:R-:W-:Y:S09]  /*11430*/  FMUL.FTZ R2, R19, c[0x0][0x320] ;  /* 0x0000c80013027a20 */ /* 0x008ff20000410000 */
[----:B------:R-:W3:Y:S01]  /*11440*/  MUFU.TANH R172, R2 ;  /* 0x0000000200ac7308 */ /* 0x000ee20000002400 */
[----:B-1----:R-:W-:Y:S09]  /*11450*/  FMUL.FTZ R0, R6, c[0x0][0x320] ;  /* 0x0000c80006007a20 */ /* 0x002ff20000410000 */
[----:B------:R1:W1:Y:S01]  /*11460*/  MUFU.TANH R184, R0 ;  /* 0x0000000000b87308 */ /* 0x0002620000002400 */
[----:B-----5:R-:W-:Y:S09]  /*11470*/  FMUL.FTZ R3, R18, c[0x0][0x320] ;  /* 0x0000c80012037a20 */ /* 0x020ff20000410000 */
[----:B------:R-:W2:Y:S01]  /*11480*/  MUFU.TANH R166, R3 ;  /* 0x0000000300a67308 */ /* 0x000ea20000002400 */
[----:B-1----:R-:W-:Y:S02]  /*11490*/  FMUL.FTZ R0, R7, c[0x0][0x320] ;  /* 0x0000c80007007a20 */ /* 0x002fe40000410000 */
[----:B------:R-:W1:Y:S07]  /*114a0*/  LDSM.16.M88.4 R4, [R194] ;  /* 0x00000000c204783b */ /* 0x000e6e0000000200 */
[----:B------:R5:W1:Y:S02]  /*114b0*/  MUFU.TANH R185, R0 ;  /* 0x0000000000b97308 */ /* 0x000a640000002400 */
[----:B-----5:R-:W-:Y:S02]  /*114c0*/  FMUL.FTZ R0, R8, c[0x0][0x320] ;  /* 0x0000c80008007a20 */ /* 0x020fe40000410000 */
[----:B------:R-:W-:Y:S06]  /*114d0*/  FMUL.FTZ R8, R17, c[0x0][0x320] ;  /* 0x0000c80011087a20 */ /* 0x000fec0000410000 */
[----:B------:R5:W2:Y:S10]  /*114e0*/  MUFU.TANH R208, R0 ;  /* 0x0000000000d07308 */ /* 0x000ab40000002400 */
[----:B------:R2:W2:Y:S01]  /*114f0*/  MUFU.TANH R167, R8 ;  /* 0x0000000800a77308 */ /* 0x0004a20000002400 */
[-C--:B-1----:R-:W-:Y:S08]  /*11500*/  HMMA.16816.F32.BF16 R20, R168, R4.reuse, R20 ;  /* 0x00000004a814723c */ /* 0x082ff00000041814 */
[C---:B------:R-:W-:Y:S04]  /*11510*/  HMMA.16816.F32.BF16 R24, R176.reuse, R4, R24 ;  /* 0x00000004b018723c */ /* 0x040fe80000041818 */
[----:B-----5:R-:W-:Y:S03]  /*11520*/  FMUL.FTZ R0, R9, c[0x0][0x320] ;  /* 0x0000c80009007a20 */ /* 0x020fe60000410000 */
[----:B------:R-:W-:Y:S01]  /*11530*/  MOV R5, R105 ;  /* 0x0000006900057202 */ /* 0x000fe20000000f00 */
[-C--:B------:R-:W-:Y:S01]  /*11540*/  HMMA.16816.F32.BF16 R28, R176, R6.reuse, R28 ;  /* 0x00000006b01c723c */ /* 0x080fe2000004181c */
[----:B------:R1:W1:Y:S01]  /*11550*/  MUFU.TANH R206, R0 ;  /* 0x0000000000ce7308 */ /* 0x0002620000002400 */
[----:B--2---:R-:W2:Y:S06]  /*11560*/  LDSM.16.M88.4 R8, [R193] ;  /* 0x00000000c108783b */ /* 0x004eac0000000200 */
[C---:B------:R-:W-:Y:S01]  /*11570*/  HMMA.16816.F32.BF16 R32, R168.reuse, R6, R32 ;  /* 0x00000006a820723c */ /* 0x040fe20000041820 */
[----:B------:R-:W-:Y:S04]  /*11580*/  DEPBAR.LE SB0, 0x0 ;  /* 0x000080000000791a */ /* 0x000fe80000000000 */
[----:B------:R-:W-:Y:S03]  /*11590*/  BAR.SYNC.DEFER_BLOCKING 0x0 ;  /* 0x0000000000007b1d */ /* 0x000fe60000010000 */
[----:B------:R-:W-:Y:S04]  /*115a0*/  FMUL.FTZ R3, R27, c[0x0][0x320] ;  /* 0x0000c8001b037a20 */ /* 0x000fe80000410000 */
[----:B------:R-:W-:Y:S01]  /*115b0*/  FMUL.FTZ R4, R26, c[0x0][0x320] ;  /* 0x0000c8001a047a20 */ /* 0x000fe20000410000 */
[----:B------:R-:W2:Y:S03]  /*115c0*/  MUFU.TANH R212, R3 ;  /* 0x0000000300d47308 */ /* 0x000ea60000002400 */
[----:B------:R-:W-:Y:S02]  /*115d0*/  FMUL.FTZ R2, R28, c[0x0][0x320] ;  /* 0x0000c8001c027a20 */ /* 0x000fe40000410000 */
[----:B-1----:R-:W-:Y:S05]  /*115e0*/  FMUL.FTZ R0, R12, c[0x0][0x320] ;  /* 0x0000c8000c007a20 */ /* 0x002fea0000410000 */
[----:B------:R1:W1:Y:S10]  /*115f0*/  MUFU.TANH R187, R0 ;  /* 0x0000000000bb7308 */ /* 0x0002740000002400 */
[----:B------:R-:W3:Y:S01]  /*11600*/  MUFU.TANH R164, R2 ;  /* 0x0000000200a47308 */ /* 0x000ee20000002400 */
[-C--:B--2---:R-:W-:Y:S09]  /*11610*/  HMMA.16816.F32.BF16 R36, R168, R8.reuse, R36 ;  /* 0x00000008a824723c */ /* 0x084ff20000041824 */
[----:B------:R2:W2:Y:S03]  /*11620*/  MUFU.TANH R211, R4 ;  /* 0x0000000400d37308 */ /* 0x0004a60000002400 */
[----:B-1----:R-:W-:Y:S01]  /*11630*/  FMUL.FTZ R0, R13, c[0x0][0x320] ;  /* 0x0000c8000d007a20 */ /* 0x002fe20000410000 */
[C---:B------:R-:W-:Y:S06]  /*11640*/  HMMA.16816.F32.BF16 R40, R176.reuse, R8, R40 ;  /* 0x00000008b028723c */ /* 0x040fec0000041828 */
[----:B------:R1:W1:Y:S02]  /*11650*/  MUFU.TANH R202, R0 ;  /* 0x0000000000ca7308 */ /* 0x0002640000002400 */
[-C--:B------:R-:W-:Y:S08]  /*11660*/  HMMA.16816.F32.BF16 R44, R176, R10.reuse, R44 ;  /* 0x0000000ab02c723c */ /* 0x080ff0000004182c */
[----:B------:R-:W-:Y:S04]  /*11670*/  HMMA.16816.F32.BF16 R48, R168, R10, R48 ;  /* 0x0000000aa830723c */ /* 0x000fe80000041830 */
[----:B--2---:R-:W-:Y:S01]  /*11680*/  MOV R4, R106 ;  /* 0x0000006a00047202 */ /* 0x004fe20000000f00 */
[----:B-1----:R-:W-:Y:S04]  /*11690*/  FMUL.FTZ R0, R14, c[0x0][0x320] ;  /* 0x0000c8000e007a20 */ /* 0x002fe80000410000 */
[----:B------:R1:W2:Y:S11]  /*116a0*/  MUFU.TANH R204, R0 ;  /* 0x0000000000cc7308 */ /* 0x0002b60000002400 */
[----:B------:R-:W-:Y:S04]  /*116b0*/  @!UPT UIADD3 URZ, URZ, URZ, URZ ;  /* 0x0000003f3f3ff290 */ /* 0x000fe8000fffe03f */
[----:B------:R-:W-:Y:S02]  /*116c0*/  FMUL.FTZ R3, R48, c[0x0][0x320] ;  /* 0x0000c80030037a20 */ /* 0x000fe40000410000 */
[----:B------:R-:W-:Y:S04]  /*116d0*/  FMUL.FTZ R2, R49, c[0x0][0x320] ;  /* 0x0000c80031027a20 */ /* 0x000fe80000410000 */
[----:B------:R-:W2:Y:S01]  /*116e0*/  MUFU.TANH R14, R2 ;  /* 0x00000002000e7308 */ /* 0x000ea20000002400 */
[----:B-1----:R-:W-:Y:S09]  /*116f0*/  FMUL.FTZ R0, R15, c[0x0][0x320] ;  /* 0x0000c8000f007a20 */ /* 0x002ff20000410000 */
[----:B------:R-:W1:Y:S10]  /*11700*/  MUFU.TANH R15, R3 ;  /* 0x00000003000f7308 */ /* 0x000e740000002400 */
[----:B------:R5:W1:Y:S02]  /*11710*/  MUFU.TANH R205, R0 ;  /* 0x0000000000cd7308 */ /* 0x000a640000002400 */
[----:B-----5:R-:W-:Y:S08]  /*11720*/  FMUL.FTZ R0, R16, c[0x0][0x320] ;  /* 0x0000c80010007a20 */ /* 0x020ff00000410000 */
        /* <DEDUP_REMOVED lines=55> */
[----:B-----5:R-:W-:Y:S01]  /*11aa0*/  MOV R0, R107 ;  /* 0x0000006b00007202 */ /* 0x020fe20000000f00 */
[----:B------:R-:W-:-:S06]  /*11ab0*/  @!P2 BRA `(.L_x_264) ;  /* 0x000002a00000a947 */ /* 0x000fcc0003800000 */
[----:B-1234-:R-:W-:Y:S04]  /*11ac0*/  IADD3 R8, -R243, 0x30, RZ ;  /* 0x00000030f3087810 */ /* 0x01efe80007ffe1ff */
[----:B------:R-:W-:Y:S11]  /*11ad0*/  ISETP.GE.AND P1, PT, R8, 0x1, PT ;  /* 0x000000010800780c */ /* 0x000ff60003f26270 */
[----:B------:R-:W-:Y:S02]  /*11ae0*/  @!UPT UIADD3 URZ, URZ, URZ, URZ ;  /* 0x0000003f3f3ff290 */ /* 0x000fe4000fffe03f */
[----:B------:R-:W-:Y:S04]  /*11af0*/  @P1 IADD3 R2, R209, -0x1, RZ ;  /* 0xffffffffd1021810 */ /* 0x000fe80007ffe0ff */
[----:B------:R-:W-:Y:S01]  /*11b00*/  @P1 SHF.R.S32.HI R3, RZ, 0x1f, R2 ;  /* 0x0000001fff031819 */ /* 0x000fe20000011402 */
[C---:B------:R-:W-:Y:S04]  /*11b10*/  @P1 IMAD.WIDE.U32 R6, R2.reuse, c[0x0][0x1e0], RZ ;  /* 0x0000780002061a25 */ /* 0x040fe800078e00ff */
[----:B------:R-:W-:Y:S04]  /*11b20*/  @P1 IMAD R3, R3, c[0x0][0x1e0], RZ ;  /* 0x0000780003031a24 */ /* 0x000fe800078e02ff */
[----:B------:R-:W-:Y:S01]  /*11b30*/  @P1 IMAD R2, R2, c[0x0][0x1e4], R3 ;  /* 0x0000790002021a24 */ /* 0x000fe200078e0203 */
[----:B------:R-:W-:Y:S03]  /*11b40*/  @P1 MOV R3, R248 ;  /* 0x000000f800031202 */ /* 0x000fe60000000f00 */
[----:B------:R-:W-:Y:S02]  /*11b50*/  @P1 IMAD.IADD R7, R7, 0x1, R2 ;  /* 0x0000000107071824 */ /* 0x000fe400078e0202 */
[----:B------:R-:W-:Y:S02]  /*11b60*/  @P1 IMAD.MOV.U32 R2, RZ, RZ, R244 ;  /* 0x000000ffff021224 */ /* 0x000fe400078e00f4 */
[----:B------:R-:W-:Y:S02]  /*11b70*/  @P1 IMAD R7, R7, 0x30, RZ ;  /* 0x0000003007071824 */ /* 0x000fe400078e02ff */
[----:B------:R-:W-:Y:S04]  /*11b80*/  @P1 IMAD.WIDE.U32 R2, R6, 0x30, R2 ;  /* 0x0000003006021825 */ /* 0x000fe800078e0002 */
[----:B------:R-:W-:Y:S01]  /*11b90*/  @P1 IMAD.IADD R3, R3, 0x1, R7 ;  /* 0x0000000103031824 */ /* 0x000fe200078e0207 */
[C---:B------:R-:W-:Y:S04]  /*11ba0*/  @P1 LEA R6, P0, R2.reuse, c[0x0][0x1c8], 0x1 ;  /* 0x0000720002061a11 */ /* 0x040fe800078008ff */
[----:B------:R-:W-:Y:S02]  /*11bb0*/  @P1 LEA.HI.X R7, R2, c[0x0][0x1cc], R3, 0x1, P0 ;  /* 0x0000730002071a11 */ /* 0x000fe400000f0c03 */
[----:B------:R-:W-:Y:S03]  /*11bc0*/  ISETP.GE.AND P0, PT, R8, 0x21, PT ;  /* 0x000000210800780c */ /* 0x000fe60003f06270 */
[----:B------:R-:W-:Y:S01]  /*11bd0*/  @!PT LDS RZ, [RZ] ;  /* 0x00000000fffff984 */ /* 0x000fe20000000800 */
[----:B------:R-:W-:Y:S01]  /*11be0*/  @!PT LDS RZ, [RZ] ;  /* 0x00000000fffff984 */ /* 0x000fe20000000800 */
[----:B------:R-:W-:Y:S01]  /*11bf0*/  @!PT LDS RZ, [RZ] ;  /* 0x00000000fffff984 */ /* 0x000fe20000000800 */
[----:B------:R1:W-:Y:S05]  /*11c00*/  @P1 LDGSTS.E.BYPASS.LTC128B.128 [R201+0x3c80], [R6.64], !P3 ;  /* 0x03c8000006c91fae */ /* 0x0003ea000d901d46 */
[----:B------:R1:W-:Y:S05]  /*11c10*/  @P1 LDGSTS.E.BYPASS.LTC128B.128 [R201+0x4880], [R6.64+0x40], !P4 ;  /* 0x0488004006c91fae */ /* 0x0003ea000e101d46 */
[----:B------:R1:W-:Y:S01]  /*11c20*/  @P1 LDGSTS.E.BYPASS.LTC128B.128 [R201+0x5480], [R6.64+0x80], !P5 ;  /* 0x0548008006c91fae */ /* 0x0003e2000e901d46 */
[----:B------:R-:W-:Y:S01]  /*11c30*/  @P0 IADD3 R2, R209, -0x1, RZ ;  /* 0xffffffffd1020810 */ /* 0x000fe20007ffe0ff */
[----:B------:R-:W-:Y:S01]  /*11c40*/  @P0 IMAD.MOV.U32 R8, RZ, RZ, c[0x0][0x1e0] ;  /* 0x00007800ff080624 */ /* 0x000fe200078e00ff */
[----:B------:R-:W-:Y:S02]  /*11c50*/  @P0 MOV R9, 0x5 ;  /* 0x0000000500090802 */ /* 0x000fe40000000f00 */
[----:B------:R-:W-:Y:S02]  /*11c60*/  @P0 SHF.R.S32.HI R3, RZ, 0x1f, R2 ;  /* 0x0000001fff030819 */ /* 0x000fe40000011402 */
[C---:B------:R-:W-:Y:S01]  /*11c70*/  @P0 SHF.L.U64.HI R9, R8.reuse, R9, c[0x0][0x1e4] ;  /* 0x0000790008090619 */ /* 0x040fe20000010209 */
[----:B------:R-:W-:Y:S02]  /*11c80*/  @P0 IMAD.SHL.U32 R8, R8, 0x20, RZ ;  /* 0x0000002008080824 */ /* 0x000fe400078e00ff */
[----:B------:R-:W-:Y:S04]  /*11c90*/  @P0 IMAD R3, R3, c[0x0][0x1e0], RZ ;  /* 0x0000780003030a24 */ /* 0x000fe800078e02ff */
[C---:B------:R-:W-:Y:S02]  /*11ca0*/  @P0 IMAD R10, R2.reuse, c[0x0][0x1e4], R3 ;  /* 0x00007900020a0a24 */ /* 0x040fe400078e0203 */
[----:B------:R-:W-:Y:S05]  /*11cb0*/  @P0 IMAD.WIDE.U32 R2, R2, c[0x0][0x1e0], RZ ;  /* 0x0000780002020a25 */ /* 0x000fea00078e00ff */
[----:B------:R-:W-:Y:S01]  /*11cc0*/  @P0 IADD3 R10, R3, R10, RZ ;  /* 0x0000000a030a0210 */ /* 0x000fe20007ffe0ff */
[----:B------:R-:W-:Y:S04]  /*11cd0*/  @P0 IMAD.WIDE.U32 R2, R2, 0x30, R8 ;  /* 0x0000003002020825 */ /* 0x000fe800078e0008 */
[----:B------:R-:W-:Y:S01]  /*11ce0*/  @P0 IMAD R9, R10, 0x30, RZ ;  /* 0x000000300a090824 */ /* 0x000fe200078e02ff */
[----:B------:R-:W-:Y:S04]  /*11cf0*/  @P0 IADD3 R8, P6, R244, R2, RZ ;  /* 0x00000002f4080210 */ /* 0x000fe80007fde0ff */
[----:B------:R-:W-:Y:S02]  /*11d00*/  @P0 IADD3.X R3, R248, R9, R3, P6, !PT ;  /* 0x00000009f8030210 */ /* 0x000fe400037fe403 */
[C---:B------:R-:W-:Y:S04]  /*11d10*/  @P0 LEA R2, P6, R8.reuse, c[0x0][0x1c8], 0x1 ;  /* 0x0000720008020a11 */ /* 0x040fe800078c08ff */
[----:B------:R-:W-:Y:S05]  /*11d20*/  @P0 LEA.HI.X R3, R8, c[0x0][0x1cc], R3, 0x1, P6 ;  /* 0x0000730008030a11 */ /* 0x000fea00030f0c03 */
[----:B------:R1:W-:Y:S05]  /*11d30*/  @P0 LDGSTS.E.BYPASS.LTC128B.128 [R201+0x4480], [R2.64], !P3 ;  /* 0x0448000002c90fae */ /* 0x0003ea000d901d46 */
[----:B------:R1:W-:Y:S05]  /*11d40*/  @P0 LDGSTS.E.BYPASS.LTC128B.128 [R201+0x5080], [R2.64+0x40], !P4 ;  /* 0x0508004002c90fae */ /* 0x0003ea000e101d46 */
[----:B------:R1:W-:Y:S02]  /*11d50*/  @P0 LDGSTS.E.BYPASS.LTC128B.128 [R201+0x5c80], [R2.64+0x80], !P5 ;  /* 0x05c8008002c90fae */ /* 0x0003e4000e901d46 */
.L_x_264:
[----:B-1234-:R-:W-:Y:S05]  /*11d60*/  BSYNC B0 ;  /* 0x0000000000007941 */ /* 0x01efea0003800000 */
.L_x_263:
        /* <DEDUP_REMOVED lines=26> */
[----:B------:R-:W-:Y:S01]  /*11f10*/  FMNMX.FTZ R3, R174, R3, !PT ;  /* 0x00000003ae037209 */ /* 0x000fe20007810000 */
[----:B------:R-:W1:Y:S01]  /*11f20*/  SHFL.BFLY PT, R7, R2, 0x2, 0x1f ;  /* 0x0c401f0002077f89 */ /* 0x000e6200000e0000 */
        /* <DEDUP_REMOVED lines=8> */
[----:B------:R-:W-:Y:S02]  /*11fb0*/  IADD3 R209, R209, -0x1, RZ ;  /* 0xffffffffd1d17810 */ /* 0x000fe40007ffe0ff */
[----:B------:R-:W-:Y:S04]  /*11fc0*/  FMNMX.FTZ R3, R13, R3, !PT ;  /* 0x000000030d037209 */ /* 0x000fe80007810000 */
[----:B------:R-:W-:Y:S02]  /*11fd0*/  FMNMX.FTZ R3, R12, R3, !PT ;  /* 0x000000030c037209 */ /* 0x000fe40007810000 */
[----:B-1----:R-:W-:Y:S02]  /*11fe0*/  FMNMX.FTZ R2, R2, R7, !PT ;  /* 0x0000000702027209 */ /* 0x002fe40007810000 */
[----:B------:R-:W-:Y:S01]  /*11ff0*/  FMNMX.FTZ R7, R203, R104, !PT ;  /* 0x00000068cb077209 */ /* 0x000fe20007810000 */
[----:B------:R-:W1:Y:S03]  /*12000*/  SHFL.BFLY PT, R9, R3, 0x2, 0x1f ;  /* 0x0c401f0003097f89 */ /* 0x000e6600000e0000 */
[----:B------:R-:W-:Y:S04]  /*12010*/  FMNMX.FTZ R7, R207, R7, !PT ;  /* 0x00000007cf077209 */ /* 0x000fe80007810000 */
[----:B------:R-:W-:Y:S01]  /*12020*/  FMNMX.FTZ R7, R204, R7, !PT ;  /* 0x00000007cc077209 */ /* 0x000fe20007810000 */
[----:B------:R-:W2:Y:S03]  /*12030*/  SHFL.BFLY PT, R10, R2, 0x1, 0x1f ;  /* 0x0c201f00020a7f89 */ /* 0x000ea600000e0000 */
[----:B------:R-:W-:Y:S04]  /*12040*/  FMNMX.FTZ R7, R205, R7, !PT ;  /* 0x00000007cd077209 */ /* 0x000fe80007810000 */
[----:B------:R-:W-:Y:S02]  /*12050*/  FMNMX.FTZ R8, R211, R7, !PT ;  /* 0x00000007d3087209 */ /* 0x000fe40007810000 */
[----:B------:R-:W-:Y:S02]  /*12060*/  FMNMX.FTZ R7, R16, R6, !PT ;  /* 0x0000000610077209 */ /* 0x000fe40007810000 */
[----:B------:R-:W-:Y:S04]  /*12070*/  FMNMX.FTZ R6, R212, R8, !PT ;  /* 0x00000008d4067209 */ /* 0x000fe80007810000 */
[----:B------:R-:W-:Y:S02]  /*12080*/  FMNMX.FTZ R6, R214, R6, !PT ;  /* 0x00000006d6067209 */ /* 0x000fe40007810000 */
[----:B-1----:R-:W-:Y:S02]  /*12090*/  FMNMX.FTZ R3, R3, R9, !PT ;  /* 0x0000000903037209 */ /* 0x002fe40007810000 */
[----:B------:R-:W1:Y:S01]  /*120a0*/  SHFL.BFLY PT, R9, R7, 0x2, 0x1f ;  /* 0x0c401f0007097f89 */ /* 0x000e6200000e0000 */
[----:B--2---:R-:W-:Y:S02]  /*120b0*/  FMNMX.FTZ R107, R2, R10, !PT ;  /* 0x0000000a026b7209 */ /* 0x004fe40007810000 */
[----:B------:R-:W-:Y:S05]  /*120c0*/  FMNMX.FTZ R2, R213, R6, !PT ;  /* 0x00000006d5027209 */ /* 0x000fea0007810000 */
[----:B------:R-:W2:Y:S01]  /*120d0*/  SHFL.BFLY PT, R8, R3, 0x1, 0x1f ;  /* 0x0c201f0003087f89 */ /* 0x000ea200000e0000 */
[C---:B------:R-:W-:Y:S01]  /*120e0*/  FADD.FTZ R0, -R107.reuse, R0 ;  /* 0x000000006b007221 */ /* 0x040fe20000010100 */
[----:B------:R-:W-:Y:S01]  /*120f0*/  FMNMX.FTZ R6, R210, R2, !PT ;  /* 0x00000002d2067209 */ /* 0x000fe20007810000 */
[----:B------:R-:W-:Y:S02]  /*12100*/  FMUL.FTZ R10, R107, c[0x0][0x2d0] ;  /* 0x0000b4006b0a7a20 */ /* 0x000fe40000410000 */
[----:B------:R-:W-:Y:S01]  /*12110*/  FMUL.FTZ R2, R0, c[0x0][0x2d0] ;  /* 0x0000b40000027a20 */ /* 0x000fe20000410000 */
[----:B------:R-:W-:Y:S01]  /*12120*/  FMNMX.FTZ R0, R179, R6, !PT ;  /* 0x00000006b3007209 */ /* 0x000fe20007810000 */
[--C-:B------:R-:W-:Y:S02]  /*12130*/  FFMA.FTZ R176, R27, c[0x0][0x2d0], -R10.reuse ;  /* 0x0000b4001bb07a23 */ /* 0x100fe4000001080a */
[----:B------:R3:W4:Y:S01]  /*12140*/  MUFU.EX2 R6, R2 ;  /* 0x0000000200067308 */ /* 0x0007220000000800 */
[----:B------:R-:W-:Y:S01]  /*12150*/  FMNMX.FTZ R0, R103, R0, !PT ;  /* 0x0000000067007209 */ /* 0x000fe20007810000 */
[--C-:B------:R-:W-:Y:S02]  /*12160*/  FFMA.FTZ R11, R186, c[0x0][0x2d0], -R10.reuse ;  /* 0x0000b400ba0b7a23 */ /* 0x100fe4000001080a */
[--C-:B------:R-:W-:Y:S01]  /*12170*/  FFMA.FTZ R178, R182, c[0x0][0x2d0], -R10.reuse ;  /* 0x0000b400b6b27a23 */ /* 0x100fe2000001080a */
[----:B------:R-:W-:Y:S01]  /*12180*/  FMNMX.FTZ R0, R102, R0, !PT ;  /* 0x0000000066007209 */ /* 0x000fe20007810000 */
[--C-:B------:R-:W-:Y:S01]  /*12190*/  FFMA.FTZ R177, R180, c[0x0][0x2d0], -R10.reuse ;  /* 0x0000b400b4b17a23 */ /* 0x100fe2000001080a */
[----:B-1----:R-:W-:Y:S01]  /*121a0*/  FMNMX.FTZ R7, R7, R9, !PT ;  /* 0x0000000907077209 */ /* 0x002fe20007810000 */
[--C-:B------:R-:W-:Y:S02]  /*121b0*/  FFMA.FTZ R186, R15, c[0x0][0x2d0], -R10.reuse ;  /* 0x0000b4000fba7a23 */ /* 0x100fe4000001080a */
[----:B------:R-:W-:Y:S01]  /*121c0*/  MUFU.EX2 R223, R11 ;  /* 0x0000000b00df7308 */ /* 0x000fe20000000800 */
[----:B--2---:R-:W-:Y:S02]  /*121d0*/  FMNMX.FTZ R106, R3, R8, !PT ;  /* 0x00000008036a7209 */ /* 0x004fe40007810000 */
[----:B------:R-:W1:Y:S03]  /*121e0*/  SHFL.BFLY PT, R3, R0, 0x2, 0x1f ;  /* 0x0c401f0000037f89 */ /* 0x000e6600000e0000 */
[----:B------:R-:W-:Y:S04]  /*121f0*/  FMUL.FTZ R9, R106, c[0x0][0x2d0] ;  /* 0x0000b4006a097a20 */ /* 0x000fe80000410000 */
[----:B------:R-:W-:Y:S01]  /*12200*/  MUFU.EX2 R226, R177 ;  /* 0x000000b100e27308 */ /* 0x000fe20000000800 */
[--C-:B------:R-:W-:Y:S02]  /*12210*/  FFMA.FTZ R168, R25, c[0x0][0x2d0], -R9.reuse ;  /* 0x0000b40019a87a23 */ /* 0x100fe40000010809 */
[----:B---3--:R-:W-:Y:S02]  /*12220*/  FFMA.FTZ R2, R183, c[0x0][0x2d0], -R10 ;  /* 0x0000b400b7027a23 */ /* 0x008fe4000001080a */
[--C-:B------:R-:W-:Y:S02]  /*12230*/  FFMA.FTZ R183, R21, c[0x0][0x2d0], -R9.reuse ;  /* 0x0000b40015b77a23 */ /* 0x100fe40000010809 */
[--C-:B------:R-:W-:Y:S03]  /*12240*/  FFMA.FTZ R170, R175, c[0x0][0x2d0], -R9.reuse ;  /* 0x0000b400afaa7a23 */ /* 0x100fe60000010809 */
[----:B------:R2:W3:Y:S01]  /*12250*/  MUFU.EX2 R30, R2 ;  /* 0x00000002001e7308 */ /* 0x0004e20000000800 */
[--C-:B------:R-:W-:Y:S02]  /*12260*/  FFMA.FTZ R169, R174, c[0x0][0x2d0], -R9.reuse ;  /* 0x0000b400aea97a23 */ /* 0x100fe40000010809 */
[--C-:B------:R-:W-:Y:S02]  /*12270*/  FFMA.FTZ R180, R12, c[0x0][0x2d0], -R9.reuse ;  /* 0x0000b4000cb47a23 */ /* 0x100fe40000010809 */
[--C-:B------:R-:W-:Y:S02]  /*12280*/  FFMA.FTZ R182, R20, c[0x0][0x2d0], -R9.reuse ;  /* 0x0000b40014b67a23 */ /* 0x100fe40000010809 */
[C---:B----4-:R-:W-:Y:S02]  /*12290*/  FMUL.FTZ R21, R6.reuse, R121 ;  /* 0x0000007906157220 */ /* 0x050fe40000410000 */
[----:B------:R-:W-:Y:S01]  /*122a0*/  FMUL.FTZ R32, R6, R116 ;  /* 0x0000007406207220 */ /* 0x000fe20000410000 */
[----:B-1----:R-:W-:Y:S01]  /*122b0*/  FMNMX.FTZ R0, R0, R3, !PT ;  /* 0x0000000300007209 */ /* 0x002fe20007810000 */
[C---:B------:R-:W-:Y:S01]  /*122c0*/  FMUL.FTZ R33, R6.reuse, R117 ;  /* 0x0000007506217220 */ /* 0x040fe20000410000 */
[----:B------:R-:W-:Y:S01]  /*122d0*/  MUFU.EX2 R222, R170 ;  /* 0x000000aa00de7308 */ /* 0x000fe20000000800 */
[C---:B------:R-:W-:Y:S02]  /*122e0*/  FMUL.FTZ R36, R6.reuse, R112 ;  /* 0x0000007006247220 */ /* 0x040fe40000410000 */
[----:B------:R-:W1:Y:S01]  /*122f0*/  SHFL.BFLY PT, R3, R0, 0x1, 0x1f ;  /* 0x0c201f0000037f89 */ /* 0x000e6200000e0000 */
[C---:B------:R-:W-:Y:S02]  /*12300*/  FMUL.FTZ R37, R6.reuse, R113 ;  /* 0x0000007106257220 */ /* 0x040fe40000410000 */
[C---:B------:R-:W-:Y:S02]  /*12310*/  FMUL.FTZ R48, R6.reuse, R108 ;  /* 0x0000006c06307220 */ /* 0x040fe40000410000 */
[C---:B------:R-:W-:Y:S02]  /*12320*/  FMUL.FTZ R49, R6.reuse, R109 ;  /* 0x0000006d06317220 */ /* 0x040fe40000410000 */
[----:B------:R-:W-:Y:S01]  /*12330*/  FMUL.FTZ R52, R6, R52 ;  /* 0x0000003406347220 */ /* 0x000fe20000410000 */
[----:B------:R-:W-:Y:S01]  /*12340*/  MUFU.EX2 R224, R169 ;  /* 0x000000a900e07308 */ /* 0x000fe20000000800 */
[----:B--2---:R-:W-:Y:S01]  /*12350*/  FADD.FTZ R2, -R106, R4 ;  /* 0x000000046a027221 */ /* 0x004fe20000010100 */
[----:B---3--:R-:W-:Y:S01]  /*12360*/  F2FP.BF16.PACK_AB R108, R223, R30 ;  /* 0x0000001edf6c723e */ /* 0x008fe200000010ff */
[----:B------:R-:W2:Y:S01]  /*12370*/  SHFL.BFLY PT, R4, R7, 0x1, 0x1f ;  /* 0x0c201f0007047f89 */ /* 0x000ea200000e0000 */
[----:B------:R-:W-:Y:S02]  /*12380*/  FMUL.FTZ R53, R6, R53 ;  /* 0x0000003506357220 */ /* 0x000fe40000410000 */
[----:B------:R-:W-:Y:S02]  /*12390*/  FMUL.FTZ R2, R2, c[0x0][0x2d0] ;  /* 0x0000b40002027a20 */ /* 0x000fe40000410000 */
[C---:B------:R-:W-:Y:S02]  /*123a0*/  FMUL.FTZ R64, R6.reuse, R64 ;  /* 0x0000004006407220 */ /* 0x040fe40000410000 */
[----:B------:R3:W4:Y:S01]  /*123b0*/  MUFU.EX2 R8, R2 ;  /* 0x0000000200087308 */ /* 0x0007220000000800 */
[C---:B------:R-:W-:Y:S02]  /*123c0*/  FMUL.FTZ R65, R6.reuse, R65 ;  /* 0x0000004106417220 */ /* 0x040fe40000410000 */
[C---:B------:R-:W-:Y:S02]  /*123d0*/  FMUL.FTZ R68, R6.reuse, R68 ;  /* 0x0000004406447220 */ /* 0x040fe40000410000 */
[----:B------:R-:W-:Y:S01]  /*123e0*/  FMUL.FTZ R69, R6, R69 ;  /* 0x0000004506457220 */ /* 0x000fe20000410000 */
[----:B-1----:R-:W-:Y:S01]  /*123f0*/  FMNMX.FTZ R3, R0, R3, !PT ;  /* 0x0000000300037209 */ /* 0x002fe20007810000 */
[--C-:B------:R-:W-:Y:S02]  /*12400*/  FFMA.FTZ R0, R172, c[0x0][0x2d0], -R9.reuse ;  /* 0x0000b400ac007a23 */ /* 0x100fe40000010809 */
[--C-:B------:R-:W-:Y:S01]  /*12410*/  FFMA.FTZ R172, R26, c[0x0][0x2d0], -R10.reuse ;  /* 0x0000b4001aac7a23 */ /* 0x100fe2000001080a */
[----:B------:R-:W-:Y:S01]  /*12420*/  MUFU.EX2 R227, R176 ;  /* 0x000000b000e37308 */ /* 0x000fe20000000800 */
[C---:B------:R-:W-:Y:S02]  /*12430*/  FMUL.FTZ R80, R6.reuse, R80 ;  /* 0x0000005006507220 */ /* 0x040fe40000410000 */
[C---:B------:R-:W-:Y:S02]  /*12440*/  FMUL.FTZ R81, R6.reuse, R81 ;  /* 0x0000005106517220 */ /* 0x040fe40000410000 */
[C---:B------:R-:W-:Y:S01]  /*12450*/  FMUL.FTZ R20, R6.reuse, R120 ;  /* 0x0000007806147220 */ /* 0x040fe20000410000 */
[----:B--2---:R-:W-:Y:S01]  /*12460*/  FMNMX.FTZ R105, R7, R4, !PT ;  /* 0x0000000407697209 */ /* 0x004fe20007810000 */
[----:B------:R-:W-:Y:S03]  /*12470*/  FFMA.FTZ R4, R181, c[0x0][0x2d0], -R10 ;  /* 0x0000b400b5047a23 */ /* 0x000fe6000001080a */
[----:B------:R1:W-:Y:S01]  /*12480*/  MUFU.EX2 R238, R0 ;  /* 0x0000000000ee7308 */ /* 0x0003e20000000800 */
[--C-:B------:R-:W-:Y:S02]  /*12490*/  FFMA.FTZ R181, R13, c[0x0][0x2d0], -R9.reuse ;  /* 0x0000b4000db57a23 */ /* 0x100fe40000010809 */
[----:B------:R-:W-:Y:S02]  /*124a0*/  FMUL.FTZ R84, R6, R84 ;  /* 0x0000005406547220 */ /* 0x000fe40000410000 */
[--C-:B---3--:R-:W-:Y:S02]  /*124b0*/  FFMA.FTZ R2, R184, c[0x0][0x2d0], -R9.reuse ;  /* 0x0000b400b8027a23 */ /* 0x108fe40000010809 */
[C---:B----4-:R-:W-:Y:S02]  /*124c0*/  FMUL.FTZ R50, R8.reuse, R110 ;  /* 0x0000006e08327220 */ /* 0x050fe40000410000 */
[----:B------:R-:W-:Y:S01]  /*124d0*/  FMUL.FTZ R51, R8, R111 ;  /* 0x0000006f08337220 */ /* 0x000fe20000410000 */
[----:B------:R2:W-:Y:S01]  /*124e0*/  MUFU.EX2 R220, R4 ;  /* 0x0000000400dc7308 */ /* 0x0005e20000000800 */
[C---:B------:R-:W-:Y:S02]  /*124f0*/  FMUL.FTZ R85, R6.reuse, R85 ;  /* 0x0000005506557220 */ /* 0x040fe40000410000 */
[C---:B------:R-:W-:Y:S02]  /*12500*/  FMUL.FTZ R96, R6.reuse, R96 ;  /* 0x0000006006607220 */ /* 0x040fe40000410000 */
[----:B------:R-:W-:Y:S02]  /*12510*/  FMUL.FTZ R97, R6, R97 ;  /* 0x0000006106617220 */ /* 0x000fe40000410000 */
[C---:B------:R-:W-:Y:S02]  /*12520*/  FMUL.FTZ R34, R8.reuse, R118 ;  /* 0x0000007608227220 */ /* 0x040fe40000410000 */
[C---:B------:R-:W-:Y:S01]  /*12530*/  FMUL.FTZ R35, R8.reuse, R119 ;  /* 0x0000007708237220 */ /* 0x040fe20000410000 */
[----:B------:R3:W-:Y:S01]  /*12540*/  MUFU.EX2 R29, R2 ;  /* 0x00000002001d7308 */ /* 0x0007e20000000800 */
[C---:B------:R-:W-:Y:S01]  /*12550*/  FMUL.FTZ R38, R8.reuse, R114 ;  /* 0x0000007208267220 */ /* 0x040fe20000410000 */
[----:B------:R-:W-:Y:S01]  /*12560*/  LDSM.16.MT88.4 R116, [R188+0xc00] ;  /* 0x000c0000bc74783b */ /* 0x000fe20000004200 */
[----:B------:R-:W-:Y:S02]  /*12570*/  FMUL.FTZ R39, R8, R115 ;  /* 0x0000007308277220 */ /* 0x000fe40000410000 */
[C---:B-1----:R-:W-:Y:S02]  /*12580*/  FADD.FTZ R0, -R3.reuse, R104 ;  /* 0x0000006803007221 */ /* 0x042fe40000010100 */
[----:B------:R-:W-:Y:S02]  /*12590*/  FMUL.FTZ R104, R3, c[0x0][0x2d0] ;  /* 0x0000b40003687a20 */ /* 0x000fe40000410000 */
[----:B------:R-:W-:Y:S01]  /*125a0*/  FMUL.FTZ R0, R0, c[0x0][0x2d0] ;  /* 0x0000b40000007a20 */ /* 0x000fe20000410000 */
[----:B------:R-:W-:Y:S01]  /*125b0*/  MUFU.EX2 R229, R172 ;  /* 0x000000ac00e57308 */ /* 0x000fe20000000800 */
[----:B------:R-:W-:Y:S02]  /*125c0*/  FFMA.FTZ R7, R203, c[0x0][0x2d0], -R104 ;  /* 0x0000b400cb077a23 */ /* 0x000fe40000010868 */
[----:B------:R-:W-:Y:S02]  /*125d0*/  FMUL.FTZ R54, R8, R54 ;  /* 0x0000003608367220 */ /* 0x000fe40000410000 */
[--C-:B--2---:R-:W-:Y:S02]  /*125e0*/  FFMA.FTZ R4, R167, c[0x0][0x2d0], -R10.reuse ;  /* 0x0000b400a7047a23 */ /* 0x104fe4000001080a */
[--C-:B------:R-:W-:Y:S02]  /*125f0*/  FFMA.FTZ R167, R24, c[0x0][0x2d0], -R9.reuse ;  /* 0x0000b40018a77a23 */ /* 0x100fe40000010809 */
[----:B------:R-:W1:Y:S01]  /*12600*/  LDSM.16.MT88.4 R24, [R188] ;  /* 0x00000000bc18783b */ /* 0x000e620000004200 */
[----:B------:R-:W2:Y:S01]  /*12610*/  MUFU.EX2 R240, R4 ;  /* 0x0000000400f07308 */ /* 0x000ea20000000800 */
[C---:B------:R-:W-:Y:S02]  /*12620*/  FMUL.FTZ R55, R8.reuse, R55 ;  /* 0x0000003708377220 */ /* 0x040fe40000410000 */
[C---:B------:R-:W-:Y:S02]  /*12630*/  FMUL.FTZ R66, R8.reuse, R66 ;  /* 0x0000004208427220 */ /* 0x040fe40000410000 */
[--C-:B---3--:R-:W-:Y:S02]  /*12640*/  FFMA.FTZ R2, R185, c[0x0][0x2d0], -R9.reuse ;  /* 0x0000b400b9027a23 */ /* 0x108fe40000010809 */
[C---:B------:R-:W-:Y:S02]  /*12650*/  FMUL.FTZ R67, R8.reuse, R67 ;  /* 0x0000004308437220 */ /* 0x040fe40000410000 */
[C---:B------:R-:W-:Y:S01]  /*12660*/  FMUL.FTZ R70, R8.reuse, R70 ;  /* 0x0000004608467220 */ /* 0x040fe20000410000 */
[----:B------:R-:W3:Y:S01]  /*12670*/  MUFU.EX2 R218, R2 ;  /* 0x0000000200da7308 */ /* 0x000ee20000000800 */
[C---:B------:R-:W-:Y:S02]  /*12680*/  FMUL.FTZ R71, R8.reuse, R71 ;  /* 0x0000004708477220 */ /* 0x040fe40000410000 */
[C---:B------:R-:W-:Y:S02]  /*12690*/  FMUL.FTZ R82, R8.reuse, R82 ;  /* 0x0000005208527220 */ /* 0x040fe40000410000 */
[----:B------:R-:W-:Y:S02]  /*126a0*/  FMUL.FTZ R83, R8, R83 ;  /* 0x0000005308537220 */ /* 0x000fe40000410000 */
[----:B------:R-:W-:Y:S02]  /*126b0*/  FFMA.FTZ R185, R14, c[0x0][0x2d0], -R10 ;  /* 0x0000b4000eb97a23 */ /* 0x000fe4000001080a */
[C---:B------:R-:W-:Y:S01]  /*126c0*/  FMUL.FTZ R86, R8.reuse, R86 ;  /* 0x0000005608567220 */ /* 0x040fe20000410000 */
[----:B------:R-:W4:Y:S01]  /*126d0*/  MUFU.EX2 R0, R0 ;  /* 0x0000000000007308 */ /* 0x000f220000000800 */
[C---:B------:R-:W-:Y:S02]  /*126e0*/  FMUL.FTZ R87, R8.reuse, R87 ;  /* 0x0000005708577220 */ /* 0x040fe40000410000 */
[----:B------:R-:W-:Y:S01]  /*126f0*/  FMUL.FTZ R98, R8, R98 ;  /* 0x0000006208627220 */ /* 0x000fe20000410000 */
[----:B--2---:R-:W-:Y:S01]  /*12700*/  F2FP.BF16.PACK_AB R110, R240, R220 ;  /* 0x000000dcf06e723e */ /* 0x004fe200000010ff */
[----:B------:R-:W-:Y:S02]  /*12710*/  FFMA.FTZ R4, R166, c[0x0][0x2d0], -R9 ;  /* 0x0000b400a6047a23 */ /* 0x000fe40000010809 */
[--C-:B------:R-:W-:Y:S02]  /*12720*/  FFMA.FTZ R9, R205, c[0x0][0x2d0], -R104.reuse ;  /* 0x0000b400cd097a23 */ /* 0x100fe40000010868 */
[----:B------:R-:W-:Y:S01]  /*12730*/  FMUL.FTZ R99, R8, R99 ;  /* 0x0000006308637220 */ /* 0x000fe20000410000 */
[----:B------:R-:W2:Y:S01]  /*12740*/  MUFU.EX2 R239, R4 ;  /* 0x0000000400ef7308 */ /* 0x000ea20000000800 */
[--C-:B------:R-:W-:Y:S02]  /*12750*/  FFMA.FTZ R120, R211, c[0x0][0x2d0], -R104.reuse ;  /* 0x0000b400d3787a23 */ /* 0x100fe40000010868 */
[----:B------:R-:W-:Y:S01]  /*12760*/  FFMA.FTZ R103, R103, c[0x0][0x2d0], -R104 ;  /* 0x0000b40067677a23 */ /* 0x000fe20000010868 */
[----:B---3--:R-:W-:Y:S01]  /*12770*/  F2FP.BF16.PACK_AB R109, R218, R29 ;  /* 0x0000001dda6d723e */ /* 0x008fe200000010ff */
[C---:B------:R-:W-:Y:S04]  /*12780*/  FADD.FTZ R2, -R105.reuse, R5 ;  /* 0x0000000569027221 */ /* 0x040fe80000010100 */
[----:B------:R-:W-:Y:S01]  /*12790*/  FMUL.FTZ R2, R2, c[0x0][0x2d0] ;  /* 0x0000b40002027a20 */ /* 0x000fe20000410000 */
[----:B------:R-:W-:Y:S01]  /*127a0*/  MUFU.EX2 R230, R9 ;  /* 0x0000000900e67308 */ /* 0x000fe20000000800 */
[C---:B----4-:R-:W-:Y:S02]  /*127b0*/  FMUL.FTZ R11, R0.reuse, R139 ;  /* 0x0000008b000b7220 */ /* 0x050fe40000410000 */
[C---:B------:R-:W-:Y:S02]  /*127c0*/  FMUL.FTZ R14, R0.reuse, R142 ;  /* 0x0000008e000e7220 */ /* 0x040fe40000410000 */
[C---:B------:R-:W-:Y:S05]  /*127d0*/  FMUL.FTZ R15, R0.reuse, R143 ;  /* 0x0000008f000f7220 */ /* 0x040fea0000410000 */
[----:B------:R-:W3:Y:S01]  /*127e0*/  MUFU.EX2 R2, R2 ;  /* 0x0000000200027308 */ /* 0x000ee20000000800 */
[C---:B------:R-:W-:Y:S02]  /*127f0*/  FMUL.FTZ R31, R0.reuse, R151 ;  /* 0x00000097001f7220 */ /* 0x040fe40000410000 */
[----:B------:R-:W-:Y:S01]  /*12800*/  FMUL.FTZ R46, R0, R162 ;  /* 0x000000a2002e7220 */ /* 0x000fe20000410000 */
[----:B--2---:R-:W-:Y:S01]  /*12810*/  F2FP.BF16.PACK_AB R111, R238, R239 ;  /* 0x000000efee6f723e */ /* 0x004fe200000010ff */
[----:B------:R-:W-:Y:S02]  /*12820*/  FMUL.FTZ R4, R105, c[0x0][0x2d0] ;  /* 0x0000b40069047a20 */ /* 0x000fe40000410000 */
[----:B------:R-:W-:Y:S02]  /*12830*/  FMUL.FTZ R47, R0, R163 ;  /* 0x000000a3002f7220 */ /* 0x000fe40000410000 */
[--C-:B------:R-:W-:Y:S01]  /*12840*/  FFMA.FTZ R5, R208, c[0x0][0x2d0], -R4.reuse ;  /* 0x0000b400d0057a23 */ /* 0x100fe20000010804 */
[----:B------:R-:W-:Y:S01]  /*12850*/  MUFU.EX2 R225, R168 ;  /* 0x000000a800e17308 */ /* 0x000fe20000000800 */
[--C-:B------:R-:W-:Y:S02]  /*12860*/  FFMA.FTZ R175, R19, c[0x0][0x2d0], -R4.reuse ;  /* 0x0000b40013af7a23 */ /* 0x100fe40000010804 */
[--C-:B------:R-:W-:Y:S02]  /*12870*/  FFMA.FTZ R174, R18, c[0x0][0x2d0], -R4.reuse ;  /* 0x0000b40012ae7a23 */ /* 0x100fe40000010804 */
[--C-:B------:R-:W-:Y:S02]  /*12880*/  FFMA.FTZ R184, R17, c[0x0][0x2d0], -R4.reuse ;  /* 0x0000b40011b87a23 */ /* 0x100fe40000010804 */
[----:B------:R-:W-:Y:S02]  /*12890*/  FMUL.FTZ R17, R6, R125 ;  /* 0x0000007d06117220 */ /* 0x000fe40000410000 */
[--C-:B------:R-:W-:Y:S01]  /*128a0*/  FFMA.FTZ R203, R16, c[0x0][0x2d0], -R4.reuse ;  /* 0x0000b40010cb7a23 */ /* 0x100fe20000010804 */
[----:B------:R2:W-:Y:S01]  /*128b0*/  MUFU.EX2 R208, R5 ;  /* 0x0000000500d07308 */ /* 0x0005e20000000800 */
[----:B------:R-:W-:Y:S02]  /*128c0*/  FMUL.FTZ R16, R6, R124 ;  /* 0x0000007c06107220 */ /* 0x000fe40000410000 */
[--C-:B------:R-:W-:Y:S02]  /*128d0*/  FFMA.FTZ R166, R173, c[0x0][0x2d0], -R4.reuse ;  /* 0x0000b400ada67a23 */ /* 0x100fe40000010804 */
[--C-:B------:R-:W-:Y:S02]  /*128e0*/  FFMA.FTZ R165, R165, c[0x0][0x2d0], -R4.reuse ;  /* 0x0000b400a5a57a23 */ /* 0x100fe40000010804 */
[--C-:B------:R-:W-:Y:S02]  /*128f0*/  FFMA.FTZ R171, R164, c[0x0][0x2d0], -R4.reuse ;  /* 0x0000b400a4ab7a23 */ /* 0x100fe40000010804 */
[----:B------:R-:W-:Y:S01]  /*12900*/  FFMA.FTZ R173, R28, c[0x0][0x2d0], -R4 ;  /* 0x0000b4001cad7a23 */ /* 0x000fe20000010804 */
[----:B------:R-:W-:Y:S01]  /*12910*/  MUFU.EX2 R228, R167 ;  /* 0x000000a700e47308 */ /* 0x000fe20000000800 */
[----:B------:R-:W-:Y:S02]  /*12920*/  FFMA.FTZ R164, R6, R216, R30 ;  /* 0x000000d806a47223 */ /* 0x000fe4000001001e */
[C---:B------:R-:W-:Y:S02]  /*12930*/  FMUL.FTZ R18, R8.reuse, R126 ;  /* 0x0000007e08127220 */ /* 0x040fe40000410000 */
[----:B------:R-:W-:Y:S02]  /*12940*/  FMUL.FTZ R19, R8, R127 ;  /* 0x0000007f08137220 */ /* 0x000fe40000410000 */
[C---:B---3--:R-:W-:Y:S01]  /*12950*/  FMUL.FTZ R9, R2.reuse, R137 ;  /* 0x0000008902097220 */ /* 0x048fe20000410000 */
[----:B------:R-:W-:Y:S01]  /*12960*/  LDSM.16.MT88.4 R124, [R188+0x1000] ;  /* 0x00100000bc7c783b */ /* 0x000fe20000004200 */
[C---:B------:R-:W-:Y:S01]  /*12970*/  FMUL.FTZ R12, R2.reuse, R140 ;  /* 0x0000008c020c7220 */ /* 0x040fe20000410000 */
[----:B------:R-:W-:Y:S01]  /*12980*/  MUFU.EX2 R219, R166 ;  /* 0x000000a600db7308 */ /* 0x000fe20000000800 */
[C---:B------:R-:W-:Y:S02]  /*12990*/  FMUL.FTZ R13, R2.reuse, R141 ;  /* 0x0000008d020d7220 */ /* 0x040fe40000410000 */
[----:B------:R-:W-:Y:S02]  /*129a0*/  FMUL.FTZ R28, R2, R148 ;  /* 0x00000094021c7220 */ /* 0x000fe40000410000 */
[--C-:B--2---:R-:W-:Y:S02]  /*129b0*/  FFMA.FTZ R5, R206, c[0x0][0x2d0], -R4.reuse ;  /* 0x0000b400ce057a23 */ /* 0x104fe40000010804 */
[----:B------:R-:W-:Y:S02]  /*129c0*/  FMUL.FTZ R30, R0, R150 ;  /* 0x00000096001e7220 */ /* 0x000fe40000410000 */
[C---:B------:R-:W-:Y:S01]  /*129d0*/  FMUL.FTZ R44, R2.reuse, R160 ;  /* 0x000000a0022c7220 */ /* 0x040fe20000410000 */
[----:B------:R-:W2:Y:S01]  /*129e0*/  MUFU.EX2 R215, R5 ;  /* 0x0000000500d77308 */ /* 0x000ea20000000800 */
[C---:B------:R-:W-:Y:S02]  /*129f0*/  FMUL.FTZ R45, R2.reuse, R161 ;  /* 0x000000a1022d7220 */ /* 0x040fe40000410000 */
[C---:B------:R-:W-:Y:S02]  /*12a00*/  FMUL.FTZ R56, R2.reuse, R56 ;  /* 0x0000003802387220 */ /* 0x040fe40000410000 */
[----:B------:R-:W-:Y:S02]  /*12a10*/  FMUL.FTZ R57, R2, R57 ;  /* 0x0000003902397220 */ /* 0x000fe40000410000 */
[C---:B------:R-:W-:Y:S02]  /*12a20*/  FMUL.FTZ R58, R0.reuse, R58 ;  /* 0x0000003a003a7220 */ /* 0x040fe40000410000 */
[----:B------:R-:W-:Y:S01]  /*12a30*/  FMUL.FTZ R59, R0, R59 ;  /* 0x0000003b003b7220 */ /* 0x000fe20000410000 */
[----:B------:R3:W-:Y:S01]  /*12a40*/  MUFU.EX2 R206, R7 ;  /* 0x0000000700ce7308 */ /* 0x0007e20000000800 */
[C---:B------:R-:W-:Y:S02]  /*12a50*/  FMUL.FTZ R60, R2.reuse, R60 ;  /* 0x0000003c023c7220 */ /* 0x040fe40000410000 */
[----:B------:R-:W-:Y:S02]  /*12a60*/  FMUL.FTZ R61, R2, R61 ;  /* 0x0000003d023d7220 */ /* 0x000fe40000410000 */
[C---:B------:R-:W-:Y:S02]  /*12a70*/  FMUL.FTZ R62, R0.reuse, R62 ;  /* 0x0000003e003e7220 */ /* 0x040fe40000410000 */
[----:B------:R-:W-:Y:S02]  /*12a80*/  FMUL.FTZ R63, R0, R63 ;  /* 0x0000003f003f7220 */ /* 0x000fe40000410000 */
[C---:B------:R-:W-:Y:S01]  /*12a90*/  FMUL.FTZ R72, R2.reuse, R72 ;  /* 0x0000004802487220 */ /* 0x040fe20000410000 */
[----:B------:R-:W-:Y:S01]  /*12aa0*/  MUFU.EX2 R221, R165 ;  /* 0x000000a500dd7308 */ /* 0x000fe20000000800 */
[----:B------:R-:W-:Y:S02]  /*12ab0*/  FMUL.FTZ R73, R2, R73 ;  /* 0x0000004902497220 */ /* 0x000fe40000410000 */
[----:B------:R-:W-:Y:S01]  /*12ac0*/  FMUL.FTZ R74, R0, R74 ;  /* 0x0000004a004a7220 */ /* 0x000fe20000410000 */
[----:B--2---:R-:W-:Y:S01]  /*12ad0*/  F2FP.BF16.PACK_AB R112, R215, R208 ;  /* 0x000000d0d770723e */ /* 0x004fe200000010ff */
[----:B------:R-:W-:Y:S02]  /*12ae0*/  FFMA.FTZ R5, R187, c[0x0][0x2d0], -R4 ;  /* 0x0000b400bb057a23 */ /* 0x000fe40000010804 */
[----:B------:R-:W-:Y:S02]  /*12af0*/  FFMA.FTZ R187, R22, c[0x0][0x2d0], -R10 ;  /* 0x0000b40016bb7a23 */ /* 0x000fe4000001080a */
[----:B------:R-:W-:Y:S01]  /*12b00*/  FMUL.FTZ R22, R8, R122 ;  /* 0x0000007a08167220 */ /* 0x000fe20000410000 */
[----:B------:R2:W-:Y:S01]  /*12b10*/  MUFU.EX2 R234, R5 ;  /* 0x0000000500ea7308 */ /* 0x0005e20000000800 */
[----:B------:R-:W-:Y:S02]  /*12b20*/  FMUL.FTZ R75, R0, R75 ;  /* 0x0000004b004b7220 */ /* 0x000fe40000410000 */
[----:B------:R-:W-:Y:S02]  /*12b30*/  FMUL.FTZ R76, R2, R76 ;  /* 0x0000004c024c7220 */ /* 0x000fe40000410000 */
[----:B---3--:R-:W-:Y:S02]  /*12b40*/  FFMA.FTZ R7, R204, c[0x0][0x2d0], -R104 ;  /* 0x0000b400cc077a23 */ /* 0x008fe40000010868 */
[----:B------:R-:W-:Y:S02]  /*12b50*/  FMUL.FTZ R77, R2, R77 ;  /* 0x0000004d024d7220 */ /* 0x000fe40000410000 */
[C---:B------:R-:W-:Y:S01]  /*12b60*/  FMUL.FTZ R78, R0.reuse, R78 ;  /* 0x0000004e004e7220 */ /* 0x040fe20000410000 */
[----:B------:R-:W3:Y:S01]  /*12b70*/  MUFU.EX2 R231, R7 ;  /* 0x0000000700e77308 */ /* 0x000ee20000000800 */
[----:B------:R-:W-:Y:S02]  /*12b80*/  FMUL.FTZ R79, R0, R79 ;  /* 0x0000004f004f7220 */ /* 0x000fe40000410000 */
[C---:B------:R-:W-:Y:S02]  /*12b90*/  FMUL.FTZ R88, R2.reuse, R88 ;  /* 0x0000005802587220 */ /* 0x040fe40000410000 */
[----:B------:R-:W-:Y:S02]  /*12ba0*/  FMUL.FTZ R89, R2, R89 ;  /* 0x0000005902597220 */ /* 0x000fe40000410000 */
[C---:B------:R-:W-:Y:S02]  /*12bb0*/  FMUL.FTZ R90, R0.reuse, R90 ;  /* 0x0000005a005a7220 */ /* 0x040fe40000410000 */
[----:B------:R-:W-:Y:S01]  /*12bc0*/  FMUL.FTZ R91, R0, R91 ;  /* 0x0000005b005b7220 */ /* 0x000fe20000410000 */
[----:B------:R-:W-:Y:S01]  /*12bd0*/  MUFU.EX2 R216, R171 ;  /* 0x000000ab00d87308 */ /* 0x000fe20000000800 */
[C---:B------:R-:W-:Y:S02]  /*12be0*/  FMUL.FTZ R92, R2.reuse, R92 ;  /* 0x0000005c025c7220 */ /* 0x040fe40000410000 */
[----:B------:R-:W-:Y:S02]  /*12bf0*/  FMUL.FTZ R93, R2, R93 ;  /* 0x0000005d025d7220 */ /* 0x000fe40000410000 */
[----:B--2---:R-:W-:Y:S02]  /*12c00*/  FFMA.FTZ R5, R202, c[0x0][0x2d0], -R4 ;  /* 0x0000b400ca057a23 */ /* 0x004fe40000010804 */
[----:B------:R-:W-:Y:S02]  /*12c10*/  FMUL.FTZ R4, R6, R128 ;  /* 0x0000008006047220 */ /* 0x000fe40000410000 */
[----:B------:R-:W-:Y:S01]  /*12c20*/  FFMA.FTZ R202, R23, c[0x0][0x2d0], -R10 ;  /* 0x0000b40017ca7a23 */ /* 0x000fe2000001080a */
[----:B------:R2:W4:Y:S01]  /*12c30*/  MUFU.EX2 R236, R5 ;  /* 0x0000000500ec7308 */ /* 0x0005220000000800 */
[----:B------:R-:W-:Y:S02]  /*12c40*/  FMUL.FTZ R23, R8, R123 ;  /* 0x0000007b08177220 */ /* 0x000fe40000410000 */
[----:B------:R-:W-:Y:S01]  /*12c50*/  FMUL.FTZ R10, R0, R138 ;  /* 0x0000008a000a7220 */ /* 0x000fe20000410000 */
[----:B---3--:R-:W-:Y:S01]  /*12c60*/  F2FP.BF16.PACK_AB R115, R230, R231 ;  /* 0x000000e7e673723e */ /* 0x008fe200000010ff */
[----:B------:R-:W-:Y:S02]  /*12c70*/  FMUL.FTZ R7, R8, R131 ;  /* 0x0000008308077220 */ /* 0x000fe40000410000 */
[C---:B------:R-:W-:Y:S02]  /*12c80*/  FMUL.FTZ R94, R0.reuse, R94 ;  /* 0x0000005e005e7220 */ /* 0x040fe40000410000 */
[----:B------:R-:W-:Y:S01]  /*12c90*/  FMUL.FTZ R95, R0, R95 ;  /* 0x0000005f005f7220 */ /* 0x000fe20000410000 */
[----:B------:R-:W-:Y:S01]  /*12ca0*/  MUFU.EX2 R211, R173 ;  /* 0x000000ad00d37308 */ /* 0x000fe20000000800 */
[--C-:B------:R-:W-:Y:S09]  /*12cb0*/  FFMA.FTZ R128, R210, c[0x0][0x2d0], -R104.reuse ;  /* 0x0000b400d2807a23 */ /* 0x100ff20000010868 */
[----:B------:R-:W-:Y:S01]  /*12cc0*/  MUFU.EX2 R177, R128 ;  /* 0x0000008000b17308 */ /* 0x000fe20000000800 */
[--C-:B--2---:R-:W-:Y:S01]  /*12cd0*/  FFMA.FTZ R5, R207, c[0x0][0x2d0], -R104.reuse ;  /* 0x0000b400cf057a23 */ /* 0x104fe20000010868 */
[----:B----4-:R-:W-:Y:S08]  /*12ce0*/  F2FP.BF16.PACK_AB R114, R236, R234 ;  /* 0x000000eaec72723e */ /* 0x010ff000000010ff */
[----:B------:R2:W3:Y:S10]  /*12cf0*/  MUFU.EX2 R204, R5 ;  /* 0x0000000500cc7308 */ /* 0x0004f40000000800 */
[----:B------:R-:W-:Y:S10]  /*12d00*/  MUFU.EX2 R187, R187 ;  /* 0x000000bb00bb7308 */ /* 0x000ff40000000800 */
[----:B------:R-:W-:Y:S01]  /*12d10*/  MUFU.EX2 R183, R183 ;  /* 0x000000b700b77308 */ /* 0x000fe20000000800 */
[----:B--2---:R-:W-:Y:S01]  /*12d20*/  FMUL.FTZ R5, R6, R129 ;  /* 0x0000008106057220 */ /* 0x004fe20000410000 */
[----:B---3--:R-:W-:Y:S01]  /*12d30*/  F2FP.BF16.PACK_AB R113, R204, R206 ;  /* 0x000000cecc71723e */ /* 0x008fe200000010ff */
[C---:B------:R-:W-:Y:S02]  /*12d40*/  FMUL.FTZ R6, R8.reuse, R130 ;  /* 0x0000008208067220 */ /* 0x040fe40000410000 */
[----:B------:R-:W-:Y:S02]  /*12d50*/  FFMA.FTZ R129, R179, c[0x0][0x2d0], -R104 ;  /* 0x0000b400b3817a23 */ /* 0x000fe40000010868 */
[----:B------:R-:W-:Y:S03]  /*12d60*/  FFMA.FTZ R130, R8, R217, R29 ;  /* 0x000000d908827223 */ /* 0x000fe6000001001d */
[----:B------:R-:W-:Y:S01]  /*12d70*/  MUFU.EX2 R179, R202 ;  /* 0x000000ca00b37308 */ /* 0x000fe20000000800 */
[C---:B------:R-:W-:Y:S01]  /*12d80*/  FMUL.FTZ R8, R2.reuse, R136 ;  /* 0x0000008802087220 */ /* 0x040fe20000410000 */
[-C--:B-1----:R-:W-:Y:S05]  /*12d90*/  HMMA.16816.F32.BF16 R4, R108, R24.reuse, R4 ;  /* 0x000000186c04723c */ /* 0x082fea0000041804 */
[----:B------:R-:W-:Y:S02]  /*12da0*/  FMUL.FTZ R29, R2, R149 ;  /* 0x00000095021d7220 */ /* 0x000fe40000410000 */
[----:B------:R-:W-:Y:S01]  /*12db0*/  FADD.FTZ R131, R218, R130 ;  /* 0x00000082da837221 */ /* 0x000fe20000010000 */
[C---:B------:R-:W-:Y:S01]  /*12dc0*/  HMMA.16816.F32.BF16 R8, R112.reuse, R24, R8 ;  /* 0x000000187008723c */ /* 0x040fe20000041808 */
[----:B------:R1:W-:Y:S06]  /*12dd0*/  MUFU.EX2 R217, R120 ;  /* 0x0000007800d97308 */ /* 0x0003ec0000000800 */
[C---:B------:R-:W-:Y:S01]  /*12de0*/  FMUL.FTZ R24, R2.reuse, R144 ;  /* 0x0000009002187220 */ /* 0x040fe20000410000 */
[-C--:B------:R-:W-:Y:S03]  /*12df0*/  HMMA.16816.F32.BF16 R12, R112, R26.reuse, R12 ;  /* 0x0000001a700c723c */ /* 0x080fe6000004180c */
[----:B------:R-:W-:Y:S01]  /*12e00*/  MUFU.EX2 R136, R178 ;  /* 0x000000b200887308 */ /* 0x000fe20000000800 */
[----:B------:R-:W-:Y:S04]  /*12e10*/  FMUL.FTZ R25, R2, R145 ;  /* 0x0000009102197220 */ /* 0x000fe80000410000 */
[C---:B------:R-:W-:Y:S05]  /*12e20*/  HMMA.16816.F32.BF16 R16, R108.reuse, R26, R16 ;  /* 0x0000001a6c10723c */ /* 0x040fea0000041810 */
[----:B------:R-:W2:Y:S02]  /*12e30*/  MUFU.EX2 R176, R129 ;  /* 0x0000008100b07308 */ /* 0x000ea40000000800 */
[C---:B------:R-:W-:Y:S01]  /*12e40*/  FMUL.FTZ R26, R0.reuse, R146 ;  /* 0x00000092001a7220 */ /* 0x040fe20000410000 */
[-C--:B------:R-:W-:Y:S04]  /*12e50*/  HMMA.16816.F32.BF16 R20, R108, R40.reuse, R20 ;  /* 0x000000286c14723c */ /* 0x080fe80000041814 */
[----:B------:R-:W-:Y:S02]  /*12e60*/  FMUL.FTZ R27, R0, R147 ;  /* 0x00000093001b7220 */ /* 0x000fe40000410000 */
[----:B-1----:R-:W-:Y:S01]  /*12e70*/  FFMA.FTZ R120, R212, c[0x0][0x2d0], -R104 ;  /* 0x0000b400d4787a23 */ /* 0x002fe20000010868 */
[----:B------:R-:W1:Y:S04]  /*12e80*/  MUFU.EX2 R182, R182 ;  /* 0x000000b600b67308 */ /* 0x000e680000000800 */
[C---:B------:R-:W-:Y:S06]  /*12e90*/  HMMA.16816.F32.BF16 R24, R112.reuse, R40, R24 ;  /* 0x000000287018723c */ /* 0x040fec0000041818 */
[----:B------:R3:W-:Y:S01]  /*12ea0*/  MUFU.EX2 R212, R120 ;  /* 0x0000007800d47308 */ /* 0x0007e20000000800 */
[C---:B------:R-:W-:Y:S01]  /*12eb0*/  FMUL.FTZ R40, R2.reuse, R156 ;  /* 0x0000009c02287220 */ /* 0x040fe20000410000 */
[-C--:B------:R-:W-:Y:S04]  /*12ec0*/  HMMA.16816.F32.BF16 R28, R112, R42.reuse, R28 ;  /* 0x0000002a701c723c */ /* 0x080fe8000004181c */
[----:B------:R-:W-:Y:S01]  /*12ed0*/  FMUL.FTZ R41, R2, R157 ;  /* 0x0000009d02297220 */ /* 0x000fe20000410000 */
[----:B--2---:R-:W-:Y:S01]  /*12ee0*/  F2FP.BF16.PACK_AB R169, R176, R177 ;  /* 0x000000b1b0a9723e */ /* 0x004fe200000010ff */
[----:B------:R-:W-:Y:S02]  /*12ef0*/  FFMA.FTZ R2, R2, R235, R208 ;  /* 0x000000eb02027223 */ /* 0x000fe400000100d0 */
[C---:B------:R-:W-:Y:S01]  /*12f00*/  HMMA.16816.F32.BF16 R32, R108.reuse, R42, R32 ;  /* 0x0000002a6c20723c */ /* 0x040fe20000041820 */
[----:B------:R-:W-:Y:S03]  /*12f10*/  MUFU.EX2 R186, R186 ;  /* 0x000000ba00ba7308 */ /* 0x000fe60000000800 */
[----:B-1----:R-:W-:Y:S01]  /*12f20*/  F2FP.BF16.PACK_AB R165, R182, R183 ;  /* 0x000000b7b6a5723e */ /* 0x002fe200000010ff */
[----:B------:R-:W-:Y:S02]  /*12f30*/  FADD.FTZ R130, R215, R2 ;  /* 0x00000002d7827221 */ /* 0x000fe40000010000 */
[C---:B------:R-:W-:Y:S01]  /*12f40*/  FMUL.FTZ R42, R0.reuse, R158 ;  /* 0x0000009e002a7220 */ /* 0x040fe20000410000 */
[-C--:B------:R-:W-:Y:S03]  /*12f50*/  HMMA.16816.F32.BF16 R36, R108, R116.reuse, R36 ;  /* 0x000000746c24723c */ /* 0x080fe60000041824 */
[----:B------:R-:W1:Y:S01]  /*12f60*/  MUFU.EX2 R202, R185 ;  /* 0x000000b900ca7308 */ /* 0x000e620000000800 */
[C---:B------:R-:W-:Y:S01]  /*12f70*/  FMUL.FTZ R43, R0.reuse, R159 ;  /* 0x0000009f002b7220 */ /* 0x040fe20000410000 */
[----:B---3--:R-:W-:Y:S01]  /*12f80*/  LDSM.16.MT88.4 R120, [R189+0x400] ;  /* 0x00040000bd78783b */ /* 0x008fe20000004200 */
[----:B------:R-:W-:Y:S05]  /*12f90*/  FFMA.FTZ R0, R0, R237, R206 ;  /* 0x000000ed00007223 */ /* 0x000fea00000100ce */
[C---:B------:R-:W-:Y:S02]  /*12fa0*/  HMMA.16816.F32.BF16 R40, R112.reuse, R116, R40 ;  /* 0x000000747028723c */ /* 0x040fe40000041828 */
[----:B------:R-:W-:Y:S02]  /*12fb0*/  MUFU.EX2 R181, R181 ;  /* 0x000000b500b57308 */ /* 0x000fe40000000800 */
[----:B------:R-:W-:Y:S04]  /*12fc0*/  FADD.FTZ R0, R204, R0 ;  /* 0x00000000cc007221 */ /* 0x000fe80000010000 */
[-C--:B------:R-:W-:Y:S04]  /*12fd0*/  HMMA.16816.F32.BF16 R44, R112, R118.reuse, R44 ;  /* 0x00000076702c723c */ /* 0x080fe8000004182c */
[----:B------:R-:W2:Y:S01]  /*12fe0*/  MUFU.EX2 R185, R180 ;  /* 0x000000b400b97308 */ /* 0x000ea20000000800 */
[----:B------:R-:W-:Y:S03]  /*12ff0*/  FADD.FTZ R0, R231, R0 ;  /* 0x00000000e7007221 */ /* 0x000fe60000010000 */
[C---:B------:R-:W-:Y:S01]  /*13000*/  HMMA.16816.F32.BF16 R48, R108.reuse, R118, R48 ;  /* 0x000000766c30723c */ /* 0x040fe20000041830 */
[----:B------:R-:W3:Y:S03]  /*13010*/  LDSM.16.MT88.4 R116, [R189+0xc00] ;  /* 0x000c0000bd74783b */ /* 0x000ee60000004200 */
[----:B-1----:R-:W-:Y:S02]  /*13020*/  F2FP.BF16.PACK_AB R166, R202, R186 ;  /* 0x000000bacaa6723e */ /* 0x002fe400000010ff */
[----:B------:R1:W-:Y:S10]  /*13030*/  MUFU.EX2 R173, R103 ;  /* 0x0000006700ad7308 */ /* 0x0003f40000000800 */
[----:B------:R-:W-:Y:S01]  /*13040*/  MUFU.EX2 R178, R175 ;  /* 0x000000af00b27308 */ /* 0x000fe20000000800 */
[----:B--2---:R-:W-:Y:S09]  /*13050*/  F2FP.BF16.PACK_AB R167, R185, R181 ;  /* 0x000000b5b9a7723e */ /* 0x004ff200000010ff */
[----:B------:R-:W2:Y:S01]  /*13060*/  MUFU.EX2 R180, R174 ;  /* 0x000000ae00b47308 */ /* 0x000ea20000000800 */
[----:B-1----:R-:W-:Y:S04]  /*13070*/  FADD.FTZ R103, R234, R130 ;  /* 0x00000082ea677221 */ /* 0x002fe80000010000 */
[----:B------:R-:W-:Y:S05]  /*13080*/  FADD.FTZ R103, R236, R103 ;  /* 0x00000067ec677221 */ /* 0x000fea0000010000 */
[----:B------:R-:W-:Y:S01]  /*13090*/  MUFU.EX2 R175, R184 ;  /* 0x000000b800af7308 */ /* 0x000fe20000000800 */
[-C--:B---3--:R-:W-:Y:S09]  /*130a0*/  HMMA.16816.F32.BF16 R52, R108, R116.reuse, R52 ;  /* 0x000000746c34723c */ /* 0x088ff20000041834 */
[----:B------:R-:W1:Y:S01]  /*130b0*/  MUFU.EX2 R174, R203 ;  /* 0x000000cb00ae7308 */ /* 0x000e620000000800 */
[C---:B------:R-:W-:Y:S04]  /*130c0*/  HMMA.16816.F32.BF16 R56, R112.reuse, R116, R56 ;  /* 0x000000747038723c */ /* 0x040fe80000041838 */
[----:B--2---:R-:W-:Y:S04]  /*130d0*/  F2FP.BF16.PACK_AB R168, R180, R178 ;  /* 0x000000b2b4a8723e */ /* 0x004fe800000010ff */
[-C--:B------:R-:W-:Y:S08]  /*130e0*/  HMMA.16816.F32.BF16 R60, R112, R118.reuse, R60 ;  /* 0x00000076703c723c */ /* 0x080ff0000004183c */
[C---:B------:R-:W-:Y:S01]  /*130f0*/  HMMA.16816.F32.BF16 R64, R108.reuse, R118, R64 ;  /* 0x000000766c40723c */ /* 0x040fe20000041840 */
[----:B------:R-:W2:Y:S03]  /*13100*/  LDSM.16.MT88.4 R116, [R188+0x1800] ;  /* 0x00180000bc74783b */ /* 0x000ea60000004200 */
[----:B-1----:R-:W-:Y:S04]  /*13110*/  F2FP.BF16.PACK_AB R170, R174, R175 ;  /* 0x000000afaeaa723e */ /* 0x002fe800000010ff */
[-C--:B--2---:R-:W-:Y:S08]  /*13120*/  HMMA.16816.F32.BF16 R68, R108, R116.reuse, R68 ;  /* 0x000000746c44723c */ /* 0x084ff00000041844 */
[C---:B------:R-:W-:Y:S08]  /*13130*/  HMMA.16816.F32.BF16 R72, R112.reuse, R116, R72 ;  /* 0x000000747048723c */ /* 0x040ff00000041848 */
[-C--:B------:R-:W-:Y:S08]  /*13140*/  HMMA.16816.F32.BF16 R76, R112, R118.reuse, R76 ;  /* 0x00000076704c723c */ /* 0x080ff0000004184c */
[C---:B------:R-:W-:Y:S01]  /*13150*/  HMMA.16816.F32.BF16 R80, R108.reuse, R118, R80 ;  /* 0x000000766c50723c */ /* 0x040fe20000041850 */
[----:B------:R-:W1:Y:S07]  /*13160*/  LDSM.16.MT88.4 R116, [R189+0x1800] ;  /* 0x00180000bd74783b */ /* 0x000e6e0000004200 */
[-C--:B-1----:R-:W-:Y:S08]  /*13170*/  HMMA.16816.F32.BF16 R84, R108, R116.reuse, R84 ;  /* 0x000000746c54723c */ /* 0x082ff00000041854 */
[C---:B------:R-:W-:Y:S07]  /*13180*/  HMMA.16816.F32.BF16 R88, R112.reuse, R116, R88 ;  /* 0x000000747058723c */ /* 0x040fee0000041858 */
[--C-:B------:R-:W-:Y:S01]  /*13190*/  FFMA.FTZ R116, R214, c[0x0][0x2d0], -R104.reuse ;  /* 0x0000b400d6747a23 */ /* 0x100fe20000010868 */
[-C--:B------:R-:W-:Y:S01]  /*131a0*/  HMMA.16816.F32.BF16 R92, R112, R118.reuse, R92 ;  /* 0x00000076705c723c */ /* 0x080fe2000004185c */
[----:B------:R-:W1:Y:S02]  /*131b0*/  LDSM.16.MT88.4 R112, [R188+0x400] ;  /* 0x00040000bc70783b */ /* 0x000e640000004200 */
[----:B------:R2:W-:Y:S01]  /*131c0*/  MUFU.EX2 R207, R116 ;  /* 0x0000007400cf7308 */ /* 0x0005e20000000800 */
[----:B------:R-:W-:Y:S04]  /*131d0*/  F2FP.BF16.PACK_AB R117, R212, R217 ;  /* 0x000000d9d475723e */ /* 0x000fe800000010ff */
[----:B------:R-:W-:Y:S07]  /*131e0*/  HMMA.16816.F32.BF16 R96, R108, R118, R96 ;  /* 0x000000766c60723c */ /* 0x000fee0000041860 */
[----:B------:R-:W-:Y:S02]  /*131f0*/  F2FP.BF16.PACK_AB R108, R226, R136 ;  /* 0x00000088e26c723e */ /* 0x000fe400000010ff */
[----:B------:R-:W-:Y:S03]  /*13200*/  F2FP.BF16.PACK_AB R109, R224, R222 ;  /* 0x000000dee06d723e */ /* 0x000fe600000010ff */
[----:B------:R-:W-:Y:S02]  /*13210*/  F2FP.BF16.PACK_AB R110, R229, R227 ;  /* 0x000000e3e56e723e */ /* 0x000fe400000010ff */
[----:B------:R-:W-:Y:S02]  /*13220*/  F2FP.BF16.PACK_AB R111, R228, R225 ;  /* 0x000000e1e46f723e */ /* 0x000fe400000010ff */
[----:B------:R-:W-:Y:S01]  /*13230*/  F2FP.BF16.PACK_AB R118, R211, R216 ;  /* 0x000000d8d376723e */ /* 0x000fe200000010ff */
[--C-:B--2---:R-:W-:Y:S02]  /*13240*/  FFMA.FTZ R116, R213, c[0x0][0x2d0], -R104.reuse ;  /* 0x0000b400d5747a23 */ /* 0x104fe40000010868 */
[----:B------:R-:W-:Y:S02]  /*13250*/  FFMA.FTZ R104, R102, c[0x0][0x2d0], -R104 ;  /* 0x0000b40066687a23 */ /* 0x000fe40000010868 */
[----:B------:R2:W3:Y:S01]  /*13260*/  MUFU.EX2 R205, R116 ;  /* 0x0000007400cd7308 */ /* 0x0004e20000000800 */
[----:B------:R-:W-:Y:S01]  /*13270*/  FADD.FTZ R102, R223, R164 ;  /* 0x000000a4df667221 */ /* 0x000fe20000010000 */
[----:B------:R-:W-:Y:S03]  /*13280*/  F2FP.BF16.PACK_AB R164, R187, R179 ;  /* 0x000000b3bba4723e */ /* 0x000fe600000010ff */
[----:B------:R-:W-:Y:S02]  /*13290*/  FADD.FTZ R2, R220, R102 ;  /* 0x00000066dc027221 */ /* 0x000fe40000010000 */
[----:B------:R-:W-:Y:S02]  /*132a0*/  FADD.FTZ R102, R239, R131 ;  /* 0x00000083ef667221 */ /* 0x000fe40000010000 */
[----:B------:R-:W-:Y:S01]  /*132b0*/  FADD.FTZ R2, R240, R2 ;  /* 0x00000002f0027221 */ /* 0x000fe20000010000 */
[-C--:B-1----:R-:W-:Y:S01]  /*132c0*/  HMMA.16816.F32.BF16 R4, R108, R112.reuse, R4 ;  /* 0x000000706c04723c */ /* 0x082fe20000041804 */
[----:B------:R-:W1:Y:S02]  /*132d0*/  MUFU.EX2 R172, R104 ;  /* 0x0000006800ac7308 */ /* 0x000e640000000800 */
[----:B------:R-:W-:Y:S04]  /*132e0*/  FADD.FTZ R2, R136, R2 ;  /* 0x0000000288027221 */ /* 0x000fe80000010000 */
[----:B------:R-:W-:Y:S01]  /*132f0*/  FADD.FTZ R2, R226, R2 ;  /* 0x00000002e2027221 */ /* 0x000fe20000010000 */
[----:B--2---:R-:W-:Y:S04]  /*13300*/  F2FP.BF16.PACK_AB R116, R221, R219 ;  /* 0x000000dbdd74723e */ /* 0x004fe800000010ff */
[----:B---3--:R-:W-:Y:S07]  /*13310*/  F2FP.BF16.PACK_AB R119, R205, R207 ;  /* 0x000000cfcd77723e */ /* 0x008fee00000010ff */
[C---:B------:R-:W-:Y:S04]  /*13320*/  HMMA.16816.F32.BF16 R8, R116.reuse, R112, R8 ;  /* 0x000000707408723c */ /* 0x040fe80000041808 */
[----:B-1----:R-:W-:Y:S01]  /*13330*/  F2FP.BF16.PACK_AB R171, R172, R173 ;  /* 0x000000adacab723e */ /* 0x002fe200000010ff */
[----:B------:R-:W-:Y:S02]  /*13340*/  FADD.FTZ R104, R238, R102 ;  /* 0x00000066ee687221 */ /* 0x000fe40000010000 */
[----:B------:R-:W-:Y:S01]  /*13350*/  FADD.FTZ R102, R230, R0 ;  /* 0x00000000e6667221 */ /* 0x000fe20000010000 */
[-C--:B------:R-:W-:Y:S04]  /*13360*/  HMMA.16816.F32.BF16 R12, R116, R114.reuse, R12 ;  /* 0x00000072740c723c */ /* 0x080fe8000004180c */
[----:B------:R-:W-:Y:S01]  /*13370*/  FADD.FTZ R0, R222, R104 ;  /* 0x00000068de007221 */ /* 0x000fe20000010000 */
[----:B------:R-:W-:Y:S03]  /*13380*/  MOV R104, R3 ;  /* 0x0000000300687202 */ /* 0x000fe60000000f00 */
[C---:B------:R-:W-:Y:S01]  /*13390*/  HMMA.16816.F32.BF16 R16, R108.reuse, R114, R16 ;  /* 0x000000726c10723c */ /* 0x040fe20000041810 */
[----:B------:R-:W1:Y:S03]  /*133a0*/  LDSM.16.MT88.4 R112, [R189+0x1000] ;  /* 0x00100000bd70783b */ /* 0x000e660000004200 */
[----:B------:R-:W-:Y:S04]  /*133b0*/  FADD.FTZ R0, R224, R0 ;  /* 0x00000000e0007221 */ /* 0x000fe80000010000 */
[-C--:B------:R-:W-:Y:S08]  /*133c0*/  HMMA.16816.F32.BF16 R20, R108, R120.reuse, R20 ;  /* 0x000000786c14723c */ /* 0x080ff00000041814 */
[C---:B------:R-:W-:Y:S08]  /*133d0*/  HMMA.16816.F32.BF16 R24, R116.reuse, R120, R24 ;  /* 0x000000787418723c */ /* 0x040ff00000041818 */
[-C--:B------:R-:W-:Y:S08]  /*133e0*/  HMMA.16816.F32.BF16 R28, R116, R122.reuse, R28 ;  /* 0x0000007a741c723c */ /* 0x080ff0000004181c */
[C---:B------:R-:W-:Y:S01]  /*133f0*/  HMMA.16816.F32.BF16 R32, R108.reuse, R122, R32 ;  /* 0x0000007a6c20723c */ /* 0x040fe20000041820 */
[----:B------:R-:W2:Y:S07]  /*13400*/  LDSM.16.MT88.4 R120, [R188+0x1c00] ;  /* 0x001c0000bc78783b */ /* 0x000eae0000004200 */
[-C--:B------:R-:W-:Y:S08]  /*13410*/  HMMA.16816.F32.BF16 R36, R108, R124.reuse, R36 ;  /* 0x0000007c6c24723c */ /* 0x080ff00000041824 */
[C---:B------:R-:W-:Y:S08]  /*13420*/  HMMA.16816.F32.BF16 R40, R116.reuse, R124, R40 ;  /* 0x0000007c7428723c */ /* 0x040ff00000041828 */
[-C--:B------:R-:W-:Y:S08]  /*13430*/  HMMA.16816.F32.BF16 R44, R116, R126.reuse, R44 ;  /* 0x0000007e742c723c */ /* 0x080ff0000004182c */
[C---:B------:R-:W-:Y:S01]  /*13440*/  HMMA.16816.F32.BF16 R48, R108.reuse, R126, R48 ;  /* 0x0000007e6c30723c */ /* 0x040fe20000041830 */
[----:B------:R-:W3:Y:S07]  /*13450*/  LDSM.16.MT88.4 R124, [R189+0x1c00] ;  /* 0x001c0000bd7c783b */ /* 0x000eee0000004200 */
        /* <DEDUP_REMOVED lines=8> */
[C---:B------:R-:W-:Y:S08]  /*134e0*/  HMMA.16816.F32.BF16 R80, R108.reuse, R122, R80 ;  /* 0x0000007a6c50723c */ /* 0x040ff00000041850 */
[-C--:B---3--:R-:W-:Y:S08]  /*134f0*/  HMMA.16816.F32.BF16 R84, R108, R124.reuse, R84 ;  /* 0x0000007c6c54723c */ /* 0x088ff00000041854 */
[C---:B------:R-:W-:Y:S08]  /*13500*/  HMMA.16816.F32.BF16 R88, R116.reuse, R124, R88 ;  /* 0x0000007c7458723c */ /* 0x040ff00000041858 */
[-C--:B------:R-:W-:Y:S01]  /*13510*/  HMMA.16816.F32.BF16 R92, R116, R126.reuse, R92 ;  /* 0x0000007e745c723c */ /* 0x080fe2000004185c */
[----:B------:R-:W2:Y:S07]  /*13520*/  LDSM.16.MT88.4 R116, [R189+0x800] ;  /* 0x00080000bd74783b */ /* 0x000eae0000004200 */
[----:B------:R-:W-:Y:S01]  /*13530*/  HMMA.16816.F32.BF16 R96, R108, R126, R96 ;  /* 0x0000007e6c60723c */ /* 0x000fe20000041860 */
[----:B------:R-:W3:Y:S07]  /*13540*/  LDSM.16.MT88.4 R108, [R188+0x1400] ;  /* 0x00140000bc6c783b */ /* 0x000eee0000004200 */
[-C--:B-1----:R-:W-:Y:S01]  /*13550*/  HMMA.16816.F32.BF16 R128, R164, R112.reuse, R4 ;  /* 0x00000070a480723c */ /* 0x082fe20000041804 */
[----:B------:R-:W1:Y:S07]  /*13560*/  LDSM.16.MT88.4 R4, [R189+0x1400] ;  /* 0x00140000bd04783b */ /* 0x000e6e0000004200 */
[C---:B------:R-:W-:Y:S01]  /*13570*/  HMMA.16816.F32.BF16 R136, R168.reuse, R112, R8 ;  /* 0x00000070a888723c */ /* 0x040fe20000041808 */
[----:B------:R-:W4:Y:S07]  /*13580*/  LDSM.16.MT88.4 R8, [R188+0x2000] ;  /* 0x00200000bc08783b */ /* 0x000f2e0000004200 */
[-C--:B------:R-:W-:Y:S01]  /*13590*/  HMMA.16816.F32.BF16 R140, R168, R114.reuse, R12 ;  /* 0x00000072a88c723c */ /* 0x080fe2000004180c */
[----:B------:R-:W5:Y:S07]  /*135a0*/  LDSM.16.MT88.4 R12, [R189+0x2000] ;  /* 0x00200000bd0c783b */ /* 0x000f6e0000004200 */
[C---:B------:R-:W-:Y:S08]  /*135b0*/  HMMA.16816.F32.BF16 R124, R164.reuse, R114, R16 ;  /* 0x00000072a47c723c */ /* 0x040ff00000041810 */
[-C--:B--2---:R-:W-:Y:S08]  /*135c0*/  HMMA.16816.F32.BF16 R120, R164, R116.reuse, R20 ;  /* 0x00000074a478723c */ /* 0x084ff00000041814 */
[C---:B------:R-:W-:Y:S08]  /*135d0*/  HMMA.16816.F32.BF16 R144, R168.reuse, R116, R24 ;  /* 0x00000074a890723c */ /* 0x040ff00000041818 */
[-C--:B------:R-:W-:Y:S08]  /*135e0*/  HMMA.16816.F32.BF16 R148, R168, R118.reuse, R28 ;  /* 0x00000076a894723c */ /* 0x080ff0000004181c */
[C---:B------:R-:W-:Y:S08]  /*135f0*/  HMMA.16816.F32.BF16 R116, R164.reuse, R118, R32 ;  /* 0x00000076a474723c */ /* 0x040ff00000041820 */
[-C--:B---3--:R-:W-:Y:S08]  /*13600*/  HMMA.16816.F32.BF16 R112, R164, R108.reuse, R36 ;  /* 0x0000006ca470723c */ /* 0x088ff00000041824 */
[C---:B------:R-:W-:Y:S08]  /*13610*/  HMMA.16816.F32.BF16 R156, R168.reuse, R108, R40 ;  /* 0x0000006ca89c723c */ /* 0x040ff00000041828 */
[-C--:B------:R-:W-:Y:S08]  /*13620*/  HMMA.16816.F32.BF16 R160, R168, R110.reuse, R44 ;  /* 0x0000006ea8a0723c */ /* 0x080ff0000004182c */
[C---:B------:R-:W-:Y:S08]  /*13630*/  HMMA.16816.F32.BF16 R108, R164.reuse, R110, R48 ;  /* 0x0000006ea46c723c */ /* 0x040ff00000041830 */
[-C--:B-1----:R-:W-:Y:S08]  /*13640*/  HMMA.16816.F32.BF16 R52, R164, R4.reuse, R52 ;  /* 0x00000004a434723c */ /* 0x082ff00000041834 */
[C---:B------:R-:W-:Y:S07]  /*13650*/  HMMA.16816.F32.BF16 R56, R168.reuse, R4, R56 ;  /* 0x00000004a838723c */ /* 0x040fee0000041838 */
[----:B------:R-:W-:Y:S01]  /*13660*/  FADD.FTZ R5, R219, R103 ;  /* 0x00000067db057221 */ /* 0x000fe20000010000 */
[-C--:B------:R-:W-:Y:S04]  /*13670*/  HMMA.16816.F32.BF16 R60, R168, R6.reuse, R60 ;  /* 0x00000006a83c723c */ /* 0x080fe8000004183c */
[----:B------:R-:W-:Y:S04]  /*13680*/  FADD.FTZ R4, R217, R102 ;  /* 0x00000066d9047221 */ /* 0x000fe80000010000 */
[C---:B------:R-:W-:Y:S07]  /*13690*/  HMMA.16816.F32.BF16 R64, R164.reuse, R6, R64 ;  /* 0x00000006a440723c */ /* 0x040fee0000041840 */
[----:B------:R-:W-:Y:S01]  /*136a0*/  FADD.FTZ R7, R212, R4 ;  /* 0x00000004d4077221 */ /* 0x000fe20000010000 */
[-C--:B----4-:R-:W-:Y:S04]  /*136b0*/  HMMA.16816.F32.BF16 R68, R164, R8.reuse, R68 ;  /* 0x00000008a444723c */ /* 0x090fe80000041844 */
[----:B------:R-:W-:Y:S04]  /*136c0*/  FADD.FTZ R6, R225, R0 ;  /* 0x00000000e1067221 */ /* 0x000fe80000010000 */
[C---:B------:R-:W-:Y:S04]  /*136d0*/  HMMA.16816.F32.BF16 R72, R168.reuse, R8, R72 ;  /* 0x00000008a848723c */ /* 0x040fe80000041848 */
[----:B------:R-:W-:Y:S03]  /*136e0*/  FADD.FTZ R6, R228, R6 ;  /* 0x00000006e4067221 */ /* 0x000fe60000010000 */
[----:B------:R-:W-:Y:S01]  /*136f0*/  FADD.FTZ R8, R221, R5 ;  /* 0x00000005dd087221 */ /* 0x000fe20000010000 */
[-C--:B------:R-:W-:Y:S04]  /*13700*/  HMMA.16816.F32.BF16 R76, R168, R10.reuse, R76 ;  /* 0x0000000aa84c723c */ /* 0x080fe8000004184c */
[----:B------:R-:W-:Y:S02]  /*13710*/  FADD.FTZ R5, R227, R2 ;  /* 0x00000002e3057221 */ /* 0x000fe40000010000 */
[----:B------:R-:W-:Y:S02]  /*13720*/  FADD.FTZ R4, R216, R8 ;  /* 0x00000008d8047221 */ /* 0x000fe40000010000 */
[C---:B------:R-:W-:Y:S04]  /*13730*/  HMMA.16816.F32.BF16 R80, R164.reuse, R10, R80 ;  /* 0x0000000aa450723c */ /* 0x040fe80000041850 */
[----:B------:R-:W-:Y:S02]  /*13740*/  FADD.FTZ R2, R207, R7 ;  /* 0x00000007cf027221 */ /* 0x000fe40000010000 */
[----:B------:R-:W-:Y:S02]  /*13750*/  FADD.FTZ R0, R229, R5 ;  /* 0x00000005e5007221 */ /* 0x000fe40000010000 */
[----:B------:R-:W-:Y:S01]  /*13760*/  FADD.FTZ R4, R211, R4 ;  /* 0x00000004d3047221 */ /* 0x000fe20000010000 */
[-C--:B-----5:R-:W-:Y:S03]  /*13770*/  HMMA.16816.F32.BF16 R84, R164, R12.reuse, R84 ;  /* 0x0000000ca454723c */ /* 0x0a0fe60000041854 */
        /* <DEDUP_REMOVED lines=19> */
[----:B------:R-:W-:Y:S01]  /*138b0*/  FADD.FTZ R237, R172, R0 ;  /* 0x00000000aced7221 */ /* 0x000fe20000010000 */
[----:B------:R-:W-:-:S05]  /*138c0*/  @P2 BRA `(.L_x_265) ;  /* 0xffffd2a000002947 */ /* 0x000fca000383ffff */
.L_x_262:
        /* <DEDUP_REMOVED lines=16> */
.L_x_342:
        /* <DEDUP_REMOVED lines=51> */
[----:B---3--:R-:W-:Y:S01]  /*13d00*/  @P1 FMUL.FTZ R6, R0, 0.69314718246459960938 ;  /* 0x3f31721800061820 */ /* 0x008fe20000410000 */
[----:B------:R-:W-:Y:S01]  /*13d10*/  MOV R0, RZ ;  /* 0x000000ff00007202 */ /* 0x000fe20000000f00 */
[C---:B------:R-:W-:Y:S02]  /*13d20*/  FMUL.FTZ R127, R3.reuse, R55 ;  /* 0x00000037037f7220 */ /* 0x040fe40000410000 */
[C---:B------:R-:W-:Y:S02]  /*13d30*/  FMUL.FTZ R170, R3.reuse, R130 ;  /* 0x0000008203aa7220 */ /* 0x040fe40000410000 */
[C---:B------:R-:W-:Y:S01]  /*13d40*/  FMUL.FTZ R171, R3.reuse, R131 ;  /* 0x0000008303ab7220 */ /* 0x040fe20000410000 */
[----:B------:R-:W1:Y:S01]  /*13d50*/  @P0 MUFU.RCP R0, R4 ;  /* 0x0000000400000308 */ /* 0x000e620000001000 */
[----:B------:R-:W-:-:S02]  /*13d60*/  FMUL.FTZ R110, R3, R86 ;  /* 0x00000056036e7220 */ /* 0x000fc40000410000 */
[C---:B------:R-:W-:Y:S02]  /*13d70*/  FMUL.FTZ R111, R3.reuse, R87 ;  /* 0x00000057036f7220 */ /* 0x040fe40000410000 */
[C---:B------:R-:W-:Y:S02]  /*13d80*/  FMUL.FTZ R52, R2.reuse, R56 ;  /* 0x0000003802347220 */ /* 0x040fe40000410000 */
[C---:B------:R-:W-:Y:S02]  /*13d90*/  FMUL.FTZ R53, R2.reuse, R57 ;  /* 0x0000003902357220 */ /* 0x040fe40000410000 */
[C---:B------:R-:W-:Y:S02]  /*13da0*/  FMUL.FTZ R54, R2.reuse, R60 ;  /* 0x0000003c02367220 */ /* 0x040fe40000410000 */
[----:B------:R-:W-:Y:S02]  /*13db0*/  FMUL.FTZ R55, R2, R61 ;  /* 0x0000003d02377220 */ /* 0x000fe40000410000 */
        /* <DEDUP_REMOVED lines=11> */
[----:B------:R-:W-:Y:S01]  /*13e70*/  FMUL.FTZ R87, R3, R99 ;  /* 0x0000006303577220 */ /* 0x000fe20000410000 */
[----:B------:R-:W-:Y:S01]  /*13e80*/  @P3 MOV R3, 0x3f317218 ;  /* 0x3f31721800033802 */ /* 0x000fe20000000f00 */
        /* <DEDUP_REMOVED lines=19> */
[----:B------:R-:W-:Y:S02]  /*13fc0*/  FMUL.FTZ R37, R2, R93 ;  /* 0x0000005d02257220 */ /* 0x000fe40000410000 */
[----:B------:R2:W3:Y:S01]  /*13fd0*/  @P0 MUFU.LG2 R2, R4 ;  /* 0x0000000400020308 */ /* 0x0004e20000000c00 */
[----:B------:R-:W-:Y:S02]  /*13fe0*/  @P3 FMUL.FTZ R9, R7, 0.69314718246459960938 ;  /* 0x3f31721807093820 */ /* 0x000fe40000410000 */
[----:B------:R-:W-:Y:S02]  /*13ff0*/  @P3 FMUL.FTZ R7, R3, c[0x0][0x2d0] ;  /* 0x0000b40003073a20 */ /* 0x000fe40000410000 */
[----:B------:R-:W-:Y:S02]  /*14000*/  @P1 FMUL.FTZ R3, R10, c[0x0][0x2d0] ;  /* 0x0000b4000a031a20 */ /* 0x000fe40000410000 */
[----:B------:R-:W-:Y:S02]  /*14010*/  @P2 FMUL.FTZ R5, R5, c[0x0][0x2d0] ;  /* 0x0000b40005052a20 */ /* 0x000fe40000410000 */
[----:B------:R-:W-:Y:S01]  /*14020*/  @P1 FFMA.FTZ R23, R3, R105, R6 ;  /* 0x0000006903171223 */ /* 0x000fe20000010006 */
[----:B------:R-:W-:Y:S01]  /*14030*/  @P0 MOV R3, 0x3f317218 ;  /* 0x3f31721800030802 */ /* 0x000fe20000000f00 */
[----:B-1----:R-:W-:-:S02]  /*14040*/  FMUL.FTZ R82, R0, R58 ;  /* 0x0000003a00527220 */ /* 0x002fc40000410000 */
[----:B------:R-:W-:Y:S02]  /*14050*/  FMUL.FTZ R83, R0, R59 ;  /* 0x0000003b00537220 */ /* 0x000fe40000410000 */
[----:B------:R-:W-:Y:S01]  /*14060*/  @P0 FMUL.FTZ R3, R3, c[0x0][0x2d0] ;  /* 0x0000b40003030a20 */ /* 0x000fe20000410000 */
[----:B--2---:R-:W-:Y:S01]  /*14070*/  MOV R4, 0x1 ;  /* 0x0000000100047802 */ /* 0x004fe20000000f00 */
[----:B---3--:R-:W-:Y:S02]  /*14080*/  @P0 FMUL.FTZ R2, R2, 0.69314718246459960938 ;  /* 0x3f31721802020820 */ /* 0x008fe40000410000 */
        /* <DEDUP_REMOVED lines=25> */
[----:B------:R-:W-:Y:S02]  /*14220*/  @P0 FFMA.FTZ R20, R3, R104, R2 ;  /* 0x0000006803140223 */ /* 0x000fe40000010002 */
.L_x_207:
[----:B------:R2:W5:Y:S04]  /*14230*/  LDL R6, [R1+0x10] ;  /* 0x0000100001067983 */ /* 0x0005680000100800 */
[----:B------:R-:W3:Y:S01]  /*14240*/  S2R R2, SR_TID.X ;  /* 0x0000000000027919 */ /* 0x000ee20000002100 */
[----:B------:R-:W-:Y:S01]  /*14250*/  BSSY B0, `(.L_x_267) ;  /* 0x0000011000007945 */ /* 0x000fe20003800000 */
[----:B---3--:R-:W-:-:S13]  /*14260*/  LOP3.LUT P0, RZ, R2, 0x7f, RZ, 0xc0, !PT ;  /* 0x0000007f02ff7812 */ /* 0x008fda000780c0ff */
[----:B------:R-:W-:Y:S05]  /*14270*/  @P0 BRA `(.L_x_268) ;  /* 0x000000e000000947 */ /* 0x000fea0003800000 */
[----:B--2---:R-:W2:Y:S01]  /*14280*/  S2R R4, SR_LANEID ;  /* 0x0000000000047919 */ /* 0x004ea20000000000 */
[----:B------:R-:W-:Y:S01]  /*14290*/  VOTEU.ANY UR4, UPT, PT ;  /* 0x0000000000047886 */ /* 0x000fe200038e0100 */
[----:B------:R-:W-:Y:S01]  /*142a0*/  IMAD.MOV.U32 R5, RZ, RZ, c[0x0][0x564] ;  /* 0x00015900ff057624 */ /* 0x000fe200078e00ff */
[----:B-1----:R-:W2:Y:S08]  /*142b0*/  FLO.U32 R3, UR4 ;  /* 0x0000000400037d00 */ /* 0x002eb000080e0000 */
        /* <DEDUP_REMOVED lines=10> */
.L_x_268:
[----:B--2---:R-:W-:Y:S05]  /*14360*/  BSYNC B0 ;  /* 0x0000000000007941 */ /* 0x004fea0003800000 */
.L_x_267:
        /* <DEDUP_REMOVED lines=16> */
[----:B------:R-:W-:Y:S01]  /*14470*/  F2FP.BF16.PACK_AB R4, R81, R80 ;  /* 0x000000505104723e */ /* 0x000fe200000010ff */
[----:B------:R-:W4:Y:S01]  /*14480*/  LDL.LU R11, [R1+0x18] ;  /* 0x00001800010b7983 */ /* 0x000f220000300800 */
[----:B------:R-:W-:Y:S02]  /*14490*/  F2FP.BF16.PACK_AB R5, R77, R76 ;  /* 0x0000004c4d05723e */ /* 0x000fe400000010ff */
[----:B------:R-:W-:-:S04]  /*144a0*/  ISETP.NE.U32.AND P0, PT, RZ, c[0x0][0x508], PT ;  /* 0x00014200ff007a0c */ /* 0x000fc80003f05070 */
[----:B------:R-:W-:Y:S02]  /*144b0*/  ISETP.NE.AND.EX P1, PT, RZ, c[0x0][0x50c], PT, P0 ;  /* 0x00014300ff007a0c */ /* 0x000fe40003f25300 */
[----:B------:R-:W-:-:S04]  /*144c0*/  ISETP.NE.U32.AND P2, PT, RZ, c[0x0][0x500], PT ;  /* 0x00014000ff007a0c */ /* 0x000fc80003f45070 */
[----:B------:R-:W-:Y:S01]  /*144d0*/  ISETP.NE.AND.EX P2, PT, RZ, c[0x0][0x504], PT, P2 ;  /* 0x00014100ff007a0c */ /* 0x000fe20003f45320 */
        /* <DEDUP_REMOVED lines=75> */
[----:B-1----:R-:W-:Y:S02]  /*14990*/  F2FP.BF16.PACK_AB R3, R169, R168 ;  /* 0x000000a8a903723e */ /* 0x002fe400000010ff */
        /* <DEDUP_REMOVED lines=9> */
[----:B------:R-:W-:Y:S04]  /*14a30*/  STS [R6+0x5080], R2 ;  /* 0x0050800206007388 */ /* 0x000fe80000000800 */
[----:B------:R2:W-:Y:S01]  /*14a40*/  STS [R6+0x5280], R0 ;  /* 0x0052800006007388 */ /* 0x0005e20000000800 */
[----:B-1----:R-:W-:Y:S02]  /*14a50*/  F2FP.BF16.PACK_AB R3, R37, R36 ;  /* 0x000000242503723e */ /* 0x002fe400000010ff */
[----:B--2---:R-:W-:-:S03]  /*14a60*/  F2FP.BF16.PACK_AB R0, R39, R38 ;  /* 0x000000262700723e */ /* 0x004fc600000010ff */
[----:B------:R-:W-:Y:S04]  /*14a70*/  STS [R12+0x5000], R3 ;  /* 0x005000030c007388 */ /* 0x000fe80000000800 */
[----:B------:R1:W-:Y:S04]  /*14a80*/  STS [R12+0x5200], R0 ;  /* 0x005200000c007388 */ /* 0x0003e80000000800 */
[----:B------:R-:W-:Y:S01]  /*14a90*/  BAR.SYNC.DEFER_BLOCKING 0x1, 0x80 ;  /* 0x0042000000007b1d */ /* 0x000fe20000010000 */
[----:B------:R-:W-:Y:S01]  /*14aa0*/  @P1 LEA R4, P0, R9, c[0x0][0x508], 0x2 ;  /* 0x0001420009041a11 */ /* 0x000fe200078010ff */
[----:B------:R-:W-:-:S02]  /*14ab0*/  IMAD.MOV.U32 R6, RZ, RZ, 0x4 ;  /* 0x00000004ff067424 */ /* 0x000fc400078e00ff */
[----:B------:R-:W-:Y:S01]  /*14ac0*/  IMAD.MOV.U32 R10, RZ, RZ, c[0x0][0x388] ;  /* 0x0000e200ff0a7624 */ /* 0x000fe200078e00ff */
[C---:B------:R-:W-:Y:S01]  /*14ad0*/  @P1 LEA.HI.X R5, R9.reuse, c[0x0][0x50c], R8, 0x2, P0 ;  /* 0x0001430009051a11 */ /* 0x040fe200000f1408 */
[----:B------:R-:W-:Y:S02]  /*14ae0*/  IMAD.MOV.U32 R2, RZ, RZ, RZ ;  /* 0x000000ffff027224 */ /* 0x000fe400078e00ff */
[----:B------:R-:W-:Y:S02]  /*14af0*/  IMAD.WIDE R6, R9, R6, c[0x0][0x500] ;  /* 0x0001400009067625 */ /* 0x000fe400078e0206 */
[----:B------:R2:W5:Y:S04]  /*14b00*/  @P1 LDG.E R10, [R4.64] ;  /* 0x00000006040a1981 */ /* 0x000568000c1e1900 */
[----:B------:R2:W5:Y:S01]  /*14b10*/  @P2 LDG.E R2, [R6.64] ;  /* 0x0000000606022981 */ /* 0x000562000c1e1900 */
[----:B------:R-:W-:-:S04]  /*14b20*/  ISETP.NE.AND P0, PT, R11, RZ, PT ;  /* 0x000000ff0b00720c */ /* 0x000fc80003f05270 */
[----:B-1----:R-:W-:Y:S01]  /*14b30*/  SEL R0, R11, c[0x0][0x3d4], P0 ;  /* 0x0000f5000b007a07 */ /* 0x002fe20000000000 */
[----:B------:R-:W-:Y:S05]  /*14b40*/  @P1 BRA `(.L_x_271) ;  /* 0x0000004000001947 */ /* 0x000fea0003800000 */
[----:B------:R-:W-:Y:S05]  /*14b50*/  @!P2 BRA `(.L_x_271) ;  /* 0x000000300000a947 */ /* 0x000fea0003800000 */
[----:B-----5:R1:W3:Y:S04]  /*14b60*/  LDG.E R10, [R6.64] ;  /* 0x00000006060a7981 */ /* 0x0202e8000c1e1900 */
[----:B-12---:R-:W3:Y:S02]  /*14b70*/  LDG.E R6, [R6.64+0x4] ;  /* 0x0000040606067981 */ /* 0x006ee4000c1e1900 */
[----:B---3--:R-:W-:Y:S02]  /*14b80*/  IADD3 R10, -R10, R6, RZ ;  /* 0x000000060a0a7210 */ /* 0x008fe40007ffe1ff */
.L_x_271:
[----:B------:R-:W3:Y:S04]  /*14b90*/  LDL R3, [R1+0x98] ;  /* 0x0000980001037983 */ /* 0x000ee80000100800 */
[----:B------:R-:W3:Y:S04]  /*14ba0*/  LDL R75, [R1+0x14] ;  /* 0x00001400014b7983 */ /* 0x000ee80000100800 */
[----:B------:R-:W4:Y:S04]  /*14bb0*/  LDL R24, [R1+0xc] ;  /* 0x00000c0001187983 */ /* 0x000f280000100800 */
[----:B--2---:R-:W2:Y:S04]  /*14bc0*/  LDL R13, [R1+0x50] ;  /* 0x00005000010d7983 */ /* 0x004ea80000100800 */
[----:B------:R-:W2:Y:S04]  /*14bd0*/  LDL R26, [R1+0x94] ;  /* 0x00009400011a7983 */ /* 0x000ea80000100800 */
[----:B------:R-:W2:Y:S01]  /*14be0*/  LDL.LU R25, [R1+0x40] ;  /* 0x0000400001197983 */ /* 0x000ea20000300800 */
[----:B------:R-:W-:Y:S01]  /*14bf0*/  IMAD.MOV.U32 R11, RZ, RZ, 0x368 ;  /* 0x00000368ff0b7424 */ /* 0x000fe200078e00ff */
[----:B------:R-:W-:-:S04]  /*14c00*/  ISETP.GT.AND P2, PT, R0, 0x1, PT ;  /* 0x000000010000780c */ /* 0x000fc80003f44270 */
[----:B------:R-:W-:-:S04]  /*14c10*/  SEL R11, R11, 0x328, P2 ;  /* 0x000003280b0b7807 */ /* 0x000fc80001000000 */
[----:B------:R-:W1:Y:S08]  /*14c20*/  LDC.64 R6, c[0x0][R11+0x170] ;  /* 0x00005c000b067b82 */ /* 0x000e700000000a00 */
[----:B------:R-:W4:Y:S08]  /*14c30*/  LDC.64 R14, c[0x0][R11+0x168] ;  /* 0x00005a000b0e7b82 */ /* 0x000f300000000a00 */
[----:B------:R1:W2:Y:S08]  /*14c40*/  LDC.64 R18, c[0x0][R11+0x178] ;  /* 0x00005e000b127b82 */ /* 0x0002b00000000a00 */
[----:B------:R1:W2:Y:S01]  /*14c50*/  LDC.64 R16, c[0x0][R11+0x160] ;  /* 0x000058000b107b82 */ /* 0x0002a20000000a00 */
[----:B------:R-:W-:Y:S01]  /*14c60*/  ISETP.NE.U32.AND P0, PT, RZ, c[0x0][0x500], PT ;  /* 0x00014000ff007a0c */ /* 0x000fe20003f05070 */
[----:B------:R-:W-:-:S03]  /*14c70*/  IMAD.MOV.U32 R0, RZ, RZ, c[0x0][0x4e8] ;  /* 0x00013a00ff007624 */ /* 0x000fc600078e00ff */
[----:B------:R-:W-:Y:S02]  /*14c80*/  ISETP.NE.AND.EX P0, PT, RZ, c[0x0][0x504], PT, P0 ;  /* 0x00014100ff007a0c */ /* 0x000fe40003f05300 */
[----:B------:R-:W-:Y:S02]  /*14c90*/  ISETP.NE.AND P5, PT, R0, 0x1, PT ;  /* 0x000000010000780c */ /* 0x000fe40003fa5270 */
[----:B------:R-:W-:Y:S02]  /*14ca0*/  SEL R0, R9, RZ, !P0 ;  /* 0x000000ff09007207 */ /* 0x000fe40004000000 */
[----:B------:R-:W-:Y:S01]  /*14cb0*/  SEL R5, R8, RZ, !P0 ;  /* 0x000000ff08057207 */ /* 0x000fe20004000000 */
[----:B------:R-:W2:Y:S02]  /*14cc0*/  S2R R27, SR_TID.X ;  /* 0x00000000001b7919 */ /* 0x000ea40000002100 */
[----:B-1----:R-:W-:-:S04]  /*14cd0*/  IMAD R4, R7, R0, RZ ;  /* 0x0000000007047224 */ /* 0x002fc800078e02ff */
[C---:B------:R-:W-:Y:S02]  /*14ce0*/  IMAD R12, R6.reuse, R5, R4 ;  /* 0x00000005060c7224 */ /* 0x040fe400078e0204 */
[----:B------:R-:W-:-:S04]  /*14cf0*/  IMAD.WIDE.U32 R6, R6, R0, RZ ;  /* 0x0000000006067225 */ /* 0x000fc800078e00ff */
[----:B------:R-:W-:Y:S02]  /*14d00*/  IMAD.IADD R12, R7, 0x1, R12 ;  /* 0x00000001070c7824 */ /* 0x000fe400078e020c */
[----:B---3--:R-:W-:-:S04]  /*14d10*/  IMAD R3, R75, 0x80, R3 ;  /* 0x000000804b037824 */ /* 0x008fc800078e0203 */
[----:B------:R-:W-:-:S04]  /*14d20*/  @P5 IMAD.HI.U32 R5, R3, c[0x0][0x4ec], RZ ;  /* 0x00013b0003055a27 */ /* 0x000fc800078e00ff */
[----:B----4-:R-:W-:-:S04]  /*14d30*/  IMAD.WIDE.U32 R8, R14, R24, RZ ;  /* 0x000000180e087225 */ /* 0x010fc800078e00ff */
[----:B------:R-:W-:Y:S01]  /*14d40*/  IMAD.MOV.U32 R4, RZ, RZ, R3 ;  /* 0x000000ffff047224 */ /* 0x000fe200078e0003 */
[----:B------:R-:W-:Y:S01]  /*14d50*/  @P5 SHF.R.U32.HI R4, RZ, c[0x0][0x4f0], R5 ;  /* 0x00013c00ff045a19 */ /* 0x000fe20000011605 */
[----:B------:R-:W-:Y:S01]  /*14d60*/  IMAD R11, R15, R24, RZ ;  /* 0x000000180f0b7224 */ /* 0x000fe200078e02ff */
[----:B--2---:R-:W-:Y:S02]  /*14d70*/  SEL R5, R13, RZ, P2 ;  /* 0x000000ff0d057207 */ /* 0x004fe40001000000 */
[--C-:B-----5:R-:W-:Y:S01]  /*14d80*/  IADD3 R13, P1, P0, R6, R8, R2.reuse ;  /* 0x00000008060d7210 */ /* 0x120fe2000783e002 */
[----:B------:R-:W-:Y:S01]  /*14d90*/  IMAD.IADD R8, R9, 0x1, R11 ;  /* 0x0000000109087824 */ /* 0x000fe200078e020b */
[----:B------:R-:W-:Y:S01]  /*14da0*/  SHF.R.S32.HI R14, RZ, 0x1f, R2 ;  /* 0x0000001fff0e7819 */ /* 0x000fe20000011402 */
[----:B------:R-:W-:Y:S02]  /*14db0*/  IMAD.MOV R9, RZ, RZ, -R4 ;  /* 0x000000ffff097224 */ /* 0x000fe400078e0a04 */
[----:B------:R-:W-:-:S02]  /*14dc0*/  IMAD R11, R19, R5, RZ ;  /* 0x00000005130b7224 */ /* 0x000fc400078e02ff */
        /* <DEDUP_REMOVED lines=13> */
[----:B------:R-:W-:Y:S01]  /*14ea0*/  IMAD.MOV.U32 R7, RZ, RZ, c[0x0][0x4ac] ;  /* 0x00012b00ff077624 */ /* 0x000fe200078e00ff */
[----:B------:R-:W-:Y:S01]  /*14eb0*/  SHF.R.S32.HI R15, RZ, 0x1f, R27 ;  /* 0x0000001fff0f7819 */ /* 0x000fe2000001141b */
[----:B------:R-:W-:Y:S01]  /*14ec0*/  IMAD.IADD R5, R5, 0x1, R8 ;  /* 0x0000000105057824 */ /* 0x000fe200078e0208 */
[C---:B------:R-:W-:Y:S02]  /*14ed0*/  LEA R6, P0, R4.reuse, R6, 0x2 ;  /* 0x0000000604067211 */ /* 0x040fe400078010ff */
[----:B------:R-:W-:Y:S02]  /*14ee0*/  SEL R7, R7, c[0x0][0x454], P2 ;  /* 0x0001150007077a07 */ /* 0x000fe40001000000 */
[----:B------:R-:W-:Y:S02]  /*14ef0*/  LEA.HI R15, R15, R27, RZ, 0x5 ;  /* 0x0000001b0f0f7211 */ /* 0x000fe400078f28ff */
[----:B------:R-:W-:Y:S02]  /*14f00*/  LEA.HI.X R5, R4, R7, R5, 0x2, P0 ;  /* 0x0000000704057211 */ /* 0x000fe400000f1405 */
[----:B------:R-:W-:Y:S01]  /*14f10*/  LOP3.LUT R15, R15, 0xffffffe0, RZ, 0xc0, !PT ;  /* 0xffffffe00f0f7812 */ /* 0x000fe200078ec0ff */
[----:B------:R-:W-:Y:S01]  /*14f20*/  IMAD R4, R10, c[0x0][0x4e8], RZ ;  /* 0x00013a000a047a24 */ /* 0x000fe200078e02ff */
[----:B------:R-:W-:Y:S04]  /*14f30*/  SHFL.IDX PT, R12, R6, RZ, 0x1c1f ;  /* 0x001c1fff060c7589 */ /* 0x000fe800000e0000 */
[----:B------:R-:W1:Y:S01]  /*14f40*/  SHFL.IDX PT, R13, R5, RZ, 0x1c1f ;  /* 0x001c1fff050d7589 */ /* 0x000e6200000e0000 */
[----:B------:R-:W-:-:S03]  /*14f50*/  IMAD.IADD R15, R27, 0x1, -R15 ;  /* 0x000000011b0f7824 */ /* 0x000fc600078e0a0f */
[----:B------:R-:W-:Y:S04]  /*14f60*/  SHFL.IDX PT, R10, R6, 0x1, 0x1c1f ;  /* 0x003c1f00060a7f89 */ /* 0x000fe800000e0000 */
[----:B------:R-:W2:Y:S04]  /*14f70*/  SHFL.IDX PT, R11, R5, 0x1, 0x1c1f ;  /* 0x003c1f00050b7f89 */ /* 0x000ea800000e0000 */
[----:B------:R-:W-:Y:S04]  /*14f80*/  SHFL.IDX PT, R9, R5, 0x2, 0x1c1f ;  /* 0x005c1f0005097f89 */ /* 0x000fe800000e0000 */
[----:B------:R3:W-:Y:S01]  /*14f90*/  SHFL.IDX PT, R7, R5, 0x3, 0x1c1f ;  /* 0x007c1f0005077f89 */ /* 0x0007e200000e0000 */
[----:B------:R-:W-:-:S03]  /*14fa0*/  LOP3.LUT P0, RZ, R15, 0x3, RZ, 0xc0, !PT ;  /* 0x000000030fff7812 */ /* 0x000fc6000780c0ff */
[----:B------:R-:W4:Y:S01]  /*14fb0*/  SHFL.IDX PT, R8, R6, 0x2, 0x1c1f ;  /* 0x005c1f0006087f89 */ /* 0x000f2200000e0000 */
[----:B---3--:R-:W-:-:S05]  /*14fc0*/  IMAD R5, R75, 0x80, R26 ;  /* 0x000000804b057824 */ /* 0x008fca00078e021a */
[C---:B------:R-:W-:Y:S02]  /*14fd0*/  IADD3 R17, R5.reuse, 0x8, RZ ;  /* 0x0000000805117810 */ /* 0x040fe40007ffe0ff */
[CC--:B------:R-:W-:Y:S02]  /*14fe0*/  ISETP.GE.OR P4, PT, R5.reuse, R4.reuse, P0 ;  /* 0x000000040500720c */ /* 0x0c0fe40000786670 */
[----:B------:R-:W-:Y:S02]  /*14ff0*/  IADD3 R16, R5, 0x40, RZ ;  /* 0x0000004005107810 */ /* 0x000fe40007ffe0ff */
[-C--:B------:R-:W-:Y:S02]  /*15000*/  ISETP.GE.OR P3, PT, R17, R4.reuse, P0 ;  /* 0x000000041100720c */ /* 0x080fe40000766670 */
[----:B------:R-:W-:Y:S02]  /*15010*/  ISETP.GE.OR P1, PT, R16, R4, P0 ;  /* 0x000000041000720c */ /* 0x000fe40000726670 */
[----:B------:R-:W-:-:S05]  /*15020*/  IADD3 R15, R5, 0x48, RZ ;  /* 0x00000048050f7810 */ /* 0x000fca0007ffe0ff */
[----:B-1----:R-:W-:Y:S04]  /*15030*/  @!P4 ST.E [R12.64], R21 ;  /* 0x000000150c00c985 */ /* 0x002fe8000c101906 */
[----:B--2---:R-:W-:Y:S01]  /*15040*/  @!P3 ST.E [R10.64], R22 ;  /* 0x000000160a00b985 */ /* 0x004fe2000c101906 */
[----:B------:R-:W-:-:S03]  /*15050*/  ISETP.GE.AND P3, PT, R16, R4, PT ;  /* 0x000000041000720c */ /* 0x000fc60003f66270 */
[----:B----4-:R-:W-:Y:S01]  /*15060*/  @!P1 ST.E [R8.64], R23 ;  /* 0x0000001708009985 */ /* 0x010fe2000c101906 */
[----:B------:R-:W-:Y:S02]  /*15070*/  ISETP.GE.AND P1, PT, R15, R4, PT ;  /* 0x000000040f00720c */ /* 0x000fe40003f26270 */
[----:B------:R-:W-:-:S04]  /*15080*/  LOP3.LUT R25, R25, 0xfffffffd, RZ, 0xc0, !PT ;  /* 0xfffffffd19197812 */ /* 0x000fc800078ec0ff */
[----:B------:R-:W-:-:S04]  /*15090*/  LOP3.LUT R25, R25, 0xfffffffe, RZ, 0xc0, !PT ;  /* 0xfffffffe19197812 */ /* 0x000fc800078ec0ff */
[----:B------:R-:W-:Y:S01]  /*150a0*/  @P3 LOP3.LUT R25, R25, 0x1, RZ, 0xfc, !PT ;  /* 0x0000000119193812 */ /* 0x000fe200078efcff */
[----:B------:R-:W1:Y:S03]  /*150b0*/  SHFL.IDX PT, R6, R6, 0x3, 0x1c1f ;  /* 0x007c1f0006067f89 */ /* 0x000e6600000e0000 */
[----:B------:R-:W-:-:S05]  /*150c0*/  @P1 LOP3.LUT R25, R25, 0x2, RZ, 0xfc, !PT ;  /* 0x0000000219191812 */ /* 0x000fca00078efcff */
[----:B------:R2:W-:Y:S01]  /*150d0*/  STL [R1+0x40], R25 ;  /* 0x0000401901007387 */ /* 0x0005e20000100800 */
[-C--:B------:R-:W-:Y:S02]  /*150e0*/  ISETP.GE.OR P0, PT, R15, R4.reuse, P0 ;  /* 0x000000040f00720c */ /* 0x080fe40000706670 */
[----:B------:R-:W-:-:S11]  /*150f0*/  ISETP.GE.AND P6, PT, R17, R4, PT ;  /* 0x000000041100720c */ /* 0x000fd60003fc6270 */
[----:B-1----:R2:W-:Y:S01]  /*15100*/  @!P0 ST.E [R6.64], R20 ;  /* 0x0000001406008985 */ /* 0x0025e2000c101906 */
[----:B------:R-:W-:Y:S01]  /*15110*/  ISETP.GE.AND P0, PT, R5, R4, PT ;  /* 0x000000040500720c */ /* 0x000fe20003f06270 */
[----:B------:R-:W-:Y:S05]  /*15120*/  @P2 BRA `(.L_x_272) ;  /* 0x000008f000002947 */ /* 0x000fea0003800000 */
[----:B------:R-:W1:Y:S01]  /*15130*/  S2R R26, SR_TID.X ;  /* 0x00000000001a7919 */ /* 0x000e620000002100 */
[----:B------:R-:W-:Y:S01]  /*15140*/  IMAD R14, R14, c[0x0][0x3a0], RZ ;  /* 0x0000e8000e0e7a24 */ /* 0x000fe200078e02ff */
[----:B------:R-:W-:Y:S01]  /*15150*/  LEA R11, R75, R243, 0x7 ;  /* 0x000000f34b0b7211 */ /* 0x000fe200078e38ff */
[----:B--2---:R-:W-:-:S04]  /*15160*/  IMAD.WIDE.U32 R6, R2, c[0x0][0x3a0], RZ ;  /* 0x0000e80002067a25 */ /* 0x004fc800078e00ff */
[----:B------:R-:W-:-:S05]  /*15170*/  IMAD R2, R2, c[0x0][0x3a4], R14 ;  /* 0x0000e90002027a24 */ /* 0x000fca00078e020e */
[----:B------:R-:W-:Y:S02]  /*15180*/  IADD3 R3, R7, R2, RZ ;  /* 0x0000000207037210 */ /* 0x000fe40007ffe0ff */
[----:B------:R-:W-:-:S05]  /*15190*/  MOV R2, R6 ;  /* 0x0000000600027202 */ /* 0x000fca0000000f00 */
[----:B------:R-:W-:Y:S01]  /*151a0*/  IMAD.WIDE.U32 R6, R24, c[0x0][0x3e8], R2 ;  /* 0x0000fa0018067a25 */ /* 0x000fe200078e0002 */
[----:B------:R-:W-:-:S03]  /*151b0*/  SHF.R.S32.HI R3, RZ, 0x1f, R0 ;  /* 0x0000001fff037819 */ /* 0x000fc60000011400 */
[----:B------:R-:W-:Y:S01]  /*151c0*/  IMAD R7, R24, c[0x0][0x3ec], R7 ;  /* 0x0000fb0018077a24 */ /* 0x000fe200078e0207 */
[----:B-1----:R-:W-:Y:S01]  /*151d0*/  SHF.R.S32.HI R25, RZ, 0x1f, R26 ;  /* 0x0000001fff197819 */ /* 0x002fe2000001141a */
[----:B------:R-:W-:Y:S01]  /*151e0*/  IMAD R8, R3, c[0x0][0x3f0], RZ ;  /* 0x0000fc0003087a24 */ /* 0x000fe200078e02ff */
[----:B------:R-:W-:Y:S01]  /*151f0*/  SHF.L.U32 R3, R241, 0x1, RZ ;  /* 0x00000001f1037819 */ /* 0x000fe200000006ff */
[----:B------:R-:W-:Y:S01]  /*15200*/  IMAD.WIDE.U32 R6, R0, c[0x0][0x3f0], R6 ;  /* 0x0000fc0000067a25 */ /* 0x000fe200078e0006 */
[----:B------:R-:W-:-:S03]  /*15210*/  LEA.HI R25, R25, R26, RZ, 0x2 ;  /* 0x0000001a19197211 */ /* 0x000fc600078f10ff */
[----:B------:R-:W1:Y:S01]  /*15220*/  LDS.128 R36, [R3+0x880] ;  /* 0x0008800003247984 */ /* 0x000e620000000c00 */
[----:B------:R-:W-:-:S03]  /*15230*/  LOP3.LUT R25, R25, 0xfffffffc, RZ, 0xc0, !PT ;  /* 0xfffffffc19197812 */ /* 0x000fc600078ec0ff */
[----:B------:R-:W2:Y:S01]  /*15240*/  LDS.128 R48, [R3+0x1080] ;  /* 0x0010800003307984 */ /* 0x000ea20000000c00 */
[----:B------:R-:W-:-:S03]  /*15250*/  IADD3 R25, -R25, R26, RZ ;  /* 0x0000001a19197210 */ /* 0x000fc60007ffe1ff */
[----:B------:R-:W3:Y:S01]  /*15260*/  LDS.128 R60, [R3+0x1880] ;  /* 0x00188000033c7984 */ /* 0x000ee20000000c00 */
[----:B------:R-:W-:-:S03]  /*15270*/  LEA R5, R25, R243, 0x5 ;  /* 0x000000f319057211 */ /* 0x000fc600078e28ff */
[----:B------:R-:W4:Y:S01]  /*15280*/  LDS.128 R24, [R3+0x80] ;  /* 0x0000800003187984 */ /* 0x000f220000000c00 */
[----:B------:R-:W-:-:S03]  /*15290*/  LEA R5, R75, R5, 0x7 ;  /* 0x000000054b057211 */ /* 0x000fc600078e38ff */
[----:B------:R-:W1:Y:S02]  /*152a0*/  LDS.128 R20, [R3+0x2080] ;  /* 0x0020800003147984 */ /* 0x000e640000000c00 */
[----:B------:R-:W-:Y:S02]  /*152b0*/  @P5 IMAD.HI.U32 R9, R5, c[0x0][0x4ec], RZ ;  /* 0x00013b0005095a27 */ /* 0x000fe400078e00ff */
[----:B------:R-:W1:Y:S02]  /*152c0*/  LDS.128 R32, [R3+0x2880] ;  /* 0x0028800003207984 */ /* 0x000e640000000c00 */
[----:B------:R-:W-:Y:S01]  /*152d0*/  IMAD.MOV.U32 R2, RZ, RZ, R5 ;  /* 0x000000ffff027224 */ /* 0x000fe200078e0005 */
[----:B------:R-:W-:Y:S01]  /*152e0*/  @P5 SHF.R.U32.HI R2, RZ, c[0x0][0x4f0], R9 ;  /* 0x00013c00ff025a19 */ /* 0x000fe20000011609 */
[----:B------:R-:W-:Y:S01]  /*152f0*/  IMAD R9, R0, c[0x0][0x3f4], R8 ;  /* 0x0000fd0000097a24 */ /* 0x000fe200078e0208 */
[----:B------:R-:W1:Y:S02]  /*15300*/  LDS.128 R44, [R3+0x3080] ;  /* 0x00308000032c7984 */ /* 0x000e640000000c00 */
[----:B------:R-:W-:Y:S01]  /*15310*/  SHF.R.S32.HI R8, RZ, 0x1f, R2 ;  /* 0x0000001fff087819 */ /* 0x000fe20000011402 */
[----:B------:R-:W-:Y:S01]  /*15320*/  IMAD.IADD R7, R7, 0x1, R9 ;  /* 0x0000000107077824 */ /* 0x000fe200078e0209 */
[----:B------:R-:W-:Y:S01]  /*15330*/  IADD3 R0, -R2, RZ, RZ ;  /* 0x000000ff02007210 */ /* 0x000fe20007ffe1ff */
[----:B------:R-:W1:Y:S04]  /*15340*/  LDS.128 R56, [R3+0x3880] ;  /* 0x0038800003387984 */ /* 0x000e680000000c00 */
[----:B------:R-:W1:Y:S01]  /*15350*/  LDS.128 R16, [R3+0x4080] ;  /* 0x0040800003107984 */ /* 0x000e620000000c00 */
[----:B------:R-:W-:-:S03]  /*15360*/  IMAD R0, R0, c[0x0][0x4e8], R5 ;  /* 0x00013a0000007a24 */ /* 0x000fc600078e0205 */
[----:B------:R-:W1:Y:S02]  /*15370*/  LDS.128 R28, [R3+0x4880] ;  /* 0x00488000031c7984 */ /* 0x000e640000000c00 */
[----:B------:R-:W-:Y:S02]  /*15380*/  SHF.R.S32.HI R5, RZ, 0x1f, R0 ;  /* 0x0000001fff057819 */ /* 0x000fe40000011400 */
[----:B------:R-:W1:Y:S03]  /*15390*/  LDS.128 R40, [R3+0x5080] ;  /* 0x0050800003287984 */ /* 0x000e660000000c00 */
[----:B------:R-:W-:Y:S01]  /*153a0*/  IMAD R5, R5, c[0x0][0x3d8], RZ ;  /* 0x0000f60005057a24 */ /* 0x000fe200078e02ff */
[----:B------:R5:W1:Y:S02]  /*153b0*/  LDS.128 R52, [R3+0x5880] ;  /* 0x0058800003347984 */ /* 0x000a640000000c00 */
[----:B-----5:R-:W-:-:S04]  /*153c0*/  IMAD R3, R8, c[0x0][0x3e0], RZ ;  /* 0x0000f80008037a24 */ /* 0x020fc800078e02ff */
[C---:B------:R-:W-:Y:S02]  /*153d0*/  IMAD R8, R2.reuse, c[0x0][0x3e4], R3 ;  /* 0x0000f90002087a24 */ /* 0x040fe400078e0203 */
[----:B------:R-:W-:-:S05]  /*153e0*/  IMAD.WIDE.U32 R2, R2, c[0x0][0x3e0], R6 ;  /* 0x0000f80002027a25 */ /* 0x000fca00078e0006 */
[----:B------:R-:W-:-:S05]  /*153f0*/  IADD3 R3, R3, R8, RZ ;  /* 0x0000000803037210 */ /* 0x000fca0007ffe0ff */
[----:B------:R-:W-:-:S04]  /*15400*/  IMAD.WIDE.U32 R2, R0, c[0x0][0x3d8], R2 ;  /* 0x0000f60000027a25 */ /* 0x000fc800078e0002 */
[----:B------:R-:W-:Y:S01]  /*15410*/  IMAD R0, R0, c[0x0][0x3dc], R5 ;  /* 0x0000f70000007a24 */ /* 0x000fe200078e0205 */
[----:B------:R-:W-:-:S04]  /*15420*/  LEA R13, P0, R2, c[0x0][0x380], 0x1 ;  /* 0x0000e000020d7a11 */ /* 0x000fc800078008ff */
[----:B------:R-:W-:-:S04]  /*15430*/  IADD3 R0, R3, R0, RZ ;  /* 0x0000000003007210 */ /* 0x000fc80007ffe0ff */
[----:B------:R-:W-:Y:S01]  /*15440*/  LEA.HI.X R12, R2, c[0x0][0x384], R0, 0x1, P0 ;  /* 0x0000e100020c7a11 */ /* 0x000fe200000f0c00 */
[----:B------:R-:W-:Y:S05]  /*15450*/  BRA.DIV ~URZ, `(.L_x_273) ;  /* 0x00003ae27f007947 */ /* 0x000fea000b800000 */
[----:B-1234-:R1:W2:Y:S02]  /*15460*/  SHFL.IDX PT, R10, R12, RZ, 0x1c1f ;  /* 0x001c1fff0c0a7589 */ /* 0x01e2a400000e0000 */
.L_x_343:
[----:B------:R-:W-:Y:S05]  /*15470*/  BRA.DIV ~URZ, `(.L_x_274) ;  /* 0x00003b327f007947 */ /* 0x000fea000b800000 */
[----:B------:R3:W4:Y:S02]  /*15480*/  SHFL.IDX PT, R0, R13, RZ, 0x1c1f ;  /* 0x001c1fff0d007589 */ /* 0x00072400000e0000 */
.L_x_344:
        /* <DEDUP_REMOVED lines=18> */
.L_x_276:
[----:B------:R-:W-:Y:S05]  /*155b0*/  BSYNC B0 ;  /* 0x0000000000007941 */ /* 0x000fea0003800000 */
.L_x_275:
[----:B------:R-:W-:Y:S05]  /*155c0*/  BRA.DIV ~URZ, `(.L_x_277) ;  /* 0x00003a427f007947 */ /* 0x000fea000b800000 */
[----:B--2---:R2:W1:Y:S04]  /*155d0*/  SHFL.IDX PT, R10, R12, 0x1, 0x1c1f ;  /* 0x003c1f000c0a7f89 */ /* 0x00446800000e0000 */
[----:B----4-:R2:W4:Y:S02]  /*155e0*/  SHFL.IDX PT, R0, R13, 0x1, 0x1c1f ;  /* 0x003c1f000d007f89 */ /* 0x01052400000e0000 */
.L_x_345:
        /* <DEDUP_REMOVED lines=19> */
.L_x_279:
[----:B------:R-:W-:Y:S05]  /*15720*/  BSYNC B0 ;  /* 0x0000000000007941 */ /* 0x000fea0003800000 */
.L_x_278:
[----:B------:R-:W-:Y:S05]  /*15730*/  BRA.DIV ~URZ, `(.L_x_280) ;  /* 0x000039927f007947 */ /* 0x000fea000b800000 */
[----:B-1----:R1:W2:Y:S02]  /*15740*/  SHFL.IDX PT, R10, R12, 0x2, 0x1c1f ;  /* 0x005c1f000c0a7f89 */ /* 0x0022a400000e0000 */
.L_x_346:
[----:B------:R-:W-:Y:S05]  /*15750*/  BRA.DIV ~URZ, `(.L_x_281) ;  /* 0x000039e27f007947 */ /* 0x000fea000b800000 */
[----:B----4-:R4:W1:Y:S02]  /*15760*/  SHFL.IDX PT, R0, R13, 0x2, 0x1c1f ;  /* 0x005c1f000d007f89 */ /* 0x01086400000e0000 */
.L_x_347:
        /* <DEDUP_REMOVED lines=19> */
.L_x_283:
[----:B------:R-:W-:Y:S05]  /*158a0*/  BSYNC B0 ;  /* 0x0000000000007941 */ /* 0x000fea0003800000 */
.L_x_282:
[----:B------:R-:W-:Y:S05]  /*158b0*/  BRA.DIV ~URZ, `(.L_x_284) ;  /* 0x000038e27f007947 */ /* 0x000fea000b800000 */
[----:B-1----:R1:W3:Y:S04]  /*158c0*/  SHFL.IDX PT, R6, R12, 0x3, 0x1c1f ;  /* 0x007c1f000c067f89 */ /* 0x0022e800000e0000 */
[----:B------:R1:W4:Y:S02]  /*158d0*/  SHFL.IDX PT, R0, R13, 0x3, 0x1c1f ;  /* 0x007c1f000d007f89 */ /* 0x00032400000e0000 */
.L_x_348:
        /* <DEDUP_REMOVED lines=20> */
.L_x_272:
[----:B--2---:R-:W2:Y:S04]  /*15a20*/  LDL.LU R6, [R1+0xc] ;  /* 0x00000c0001067983 */ /* 0x004ea80000300800 */
[----:B------:R-:W3:Y:S01]  /*15a30*/  LDL.LU R7, [R1+0x50] ;  /* 0x0000500001077983 */ /* 0x000ee20000300800 */
[----:B------:R-:W-:Y:S02]  /*15a40*/  IMAD R14, R14, c[0x0][0x408], RZ ;  /* 0x000102000e0e7a24 */ /* 0x000fe400078e02ff */
[----:B------:R-:W-:-:S04]  /*15a50*/  IMAD.WIDE.U32 R4, R2, c[0x0][0x408], RZ ;  /* 0x0001020002047a25 */ /* 0x000fc800078e00ff */
[----:B------:R-:W-:-:S05]  /*15a60*/  IMAD R2, R2, c[0x0][0x40c], R14 ;  /* 0x0001030002027a24 */ /* 0x000fca00078e020e */
[----:B------:R-:W-:Y:S02]  /*15a70*/  IADD3 R5, R5, R2, RZ ;  /* 0x0000000205057210 */ /* 0x000fe40007ffe0ff */
[----:B------:R-:W-:-:S05]  /*15a80*/  SHF.R.S32.HI R2, RZ, 0x1f, R0 ;  /* 0x0000001fff027819 */ /* 0x000fca0000011400 */
[----:B------:R-:W-:-:S04]  /*15a90*/  IMAD R2, R2, c[0x0][0x440], RZ ;  /* 0x0001100002027a24 */ /* 0x000fc800078e02ff */
[----:B------:R-:W-:Y:S02]  /*15aa0*/  IMAD R2, R0, c[0x0][0x444], R2 ;  /* 0x0001110000027a24 */ /* 0x000fe400078e0202 */
[----:B--2---:R-:W-:-:S04]  /*15ab0*/  IMAD.WIDE.U32 R4, R6, c[0x0][0x438], R4 ;  /* 0x00010e0006047a25 */ /* 0x004fc800078e0004 */
[----:B------:R-:W-:Y:S02]  /*15ac0*/  IMAD R5, R6, c[0x0][0x43c], R5 ;  /* 0x00010f0006057a24 */ /* 0x000fe400078e0205 */
[----:B------:R-:W-:-:S04]  /*15ad0*/  @P5 IMAD.HI.U32 R6, R3, c[0x0][0x4ec], RZ ;  /* 0x00013b0003065a27 */ /* 0x000fc800078e00ff */
        /* <DEDUP_REMOVED lines=22> */
.L_x_349:
[----:B------:R-:W-:Y:S05]  /*15c40*/  BRA.DIV ~URZ, `(.L_x_287) ;  /* 0x000036827f007947 */ /* 0x000fea000b800000 */
[----:B------:R3:W4:Y:S02]  /*15c50*/  SHFL.IDX PT, R0, R24, RZ, 0x1c1f ;  /* 0x001c1fff18007589 */ /* 0x00072400000e0000 */
.L_x_350:
[----:B------:R-:W5:Y:S01]  /*15c60*/  LDL R5, [R1+0x20] ;  /* 0x0000200001057983 */ /* 0x000f620000100800 */
[----:B------:R-:W-:Y:S01]  /*15c70*/  BSSY B0, `(.L_x_288) ;  /* 0x0000049000007945 */ /* 0x000fe20003800000 */
[C---:B-----5:R-:W-:Y:S02]  /*15c80*/  IADD3 R16, R5.reuse, 0x20, RZ ;  /* 0x0000002005107810 */ /* 0x060fe40007ffe0ff */
[C---:B------:R-:W-:Y:S02]  /*15c90*/  IADD3 R15, R5.reuse, 0x28, RZ ;  /* 0x00000028050f7810 */ /* 0x040fe40007ffe0ff */
[C---:B------:R-:W-:Y:S02]  /*15ca0*/  IADD3 R14, R5.reuse, 0x30, RZ ;  /* 0x00000030050e7810 */ /* 0x040fe40007ffe0ff */
[C---:B------:R-:W-:Y:S02]  /*15cb0*/  IADD3 R13, R5.reuse, 0x38, RZ ;  /* 0x00000038050d7810 */ /* 0x040fe40007ffe0ff */
[----:B------:R-:W-:-:S02]  /*15cc0*/  IADD3 R12, R5, 0x40, RZ ;  /* 0x00000040050c7810 */ /* 0x000fc40007ffe0ff */
[C---:B------:R-:W-:Y:S02]  /*15cd0*/  IADD3 R11, R5.reuse, 0x48, RZ ;  /* 0x00000048050b7810 */ /* 0x040fe40007ffe0ff */
[C---:B------:R-:W-:Y:S02]  /*15ce0*/  IADD3 R10, R5.reuse, 0x50, RZ ;  /* 0x00000050050a7810 */ /* 0x040fe40007ffe0ff */
[C---:B------:R-:W-:Y:S02]  /*15cf0*/  IADD3 R9, R5.reuse, 0x58, RZ ;  /* 0x0000005805097810 */ /* 0x040fe40007ffe0ff */
[C---:B------:R-:W-:Y:S02]  /*15d00*/  IADD3 R8, R5.reuse, 0x8, RZ ;  /* 0x0000000805087810 */ /* 0x040fe40007ffe0ff */
[C---:B------:R-:W-:Y:S02]  /*15d10*/  IADD3 R7, R5.reuse, 0x10, RZ ;  /* 0x0000001005077810 */ /* 0x040fe40007ffe0ff */
[----:B------:R-:W-:-:S02]  /*15d20*/  IADD3 R6, R5, 0x18, RZ ;  /* 0x0000001805067810 */ /* 0x000fc40007ffe0ff */
[----:B------:R-:W-:Y:S02]  /*15d30*/  SHF.R.S32.HI R28, RZ, 0x1f, R16 ;  /* 0x0000001fff1c7819 */ /* 0x000fe40000011410 */
[----:B------:R-:W-:Y:S02]  /*15d40*/  SHF.R.S32.HI R29, RZ, 0x1f, R15 ;  /* 0x0000001fff1d7819 */ /* 0x000fe4000001140f */
[----:B------:R-:W-:Y:S02]  /*15d50*/  SHF.R.S32.HI R31, RZ, 0x1f, R14 ;  /* 0x0000001fff1f7819 */ /* 0x000fe4000001140e */
[----:B------:R-:W-:Y:S02]  /*15d60*/  SHF.R.S32.HI R30, RZ, 0x1f, R13 ;  /* 0x0000001fff1e7819 */ /* 0x000fe4000001140d */
[----:B------:R-:W-:Y:S02]  /*15d70*/  SHF.R.S32.HI R32, RZ, 0x1f, R12 ;  /* 0x0000001fff207819 */ /* 0x000fe4000001140c */
[----:B------:R-:W-:-:S02]  /*15d80*/  SHF.R.S32.HI R33, RZ, 0x1f, R11 ;  /* 0x0000001fff217819 */ /* 0x000fc4000001140b */
[----:B------:R-:W-:Y:S02]  /*15d90*/  SHF.R.S32.HI R34, RZ, 0x1f, R10 ;  /* 0x0000001fff227819 */ /* 0x000fe4000001140a */
[----:B------:R-:W-:Y:S02]  /*15da0*/  SHF.R.S32.HI R35, RZ, 0x1f, R9 ;  /* 0x0000001fff237819 */ /* 0x000fe40000011409 */
[----:B------:R-:W-:Y:S02]  /*15db0*/  SHF.R.S32.HI R26, RZ, 0x1f, R8 ;  /* 0x0000001fff1a7819 */ /* 0x000fe40000011408 */
[----:B------:R-:W-:Y:S02]  /*15dc0*/  SHF.R.S32.HI R25, RZ, 0x1f, R7 ;  /* 0x0000001fff197819 */ /* 0x000fe40000011407 */
[----:B------:R-:W-:Y:S01]  /*15dd0*/  SHF.R.S32.HI R27, RZ, 0x1f, R6 ;  /* 0x0000001fff1b7819 */ /* 0x000fe20000011406 */
[----:B------:R-:W-:Y:S05]  /*15de0*/  @P0 BRA `(.L_x_289) ;  /* 0x0000031000000947 */ /* 0x000fea0003800000 */
[----:B------:R-:W-:Y:S02]  /*15df0*/  ISETP.GE.AND P0, PT, R5, c[0x0][0x3c8], PT ;  /* 0x0000f20005007a0c */ /* 0x000fe40003f06270 */
[----:B------:R-:W-:-:S02]  /*15e00*/  ISETP.GE.AND P1, PT, R8, c[0x0][0x3c8], PT ;  /* 0x0000f20008007a0c */ /* 0x000fc40003f26270 */
[----:B------:R-:W-:Y:S02]  /*15e10*/  ISETP.GE.AND P3, PT, R7, c[0x0][0x3c8], PT ;  /* 0x0000f20007007a0c */ /* 0x000fe40003f66270 */
[----:B------:R-:W-:-:S07]  /*15e20*/  ISETP.GE.AND P4, PT, R6, c[0x0][0x3c8], PT ;  /* 0x0000f20006007a0c */ /* 0x000fce0003f86270 */
[----:B----4-:R-:W-:Y:S02]  /*15e30*/  @!P0 IMAD.MOV.U32 R2, RZ, RZ, R0 ;  /* 0x000000ffff028224 */ /* 0x010fe400078e0000 */
[----:B--2---:R-:W-:-:S04]  /*15e40*/  @!P0 IMAD.MOV.U32 R3, RZ, RZ, R4 ;  /* 0x000000ffff038224 */ /* 0x004fc800078e0004 */
[----:B------:R-:W-:Y:S01]  /*15e50*/  @!P0 IMAD.WIDE R18, R5, 0x4, R2 ;  /* 0x0000000405128825 */ /* 0x000fe200078e0202 */
[----:B------:R-:W-:-:S04]  /*15e60*/  @!P1 LEA R2, P2, R8, R0, 0x2 ;  /* 0x0000000008029211 */ /* 0x000fc800078410ff */
[----:B------:R-:W-:Y:S01]  /*15e70*/  @!P1 LEA.HI.X R3, R8, R4, R26, 0x2, P2 ;  /* 0x0000000408039211 */ /* 0x000fe200010f141a */
[----:B------:R2:W-:Y:S01]  /*15e80*/  @!P0 ST.E.64 [R18.64], R128 ;  /* 0x0000008012008985 */ /* 0x0005e2000c101b06 */
[----:B------:R-:W-:-:S03]  /*15e90*/  ISETP.GE.AND P2, PT, R15, c[0x0][0x3c8], PT ;  /* 0x0000f2000f007a0c */ /* 0x000fc60003f46270 */
[----:B------:R4:W-:Y:S01]  /*15ea0*/  @!P1 ST.E.64 [R2.64], R124 ;  /* 0x0000007c02009985 */ /* 0x0009e2000c101b06 */
[----:B------:R-:W-:Y:S02]  /*15eb0*/  ISETP.GE.AND P1, PT, R16, c[0x0][0x3c8], PT ;  /* 0x0000f20010007a0c */ /* 0x000fe40003f26270 */
[----:B--2---:R-:W-:-:S04]  /*15ec0*/  @!P3 LEA R18, P0, R7, R0, 0x2 ;  /* 0x000000000712b211 */ /* 0x004fc800078010ff */
[----:B------:R-:W-:Y:S02]  /*15ed0*/  @!P3 LEA.HI.X R19, R7, R4, R25, 0x2, P0 ;  /* 0x000000040713b211 */ /* 0x000fe400000f1419 */
[----:B----4-:R-:W-:-:S03]  /*15ee0*/  @!P4 LEA R2, P0, R6, R0, 0x2 ;  /* 0x000000000602c211 */ /* 0x010fc600078010ff */
[----:B------:R2:W-:Y:S01]  /*15ef0*/  @!P3 ST.E.64 [R18.64], R120 ;  /* 0x000000781200b985 */ /* 0x0005e2000c101b06 */
[----:B------:R-:W-:Y:S02]  /*15f00*/  @!P4 LEA.HI.X R3, R6, R4, R27, 0x2, P0 ;  /* 0x000000040603c211 */ /* 0x000fe400000f141b */
[----:B------:R-:W-:-:S03]  /*15f10*/  ISETP.GE.AND P3, PT, R12, c[0x0][0x3c8], PT ;  /* 0x0000f2000c007a0c */ /* 0x000fc60003f66270 */
[----:B------:R4:W-:Y:S01]  /*15f20*/  @!P4 ST.E.64 [R2.64], R116 ;  /* 0x000000740200c985 */ /* 0x0009e2000c101b06 */
[----:B------:R-:W-:Y:S02]  /*15f30*/  ISETP.GE.AND P4, PT, R14, c[0x0][0x3c8], PT ;  /* 0x0000f2000e007a0c */ /* 0x000fe40003f86270 */
[----:B--2---:R-:W-:-:S04]  /*15f40*/  @!P1 LEA R18, P0, R16, R0, 0x2 ;  /* 0x0000000010129211 */ /* 0x004fc800078010ff */
[----:B------:R-:W-:Y:S02]  /*15f50*/  @!P1 LEA.HI.X R19, R16, R4, R28, 0x2, P0 ;  /* 0x0000000410139211 */ /* 0x000fe400000f141c */
[----:B----4-:R-:W-:-:S03]  /*15f60*/  @!P2 LEA R2, P0, R15, R0, 0x2 ;  /* 0x000000000f02a211 */ /* 0x010fc600078010ff */
[----:B------:R2:W-:Y:S01]  /*15f70*/  @!P1 ST.E.64 [R18.64], R112 ;  /* 0x0000007012009985 */ /* 0x0005e2000c101b06 */
[----:B------:R-:W-:Y:S02]  /*15f80*/  ISETP.GE.AND P1, PT, R13, c[0x0][0x3c8], PT ;  /* 0x0000f2000d007a0c */ /* 0x000fe40003f26270 */
[----:B------:R-:W-:Y:S02]  /*15f90*/  @!P2 LEA.HI.X R3, R15, R4, R29, 0x2, P0 ;  /* 0x000000040f03a211 */ /* 0x000fe400000f141d */
[----:B------:R-:W-:-:S03]  /*15fa0*/  @!P4 LEA R20, P0, R14, R0, 0x2 ;  /* 0x000000000e14c211 */ /* 0x000fc600078010ff */
        /* <DEDUP_REMOVED lines=11> */
[----:B-----5:R-:W-:-:S03]  /*16060*/  @!P4 LEA R20, P0, R11, R0, 0x2 ;  /* 0x000000000b14c211 */ /* 0x020fc600078010ff */
[----:B------:R4:W-:Y:S01]  /*16070*/  @!P3 ST.E.64 [R2.64], R102 ;  /* 0x000000660200b985 */ /* 0x0009e2000c101b06 */
[----:B------:R-:W-:-:S05]  /*16080*/  @!P4 LEA.HI.X R21, R11, R4, R33, 0x2, P0 ;  /* 0x000000040b15c211 */ /* 0x000fca00000f1421 */
[----:B------:R1:W-:Y:S01]  /*16090*/  @!P4 ST.E.64 [R20.64], R176 ;  /* 0x000000b01400c985 */ /* 0x0003e2000c101b06 */
[----:B--2---:R-:W-:-:S04]  /*160a0*/  @!P2 LEA R18, P0, R10, R0, 0x2 ;  /* 0x000000000a12a211 */ /* 0x004fc800078010ff */
[----:B------:R-:W-:Y:S02]  /*160b0*/  @!P2 LEA.HI.X R19, R10, R4, R34, 0x2, P0 ;  /* 0x000000040a13a211 */ /* 0x000fe400000f1422 */
[----:B----4-:R-:W-:-:S03]  /*160c0*/  @!P1 LEA R2, P0, R9, R0, 0x2 ;  /* 0x0000000009029211 */ /* 0x010fc600078010ff */
[----:B------:R1:W-:Y:S01]  /*160d0*/  @!P2 ST.E.64 [R18.64], R168 ;  /* 0x000000a81200a985 */ /* 0x0003e2000c101b06 */
[----:B------:R-:W-:-:S05]  /*160e0*/  @!P1 LEA.HI.X R3, R9, R4, R35, 0x2, P0 ;  /* 0x0000000409039211 */ /* 0x000fca00000f1423 */
[----:B------:R1:W-:Y:S04]  /*160f0*/  @!P1 ST.E.64 [R2.64], R96 ;  /* 0x0000006002009985 */ /* 0x0003e8000c101b06 */
.L_x_289:
[----:B------:R-:W-:Y:S05]  /*16100*/  BSYNC B0 ;  /* 0x0000000000007941 */ /* 0x000fea0003800000 */
.L_x_288:
[----:B------:R-:W-:Y:S05]  /*16110*/  BRA.DIV ~URZ, `(.L_x_290) ;  /* 0x000032127f007947 */ /* 0x000fea000b800000 */
[----:B--2---:R2:W1:Y:S04]  /*16120*/  SHFL.IDX PT, R4, R17, 0x1, 0x1c1f ;  /* 0x003c1f0011047f89 */ /* 0x00446800000e0000 */
[----:B----4-:R2:W4:Y:S02]  /*16130*/  SHFL.IDX PT, R0, R24, 0x1, 0x1c1f ;  /* 0x003c1f0018007f89 */ /* 0x01052400000e0000 */
.L_x_351:
[----:B------:R-:W-:Y:S01]  /*16140*/  BSSY B0, `(.L_x_291) ;  /* 0x0000034000007945 */ /* 0x000fe20003800000 */
[----:B------:R-:W-:Y:S05]  /*16150*/  @P6 BRA `(.L_x_292) ;  /* 0x0000032000006947 */ /* 0x000fea0003800000 */
[----:B------:R-:W5:Y:S01]  /*16160*/  LDL R5, [R1+0x20] ;  /* 0x0000200001057983 */ /* 0x000f620000100800 */
[----:B------:R-:W-:Y:S02]  /*16170*/  ISETP.GE.AND P0, PT, R8, c[0x0][0x3c8], PT ;  /* 0x0000f20008007a0c */ /* 0x000fe40003f06270 */
[----:B------:R-:W-:Y:S02]  /*16180*/  ISETP.GE.AND P3, PT, R7, c[0x0][0x3c8], PT ;  /* 0x0000f20007007a0c */ /* 0x000fe40003f66270 */
[----:B------:R-:W-:-:S09]  /*16190*/  ISETP.GE.AND P4, PT, R6, c[0x0][0x3c8], PT ;  /* 0x0000f20006007a0c */ /* 0x000fd20003f86270 */
[----:B-1--4-:R-:W-:-:S04]  /*161a0*/  @!P0 LEA R2, P2, R8, R0, 0x2 ;  /* 0x0000000008028211 */ /* 0x012fc800078410ff */
[----:B------:R-:W-:Y:S02]  /*161b0*/  @!P0 LEA.HI.X R3, R8, R4, R26, 0x2, P2 ;  /* 0x0000000408038211 */ /* 0x000fe400010f141a */
[----:B------:R-:W-:Y:S02]  /*161c0*/  ISETP.GE.AND P2, PT, R16, c[0x0][0x3c8], PT ;  /* 0x0000f20010007a0c */ /* 0x000fe40003f46270 */
[----:B-----5:R-:W-:-:S13]  /*161d0*/  ISETP.GE.AND P1, PT, R5, c[0x0][0x3c8], PT ;  /* 0x0000f20005007a0c */ /* 0x020fda0003f26270 */
[----:B------:R-:W-:Y:S02]  /*161e0*/  @!P1 IMAD.MOV.U32 R18, RZ, RZ, R0 ;  /* 0x000000ffff129224 */ /* 0x000fe400078e0000 */
[----:B------:R-:W-:-:S04]  /*161f0*/  @!P1 IMAD.MOV.U32 R19, RZ, RZ, R4 ;  /* 0x000000ffff139224 */ /* 0x000fc800078e0004 */
[----:B------:R-:W-:-:S05]  /*16200*/  @!P1 IMAD.WIDE R18, R5, 0x4, R18 ;  /* 0x0000000405129825 */ /* 0x000fca00078e0212 */
[----:B------:R1:W-:Y:S01]  /*16210*/  @!P1 ST.E.64 [R18.64], R170 ;  /* 0x000000aa12009985 */ /* 0x0003e2000c101b06 */
[----:B------:R-:W-:-:S03]  /*16220*/  ISETP.GE.AND P1, PT, R15, c[0x0][0x3c8], PT ;  /* 0x0000f2000f007a0c */ /* 0x000fc60003f26270 */
[----:B------:R4:W-:Y:S01]  /*16230*/  @!P0 ST.E.64 [R2.64], R172 ;  /* 0x000000ac02008985 */ /* 0x0009e2000c101b06 */
[CC--:B-1----:R-:W-:Y:S02]  /*16240*/  @!P3 LEA R18, P5, R7.reuse, R0.reuse, 0x2 ;  /* 0x000000000712b211 */ /* 0x0c2fe400078a10ff */
[C---:B----4-:R-:W-:Y:S02]  /*16250*/  @!P4 LEA R2, P0, R6.reuse, R0, 0x2 ;  /* 0x000000000602c211 */ /* 0x050fe400078010ff */
[-C--:B------:R-:W-:Y:S02]  /*16260*/  @!P3 LEA.HI.X R19, R7, R4.reuse, R25, 0x2, P5 ;  /* 0x000000040713b211 */ /* 0x080fe400028f1419 */
[----:B------:R-:W-:Y:S02]  /*16270*/  @!P4 LEA.HI.X R3, R6, R4, R27, 0x2, P0 ;  /* 0x000000040603c211 */ /* 0x000fe400000f141b */
[----:B------:R-:W-:Y:S01]  /*16280*/  ISETP.GE.AND P0, PT, R14, c[0x0][0x3c8], PT ;  /* 0x0000f2000e007a0c */ /* 0x000fe20003f06270 */
[----:B------:R1:W-:Y:S01]  /*16290*/  @!P3 ST.E.64 [R18.64], R174 ;  /* 0x000000ae1200b985 */ /* 0x0003e2000c101b06 */
[----:B------:R-:W-:-:S03]  /*162a0*/  ISETP.GE.AND P5, PT, R12, c[0x0][0x3c8], PT ;  /* 0x0000f2000c007a0c */ /* 0x000fc60003fa6270 */
[----:B------:R4:W-:Y:S01]  /*162b0*/  @!P4 ST.E.64 [R2.64], R118 ;  /* 0x000000760200c985 */ /* 0x0009e2000c101b06 */
        /* <DEDUP_REMOVED lines=10> */
[CC--:B----4-:R-:W-:Y:S02]  /*16360*/  @!P4 LEA R2, P1, R13.reuse, R0.reuse, 0x2 ;  /* 0x000000000d02c211 */ /* 0x0d0fe400078210ff */
[----:B------:R-:W-:Y:S01]  /*16370*/  ISETP.GE.AND P2, PT, R10, c[0x0][0x3c8], PT ;  /* 0x0000f2000a007a0c */ /* 0x000fe20003f46270 */
[----:B------:R1:W-:Y:S01]  /*16380*/  @!P0 ST.E.64 [R18.64], R126 ;  /* 0x0000007e12008985 */ /* 0x0003e2000c101b06 */
[----:B------:R-:W-:Y:S02]  /*16390*/  @!P5 LEA R22, P0, R12, R0, 0x2 ;  /* 0x000000000c16d211 */ /* 0x000fe400078010ff */
[----:B------:R-:W-:Y:S02]  /*163a0*/  @!P4 LEA.HI.X R3, R13, R4, R30, 0x2, P1 ;  /* 0x000000040d03c211 */ /* 0x000fe400008f141e */
[----:B------:R-:W-:-:S02]  /*163b0*/  ISETP.GE.AND P1, PT, R9, c[0x0][0x3c8], PT ;  /* 0x0000f20009007a0c */ /* 0x000fc40003f26270 */
[----:B------:R-:W-:Y:S01]  /*163c0*/  @!P5 LEA.HI.X R23, R12, R4, R32, 0x2, P0 ;  /* 0x000000040c17d211 */ /* 0x000fe200000f1420 */
[----:B------:R4:W-:Y:S01]  /*163d0*/  @!P4 ST.E.64 [R2.64], R130 ;  /* 0x000000820200c985 */ /* 0x0009e2000c101b06 */
[----:B------:R-:W-:-:S03]  /*163e0*/  @!P3 LEA R20, P0, R11, R0, 0x2 ;  /* 0x000000000b14b211 */ /* 0x000fc600078010ff */
[----:B------:R2:W-:Y:S01]  /*163f0*/  @!P5 ST.E.64 [R22.64], R180 ;  /* 0x000000b41600d985 */ /* 0x0005e2000c101b06 */
[----:B------:R-:W-:-:S05]  /*16400*/  @!P3 LEA.HI.X R21, R11, R4, R33, 0x2, P0 ;  /* 0x000000040b15b211 */ /* 0x000fca00000f1421 */
[----:B------:R2:W-:Y:S01]  /*16410*/  @!P3 ST.E.64 [R20.64], R178 ;  /* 0x000000b21400b985 */ /* 0x0005e2000c101b06 */
[----:B-1----:R-:W-:-:S04]  /*16420*/  @!P2 LEA R18, P0, R10, R0, 0x2 ;  /* 0x000000000a12a211 */ /* 0x002fc800078010ff */
[----:B------:R-:W-:Y:S02]  /*16430*/  @!P2 LEA.HI.X R19, R10, R4, R34, 0x2, P0 ;  /* 0x000000040a13a211 */ /* 0x000fe400000f1422 */
[----:B----4-:R-:W-:-:S03]  /*16440*/  @!P1 LEA R2, P0, R9, R0, 0x2 ;  /* 0x0000000009029211 */ /* 0x010fc600078010ff */
[----:B------:R2:W-:Y:S01]  /*16450*/  @!P2 ST.E.64 [R18.64], R110 ;  /* 0x0000006e1200a985 */ /* 0x0005e2000c101b06 */
[----:B------:R-:W-:-:S05]  /*16460*/  @!P1 LEA.HI.X R3, R9, R4, R35, 0x2, P0 ;  /* 0x0000000409039211 */ /* 0x000fca00000f1423 */
[----:B------:R2:W-:Y:S04]  /*16470*/  @!P1 ST.E.64 [R2.64], R86 ;  /* 0x0000005602009985 */ /* 0x0005e8000c101b06 */
.L_x_292:
[----:B------:R-:W-:Y:S05]  /*16480*/  BSYNC B0 ;  /* 0x0000000000007941 */ /* 0x000fea0003800000 */
.L_x_291:
[----:B------:R-:W-:Y:S05]  /*16490*/  BRA.DIV ~URZ, `(.L_x_293) ;  /* 0x00002f527f007947 */ /* 0x000fea000b800000 */
[----:B-1----:R1:W2:Y:S02]  /*164a0*/  SHFL.IDX PT, R4, R17, 0x2, 0x1c1f ;  /* 0x005c1f0011047f89 */ /* 0x0022a400000e0000 */
.L_x_352:
[----:B------:R-:W-:Y:S05]  /*164b0*/  BRA.DIV ~URZ, `(.L_x_294) ;  /* 0x00002fa27f007947 */ /* 0x000fea000b800000 */
[----:B----4-:R4:W1:Y:S02]  /*164c0*/  SHFL.IDX PT, R0, R24, 0x2, 0x1c1f ;  /* 0x005c1f0018007f89 */ /* 0x01086400000e0000 */
.L_x_353:
[----:B--2---:R-:W2:Y:S01]  /*164d0*/  LDL R2, [R1+0x40] ;  /* 0x0000400001027983 */ /* 0x004ea20000100800 */
[----:B------:R-:W-:Y:S01]  /*164e0*/  BSSY B0, `(.L_x_295) ;  /* 0x0000035000007945 */ /* 0x000fe20003800000 */
[----:B--2---:R-:W-:-:S13]  /*164f0*/  LOP3.LUT P0, RZ, R2, 0x1, RZ, 0xc0, !PT ;  /* 0x0000000102ff7812 */ /* 0x004fda000780c0ff */
[----:B------:R-:W-:Y:S05]  /*16500*/  @P0 BRA `(.L_x_296) ;  /* 0x0000032000000947 */ /* 0x000fea0003800000 */
[----:B------:R-:W2:Y:S01]  /*16510*/  LDL R5, [R1+0x20] ;  /* 0x0000200001057983 */ /* 0x000ea20000100800 */
[----:B------:R-:W-:Y:S02]  /*16520*/  ISETP.GE.AND P2, PT, R8, c[0x0][0x3c8], PT ;  /* 0x0000f20008007a0c */ /* 0x000fe40003f46270 */
[----:B------:R-:W-:Y:S02]  /*16530*/  ISETP.GE.AND P4, PT, R7, c[0x0][0x3c8], PT ;  /* 0x0000f20007007a0c */ /* 0x000fe40003f86270 */
[----:B------:R-:W-:Y:S02]  /*16540*/  ISETP.GE.AND P3, PT, R6, c[0x0][0x3c8], PT ;  /* 0x0000f20006007a0c */ /* 0x000fe40003f66270 */
[----:B------:R-:W-:-:S07]  /*16550*/  ISETP.GE.AND P6, PT, R14, c[0x0][0x3c8], PT ;  /* 0x0000f2000e007a0c */ /* 0x000fce0003fc6270 */
[----:B-1----:R-:W-:-:S04]  /*16560*/  @!P2 LEA R2, P1, R8, R0, 0x2 ;  /* 0x000000000802a211 */ /* 0x002fc800078210ff */
[----:B------:R-:W-:Y:S02]  /*16570*/  @!P2 LEA.HI.X R3, R8, R4, R26, 0x2, P1 ;  /* 0x000000040803a211 */ /* 0x000fe400008f141a */
[----:B------:R-:W-:Y:S02]  /*16580*/  ISETP.GE.AND P1, PT, R16, c[0x0][0x3c8], PT ;  /* 0x0000f20010007a0c */ /* 0x000fe40003f26270 */
[----:B--2---:R-:W-:-:S13]  /*16590*/  ISETP.GE.AND P0, PT, R5, c[0x0][0x3c8], PT ;  /* 0x0000f20005007a0c */ /* 0x004fda0003f06270 */
[----:B------:R-:W-:Y:S02]  /*165a0*/  @!P0 IMAD.MOV.U32 R18, RZ, RZ, R0 ;  /* 0x000000ffff128224 */ /* 0x000fe400078e0000 */
[----:B------:R-:W-:-:S04]  /*165b0*/  @!P0 IMAD.MOV.U32 R19, RZ, RZ, R4 ;  /* 0x000000ffff138224 */ /* 0x000fc800078e0004 */
[----:B------:R-:W-:-:S05]  /*165c0*/  @!P0 IMAD.WIDE R18, R5, 0x4, R18 ;  /* 0x0000000405128825 */ /* 0x000fca00078e0212 */
[----:B------:R1:W-:Y:S01]  /*165d0*/  @!P0 ST.E.64 [R18.64], R40 ;  /* 0x0000002812008985 */ /* 0x0003e2000c101b06 */
[----:B------:R-:W-:-:S03]  /*165e0*/  ISETP.GE.AND P0, PT, R15, c[0x0][0x3c8], PT ;  /* 0x0000f2000f007a0c */ /* 0x000fc60003f06270 */
[----:B------:R2:W-:Y:S01]  /*165f0*/  @!P2 ST.E.64 [R2.64], R42 ;  /* 0x0000002a0200a985 */ /* 0x0005e2000c101b06 */
[CC--:B-1----:R-:W-:Y:S02]  /*16600*/  @!P4 LEA R18, P5, R7.reuse, R0.reuse, 0x2 ;  /* 0x000000000712c211 */ /* 0x0c2fe400078a10ff */
[C---:B--2---:R-:W-:Y:S02]  /*16610*/  @!P3 LEA R2, P2, R6.reuse, R0, 0x2 ;  /* 0x000000000602b211 */ /* 0x044fe400078410ff */
[-C--:B------:R-:W-:Y:S02]  /*16620*/  @!P4 LEA.HI.X R19, R7, R4.reuse, R25, 0x2, P5 ;  /* 0x000000040713c211 */ /* 0x080fe400028f1419 */
[----:B------:R-:W-:Y:S02]  /*16630*/  @!P3 LEA.HI.X R3, R6, R4, R27, 0x2, P2 ;  /* 0x000000040603b211 */ /* 0x000fe400010f141b */
[----:B------:R-:W-:Y:S01]  /*16640*/  @!P1 LEA R20, P5, R16, R0, 0x2 ;  /* 0x0000000010149211 */ /* 0x000fe200078a10ff */
[----:B------:R1:W-:Y:S01]  /*16650*/  @!P4 ST.E.64 [R18.64], R44 ;  /* 0x0000002c1200c985 */ /* 0x0003e2000c101b06 */
[----:B------:R-:W-:-:S02]  /*16660*/  ISETP.GE.AND P4, PT, R13, c[0x0][0x3c8], PT ;  /* 0x0000f2000d007a0c */ /* 0x000fc40003f86270 */
[----:B------:R-:W-:Y:S01]  /*16670*/  @!P1 LEA.HI.X R21, R16, R4, R28, 0x2, P5 ;  /* 0x0000000410159211 */ /* 0x000fe200028f141c */
[----:B------:R2:W-:Y:S01]  /*16680*/  @!P3 ST.E.64 [R2.64], R46 ;  /* 0x0000002e0200b985 */ /* 0x0005e2000c101b06 */
[----:B------:R-:W-:-:S03]  /*16690*/  ISETP.GE.AND P3, PT, R12, c[0x0][0x3c8], PT ;  /* 0x0000f2000c007a0c */ /* 0x000fc60003f66270 */
[----:B------:R-:W-:Y:S01]  /*166a0*/  @!P1 ST.E.64 [R20.64], R64 ;  /* 0x0000004014009985 */ /* 0x000fe2000c101b06 */
[----:B------:R-:W-:Y:S02]  /*166b0*/  ISETP.GE.AND P1, PT, R10, c[0x0][0x3c8], PT ;  /* 0x0000f2000a007a0c */ /* 0x000fe40003f26270 */
[CC--:B-1----:R-:W-:Y:S02]  /*166c0*/  @!P6 LEA R18, P5, R14.reuse, R0.reuse, 0x2 ;  /* 0x000000000e12e211 */ /* 0x0c2fe400078a10ff */
[C---:B--2---:R-:W-:Y:S02]  /*166d0*/  @!P0 LEA R2, P2, R15.reuse, R0, 0x2 ;  /* 0x000000000f028211 */ /* 0x044fe400078410ff */
[-C--:B------:R-:W-:Y:S02]  /*166e0*/  @!P6 LEA.HI.X R19, R14, R4.reuse, R31, 0x2, P5 ;  /* 0x000000040e13e211 */ /* 0x080fe400028f141f */
[----:B------:R-:W-:Y:S02]  /*166f0*/  @!P0 LEA.HI.X R3, R15, R4, R29, 0x2, P2 ;  /* 0x000000040f038211 */ /* 0x000fe400010f141d */
[----:B------:R-:W-:-:S03]  /*16700*/  ISETP.GE.AND P2, PT, R11, c[0x0][0x3c8], PT ;  /* 0x0000f2000b007a0c */ /* 0x000fc60003f46270 */
[----:B------:R1:W-:Y:S01]  /*16710*/  @!P0 ST.E.64 [R2.64], R50 ;  /* 0x0000003202008985 */ /* 0x0003e2000c101b06 */
[----:B------:R-:W-:-:S03]  /*16720*/  ISETP.GE.AND P0, PT, R9, c[0x0][0x3c8], PT ;  /* 0x0000f20009007a0c */ /* 0x000fc60003f06270 */
[----:B------:R2:W-:Y:S01]  /*16730*/  @!P6 ST.E.64 [R18.64], R52 ;  /* 0x000000341200e985 */ /* 0x0005e2000c101b06 */
[----:B-1----:R-:W-:-:S04]  /*16740*/  @!P4 LEA R2, P5, R13, R0, 0x2 ;  /* 0x000000000d02c211 */ /* 0x002fc800078a10ff */
[----:B------:R-:W-:Y:S02]  /*16750*/  @!P4 LEA.HI.X R3, R13, R4, R30, 0x2, P5 ;  /* 0x000000040d03c211 */ /* 0x000fe400028f141e */
[----:B------:R-:W-:-:S03]  /*16760*/  @!P3 LEA R22, P5, R12, R0, 0x2 ;  /* 0x000000000c16b211 */ /* 0x000fc600078a10ff */
[----:B------:R1:W-:Y:S01]  /*16770*/  @!P4 ST.E.64 [R2.64], R54 ;  /* 0x000000360200c985 */ /* 0x0003e2000c101b06 */
[C---:B------:R-:W-:Y:S02]  /*16780*/  @!P2 LEA R20, P4, R11.reuse, R0, 0x2 ;  /* 0x000000000b14a211 */ /* 0x040fe400078810ff */
[----:B------:R-:W-:Y:S02]  /*16790*/  @!P3 LEA.HI.X R23, R12, R4, R32, 0x2, P5 ;  /* 0x000000040c17b211 */ /* 0x000fe400028f1420 */
[C---:B--2---:R-:W-:Y:S02]  /*167a0*/  @!P1 LEA R18, P5, R10.reuse, R0, 0x2 ;  /* 0x000000000a129211 */ /* 0x044fe400078a10ff */
[-C--:B------:R-:W-:Y:S01]  /*167b0*/  @!P2 LEA.HI.X R21, R11, R4.reuse, R33, 0x2, P4 ;  /* 0x000000040b15a211 */ /* 0x080fe200020f1421 */
[----:B------:R2:W-:Y:S01]  /*167c0*/  @!P3 ST.E.64 [R22.64], R68 ;  /* 0x000000441600b985 */ /* 0x0005e2000c101b06 */
[----:B------:R-:W-:-:S03]  /*167d0*/  @!P1 LEA.HI.X R19, R10, R4, R34, 0x2, P5 ;  /* 0x000000040a139211 */ /* 0x000fc600028f1422 */
[----:B------:R2:W-:Y:S04]  /*167e0*/  @!P2 ST.E.64 [R20.64], R60 ;  /* 0x0000003c1400a985 */ /* 0x0005e8000c101b06 */
[----:B------:R2:W-:Y:S01]  /*167f0*/  @!P1 ST.E.64 [R18.64], R56 ;  /* 0x0000003812009985 */ /* 0x0005e2000c101b06 */
[----:B-1----:R-:W-:-:S04]  /*16800*/  @!P0 LEA R2, P4, R9, R0, 0x2 ;  /* 0x0000000009028211 */ /* 0x002fc800078810ff */
[----:B------:R-:W-:-:S05]  /*16810*/  @!P0 LEA.HI.X R3, R9, R4, R35, 0x2, P4 ;  /* 0x0000000409038211 */ /* 0x000fca00020f1423 */
[----:B------:R2:W-:Y:S04]  /*16820*/  @!P0 ST.E.64 [R2.64], R36 ;  /* 0x0000002402008985 */ /* 0x0005e8000c101b06 */
.L_x_296:
[----:B------:R-:W-:Y:S05]  /*16830*/  BSYNC B0 ;  /* 0x0000000000007941 */ /* 0x000fea0003800000 */
.L_x_295:
[----:B------:R-:W-:Y:S05]  /*16840*/  BRA.DIV ~URZ, `(.L_x_297) ;  /* 0x00002c727f007947 */ /* 0x000fea000b800000 */
[----:B------:R2:W3:Y:S04]  /*16850*/  SHFL.IDX PT, R4, R17, 0x3, 0x1c1f ;  /* 0x007c1f0011047f89 */ /* 0x0004e800000e0000 */
[----:B-1----:R2:W1:Y:S02]  /*16860*/  SHFL.IDX PT, R0, R24, 0x3, 0x1c1f ;  /* 0x007c1f0018007f89 */ /* 0x00246400000e0000 */
.L_x_354:
[----:B--2---:R-:W2:Y:S02]  /*16870*/  LDL R2, [R1+0x40] ;  /* 0x0000400001027983 */ /* 0x004ea40000100800 */
[----:B--2---:R-:W-:-:S13]  /*16880*/  LOP3.LUT P0, RZ, R2, 0x2, RZ, 0xc0, !PT ;  /* 0x0000000202ff7812 */ /* 0x004fda000780c0ff */
[----:B------:R-:W-:Y:S05]  /*16890*/  @P0 BRA `(.L_x_285) ;  /* 0x000010a000000947 */ /* 0x000fea0003800000 */
[----:B------:R-:W2:Y:S01]  /*168a0*/  LDL R5, [R1+0x20] ;  /* 0x0000200001057983 */ /* 0x000ea20000100800 */
[----:B------:R-:W-:Y:S02]  /*168b0*/  ISETP.GE.AND P3, PT, R8, c[0x0][0x3c8], PT ;  /* 0x0000f20008007a0c */ /* 0x000fe40003f66270 */
[----:B------:R-:W-:Y:S02]  /*168c0*/  ISETP.GE.AND P2, PT, R7, c[0x0][0x3c8], PT ;  /* 0x0000f20007007a0c */ /* 0x000fe40003f46270 */
[----:B------:R-:W-:Y:S02]  /*168d0*/  ISETP.GE.AND P1, PT, R6, c[0x0][0x3c8], PT ;  /* 0x0000f20006007a0c */ /* 0x000fe40003f26270 */
[----:B------:R-:W-:-:S07]  /*168e0*/  ISETP.GE.AND P0, PT, R16, c[0x0][0x3c8], PT ;  /* 0x0000f20010007a0c */ /* 0x000fce0003f06270 */
[CC--:B-1----:R-:W-:Y:S02]  /*168f0*/  @!P3 LEA R22, P6, R8.reuse, R0.reuse, 0x2 ;  /* 0x000000000816b211 */ /* 0x0c2fe400078c10ff */
[C---:B------:R-:W-:Y:S02]  /*16900*/  @!P2 LEA R20, P5, R7.reuse, R0, 0x2 ;  /* 0x000000000714a211 */ /* 0x040fe400078a10ff */
[-C--:B---3--:R-:W-:Y:S02]  /*16910*/  @!P3 LEA.HI.X R23, R8, R4.reuse, R26, 0x2, P6 ;  /* 0x000000040817b211 */ /* 0x088fe400030f141a */
[----:B------:R-:W-:Y:S02]  /*16920*/  @!P2 LEA.HI.X R21, R7, R4, R25, 0x2, P5 ;  /* 0x000000040715a211 */ /* 0x000fe400028f1419 */
[-C--:B------:R-:W-:Y:S02]  /*16930*/  @!P1 LEA R18, P6, R6, R0.reuse, 0x2 ;  /* 0x0000000006129211 */ /* 0x080fe400078c10ff */
[----:B------:R-:W-:-:S02]  /*16940*/  @!P0 LEA R2, P5, R16, R0, 0x2 ;  /* 0x0000000010028211 */ /* 0x000fc400078a10ff */
[-C--:B------:R-:W-:Y:S02]  /*16950*/  @!P1 LEA.HI.X R19, R6, R4.reuse, R27, 0x2, P6 ;  /* 0x0000000406139211 */ /* 0x080fe400030f141b */
[----:B------:R-:W-:Y:S02]  /*16960*/  ISETP.GE.AND P6, PT, R15, c[0x0][0x3c8], PT ;  /* 0x0000f2000f007a0c */ /* 0x000fe40003fc6270 */
[----:B------:R-:W-:Y:S02]  /*16970*/  @!P0 LEA.HI.X R3, R16, R4, R28, 0x2, P5 ;  /* 0x0000000410038211 */ /* 0x000fe400028f141c */
[----:B------:R-:W-:Y:S02]  /*16980*/  ISETP.GE.AND P5, PT, R14, c[0x0][0x3c8], PT ;  /* 0x0000f2000e007a0c */ /* 0x000fe40003fa6270 */
[----:B--2---:R-:W-:-:S13]  /*16990*/  ISETP.GE.AND P4, PT, R5, c[0x0][0x3c8], PT ;  /* 0x0000f20005007a0c */ /* 0x004fda0003f86270 */
[----:B----4-:R-:W-:Y:S02]  /*169a0*/  @!P4 IMAD.MOV.U32 R24, RZ, RZ, R0 ;  /* 0x000000ffff18c224 */ /* 0x010fe400078e0000 */
[----:B------:R-:W-:-:S04]  /*169b0*/  @!P4 IMAD.MOV.U32 R25, RZ, RZ, R4 ;  /* 0x000000ffff19c224 */ /* 0x000fc800078e0004 */
[----:B------:R-:W-:-:S05]  /*169c0*/  @!P4 IMAD.WIDE R24, R5, 0x4, R24 ;  /* 0x000000040518c825 */ /* 0x000fca00078e0218 */
[----:B------:R-:W-:Y:S01]  /*169d0*/  @!P4 ST.E.64 [R24.64], R84 ;  /* 0x000000541800c985 */ /* 0x000fe2000c101b06 */
[----:B------:R-:W-:-:S03]  /*169e0*/  ISETP.GE.AND P4, PT, R13, c[0x0][0x3c8], PT ;  /* 0x0000f2000d007a0c */ /* 0x000fc60003f86270 */
[----:B------:R-:W-:Y:S01]  /*169f0*/  @!P3 ST.E.64 [R22.64], R80 ;  /* 0x000000501600b985 */ /* 0x000fe2000c101b06 */
[----:B------:R-:W-:-:S03]  /*16a00*/  ISETP.GE.AND P3, PT, R12, c[0x0][0x3c8], PT ;  /* 0x0000f2000c007a0c */ /* 0x000fc60003f66270 */
[----:B------:R1:W-:Y:S01]  /*16a10*/  @!P2 ST.E.64 [R20.64], R72 ;  /* 0x000000481400a985 */ /* 0x0003e2000c101b06 */
[----:B------:R-:W-:-:S03]  /*16a20*/  ISETP.GE.AND P2, PT, R11, c[0x0][0x3c8], PT ;  /* 0x0000f2000b007a0c */ /* 0x000fc60003f46270 */
[----:B------:R2:W-:Y:S04]  /*16a30*/  @!P1 ST.E.64 [R18.64], R66 ;  /* 0x0000004212009985 */ /* 0x0005e8000c101b06 */
[----:B------:R3:W-:Y:S01]  /*16a40*/  @!P0 ST.E.64 [R2.64], R48 ;  /* 0x0000003002008985 */ /* 0x0007e2000c101b06 */
[CC--:B-1----:R-:W-:Y:S02]  /*16a50*/  @!P6 LEA R20, P0, R15.reuse, R0.reuse, 0x2 ;  /* 0x000000000f14e211 */ /* 0x0c2fe400078010ff */
[----:B--2---:R-:W-:Y:S02]  /*16a60*/  @!P5 LEA R18, P1, R14, R0, 0x2 ;  /* 0x000000000e12d211 */ /* 0x004fe400078210ff */
[----:B------:R-:W-:Y:S02]  /*16a70*/  @!P6 LEA.HI.X R21, R15, R4, R29, 0x2, P0 ;  /* 0x000000040f15e211 */ /* 0x000fe400000f141d */
[----:B------:R-:W-:-:S02]  /*16a80*/  @!P4 LEA R16, P0, R13, R0, 0x2 ;  /* 0x000000000d10c211 */ /* 0x000fc400078010ff */
[-C--:B------:R-:W-:Y:S01]  /*16a90*/  @!P5 LEA.HI.X R19, R14, R4.reuse, R31, 0x2, P1 ;  /* 0x000000040e13d211 */ /* 0x080fe200008f141f */
[----:B------:R1:W-:Y:S01]  /*16aa0*/  @!P6 ST.E.64 [R20.64], R88 ;  /* 0x000000581400e985 */ /* 0x0003e2000c101b06 */
[----:B------:R-:W-:Y:S02]  /*16ab0*/  ISETP.GE.AND P1, PT, R10, c[0x0][0x3c8], PT ;  /* 0x0000f2000a007a0c */ /* 0x000fe40003f26270 */
[----:B------:R-:W-:Y:S01]  /*16ac0*/  @!P4 LEA.HI.X R17, R13, R4, R30, 0x2, P0 ;  /* 0x000000040d11c211 */ /* 0x000fe200000f141e */
[----:B------:R1:W-:Y:S01]  /*16ad0*/  @!P5 ST.E.64 [R18.64], R82 ;  /* 0x000000521200d985 */ /* 0x0003e2000c101b06 */
[----:B------:R-:W-:-:S03]  /*16ae0*/  @!P3 LEA R14, P0, R12, R0, 0x2 ;  /* 0x000000000c0eb211 */ /* 0x000fc600078010ff */
[----:B------:R1:W-:Y:S01]  /*16af0*/  @!P4 ST.E.64 [R16.64], R76 ;  /* 0x0000004c1000c985 */ /* 0x0003e2000c101b06 */
[----:B------:R-:W-:Y:S02]  /*16b00*/  @!P3 LEA.HI.X R15, R12, R4, R32, 0x2, P0 ;  /* 0x000000040c0fb211 */ /* 0x000fe400000f1420 */
[----:B------:R-:W-:-:S03]  /*16b10*/  @!P2 LEA R6, P0, R11, R0, 0x2 ;  /* 0x000000000b06a211 */ /* 0x000fc600078010ff */
[----:B------:R1:W-:Y:S01]  /*16b20*/  @!P3 ST.E.64 [R14.64], R70 ;  /* 0x000000460e00b985 */ /* 0x0003e2000c101b06 */
[----:B------:R-:W-:Y:S02]  /*16b30*/  @!P2 LEA.HI.X R7, R11, R4, R33, 0x2, P0 ;  /* 0x000000040b07a211 */ /* 0x000fe400000f1421 */
[----:B---3--:R-:W-:-:S03]  /*16b40*/  @!P1 LEA R2, P0, R10, R0, 0x2 ;  /* 0x000000000a029211 */ /* 0x008fc600078010ff */
[----:B------:R1:W-:Y:S01]  /*16b50*/  @!P2 ST.E.64 [R6.64], R62 ;  /* 0x0000003e0600a985 */ /* 0x0003e2000c101b06 */
[----:B------:R-:W-:Y:S02]  /*16b60*/  @!P1 LEA.HI.X R3, R10, R4, R34, 0x2, P0 ;  /* 0x000000040a039211 */ /* 0x000fe400000f1422 */
[----:B------:R-:W-:-:S03]  /*16b70*/  ISETP.GE.AND P0, PT, R9, c[0x0][0x3c8], PT ;  /* 0x0000f20009007a0c */ /* 0x000fc60003f06270 */
[----:B------:R1:W-:Y:S10]  /*16b80*/  @!P1 ST.E.64 [R2.64], R58 ;  /* 0x0000003a02009985 */ /* 0x0003f4000c101b06 */
[----:B------:R-:W-:Y:S05]  /*16b90*/  @P0 BRA `(.L_x_285) ;  /* 0x00000da000000947 */ /* 0x000fea0003800000 */
[----:B-1----:R-:W-:-:S04]  /*16ba0*/  LEA R2, P0, R9, R0, 0x2 ;  /* 0x0000000009027211 */ /* 0x002fc800078010ff */
[----:B------:R-:W-:-:S05]  /*16bb0*/  LEA.HI.X R3, R9, R4, R35, 0x2, P0 ;  /* 0x0000000409037211 */ /* 0x000fca00000f1423 */
[----:B------:R1:W-:Y:S01]  /*16bc0*/  ST.E.64 [R2.64], R38 ;  /* 0x0000002602007985 */ /* 0x0003e2000c101b06 */
[----:B------:R-:W-:Y:S05]  /*16bd0*/  BRA `(.L_x_285) ;  /* 0x00000d6000007947 */ /* 0x000fea0003800000 */
.L_x_270:
        /* <DEDUP_REMOVED lines=22> */
.L_x_298:
        /* <DEDUP_REMOVED lines=57> */
.L_x_300:
[----:B------:R-:W-:Y:S05]  /*170d0*/  BSYNC B0 ;  /* 0x0000000000007941 */ /* 0x000fea0003800000 */
.L_x_299:
[----:B------:R-:W-:-:S13]  /*170e0*/  ISETP.GT.AND P0, PT, R17, 0x1, PT ;  /* 0x000000011100780c */ /* 0x000fda0003f04270 */
[----:B------:R-:W-:Y:S05]  /*170f0*/  @P0 BRA `(.L_x_285) ;  /* 0x0000084000000947 */ /* 0x000fea0003800000 */
[----:B-1----:R-:W2:Y:S04]  /*17100*/  LDL.LU R2, [R1+0x14] ;  /* 0x0000140001027983 */ /* 0x002ea80000300800 */
[----:B------:R-:W3:Y:S01]  /*17110*/  LDL.LU R7, [R1+0xc] ;  /* 0x00000c0001077983 */ /* 0x000ee20000300800 */
[----:B------:R-:W-:-:S03]  /*17120*/  IMAD R4, R16, c[0x0][0x3a0], RZ ;  /* 0x0000e80010047a24 */ /* 0x000fc600078e02ff */
[----:B------:R-:W1:Y:S02]  /*17130*/  S2R R3, SR_TID.X ;  /* 0x0000000000037919 */ /* 0x000e640000002100 */
[----:B-1----:R-:W-:-:S04]  /*17140*/  SHF.R.S32.HI R5, RZ, 0x1f, R3 ;  /* 0x0000001fff057819 */ /* 0x002fc80000011403 */
[----:B------:R-:W-:-:S04]  /*17150*/  LEA.HI R5, R5, R3, RZ, 0x2 ;  /* 0x0000000305057211 */ /* 0x000fc800078f10ff */
[----:B------:R-:W-:-:S04]  /*17160*/  LOP3.LUT R5, R5, 0xfffffffc, RZ, 0xc0, !PT ;  /* 0xfffffffc05057812 */ /* 0x000fc800078ec0ff */
[----:B------:R-:W-:Y:S02]  /*17170*/  IADD3 R5, -R5, R3, RZ ;  /* 0x0000000305057210 */ /* 0x000fe40007ffe1ff */
[----:B--2---:R-:W-:Y:S02]  /*17180*/  MOV R8, R2 ;  /* 0x0000000200087202 */ /* 0x004fe40000000f00 */
[----:B------:R-:W-:Y:S02]  /*17190*/  MOV R2, c[0x0][0x4e8] ;  /* 0x00013a0000027a02 */ /* 0x000fe40000000f00 */
[----:B------:R-:W-:Y:S02]  /*171a0*/  LEA R11, R8, R243, 0x7 ;  /* 0x000000f3080b7211 */ /* 0x000fe400078e38ff */
[----:B------:R-:W-:Y:S01]  /*171b0*/  ISETP.NE.AND P0, PT, R2, 0x1, PT ;  /* 0x000000010200780c */ /* 0x000fe20003f05270 */
[----:B------:R-:W-:-:S04]  /*171c0*/  IMAD.WIDE.U32 R2, R0, c[0x0][0x3a0], RZ ;  /* 0x0000e80000027a25 */ /* 0x000fc800078e00ff */
[----:B------:R-:W-:Y:S01]  /*171d0*/  IMAD R0, R0, c[0x0][0x3a4], R4 ;  /* 0x0000e90000007a24 */ /* 0x000fe200078e0204 */
[----:B------:R-:W-:Y:S01]  /*171e0*/  LEA R4, R5, R243, 0x5 ;  /* 0x000000f305047211 */ /* 0x000fe200078e28ff */
[----:B------:R-:W-:Y:S02]  /*171f0*/  IMAD R5, R20, c[0x0][0x3f0], RZ ;  /* 0x0000fc0014057a24 */ /* 0x000fe400078e02ff */
[----:B------:R-:W-:Y:S01]  /*17200*/  IMAD.IADD R3, R3, 0x1, R0 ;  /* 0x0000000103037824 */ /* 0x000fe200078e0200 */
[----:B------:R-:W-:-:S03]  /*17210*/  LEA R4, R8, R4, 0x7 ;  /* 0x0000000408047211 */ /* 0x000fc600078e38ff */
[----:B---3--:R-:W-:Y:S01]  /*17220*/  IMAD.WIDE.U32 R2, R7, c[0x0][0x3e8], R2 ;  /* 0x0000fa0007027a25 */ /* 0x008fe200078e0002 */
[----:B------:R-:W-:-:S03]  /*17230*/  MOV R0, R4 ;  /* 0x0000000400007202 */ /* 0x000fc60000000f00 */
[----:B------:R-:W-:-:S04]  /*17240*/  @P0 IMAD.HI.U32 R6, R4, c[0x0][0x4ec], RZ ;  /* 0x00013b0004060a27 */ /* 0x000fc800078e00ff */
[----:B------:R-:W-:Y:S01]  /*17250*/  IMAD R3, R7, c[0x0][0x3ec], R3 ;  /* 0x0000fb0007037a24 */ /* 0x000fe200078e0203 */
[----:B------:R-:W-:Y:S01]  /*17260*/  @P0 SHF.R.U32.HI R0, RZ, c[0x0][0x4f0], R6 ;  /* 0x00013c00ff000a19 */ /* 0x000fe20000011606 */
[C---:B------:R-:W-:Y:S02]  /*17270*/  IMAD R7, R10.reuse, c[0x0][0x3f4], R5 ;  /* 0x0000fd000a077a24 */ /* 0x040fe400078e0205 */
[----:B------:R-:W-:Y:S01]  /*17280*/  IMAD.WIDE.U32 R2, R10, c[0x0][0x3f0], R2 ;  /* 0x0000fc000a027a25 */ /* 0x000fe200078e0002 */
[----:B------:R-:W-:Y:S02]  /*17290*/  SHF.R.S32.HI R6, RZ, 0x1f, R0 ;  /* 0x0000001fff067819 */ /* 0x000fe40000011400 */
[----:B------:R-:W-:Y:S01]  /*172a0*/  IADD3 R5, -R0, RZ, RZ ;  /* 0x000000ff00057210 */ /* 0x000fe20007ffe1ff */
[----:B------:R-:W-:Y:S02]  /*172b0*/  IMAD.IADD R3, R3, 0x1, R7 ;  /* 0x0000000103037824 */ /* 0x000fe400078e0207 */
[----:B------:R-:W-:-:S02]  /*172c0*/  IMAD R6, R6, c[0x0][0x3e0], RZ ;  /* 0x0000f80006067a24 */ /* 0x000fc400078e02ff */
        /* <DEDUP_REMOVED lines=13> */
.L_x_355:
[----:B------:R-:W-:Y:S05]  /*173a0*/  BRA.DIV ~URZ, `(.L_x_302) ;  /* 0x000022427f007947 */ /* 0x000fea000b800000 */
[----:B------:R3:W4:Y:S02]  /*173b0*/  SHFL.IDX PT, R0, R12, RZ, 0x1c1f ;  /* 0x001c1fff0c007589 */ /* 0x00072400000e0000 */
.L_x_356:
        /* <DEDUP_REMOVED lines=19> */
.L_x_304:
[----:B------:R-:W-:Y:S05]  /*174f0*/  BSYNC B0 ;  /* 0x0000000000007941 */ /* 0x000fea0003800000 */
.L_x_303:
[----:B------:R-:W-:Y:S05]  /*17500*/  BRA.DIV ~URZ, `(.L_x_305) ;  /* 0x000021427f007947 */ /* 0x000fea000b800000 */
[----:B--2---:R2:W1:Y:S04]  /*17510*/  SHFL.IDX PT, R8, R9, 0x1, 0x1c1f ;  /* 0x003c1f0009087f89 */ /* 0x00446800000e0000 */
[----:B----4-:R2:W4:Y:S02]  /*17520*/  SHFL.IDX PT, R0, R12, 0x1, 0x1c1f ;  /* 0x003c1f000c007f89 */ /* 0x01052400000e0000 */
.L_x_357:
        /* <DEDUP_REMOVED lines=19> */
.L_x_307:
[----:B------:R-:W-:Y:S05]  /*17660*/  BSYNC B0 ;  /* 0x0000000000007941 */ /* 0x000fea0003800000 */
.L_x_306:
[----:B------:R-:W-:Y:S05]  /*17670*/  BRA.DIV ~URZ, `(.L_x_308) ;  /* 0x000020927f007947 */ /* 0x000fea000b800000 */
[----:B-1----:R1:W2:Y:S02]  /*17680*/  SHFL.IDX PT, R8, R9, 0x2, 0x1c1f ;  /* 0x005c1f0009087f89 */ /* 0x0022a400000e0000 */
.L_x_358:
[----:B------:R-:W-:Y:S05]  /*17690*/  BRA.DIV ~URZ, `(.L_x_309) ;  /* 0x000020e27f007947 */ /* 0x000fea000b800000 */
[----:B----4-:R4:W1:Y:S02]  /*176a0*/  SHFL.IDX PT, R0, R12, 0x2, 0x1c1f ;  /* 0x005c1f000c007f89 */ /* 0x01086400000e0000 */
.L_x_359:
        /* <DEDUP_REMOVED lines=19> */
.L_x_311:
[----:B------:R-:W-:Y:S05]  /*177e0*/  BSYNC B0 ;  /* 0x0000000000007941 */ /* 0x000fea0003800000 */
.L_x_310:
[----:B------:R-:W-:Y:S05]  /*177f0*/  BRA.DIV ~URZ, `(.L_x_312) ;  /* 0x00001fe27f007947 */ /* 0x000fea000b800000 */
[----:B--2---:R2:W3:Y:S04]  /*17800*/  SHFL.IDX PT, R8, R9, 0x3, 0x1c1f ;  /* 0x007c1f0009087f89 */ /* 0x0044e800000e0000 */
[----:B-1----:R2:W1:Y:S02]  /*17810*/  SHFL.IDX PT, R0, R12, 0x3, 0x1c1f ;  /* 0x007c1f000c007f89 */ /* 0x00246400000e0000 */
.L_x_360:
        /* <DEDUP_REMOVED lines=18> */
.L_x_285:
[----:B------:R-:W-:Y:S05]  /*17940*/  BSYNC B1 ;  /* 0x0000000000017941 */ /* 0x000fea0003800000 */
.L_x_269:
        /* <DEDUP_REMOVED lines=15> */
.L_x_361:
[----:B------:R-:W-:Y:S05]  /*17a40*/  BRA.DIV ~URZ, `(.L_x_315) ;  /* 0x00001ec27f007947 */ /* 0x000fea000b800000 */
[----:B------:R3:W4:Y:S02]  /*17a50*/  SHFL.IDX PT, R8, R74, 0x1, 0x1f ;  /* 0x00201f004a087f89 */ /* 0x00072400000e0000 */
.L_x_362:
[----:B------:R-:W5:Y:S01]  /*17a60*/  LDL R0, [R1+0x1c] ;  /* 0x00001c0001007983 */ /* 0x000f620000100800 */
[----:B------:R-:W-:Y:S02]  /*17a70*/  IMAD.MOV.U32 R6, RZ, RZ, RZ ;  /* 0x000000ffff067224 */ /* 0x000fe400078e00ff */
[----:B-----5:R-:W-:-:S05]  /*17a80*/  IMAD.IADD R0, R0, 0x1, R14 ;  /* 0x0000000100007824 */ /* 0x020fca00078e020e */
[----:B------:R-:W-:-:S13]  /*17a90*/  ISETP.GE.OR P0, PT, R0, c[0x0][0x53c], !P6 ;  /* 0x00014f0000007a0c */ /* 0x000fda0007706670 */
[----:B------:R-:W-:Y:S01]  /*17aa0*/  @!P0 MOV R2, 0x4 ;  /* 0x0000000400028802 */ /* 0x000fe20000000f00 */
[----:B------:R-:W-:-:S04]  /*17ab0*/  @!P0 IMAD.MOV.U32 R4, RZ, RZ, 0x4 ;  /* 0x00000004ff048424 */ /* 0x000fc800078e00ff */
        /* <DEDUP_REMOVED lines=13> */
.L_x_363:
        /* <DEDUP_REMOVED lines=16> */
.L_x_364:
[----:B---3--:R-:W-:Y:S01]  /*17c90*/  IMAD R0, R0, c[0x0][0x538], RZ ;  /* 0x00014e0000007a24 */ /* 0x008fe200078e02ff */
[----:B------:R-:W-:Y:S04]  /*17ca0*/  BSSY B1, `(.L_x_318) ;  /* 0x0000084000017945 */ /* 0x000fe80003800000 */
[----:B----4-:R-:W-:-:S04]  /*17cb0*/  IADD3 R8, R0, R8, RZ ;  /* 0x0000000800087210 */ /* 0x010fc80007ffe0ff */
[----:B--2---:R-:W-:-:S13]  /*17cc0*/  ISETP.GT.AND P0, PT, R8, R9, PT ;  /* 0x000000090800720c */ /* 0x004fda0003f04270 */
[----:B------:R-:W-:Y:S05]  /*17cd0*/  @P0 BRA `(.L_x_319) ;  /* 0x0000025000000947 */ /* 0x000fea0003800000 */
.L_x_323:
        /* <DEDUP_REMOVED lines=8> */
[----:B-1----:R-:W-:Y:S02]  /*17d60*/  @!P0 MOV R4, 0x4 ;  /* 0x0000000400048802 */ /* 0x002fe40000000f00 */
[----:B------:R-:W-:-:S03]  /*17d70*/  @!P0 MOV R2, 0x4 ;  /* 0x0000000400028802 */ /* 0x000fc60000000f00 */
[----:B------:R-:W-:-:S04]  /*17d80*/  @!P0 IMAD.WIDE R4, R0, R4, c[0x0][0x580] ;  /* 0x0001600000048625 */ /* 0x000fc800078e0204 */
[----:B------:R-:W-:Y:S01]  /*17d90*/  @!P0 IMAD.WIDE R2, R0, R2, c[0x0][0x578] ;  /* 0x00015e0000028625 */ /* 0x000fe200078e0202 */
[----:B------:R-:W2:Y:S04]  /*17da0*/  @!P0 LDG.E R6, [R4.64] ;  /* 0x0000000604068981 */ /* 0x000ea8000c1e1900 */
[----:B------:R-:W2:Y:S02]  /*17db0*/  @!P0 LDG.E R7, [R2.64] ;  /* 0x0000000602078981 */ /* 0x000ea4000c1e1900 */
[----:B--2---:R-:W-:Y:S01]  /*17dc0*/  IMAD R0, R7, R6, RZ ;  /* 0x0000000607007224 */ /* 0x004fe200078e02ff */
[----:B------:R-:W-:Y:S05]  /*17dd0*/  BRA.DIV ~URZ, `(.L_x_321) ;  /* 0x00001d827f007947 */ /* 0x000fea000b800000 */
[----:B------:R1:W2:Y:S02]  /*17de0*/  SHFL.UP PT, R2, R0, 0x1, RZ ;  /* 0x0420000000027989 */ /* 0x0002a400000e00ff */
.L_x_365:
        /* <DEDUP_REMOVED lines=16> */
.L_x_366:
[----:B--2---:R-:W-:-:S05]  /*17ef0*/  IMAD R0, R0, c[0x0][0x538], RZ ;  /* 0x00014e0000007a24 */ /* 0x004fca00078e02ff */
[----:B------:R-:W-:-:S04]  /*17f00*/  IADD3 R8, R0, R8, RZ ;  /* 0x0000000800087210 */ /* 0x000fc80007ffe0ff */
[----:B------:R-:W-:-:S13]  /*17f10*/  ISETP.GT.AND P0, PT, R8, R9, PT ;  /* 0x000000090800720c */ /* 0x000fda0003f04270 */
[----:B-1----:R-:W-:Y:S05]  /*17f20*/  @!P0 BRA `(.L_x_323) ;  /* 0xfffffdb000008947 */ /* 0x002fea000383ffff */
.L_x_319:
[----:B------:R-:W-:-:S05]  /*17f30*/  IADD3 R12, -R0, R8, RZ ;  /* 0x00000008000c7210 */ /* 0x000fca0007ffe1ff */
[----:B------:R-:W-:-:S05]  /*17f40*/  IMAD R0, R4, c[0x0][0x538], R12 ;  /* 0x00014e0004007a24 */ /* 0x000fca00078e020c */
[----:B------:R-:W-:Y:S01]  /*17f50*/  ISETP.GT.AND P0, PT, R0, R9, PT ;  /* 0x000000090000720c */ /* 0x000fe20003f04270 */
[----:B------:R-:W-:-:S12]  /*17f60*/  BRA.DIV ~URZ, `(.L_x_324) ;  /* 0x00001de27f007947 */ /* 0x000fd8000b800000 */
[----:B------:R-:W-:-:S04]  /*17f70*/  VOTE.ANY R11, PT, !P0 ;  /* 0x00000000000b7806 */ /* 0x000fc800040e0100 */
.L_x_367:
[----:B------:R2:W3:Y:S01]  /*17f80*/  POPC R10, R11 ;  /* 0x0000000b000a7309 */ /* 0x0004e20000000000 */
[----:B------:R-:W-:Y:S05]  /*17f90*/  BRA.DIV ~URZ, `(.L_x_325) ;  /* 0x00001e027f007947 */ /* 0x000fea000b800000 */
[----:B---3--:R3:W4:Y:S04]  /*17fa0*/  SHFL.IDX PT, R8, R6, R10, 0x1f ;  /* 0x00001f0a06087589 */ /* 0x00872800000e0000 */
[----:B------:R3:W1:Y:S02]  /*17fb0*/  SHFL.IDX PT, R7, R7, R10, 0x1f ;  /* 0x00001f0a07077589 */ /* 0x00066400000e0000 */
.L_x_368:
[----:B------:R-:W-:Y:S01]  /*17fc0*/  ISETP.NE.AND P0, PT, R11, RZ, PT ;  /* 0x000000ff0b00720c */ /* 0x000fe20003f05270 */
[----:B------:R-:W-:-:S12]  /*17fd0*/  BSSY B0, `(.L_x_326) ;  /* 0x0000005000007945 */ /* 0x000fd80003800000 */
[----:B------:R-:W-:Y:S05]  /*17fe0*/  @!P0 BRA `(.L_x_327) ;  /* 0x0000003000008947 */ /* 0x000fea0003800000 */
[----:B------:R-:W-:Y:S01]  /*17ff0*/  IADD3 R3, R10, -0x1, RZ ;  /* 0xffffffff0a037810 */ /* 0x000fe20007ffe0ff */
[----:B------:R-:W-:Y:S05]  /*18000*/  BRA.DIV ~URZ, `(.L_x_328) ;  /* 0x00001e627f007947 */ /* 0x000fea000b800000 */
[----:B------:R2:W3:Y:S02]  /*18010*/  SHFL.IDX PT, R13, R4, R3, 0x1f ;  /* 0x00001f03040d7589 */ /* 0x0004e400000e0000 */
.L_x_327:
[----:B------:R-:W-:Y:S05]  /*18020*/  BSYNC B0 ;  /* 0x0000000000007941 */ /* 0x000fea0003800000 */
.L_x_326:
[----:B---3--:R-:W-:Y:S01]  /*18030*/  IMAD R6, R13, c[0x0][0x538], R12 ;  /* 0x00014e000d067a24 */ /* 0x008fe200078e020c */
[----:B----4-:R-:W-:Y:S02]  /*18040*/  IABS R2, R8 ;  /* 0x0000000800027213 */ /* 0x010fe40000000000 */
[----:B-12---:R-:W-:Y:S01]  /*18050*/  IABS R3, R7 ;  /* 0x0000000700037213 */ /* 0x006fe20000000000 */
[----:B------:R-:W-:Y:S01]  /*18060*/  IMAD.IADD R9, R9, 0x1, -R6 ;  /* 0x0000000109097824 */ /* 0x000fe200078e0a06 */
[----:B------:R1:W-:Y:S01]  /*18070*/  STL [R1+0x10], R6 ;  /* 0x0000100601007387 */ /* 0x0003e20000100800 */
[----:B------:R-:W2:Y:S03]  /*18080*/  I2F.RP R4, R2 ;  /* 0x0000000200047306 */ /* 0x000ea60000209400 */
[----:B------:R-:W3:Y:S05]  /*18090*/  LDL.LU R13, [R1+0x1c] ;  /* 0x00001c00010d7983 */ /* 0x000eea0000300800 */
[----:B--2---:R-:W2:Y:S02]  /*180a0*/  MUFU.RCP R4, R4 ;  /* 0x0000000400047308 */ /* 0x004ea40000001000 */
[----:B--2---:R-:W-:-:S06]  /*180b0*/  IADD3 R4, R4, 0xffffffe, RZ ;  /* 0x0ffffffe04047810 */ /* 0x004fcc0007ffe0ff */
[----:B------:R-:W2:Y:S01]  /*180c0*/  F2I.FTZ.U32.TRUNC.NTZ R5, R4 ;  /* 0x0000000400057305 */ /* 0x000ea2000021f000 */
[----:B-1----:R-:W-:Y:S02]  /*180d0*/  MOV R6, R3 ;  /* 0x0000000300067202 */ /* 0x002fe40000000f00 */
[----:B------:R-:W-:Y:S01]  /*180e0*/  IABS R11, R9 ;  /* 0x00000009000b7213 */ /* 0x000fe20000000000 */
[----:B--2---:R-:W-:-:S04]  /*180f0*/  IMAD.MOV R0, RZ, RZ, -R5 ;  /* 0x000000ffff007224 */ /* 0x004fc800078e0a05 */
[----:B------:R-:W-:Y:S01]  /*18100*/  IMAD.MOV.U32 R4, RZ, RZ, R0 ;  /* 0x000000ffff047224 */ /* 0x000fe200078e0000 */
[----:B------:R-:W-:-:S03]  /*18110*/  IABS R0, R8 ;  /* 0x0000000800007213 */ /* 0x000fc60000000000 */
[----:B------:R-:W-:Y:S02]  /*18120*/  IMAD R3, R4, R2, RZ ;  /* 0x0000000204037224 */ /* 0x000fe400078e02ff */
[----:B------:R-:W-:Y:S01]  /*18130*/  IMAD.MOV.U32 R4, RZ, RZ, RZ ;  /* 0x000000ffff047224 */ /* 0x000fe200078e00ff */
[----:B------:R-:W1:Y:S01]  /*18140*/  I2F.RP R12, R6 ;  /* 0x00000006000c7306 */ /* 0x000e620000209400 */
[----:B------:R-:W-:Y:S02]  /*18150*/  IMAD.MOV R0, RZ, RZ, -R0 ;  /* 0x000000ffff007224 */ /* 0x000fe400078e0a00 */
[----:B------:R-:W-:-:S04]  /*18160*/  IMAD.HI.U32 R5, R5, R3, R4 ;  /* 0x0000000305057227 */ /* 0x000fc800078e0004 */
[----:B------:R-:W-:Y:S01]  /*18170*/  IMAD.MOV.U32 R3, RZ, RZ, R11 ;  /* 0x000000ffff037224 */ /* 0x000fe200078e000b */
[----:B------:R-:W-:-:S03]  /*18180*/  MOV R4, R0 ;  /* 0x0000000000047202 */ /* 0x000fc60000000f00 */
[----:B------:R-:W-:-:S04]  /*18190*/  IMAD.HI.U32 R0, R5, R3, RZ ;  /* 0x0000000305007227 */ /* 0x000fc800078e00ff */
[----:B------:R-:W-:Y:S02]  /*181a0*/  IMAD R3, R0, R4, R3 ;  /* 0x0000000400037224 */ /* 0x000fe400078e0203 */
[----:B-1----:R-:W1:Y:S03]  /*181b0*/  MUFU.RCP R4, R12 ;  /* 0x0000000c00047308 */ /* 0x002e660000001000 */
[----:B------:R-:W-:-:S13]  /*181c0*/  ISETP.GT.U32.AND P0, PT, R2, R3, PT ;  /* 0x000000030200720c */ /* 0x000fda0003f04070 */
[----:B------:R-:W-:Y:S01]  /*181d0*/  @!P0 IMAD.IADD R3, R3, 0x1, -R2 ;  /* 0x0000000103038824 */ /* 0x000fe200078e0a02 */
[----:B-1----:R-:W-:-:S04]  /*181e0*/  IADD3 R4, R4, 0xffffffe, RZ ;  /* 0x0ffffffe04047810 */ /* 0x002fc80007ffe0ff */
[----:B------:R-:W-:Y:S02]  /*181f0*/  ISETP.GE.U32.AND P2, PT, R3, R2, PT ;  /* 0x000000020300720c */ /* 0x000fe40003f46070 */
[----:B------:R-:W1:Y:S01]  /*18200*/  F2I.FTZ.U32.TRUNC.NTZ R3, R4 ;  /* 0x0000000400037305 */ /* 0x000e62000021f000 */
[----:B------:R-:W-:Y:S02]  /*18210*/  LOP3.LUT R2, R9, R8, RZ, 0x3c, !PT ;  /* 0x0000000809027212 */ /* 0x000fe400078e3cff */
[----:B------:R-:W-:Y:S02]  /*18220*/  @!P0 IADD3 R0, R0, 0x1, RZ ;  /* 0x0000000100008810 */ /* 0x000fe40007ffe0ff */
[----:B------:R-:W-:Y:S02]  /*18230*/  ISETP.GE.AND P1, PT, R2, RZ, PT ;  /* 0x000000ff0200720c */ /* 0x000fe40003f26270 */
[----:B------:R-:W-:-:S04]  /*18240*/  ISETP.NE.AND P0, PT, R8, RZ, PT ;  /* 0x000000ff0800720c */ /* 0x000fc80003f05270 */
[----:B------:R-:W-:Y:S01]  /*18250*/  @P2 IADD3 R0, R0, 0x1, RZ ;  /* 0x0000000100002810 */ /* 0x000fe20007ffe0ff */
[----:B-1----:R-:W-:-:S06]  /*18260*/  IMAD.MOV R2, RZ, RZ, -R3 ;  /* 0x000000ffff027224 */ /* 0x002fcc00078e0a03 */
[----:B------:R-:W-:Y:S01]  /*18270*/  @!P1 IMAD.MOV R0, RZ, RZ, -R0 ;  /* 0x000000ffff009224 */ /* 0x000fe200078e0a00 */
[----:B------:R-:W-:Y:S02]  /*18280*/  MOV R4, R2 ;  /* 0x0000000200047202 */ /* 0x000fe40000000f00 */
[----:B------:R-:W-:Y:S02]  /*18290*/  IABS R2, R7 ;  /* 0x0000000700027213 */ /* 0x000fe40000000000 */
[----:B------:R-:W-:Y:S01]  /*182a0*/  @!P0 LOP3.LUT R0, RZ, R8, RZ, 0x33, !PT ;  /* 0x00000008ff008212 */ /* 0x000fe200078e33ff */
[----:B------:R-:W-:Y:S02]  /*182b0*/  IMAD R4, R4, R6, RZ ;  /* 0x0000000604047224 */ /* 0x000fe400078e02ff */
[----:B------:R-:W-:Y:S01]  /*182c0*/  IMAD.MOV R5, RZ, RZ, -R2 ;  /* 0x000000ffff057224 */ /* 0x000fe200078e0a02 */
[----:B------:R-:W-:Y:S01]  /*182d0*/  IABS R11, R0 ;  /* 0x00000000000b7213 */ /* 0x000fe20000000000 */
[----:B------:R-:W-:-:S04]  /*182e0*/  IMAD.MOV.U32 R2, RZ, RZ, RZ ;  /* 0x000000ffff027224 */ /* 0x000fc800078e00ff */
        /* <DEDUP_REMOVED lines=26> */
.L_x_320:
[----:B------:R-:W-:Y:S01]  /*18490*/  MOV R0, c[0x0][0x53c] ;  /* 0x00014f0000007a02 */ /* 0x000fe20000000f00 */
[----:B------:R2:W-:Y:S04]  /*184a0*/  STL [R1+0x10], R9 ;  /* 0x0000100901007387 */ /* 0x0005e80000100800 */
[----:B------:R2:W-:Y:S04]  /*184b0*/  STL [R1+0x14], RZ ;  /* 0x000014ff01007387 */ /* 0x0005e80000100800 */
[----:B------:R2:W-:Y:S04]  /*184c0*/  STL [R1+0x18], RZ ;  /* 0x000018ff01007387 */ /* 0x0005e80000100800 */
[----:B------:R2:W-:Y:S02]  /*184d0*/  STL [R1+0x1c], R0 ;  /* 0x00001c0001007387 */ /* 0x0005e40000100800 */
.L_x_329:
[----:B------:R-:W-:Y:S05]  /*184e0*/  BSYNC B1 ;  /* 0x0000000000017941 */ /* 0x000fea0003800000 */
.L_x_318:
        /* <DEDUP_REMOVED lines=9> */
.L_x_313:
[----:B--2---:R-:W2:Y:S02]  /*18580*/  LDL R0, [R1+0x1c] ;  /* 0x00001c0001007983 */ /* 0x004ea40000100800 */
[----:B--2---:R-:W-:-:S13]  /*18590*/  ISETP.GE.AND P0, PT, R0, c[0x0][0x53c], PT ;  /* 0x00014f0000007a0c */ /* 0x004fda0003f06270 */
[----:B-1----:R-:W-:Y:S01]  /*185a0*/  @P0 CALL.REL.NOINC `(.L_x_330) ;  /* 0x0000001000000944 */ /* 0x002fe20003c00000 */
[----:B------:R-:W-:Y:S05]  /*185b0*/  BRA `(.L_x_331) ;  /* 0xfffe95f000007947 */ /* 0x000fea000383ffff */
.L_x_330:
[----:B------:R-:W-:Y:S05]  /*185c0*/  EXIT ;  /* 0x000000000000794d */ /* 0x000fea0003800000 */
.L_x_163:
[----:B------:R-:W-:Y:S01]  /*185d0*/  IMAD.MOV.U32 R0, RZ, RZ, R5 ;  /* 0x000000ffff007224 */ /* 0x000fe200078e0005 */
[----:B------:R-:W-:Y:S02]  /*185e0*/  MOV R2, 0x1 ;  /* 0x0000000100027802 */ /* 0x000fe40000000f00 */
[----:B------:R-:W-:Y:S02]  /*185f0*/  MOV R3, 0x18610 ;  /* 0x0001861000037802 */ /* 0x000fe40000000f00 */
[----:B------:R-:W-:Y:S05]  /*18600*/  CALL.REL.NOINC `($__internal_6_$__cuda_sm70_shflsync_up_p) ;  /* 0x0000195000007944 */ /* 0x000fea0003c00000 */
[----:B------:R-:W-:Y:S01]  /*18610*/  MOV R0, R4 ;  /* 0x0000000400007202 */ /* 0x000fe20000000f00 */
[----:B------:R-:W-:Y:S05]  /*18620*/  BRA `(.L_x_332) ;  /* 0xfffe7e4000007947 */ /* 0x000fea000383ffff */
.L_x_164:
[----:B------:R-:W-:Y:S01]  /*18630*/  IMAD.MOV.U32 R0, RZ, RZ, R5 ;  /* 0x000000ffff007224 */ /* 0x000fe200078e0005 */
[----:B------:R-:W-:Y:S02]  /*18640*/  MOV R2, 0x2 ;  /* 0x0000000200027802 */ /* 0x000fe40000000f00 */
[----:B------:R-:W-:Y:S02]  /*18650*/  MOV R3, 0x18670 ;  /* 0x0001867000037802 */ /* 0x000fe40000000f00 */
[----:B------:R-:W-:Y:S05]  /*18660*/  CALL.REL.NOINC `($__internal_6_$__cuda_sm70_shflsync_up_p) ;  /* 0x000018f000007944 */ /* 0x000fea0003c00000 */
[----:B------:R-:W-:Y:S01]  /*18670*/  SEL R0, R4, RZ, P4 ;  /* 0x000000ff04007207 */ /* 0x000fe20002000000 */
[----:B------:R-:W-:Y:S01]  /*18680*/  IMAD.MOV.U32 R2, RZ, RZ, 0x4 ;  /* 0x00000004ff027424 */ /* 0x000fe200078e00ff */
[----:B------:R-:W-:-:S03]  /*18690*/  MOV R3, 0x186c0 ;  /* 0x000186c000037802 */ /* 0x000fc60000000f00 */
[----:B------:R-:W-:Y:S02]  /*186a0*/  IMAD.IADD R0, R5, 0x1, R0 ;  /* 0x0000000105007824 */ /* 0x000fe400078e0200 */
        /* <DEDUP_REMOVED lines=14> */
[----:B------:R-:W-:Y:S01]  /*18790*/  IMAD.IADD R4, R0, 0x1, R4 ;  /* 0x0000000100047824 */ /* 0x000fe200078e0204 */
[----:B------:R-:W-:-:S03]  /*187a0*/  MOV R0, 0x1f ;  /* 0x0000001f00007802 */ /* 0x000fc60000000f00 */
[----:B------:R-:W-:Y:S02]  /*187b0*/  IMAD.MOV.U32 R5, RZ, RZ, R4 ;  /* 0x000000ffff057224 */ /* 0x000fe400078e0004 */
[----:B------:R-:W-:Y:S05]  /*187c0*/  CALL.REL.NOINC `($__internal_5_$__cuda_sm70_shflsync_idx_p) ;  /* 0x0000174000007944 */ /* 0x000fea0003c00000 */
[----:B------:R-:W-:Y:S05]  /*187d0*/  BRA `(.L_x_333) ;  /* 0xfffe7d9000007947 */ /* 0x000fea000383ffff */
.L_x_166:
[----:B------:R-:W-:Y:S02]  /*187e0*/  SEL R0, RZ, 0x1, P0 ;  /* 0x00000001ff007807 */ /* 0x000fe40000000000 */
[----:B------:R-:W-:Y:S02]  /*187f0*/  MOV R2, 0x18810 ;  /* 0x0001881000027802 */ /* 0x000fe40000000f00 */
[----:B------:R-:W-:Y:S05]  /*18800*/  CALL.REL.NOINC `($__internal_7_$__cuda_sm70_votesync_ballot) ;  /* 0x000017c000007944 */ /* 0x000fea0003c00000 */
[----:B------:R-:W-:Y:S01]  /*18810*/  MOV R6, R0 ;  /* 0x0000000000067202 */ /* 0x000fe20000000f00 */
[----:B------:R-:W-:Y:S05]  /*18820*/  BRA `(.L_x_334) ;  /* 0xfffe7dd000007947 */ /* 0x000fea000383ffff */
.L_x_167:
[----:B------:R-:W-:Y:S01]  /*18830*/  IMAD.MOV.U32 R5, RZ, RZ, R8 ;  /* 0x000000ffff057224 */ /* 0x000fe200078e0008 */
[----:B--2---:R-:W-:Y:S01]  /*18840*/  MOV R3, R13 ;  /* 0x0000000d00037202 */ /* 0x004fe20000000f00 */
[----:B------:R-:W-:Y:S01]  /*18850*/  IMAD.MOV.U32 R0, RZ, RZ, 0x1f ;  /* 0x0000001fff007424 */ /* 0x000fe200078e00ff */
[----:B------:R-:W-:Y:S02]  /*18860*/  MOV R2, 0x18880 ;  /* 0x0001888000027802 */ /* 0x000fe40000000f00 */
[----:B-1----:R-:W-:Y:S05]  /*18870*/  CALL.REL.NOINC `($__internal_5_$__cuda_sm70_shflsync_idx_p) ;  /* 0x0000169000007944 */ /* 0x002fea0003c00000 */
[----:B------:R-:W-:Y:S01]  /*18880*/  IMAD.MOV.U32 R11, RZ, RZ, R0 ;  /* 0x000000ffff0b7224 */ /* 0x000fe200078e0000 */
[----:B------:R-:W-:Y:S01]  /*18890*/  MOV R5, R7 ;  /* 0x0000000700057202 */ /* 0x000fe20000000f00 */
[----:B------:R-:W-:Y:S01]  /*188a0*/  IMAD.MOV.U32 R7, RZ, RZ, RZ ;  /* 0x000000ffff077224 */ /* 0x000fe200078e00ff */
[----:B------:R-:W-:Y:S01]  /*188b0*/  MOV R3, R13 ;  /* 0x0000000d00037202 */ /* 0x000fe20000000f00 */
[----:B------:R-:W-:Y:S01]  /*188c0*/  IMAD.MOV.U32 R0, RZ, RZ, 0x1f ;  /* 0x0000001fff007424 */ /* 0x000fe200078e00ff */
[----:B------:R-:W-:-:S02]  /*188d0*/  MOV R2, 0x188f0 ;  /* 0x000188f000027802 */ /* 0x000fc40000000f00 */
[----:B------:R-:W-:Y:S05]  /*188e0*/  CALL.REL.NOINC `($__internal_5_$__cuda_sm70_shflsync_idx_p) ;  /* 0x0000162000007944 */ /* 0x000fea0003c00000 */
[----:B------:R-:W-:Y:S01]  /*188f0*/  MOV R10, R0 ;  /* 0x00000000000a7202 */ /* 0x000fe20000000f00 */
[----:B------:R-:W-:Y:S05]  /*18900*/  BRA `(.L_x_335) ;  /* 0xfffe7d4000007947 */ /* 0x000fea000383ffff */
.L_x_170:
[----:B------:R-:W-:Y:S01]  /*18910*/  IMAD.MOV.U32 R5, RZ, RZ, R4 ;  /* 0x000000ffff057224 */ /* 0x000fe200078e0004 */
[----:B------:R-:W-:-:S02]  /*18920*/  MOV R0, 0x1f ;  /* 0x0000001f00007802 */ /* 0x000fc40000000f00 */
[----:B------:R-:W-:Y:S02]  /*18930*/  MOV R2, 0x18950 ;  /* 0x0001895000027802 */ /* 0x000fe40000000f00 */
[----:B-1----:R-:W-:Y:S05]  /*18940*/  CALL.REL.NOINC `($__internal_5_$__cuda_sm70_shflsync_idx_p) ;  /* 0x000015c000007944 */ /* 0x002fea0003c00000 */
[----:B------:R-:W-:Y:S01]  /*18950*/  MOV R7, R0 ;  /* 0x0000000000077202 */ /* 0x000fe20000000f00 */
[----:B------:R-:W-:Y:S05]  /*18960*/  BRA `(.L_x_169) ;  /* 0xfffe7d4000007947 */ /* 0x000fea000383ffff */
.L_x_208:
[----:B------:R-:W-:Y:S01]  /*18970*/  IMAD.MOV.U32 R5, RZ, RZ, R10 ;  /* 0x000000ffff057224 */ /* 0x000fe200078e000a */
[----:B------:R-:W-:Y:S01]  /*18980*/  MOV R3, RZ ;  /* 0x000000ff00037202 */ /* 0x000fe20000000f00 */
[----:B------:R-:W-:Y:S01]  /*18990*/  IMAD.MOV.U32 R0, RZ, RZ, 0x1c1f ;  /* 0x00001c1fff007424 */ /* 0x000fe200078e00ff */
[----:B------:R-:W-:Y:S02]  /*189a0*/  MOV R2, 0x189c0 ;  /* 0x000189c000027802 */ /* 0x000fe40000000f00 */
[----:B-----5:R-:W-:Y:S05]  /*189b0*/  CALL.REL.NOINC `($__internal_5_$__cuda_sm70_shflsync_idx_p) ;  /* 0x0000155000007944 */ /* 0x020fea0003c00000 */
[----:B------:R-:W-:Y:S01]  /*189c0*/  MOV R8, R0 ;  /* 0x0000000000087202 */ /* 0x000fe20000000f00 */
[----:B------:R-:W-:Y:S05]  /*189d0*/  BRA `(.L_x_336) ;  /* 0xfffef65000007947 */ /* 0x000fea000383ffff */
.L_x_209:
[----:B------:R-:W-:Y:S01]  /*189e0*/  IMAD.MOV.U32 R5, RZ, RZ, R11 ;  /* 0x000000ffff057224 */ /* 0x000fe200078e000b */
[----:B------:R-:W-:Y:S01]  /*189f0*/  MOV R3, RZ ;  /* 0x000000ff00037202 */ /* 0x000fe20000000f00 */
[----:B------:R-:W-:Y:S01]  /*18a00*/  IMAD.MOV.U32 R0, RZ, RZ, 0x1c1f ;  /* 0x00001c1fff007424 */ /* 0x000fe200078e00ff */
[----:B------:R-:W-:Y:S02]  /*18a10*/  MOV R2, 0x18a30 ;  /* 0x00018a3000027802 */ /* 0x000fe40000000f00 */
[----:B-12--5:R-:W-:Y:S05]  /*18a20*/  CALL.REL.NOINC `($__internal_5_$__cuda_sm70_shflsync_idx_p) ;  /* 0x000014e000007944 */ /* 0x026fea0003c00000 */
[----:B------:R-:W-:Y:S05]  /*18a30*/  BRA `(.L_x_337) ;  /* 0xfffef61000007947 */ /* 0x000fea000383ffff */
.L_x_212:
[----:B--2---:R-:W-:Y:S01]  /*18a40*/  IMAD.MOV.U32 R5, RZ, RZ, R10 ;  /* 0x000000ffff057224 */ /* 0x004fe200078e000a */
[----:B------:R-:W-:Y:S01]  /*18a50*/  MOV R3, 0x1 ;  /* 0x0000000100037802 */ /* 0x000fe20000000f00 */
[----:B----4-:R-:W-:Y:S01]  /*18a60*/  IMAD.MOV.U32 R0, RZ, RZ, 0x1c1f ;  /* 0x00001c1fff007424 */ /* 0x010fe200078e00ff */
[----:B------:R-:W-:-:S02]  /*18a70*/  MOV R2, 0x18a90 ;  /* 0x00018a9000027802 */ /* 0x000fc40000000f00 */
[----:B-1-3-5:R-:W-:Y:S05]  /*18a80*/  CALL.REL.NOINC `($__internal_5_$__cuda_sm70_shflsync_idx_p) ;  /* 0x0000148000007944 */ /* 0x02afea0003c00000 */
[----:B------:R-:W-:Y:S01]  /*18a90*/  IMAD.MOV.U32 R8, RZ, RZ, R0 ;  /* 0x000000ffff087224 */ /* 0x000fe200078e0000 */
[----:B------:R-:W-:Y:S01]  /*18aa0*/  MOV R3, 0x1 ;  /* 0x0000000100037802 */ /* 0x000fe20000000f00 */
[----:B------:R-:W-:Y:S01]  /*18ab0*/  IMAD.MOV.U32 R5, RZ, RZ, R11 ;  /* 0x000000ffff057224 */ /* 0x000fe200078e000b */
[----:B------:R-:W-:-:S02]  /*18ac0*/  MOV R0, 0x1c1f ;  /* 0x00001c1f00007802 */ /* 0x000fc40000000f00 */
[----:B------:R-:W-:Y:S02]  /*18ad0*/  MOV R2, 0x18af0 ;  /* 0x00018af000027802 */ /* 0x000fe40000000f00 */
[----:B------:R-:W-:Y:S05]  /*18ae0*/  CALL.REL.NOINC `($__internal_5_$__cuda_sm70_shflsync_idx_p) ;  /* 0x0000142000007944 */ /* 0x000fea0003c00000 */
[----:B------:R-:W-:Y:S05]  /*18af0*/  BRA `(.L_x_338) ;  /* 0xfffef6d000007947 */ /* 0x000fea000383ffff */
.L_x_215:
[----:B-1----:R-:W-:Y:S01]  /*18b00*/  IMAD.MOV.U32 R5, RZ, RZ, R10 ;  /* 0x000000ffff057224 */ /* 0x002fe200078e000a */
[----:B------:R-:W-:Y:S01]  /*18b10*/  MOV R3, 0x2 ;  /* 0x0000000200037802 */ /* 0x000fe20000000f00 */
[----:B----4-:R-:W-:Y:S01]  /*18b20*/  IMAD.MOV.U32 R0, RZ, RZ, 0x1c1f ;  /* 0x00001c1fff007424 */ /* 0x010fe200078e00ff */
[----:B------:R-:W-:Y:S02]  /*18b30*/  MOV R2, 0x18b50 ;  /* 0x00018b5000027802 */ /* 0x000fe40000000f00 */
[----:B--23-5:R-:W-:Y:S05]  /*18b40*/  CALL.REL.NOINC `($__internal_5_$__cuda_sm70_shflsync_idx_p) ;  /* 0x000013c000007944 */ /* 0x02cfea0003c00000 */
[----:B------:R-:W-:Y:S01]  /*18b50*/  MOV R8, R0 ;  /* 0x0000000000087202 */ /* 0x000fe20000000f00 */
[----:B------:R-:W-:Y:S05]  /*18b60*/  BRA `(.L_x_339) ;  /* 0xfffef7d000007947 */ /* 0x000fea000383ffff */
.L_x_216:
[----:B------:R-:W-:Y:S01]  /*18b70*/  IMAD.MOV.U32 R5, RZ, RZ, R11 ;  /* 0x000000ffff057224 */ /* 0x000fe200078e000b */
[----:B------:R-:W-:Y:S01]  /*18b80*/  MOV R3, 0x2 ;  /* 0x0000000200037802 */ /* 0x000fe20000000f00 */
[----:B----4-:R-:W-:Y:S01]  /*18b90*/  IMAD.MOV.U32 R0, RZ, RZ, 0x1c1f ;  /* 0x00001c1fff007424 */ /* 0x010fe200078e00ff */
[----:B------:R-:W-:Y:S02]  /*18ba0*/  MOV R2, 0x18bc0 ;  /* 0x00018bc000027802 */ /* 0x000fe40000000f00 */
[----:B-123-5:R-:W-:Y:S05]  /*18bb0*/  CALL.REL.NOINC `($__internal_5_$__cuda_sm70_shflsync_idx_p) ;  /* 0x0000135000007944 */ /* 0x02efea0003c00000 */
[----:B------:R-:W-:Y:S05]  /*18bc0*/  BRA `(.L_x_340) ;  /* 0xfffef79000007947 */ /* 0x000fea000383ffff */
.L_x_219:
[----:B-1----:R-:W-:Y:S01]  /*18bd0*/  IMAD.MOV.U32 R5, RZ, RZ, R10 ;  /* 0x000000ffff057224 */ /* 0x002fe200078e000a */
[----:B------:R-:W-:Y:S01]  /*18be0*/  MOV R3, 0x3 ;  /* 0x0000000300037802 */ /* 0x000fe20000000f00 */
[----:B------:R-:W-:Y:S01]  /*18bf0*/  IMAD.MOV.U32 R0, RZ, RZ, 0x1c1f ;  /* 0x00001c1fff007424 */ /* 0x000fe200078e00ff */
[----:B------:R-:W-:-:S02]  /*18c00*/  MOV R2, 0x18c20 ;  /* 0x00018c2000027802 */ /* 0x000fc40000000f00 */
[----:B--2345:R-:W-:Y:S05]  /*18c10*/  CALL.REL.NOINC `($__internal_5_$__cuda_sm70_shflsync_idx_p) ;  /* 0x000012f000007944 */ /* 0x03cfea0003c00000 */
[----:B------:R-:W-:Y:S01]  /*18c20*/  IMAD.MOV.U32 R8, RZ, RZ, R0 ;  /* 0x000000ffff087224 */ /* 0x000fe200078e0000 */
[----:B------:R-:W-:Y:S01]  /*18c30*/  MOV R3, 0x3 ;  /* 0x0000000300037802 */ /* 0x000fe20000000f00 */
[----:B------:R-:W-:Y:S01]  /*18c40*/  IMAD.MOV.U32 R5, RZ, RZ, R11 ;  /* 0x000000ffff057224 */ /* 0x000fe200078e000b */
[----:B------:R-:W-:-:S02]  /*18c50*/  MOV R0, 0x1c1f ;  /* 0x00001c1f00007802 */ /* 0x000fc40000000f00 */
[----:B------:R-:W-:Y:S02]  /*18c60*/  MOV R2, 0x18c80 ;  /* 0x00018c8000027802 */ /* 0x000fe40000000f00 */
[----:B------:R-:W-:Y:S05]  /*18c70*/  CALL.REL.NOINC `($__internal_5_$__cuda_sm70_shflsync_idx_p) ;  /* 0x0000129000007944 */ /* 0x000fea0003c00000 */
[----:B------:R-:W-:Y:S05]  /*18c80*/  BRA `(.L_x_341) ;  /* 0xfffef85000007947 */ /* 0x000fea000383ffff */
.L_x_266:
[----:B------:R-:W-:Y:S01]  /*18c90*/  IMAD.MOV.U32 R0, RZ, RZ, R216 ;  /* 0x000000ffff007224 */ /* 0x000fe200078e00d8 */
[----:B------:R-:W-:Y:S01]  /*18ca0*/  MOV R9, 0x1f ;  /* 0x0000001f00097802 */ /* 0x000fe20000000f00 */
[----:B------:R-:W-:Y:S01]  /*18cb0*/  IMAD.MOV.U32 R3, RZ, RZ, 0x2 ;  /* 0x00000002ff037424 */ /* 0x000fe200078e00ff */
[----:B------:R-:W-:Y:S02]  /*18cc0*/  MOV R8, 0xffffffff ;  /* 0xffffffff00087802 */ /* 0x000fe40000000f00 */
[----:B------:R-:W-:Y:S02]  /*18cd0*/  MOV R2, 0x18cf0 ;  /* 0x00018cf000027802 */ /* 0x000fe40000000f00 */
[----:B------:R-:W-:Y:S05]  /*18ce0*/  CALL.REL.NOINC `($__internal_4_$__cuda_sm70_shflsync_bfly_p) ;  /* 0x000011e000007944 */ /* 0x000fea0003c00000 */
[----:B------:R-:W-:Y:S01]  /*18cf0*/  FADD.FTZ R7, R216, R0 ;  /* 0x00000000d8077221 */ /* 0x000fe20000010000 */
[----:B------:R-:W-:Y:S02]  /*18d00*/  MOV R3, 0x1 ;  /* 0x0000000100037802 */ /* 0x000fe40000000f00 */
[----:B------:R-:W-:Y:S02]  /*18d10*/  MOV R2, 0x18d40 ;  /* 0x00018d4000027802 */ /* 0x000fe40000000f00 */
[----:B------:R-:W-:-:S02]  /*18d20*/  MOV R0, R7 ;  /* 0x0000000700007202 */ /* 0x000fc40000000f00 */
[----:B------:R-:W-:Y:S05]  /*18d30*/  CALL.REL.NOINC `($__internal_4_$__cuda_sm70_shflsync_bfly_p) ;  /* 0x0000119000007944 */ /* 0x000fea0003c00000 */
[----:B------:R-:W-:Y:S01]  /*18d40*/  FADD.FTZ R7, R7, R0 ;  /* 0x0000000007077221 */ /* 0x000fe20000010000 */
[----:B------:R-:W-:-:S02]  /*18d50*/  MOV R0, R217 ;  /* 0x000000d900007202 */ /* 0x000fc40000000f00 */
[----:B------:R-:W-:Y:S02]  /*18d60*/  MOV R3, 0x2 ;  /* 0x0000000200037802 */ /* 0x000fe40000000f00 */
[----:B------:R-:W-:Y:S02]  /*18d70*/  MOV R2, 0x18d90 ;  /* 0x00018d9000027802 */ /* 0x000fe40000000f00 */
[----:B------:R-:W-:Y:S05]  /*18d80*/  CALL.REL.NOINC `($__internal_4_$__cuda_sm70_shflsync_bfly_p) ;  /* 0x0000114000007944 */ /* 0x000fea0003c00000 */
[----:B------:R-:W-:Y:S01]  /*18d90*/  FADD.FTZ R6, R217, R0 ;  /* 0x00000000d9067221 */ /* 0x000fe20000010000 */
[----:B------:R-:W-:Y:S02]  /*18da0*/  MOV R3, 0x1 ;  /* 0x0000000100037802 */ /* 0x000fe40000000f00 */
[----:B------:R-:W-:Y:S02]  /*18db0*/  MOV R2, 0x18de0 ;  /* 0x00018de000027802 */ /* 0x000fe40000000f00 */
[----:B------:R-:W-:Y:S02]  /*18dc0*/  MOV R0, R6 ;  /* 0x0000000600007202 */ /* 0x000fe40000000f00 */
[----:B------:R-:W-:Y:S05]  /*18dd0*/  CALL.REL.NOINC `($__internal_4_$__cuda_sm70_shflsync_bfly_p) ;  /* 0x000010f000007944 */ /* 0x000fea0003c00000 */
[----:B------:R-:W-:Y:S01]  /*18de0*/  FADD.FTZ R6, R6, R0 ;  /* 0x0000000006067221 */ /* 0x000fe20000010000 */
[----:B------:R-:W-:Y:S02]  /*18df0*/  MOV R0, R235 ;  /* 0x000000eb00007202 */ /* 0x000fe40000000f00 */
[----:B------:R-:W-:-:S02]  /*18e00*/  MOV R3, 0x2 ;  /* 0x0000000200037802 */ /* 0x000fc40000000f00 */
        /* <DEDUP_REMOVED lines=9> */
[----:B------:R-:W-:Y:S02]  /*18ea0*/  MOV R3, 0x2 ;  /* 0x0000000200037802 */ /* 0x000fe40000000f00 */
[----:B------:R-:W-:-:S02]  /*18eb0*/  MOV R2, 0x18ed0 ;  /* 0x00018ed000027802 */ /* 0x000fc40000000f00 */
[----:B------:R-:W-:Y:S05]  /*18ec0*/  CALL.REL.NOINC `($__internal_4_$__cuda_sm70_shflsync_bfly_p) ;  /* 0x0000100000007944 */ /* 0x000fea0003c00000 */
[----:B------:R-:W-:Y:S01]  /*18ed0*/  FADD.FTZ R4, R237, R0 ;  /* 0x00000000ed047221 */ /* 0x000fe20000010000 */
[----:B------:R-:W-:-:S02]  /*18ee0*/  MOV R3, 0x1 ;  /* 0x0000000100037802 */ /* 0x000fc40000000f00 */
[----:B------:R-:W-:Y:S02]  /*18ef0*/  MOV R2, 0x18f20 ;  /* 0x00018f2000027802 */ /* 0x000fe40000000f00 */
[----:B------:R-:W-:Y:S02]  /*18f00*/  MOV R0, R4 ;  /* 0x0000000400007202 */ /* 0x000fe40000000f00 */
[----:B------:R-:W-:Y:S05]  /*18f10*/  CALL.REL.NOINC `($__internal_4_$__cuda_sm70_shflsync_bfly_p) ;  /* 0x00000fb000007944 */ /* 0x000fea0003c00000 */
[----:B------:R-:W-:Y:S01]  /*18f20*/  MOV R8, R0 ;  /* 0x0000000000087202 */ /* 0x000fe20000000f00 */
[----:B------:R-:W-:Y:S05]  /*18f30*/  BRA `(.L_x_342) ;  /* 0xffffaa9000007947 */ /* 0x000fea000383ffff */
.L_x_273:
[----:B-1234-:R-:W-:Y:S01]  /*18f40*/  IMAD.MOV.U32 R5, RZ, RZ, R12 ;  /* 0x000000ffff057224 */ /* 0x01efe200078e000c */
[----:B------:R-:W-:Y:S01]  /*18f50*/  MOV R3, RZ ;  /* 0x000000ff00037202 */ /* 0x000fe20000000f00 */
[----:B------:R-:W-:Y:S01]  /*18f60*/  IMAD.MOV.U32 R0, RZ, RZ, 0x1c1f ;  /* 0x00001c1fff007424 */ /* 0x000fe200078e00ff */
[----:B------:R-:W-:Y:S02]  /*18f70*/  MOV R2, 0x18f90 ;  /* 0x00018f9000027802 */ /* 0x000fe40000000f00 */
[----:B------:R-:W-:Y:S05]  /*18f80*/  CALL.REL.NOINC `($__internal_5_$__cuda_sm70_shflsync_idx_p) ;  /* 0x00000f8000007944 */ /* 0x000fea0003c00000 */
[----:B------:R-:W-:Y:S01]  /*18f90*/  MOV R10, R0 ;  /* 0x00000000000a7202 */ /* 0x000fe20000000f00 */
[----:B------:R-:W-:Y:S05]  /*18fa0*/  BRA `(.L_x_343) ;  /* 0xffffc4c000007947 */ /* 0x000fea000383ffff */
.L_x_274:
[----:B------:R-:W-:Y:S01]  /*18fb0*/  IMAD.MOV.U32 R5, RZ, RZ, R13 ;  /* 0x000000ffff057224 */ /* 0x000fe200078e000d */
[----:B------:R-:W-:Y:S01]  /*18fc0*/  MOV R3, RZ ;  /* 0x000000ff00037202 */ /* 0x000fe20000000f00 */
[----:B------:R-:W-:Y:S01]  /*18fd0*/  IMAD.MOV.U32 R0, RZ, RZ, 0x1c1f ;  /* 0x00001c1fff007424 */ /* 0x000fe200078e00ff */
[----:B------:R-:W-:-:S02]  /*18fe0*/  MOV R2, 0x19000 ;  /* 0x0001900000027802 */ /* 0x000fc40000000f00 */
[----:B-12---:R-:W-:Y:S05]  /*18ff0*/  CALL.REL.NOINC `($__internal_5_$__cuda_sm70_shflsync_idx_p) ;  /* 0x00000f1000007944 */ /* 0x006fea0003c00000 */
[----:B------:R-:W-:Y:S05]  /*19000*/  BRA `(.L_x_344) ;  /* 0xffffc48000007947 */ /* 0x000fea000383ffff */
.L_x_277:
[----:B------:R-:W-:Y:S01]  /*19010*/  IMAD.MOV.U32 R5, RZ, RZ, R12 ;  /* 0x000000ffff057224 */ /* 0x000fe200078e000c */
[----:B--2---:R-:W-:Y:S01]  /*19020*/  MOV R3, 0x1 ;  /* 0x0000000100037802 */ /* 0x004fe20000000f00 */
[----:B----4-:R-:W-:Y:S01]  /*19030*/  IMAD.MOV.U32 R0, RZ, RZ, 0x1c1f ;  /* 0x00001c1fff007424 */ /* 0x010fe200078e00ff */
[----:B------:R-:W-:-:S02]  /*19040*/  MOV R2, 0x19060 ;  /* 0x0001906000027802 */ /* 0x000fc40000000f00 */
[----:B-1-3--:R-:W-:Y:S05]  /*19050*/  CALL.REL.NOINC `($__internal_5_$__cuda_sm70_shflsync_idx_p) ;  /* 0x00000eb000007944 */ /* 0x00afea0003c00000 */
[----:B------:R-:W-:Y:S01]  /*19060*/  IMAD.MOV.U32 R10, RZ, RZ, R0 ;  /* 0x000000ffff0a7224 */ /* 0x000fe200078e0000 */
[----:B------:R-:W-:Y:S01]  /*19070*/  MOV R3, 0x1 ;  /* 0x0000000100037802 */ /* 0x000fe20000000f00 */
[----:B------:R-:W-:Y:S01]  /*19080*/  IMAD.MOV.U32 R5, RZ, RZ, R13 ;  /* 0x000000ffff057224 */ /* 0x000fe200078e000d */
[----:B------:R-:W-:-:S02]  /*19090*/  MOV R0, 0x1c1f ;  /* 0x00001c1f00007802 */ /* 0x000fc40000000f00 */
[----:B------:R-:W-:Y:S02]  /*190a0*/  MOV R2, 0x190c0 ;  /* 0x000190c000027802 */ /* 0x000fe40000000f00 */
[----:B------:R-:W-:Y:S05]  /*190b0*/  CALL.REL.NOINC `($__internal_5_$__cuda_sm70_shflsync_idx_p) ;  /* 0x00000e5000007944 */ /* 0x000fea0003c00000 */
[----:B------:R-:W-:Y:S05]  /*190c0*/  BRA `(.L_x_345) ;  /* 0xffffc52000007947 */ /* 0x000fea000383ffff */
.L_x_280:
[----:B------:R-:W-:Y:S01]  /*190d0*/  IMAD.MOV.U32 R5, RZ, RZ, R12 ;  /* 0x000000ffff057224 */ /* 0x000fe200078e000c */
[----:B-1----:R-:W-:Y:S01]  /*190e0*/  MOV R3, 0x2 ;  /* 0x0000000200037802 */ /* 0x002fe20000000f00 */
[----:B----4-:R-:W-:Y:S01]  /*190f0*/  IMAD.MOV.U32 R0, RZ, RZ, 0x1c1f ;  /* 0x00001c1fff007424 */ /* 0x010fe200078e00ff */
[----:B------:R-:W-:Y:S02]  /*19100*/  MOV R2, 0x19120 ;  /* 0x0001912000027802 */ /* 0x000fe40000000f00 */
[----:B--23--:R-:W-:Y:S05]  /*19110*/  CALL.REL.NOINC `($__internal_5_$__cuda_sm70_shflsync_idx_p) ;  /* 0x00000df000007944 */ /* 0x00cfea0003c00000 */
[----:B------:R-:W-:Y:S01]  /*19120*/  MOV R10, R0 ;  /* 0x00000000000a7202 */ /* 0x000fe20000000f00 */
[----:B------:R-:W-:Y:S05]  /*19130*/  BRA `(.L_x_346) ;  /* 0xffffc61000007947 */ /* 0x000fea000383ffff */
.L_x_281:
[----:B------:R-:W-:Y:S01]  /*19140*/  IMAD.MOV.U32 R5, RZ, RZ, R13 ;  /* 0x000000ffff057224 */ /* 0x000fe200078e000d */
[----:B------:R-:W-:Y:S01]  /*19150*/  MOV R3, 0x2 ;  /* 0x0000000200037802 */ /* 0x000fe20000000f00 */
[----:B----4-:R-:W-:Y:S01]  /*19160*/  IMAD.MOV.U32 R0, RZ, RZ, 0x1c1f ;  /* 0x00001c1fff007424 */ /* 0x010fe200078e00ff */
[----:B------:R-:W-:Y:S02]  /*19170*/  MOV R2, 0x19190 ;  /* 0x0001919000027802 */ /* 0x000fe40000000f00 */
[----:B-123--:R-:W-:Y:S05]  /*19180*/  CALL.REL.NOINC `($__internal_5_$__cuda_sm70_shflsync_idx_p) ;  /* 0x00000d8000007944 */ /* 0x00efea0003c00000 */
[----:B------:R-:W-:Y:S05]  /*19190*/  BRA `(.L_x_347) ;  /* 0xffffc5d000007947 */ /* 0x000fea000383ffff */
.L_x_284:
[----:B------:R-:W-:Y:S01]  /*191a0*/  IMAD.MOV.U32 R5, RZ, RZ, R12 ;  /* 0x000000ffff057224 */ /* 0x000fe200078e000c */
[----:B-1----:R-:W-:Y:S01]  /*191b0*/  MOV R3, 0x3 ;  /* 0x0000000300037802 */ /* 0x002fe20000000f00 */
[----:B------:R-:W-:Y:S01]  /*191c0*/  IMAD.MOV.U32 R0, RZ, RZ, 0x1c1f ;  /* 0x00001c1fff007424 */ /* 0x000fe200078e00ff */
[----:B------:R-:W-:-:S02]  /*191d0*/  MOV R2, 0x191f0 ;  /* 0x000191f000027802 */ /* 0x000fc40000000f00 */
[----:B--234-:R-:W-:Y:S05]  /*191e0*/  CALL.REL.NOINC `($__internal_5_$__cuda_sm70_shflsync_idx_p) ;  /* 0x00000d2000007944 */ /* 0x01cfea0003c00000 */
[----:B------:R-:W-:Y:S01]  /*191f0*/  IMAD.MOV.U32 R6, RZ, RZ, R0 ;  /* 0x000000ffff067224 */ /* 0x000fe200078e0000 */
[----:B------:R-:W-:Y:S01]  /*19200*/  MOV R3, 0x3 ;  /* 0x0000000300037802 */ /* 0x000fe20000000f00 */
[----:B------:R-:W-:Y:S01]  /*19210*/  IMAD.MOV.U32 R5, RZ, RZ, R13 ;  /* 0x000000ffff057224 */ /* 0x000fe200078e000d */
[----:B------:R-:W-:-:S02]  /*19220*/  MOV R0, 0x1c1f ;  /* 0x00001c1f00007802 */ /* 0x000fc40000000f00 */
[----:B------:R-:W-:Y:S02]  /*19230*/  MOV R2, 0x19250 ;  /* 0x0001925000027802 */ /* 0x000fe40000000f00 */
[----:B------:R-:W-:Y:S05]  /*19240*/  CALL.REL.NOINC `($__internal_5_$__cuda_sm70_shflsync_idx_p) ;  /* 0x00000cc000007944 */ /* 0x000fea0003c00000 */
[----:B------:R-:W-:Y:S05]  /*19250*/  BRA `(.L_x_348) ;  /* 0xffffc68000007947 */ /* 0x000fea000383ffff */
.L_x_286:
[----:B------:R-:W-:Y:S01]  /*19260*/  IMAD.MOV.U32 R5, RZ, RZ, R17 ;  /* 0x000000ffff057224 */ /* 0x000fe200078e0011 */
[----:B------:R-:W-:Y:S01]  /*19270*/  MOV R3, RZ ;  /* 0x000000ff00037202 */ /* 0x000fe20000000f00 */
[----:B------:R-:W-:Y:S01]  /*19280*/  IMAD.MOV.U32 R0, RZ, RZ, 0x1c1f ;  /* 0x00001c1fff007424 */ /* 0x000fe200078e00ff */
[----:B------:R-:W-:Y:S02]  /*19290*/  MOV R2, 0x192b0 ;  /* 0x000192b000027802 */ /* 0x000fe40000000f00 */
[----:B------:R-:W-:Y:S05]  /*192a0*/  CALL.REL.NOINC `($__internal_5_$__cuda_sm70_shflsync_idx_p) ;  /* 0x00000c6000007944 */ /* 0x000fea0003c00000 */
[----:B------:R-:W-:Y:S01]  /*192b0*/  MOV R4, R0 ;  /* 0x0000000000047202 */ /* 0x000fe20000000f00 */
[----:B------:R-:W-:Y:S05]  /*192c0*/  BRA `(.L_x_349) ;  /* 0xffffc97000007947 */ /* 0x000fea000383ffff */
.L_x_287:
[----:B------:R-:W-:Y:S01]  /*192d0*/  IMAD.MOV.U32 R5, RZ, RZ, R24 ;  /* 0x000000ffff057224 */ /* 0x000fe200078e0018 */
[----:B------:R-:W-:Y:S01]  /*192e0*/  MOV R3, RZ ;  /* 0x000000ff00037202 */ /* 0x000fe20000000f00 */
[----:B------:R-:W-:Y:S01]  /*192f0*/  IMAD.MOV.U32 R0, RZ, RZ, 0x1c1f ;  /* 0x00001c1fff007424 */ /* 0x000fe200078e00ff */
[----:B------:R-:W-:Y:S02]  /*19300*/  MOV R2, 0x19320 ;  /* 0x0001932000027802 */ /* 0x000fe40000000f00 */
[----:B-12---:R-:W-:Y:S05]  /*19310*/  CALL.REL.NOINC `($__internal_5_$__cuda_sm70_shflsync_idx_p) ;  /* 0x00000bf000007944 */ /* 0x006fea0003c00000 */
[----:B------:R-:W-:Y:S05]  /*19320*/  BRA `(.L_x_350) ;  /* 0xffffc93000007947 */ /* 0x000fea000383ffff */
.L_x_290:
[----:B------:R-:W-:Y:S01]  /*19330*/  IMAD.MOV.U32 R5, RZ, RZ, R17 ;  /* 0x000000ffff057224 */ /* 0x000fe200078e0011 */
[----:B-1----:R-:W-:Y:S01]  /*19340*/  MOV R3, 0x1 ;  /* 0x0000000100037802 */ /* 0x002fe20000000f00 */
[----:B----4-:R-:W-:Y:S01]  /*19350*/  IMAD.MOV.U32 R0, RZ, RZ, 0x1c1f ;  /* 0x00001c1fff007424 */ /* 0x010fe200078e00ff */
[----:B------:R-:W-:-:S02]  /*19360*/  MOV R2, 0x19380 ;  /* 0x0001938000027802 */ /* 0x000fc40000000f00 */
[----:B--23--:R-:W-:Y:S05]  /*19370*/  CALL.REL.NOINC `($__internal_5_$__cuda_sm70_shflsync_idx_p) ;  /* 0x00000b9000007944 */ /* 0x00cfea0003c00000 */
[----:B------:R-:W-:Y:S01]  /*19380*/  IMAD.MOV.U32 R4, RZ, RZ, R0 ;  /* 0x000000ffff047224 */ /* 0x000fe200078e0000 */
[----:B------:R-:W-:Y:S01]  /*19390*/  MOV R3, 0x1 ;  /* 0x0000000100037802 */ /* 0x000fe20000000f00 */
[----:B------:R-:W-:Y:S01]  /*193a0*/  IMAD.MOV.U32 R5, RZ, RZ, R24 ;  /* 0x000000ffff057224 */ /* 0x000fe200078e0018 */
[----:B------:R-:W-:-:S02]  /*193b0*/  MOV R0, 0x1c1f ;  /* 0x00001c1f00007802 */ /* 0x000fc40000000f00 */
[----:B------:R-:W-:Y:S02]  /*193c0*/  MOV R2, 0x193e0 ;  /* 0x000193e000027802 */ /* 0x000fe40000000f00 */
[----:B------:R-:W-:Y:S05]  /*193d0*/  CALL.REL.NOINC `($__internal_5_$__cuda_sm70_shflsync_idx_p) ;  /* 0x00000b3000007944 */ /* 0x000fea0003c00000 */
[----:B------:R-:W-:Y:S05]  /*193e0*/  BRA `(.L_x_351) ;  /* 0xffffcd5000007947 */ /* 0x000fea000383ffff */
.L_x_293:
[----:B------:R-:W-:Y:S01]  /*193f0*/  IMAD.MOV.U32 R5, RZ, RZ, R17 ;  /* 0x000000ffff057224 */ /* 0x000fe200078e0011 */
[----:B-12---:R-:W-:Y:S01]  /*19400*/  MOV R3, 0x2 ;  /* 0x0000000200037802 */ /* 0x006fe20000000f00 */
[----:B----4-:R-:W-:Y:S01]  /*19410*/  IMAD.MOV.U32 R0, RZ, RZ, 0x1c1f ;  /* 0x00001c1fff007424 */ /* 0x010fe200078e00ff */
[----:B------:R-:W-:Y:S02]  /*19420*/  MOV R2, 0x19440 ;  /* 0x0001944000027802 */ /* 0x000fe40000000f00 */
[----:B---3--:R-:W-:Y:S05]  /*19430*/  CALL.REL.NOINC `($__internal_5_$__cuda_sm70_shflsync_idx_p) ;  /* 0x00000ad000007944 */ /* 0x008fea0003c00000 */
[----:B------:R-:W-:Y:S01]  /*19440*/  MOV R4, R0 ;  /* 0x0000000000047202 */ /* 0x000fe20000000f00 */
[----:B------:R-:W-:Y:S05]  /*19450*/  BRA `(.L_x_352) ;  /* 0xffffd05000007947 */ /* 0x000fea000383ffff */
.L_x_294:
[----:B------:R-:W-:Y:S01]  /*19460*/  IMAD.MOV.U32 R5, RZ, RZ, R24 ;  /* 0x000000ffff057224 */ /* 0x000fe200078e0018 */
[----:B--2---:R-:W-:Y:S01]  /*19470*/  MOV R3, 0x2 ;  /* 0x0000000200037802 */ /* 0x004fe20000000f00 */
[----:B----4-:R-:W-:Y:S01]  /*19480*/  IMAD.MOV.U32 R0, RZ, RZ, 0x1c1f ;  /* 0x00001c1fff007424 */ /* 0x010fe200078e00ff */
[----:B------:R-:W-:Y:S02]  /*19490*/  MOV R2, 0x194b0 ;  /* 0x000194b000027802 */ /* 0x000fe40000000f00 */
[----:B-1-3--:R-:W-:Y:S05]  /*194a0*/  CALL.REL.NOINC `($__internal_5_$__cuda_sm70_shflsync_idx_p) ;  /* 0x00000a6000007944 */ /* 0x00afea0003c00000 */
[----:B------:R-:W-:Y:S05]  /*194b0*/  BRA `(.L_x_353) ;  /* 0xffffd01000007947 */ /* 0x000fea000383ffff */
.L_x_297:
[----:B------:R-:W-:Y:S01]  /*194c0*/  IMAD.MOV.U32 R5, RZ, RZ, R17 ;  /* 0x000000ffff057224 */ /* 0x000fe200078e0011 */
[----:B--2---:R-:W-:Y:S01]  /*194d0*/  MOV R3, 0x3 ;  /* 0x0000000300037802 */ /* 0x004fe20000000f00 */
[----:B-1----:R-:W-:Y:S01]  /*194e0*/  IMAD.MOV.U32 R0, RZ, RZ, 0x1c1f ;  /* 0x00001c1fff007424 */ /* 0x002fe200078e00ff */
[----:B------:R-:W-:-:S02]  /*194f0*/  MOV R2, 0x19510 ;  /* 0x0001951000027802 */ /* 0x000fc40000000f00 */
[----:B---34-:R-:W-:Y:S05]  /*19500*/  CALL.REL.NOINC `($__internal_5_$__cuda_sm70_shflsync_idx_p) ;  /* 0x00000a0000007944 */ /* 0x018fea0003c00000 */
[----:B------:R-:W-:Y:S01]  /*19510*/  IMAD.MOV.U32 R4, RZ, RZ, R0 ;  /* 0x000000ffff047224 */ /* 0x000fe200078e0000 */
[----:B------:R-:W-:Y:S01]  /*19520*/  MOV R3, 0x3 ;  /* 0x0000000300037802 */ /* 0x000fe20000000f00 */
[----:B------:R-:W-:Y:S01]  /*19530*/  IMAD.MOV.U32 R5, RZ, RZ, R24 ;  /* 0x000000ffff057224 */ /* 0x000fe200078e0018 */
[----:B------:R-:W-:-:S02]  /*19540*/  MOV R0, 0x1c1f ;  /* 0x00001c1f00007802 */ /* 0x000fc40000000f00 */
[----:B------:R-:W-:Y:S02]  /*19550*/  MOV R2, 0x19570 ;  /* 0x0001957000027802 */ /* 0x000fe40000000f00 */
[----:B------:R-:W-:Y:S05]  /*19560*/  CALL.REL.NOINC `($__internal_5_$__cuda_sm70_shflsync_idx_p) ;  /* 0x000009a000007944 */ /* 0x000fea0003c00000 */
[----:B------:R-:W-:Y:S05]  /*19570*/  BRA `(.L_x_354) ;  /* 0xffffd2f000007947 */ /* 0x000fea000383ffff */
.L_x_301:
[----:B------:R-:W-:Y:S01]  /*19580*/  IMAD.MOV.U32 R5, RZ, RZ, R9 ;  /* 0x000000ffff057224 */ /* 0x000fe200078e0009 */
[----:B------:R-:W-:Y:S01]  /*19590*/  MOV R3, RZ ;  /* 0x000000ff00037202 */ /* 0x000fe20000000f00 */
[----:B------:R-:W-:Y:S01]  /*195a0*/  IMAD.MOV.U32 R0, RZ, RZ, 0x1c1f ;  /* 0x00001c1fff007424 */ /* 0x000fe200078e00ff */
[----:B------:R-:W-:Y:S02]  /*195b0*/  MOV R2, 0x195d0 ;  /* 0x000195d000027802 */ /* 0x000fe40000000f00 */
[----:B------:R-:W-:Y:S05]  /*195c0*/  CALL.REL.NOINC `($__internal_5_$__cuda_sm70_shflsync_idx_p) ;  /* 0x0000094000007944 */ /* 0x000fea0003c00000 */
[----:B------:R-:W-:Y:S01]  /*195d0*/  MOV R8, R0 ;  /* 0x0000000000087202 */ /* 0x000fe20000000f00 */
[----:B------:R-:W-:Y:S05]  /*195e0*/  BRA `(.L_x_355) ;  /* 0xffffddb000007947 */ /* 0x000fea000383ffff */
.L_x_302:
[----:B------:R-:W-:Y:S01]  /*195f0*/  IMAD.MOV.U32 R5, RZ, RZ, R12 ;  /* 0x000000ffff057224 */ /* 0x000fe200078e000c */
[----:B------:R-:W-:Y:S01]  /*19600*/  MOV R3, RZ ;  /* 0x000000ff00037202 */ /* 0x000fe20000000f00 */
[----:B------:R-:W-:Y:S01]  /*19610*/  IMAD.MOV.U32 R0, RZ, RZ, 0x1c1f ;  /* 0x00001c1fff007424 */ /* 0x000fe200078e00ff */
[----:B------:R-:W-:Y:S02]  /*19620*/  MOV R2, 0x19640 ;  /* 0x0001964000027802 */ /* 0x000fe40000000f00 */
[----:B-12---:R-:W-:Y:S05]  /*19630*/  CALL.REL.NOINC `($__internal_5_$__cuda_sm70_shflsync_idx_p) ;  /* 0x000008d000007944 */ /* 0x006fea0003c00000 */
[----:B------:R-:W-:Y:S05]  /*19640*/  BRA `(.L_x_356) ;  /* 0xffffdd7000007947 */ /* 0x000fea000383ffff */
.L_x_305:
[----:B--2---:R-:W-:Y:S01]  /*19650*/  IMAD.MOV.U32 R5, RZ, RZ, R9 ;  /* 0x000000ffff057224 */ /* 0x004fe200078e0009 */
[----:B------:R-:W-:Y:S01]  /*19660*/  MOV R3, 0x1 ;  /* 0x0000000100037802 */ /* 0x000fe20000000f00 */
        /* <DEDUP_REMOVED lines=10> */
.L_x_308:
[----:B-1----:R-:W-:Y:S01]  /*19710*/  IMAD.MOV.U32 R5, RZ, RZ, R9 ;  /* 0x000000ffff057224 */ /* 0x002fe200078e0009 */
[----:B------:R-:W-:Y:S01]  /*19720*/  MOV R3, 0x2 ;  /* 0x0000000200037802 */ /* 0x000fe20000000f00 */
[----:B----4-:R-:W-:Y:S01]  /*19730*/  IMAD.MOV.U32 R0, RZ, RZ, 0x1c1f ;  /* 0x00001c1fff007424 */ /* 0x010fe200078e00ff */
[----:B------:R-:W-:Y:S02]  /*19740*/  MOV R2, 0x19760 ;  /* 0x0001976000027802 */ /* 0x000fe40000000f00 */
[----:B--23--:R-:W-:Y:S05]  /*19750*/  CALL.REL.NOINC `($__internal_5_$__cuda_sm70_shflsync_idx_p) ;  /* 0x000007b000007944 */ /* 0x00cfea0003c00000 */
[----:B------:R-:W-:Y:S01]  /*19760*/  MOV R8, R0 ;  /* 0x0000000000087202 */ /* 0x000fe20000000f00 */
[----:B------:R-:W-:Y:S05]  /*19770*/  BRA `(.L_x_358) ;  /* 0xffffdf1000007947 */ /* 0x000fea000383ffff */
.L_x_309:
[----:B------:R-:W-:Y:S01]  /*19780*/  IMAD.MOV.U32 R5, RZ, RZ, R12 ;  /* 0x000000ffff057224 */ /* 0x000fe200078e000c */
[----:B------:R-:W-:Y:S01]  /*19790*/  MOV R3, 0x2 ;  /* 0x0000000200037802 */ /* 0x000fe20000000f00 */
[----:B----4-:R-:W-:Y:S01]  /*197a0*/  IMAD.MOV.U32 R0, RZ, RZ, 0x1c1f ;  /* 0x00001c1fff007424 */ /* 0x010fe200078e00ff */
[----:B------:R-:W-:Y:S02]  /*197b0*/  MOV R2, 0x197d0 ;  /* 0x000197d000027802 */ /* 0x000fe40000000f00 */
[----:B-123--:R-:W-:Y:S05]  /*197c0*/  CALL.REL.NOINC `($__internal_5_$__cuda_sm70_shflsync_idx_p) ;  /* 0x0000074000007944 */ /* 0x00efea0003c00000 */
[----:B------:R-:W-:Y:S05]  /*197d0*/  BRA `(.L_x_359) ;  /* 0xffffded000007947 */ /* 0x000fea000383ffff */
.L_x_312:
[----:B-1----:R-:W-:Y:S01]  /*197e0*/  IMAD.MOV.U32 R5, RZ, RZ, R9 ;  /* 0x000000ffff057224 */ /* 0x002fe200078e0009 */
[----:B------:R-:W-:Y:S01]  /*197f0*/  MOV R3, 0x3 ;  /* 0x0000000300037802 */ /* 0x000fe20000000f00 */
        /* <DEDUP_REMOVED lines=10> */
.L_x_314:
[----:B------:R-:W-:Y:S01]  /*198a0*/  IMAD.MOV.U32 R5, RZ, RZ, R74 ;  /* 0x000000ffff057224 */ /* 0x000fe200078e004a */
[----:B------:R-:W-:Y:S01]  /*198b0*/  MOV R3, RZ ;  /* 0x000000ff00037202 */ /* 0x000fe20000000f00 */
[----:B------:R-:W-:Y:S01]  /*198c0*/  IMAD.MOV.U32 R0, RZ, RZ, 0x1f ;  /* 0x0000001fff007424 */ /* 0x000fe200078e00ff */
[----:B------:R-:W-:Y:S02]  /*198d0*/  MOV R2, 0x198f0 ;  /* 0x000198f000027802 */ /* 0x000fe40000000f00 */
[----:B--2---:R-:W-:Y:S05]  /*198e0*/  CALL.REL.NOINC `($__internal_5_$__cuda_sm70_shflsync_idx_p) ;  /* 0x0000062000007944 */ /* 0x004fea0003c00000 */
[----:B------:R-:W-:Y:S01]  /*198f0*/  MOV R9, R0 ;  /* 0x0000000000097202 */ /* 0x000fe20000000f00 */
[----:B------:R-:W-:Y:S05]  /*19900*/  BRA `(.L_x_361) ;  /* 0xffffe13000007947 */ /* 0x000fea000383ffff */
.L_x_315:
[----:B------:R-:W-:Y:S01]  /*19910*/  IMAD.MOV.U32 R5, RZ, RZ, R74 ;  /* 0x000000ffff057224 */ /* 0x000fe200078e004a */
[----:B------:R-:W-:Y:S01]  /*19920*/  MOV R3, 0x1 ;  /* 0x0000000100037802 */ /* 0x000fe20000000f00 */
[----:B------:R-:W-:Y:S01]  /*19930*/  IMAD.MOV.U32 R0, RZ, RZ, 0x1f ;  /* 0x0000001fff007424 */ /* 0x000fe200078e00ff */
[----:B------:R-:W-:Y:S02]  /*19940*/  MOV R2, 0x19960 ;  /* 0x0001996000027802 */ /* 0x000fe40000000f00 */
[----:B-12---:R-:W-:Y:S05]  /*19950*/  CALL.REL.NOINC `($__internal_5_$__cuda_sm70_shflsync_idx_p) ;  /* 0x000005b000007944 */ /* 0x006fea0003c00000 */
[----:B------:R-:W-:Y:S01]  /*19960*/  MOV R8, R0 ;  /* 0x0000000000087202 */ /* 0x000fe20000000f00 */
[----:B------:R-:W-:Y:S05]  /*19970*/  BRA `(.L_x_362) ;  /* 0xffffe0e000007947 */ /* 0x000fea000383ffff */
.L_x_316:
[----:B------:R-:W-:Y:S02]  /*19980*/  MOV R2, 0x1 ;  /* 0x0000000100027802 */ /* 0x000fe40000000f00 */
[----:B------:R-:W-:-:S02]  /*19990*/  MOV R3, 0x199b0 ;  /* 0x000199b000037802 */ /* 0x000fc40000000f00 */
[----:B-1234-:R-:W-:Y:S05]  /*199a0*/  CALL.REL.NOINC `($__internal_6_$__cuda_sm70_shflsync_up_p) ;  /* 0x000005b000007944 */ /* 0x01efea0003c00000 */
[----:B------:R-:W-:Y:S05]  /*199b0*/  BRA `(.L_x_363) ;  /* 0xffffe1d000007947 */ /* 0x000fea000383ffff */
.L_x_317:
[----:B------:R-:W-:Y:S02]  /*199c0*/  MOV R2, 0x2 ;  /* 0x0000000200027802 */ /* 0x000fe40000000f00 */
[----:B------:R-:W-:-:S02]  /*199d0*/  MOV R3, 0x199f0 ;  /* 0x000199f000037802 */ /* 0x000fc40000000f00 */
[----:B--2-4-:R-:W-:Y:S05]  /*199e0*/  CALL.REL.NOINC `($__internal_6_$__cuda_sm70_shflsync_up_p) ;  /* 0x0000057000007944 */ /* 0x014fea0003c00000 */
        /* <DEDUP_REMOVED lines=23> */
.L_x_321:
[----:B------:R-:W-:Y:S02]  /*19b60*/  MOV R2, 0x1 ;  /* 0x0000000100027802 */ /* 0x000fe40000000f00 */
[----:B------:R-:W-:Y:S02]  /*19b70*/  MOV R3, 0x19b90 ;  /* 0x00019b9000037802 */ /* 0x000fe40000000f00 */
[----:B------:R-:W-:Y:S05]  /*19b80*/  CALL.REL.NOINC `($__internal_6_$__cuda_sm70_shflsync_up_p) ;  /* 0x000003d000007944 */ /* 0x000fea0003c00000 */
[----:B------:R-:W-:Y:S01]  /*19b90*/  MOV R2, R4 ;  /* 0x0000000400027202 */ /* 0x000fe20000000f00 */
[----:B------:R-:W-:Y:S05]  /*19ba0*/  BRA `(.L_x_365) ;  /* 0xffffe24000007947 */ /* 0x000fea000383ffff */
.L_x_322:
        /* <DEDUP_REMOVED lines=26> */
.L_x_324:
[----:B------:R-:W-:Y:S02]  /*19d50*/  SEL R0, RZ, 0x1, P0 ;  /* 0x00000001ff007807 */ /* 0x000fe40000000000 */
[----:B------:R-:W-:Y:S02]  /*19d60*/  MOV R2, 0x19d80 ;  /* 0x00019d8000027802 */ /* 0x000fe40000000f00 */
[----:B-1----:R-:W-:Y:S05]  /*19d70*/  CALL.REL.NOINC `($__internal_7_$__cuda_sm70_votesync_ballot) ;  /* 0x0000025000007944 */ /* 0x002fea0003c00000 */
[----:B------:R-:W-:Y:S01]  /*19d80*/  MOV R11, R0 ;  /* 0x00000000000b7202 */ /* 0x000fe20000000f00 */
[----:B------:R-:W-:Y:S05]  /*19d90*/  BRA `(.L_x_367) ;  /* 0xffffe1e000007947 */ /* 0x000fea000383ffff */
.L_x_325:
[----:B------:R-:W-:Y:S01]  /*19da0*/  IMAD.MOV.U32 R5, RZ, RZ, R6 ;  /* 0x000000ffff057224 */ /* 0x000fe200078e0006 */
[----:B---3--:R-:W-:Y:S01]  /*19db0*/  MOV R3, R10 ;  /* 0x0000000a00037202 */ /* 0x008fe20000000f00 */
[----:B------:R-:W-:Y:S01]  /*19dc0*/  IMAD.MOV.U32 R0, RZ, RZ, 0x1f ;  /* 0x0000001fff007424 */ /* 0x000fe200078e00ff */
[----:B------:R-:W-:Y:S02]  /*19dd0*/  MOV R2, 0x19df0 ;  /* 0x00019df000027802 */ /* 0x000fe40000000f00 */
[----:B-12---:R-:W-:Y:S05]  /*19de0*/  CALL.REL.NOINC `($__internal_5_$__cuda_sm70_shflsync_idx_p) ;  /* 0x0000012000007944 */ /* 0x006fea0003c00000 */
[----:B------:R-:W-:Y:S01]  /*19df0*/  IMAD.MOV.U32 R8, RZ, RZ, R0 ;  /* 0x000000ffff087224 */ /* 0x000fe200078e0000 */
[----:B------:R-:W-:Y:S01]  /*19e00*/  MOV R3, R10 ;  /* 0x0000000a00037202 */ /* 0x000fe20000000f00 */
[----:B------:R-:W-:Y:S01]  /*19e10*/  IMAD.MOV.U32 R5, RZ, RZ, R7 ;  /* 0x000000ffff057224 */ /* 0x000fe200078e0007 */
[----:B------:R-:W-:Y:S02]  /*19e20*/  MOV R0, 0x1f ;  /* 0x0000001f00007802 */ /* 0x000fe40000000f00 */
[----:B------:R-:W-:-:S02]  /*19e30*/  MOV R2, 0x19e50 ;  /* 0x00019e5000027802 */ /* 0x000fc40000000f00 */
[----:B------:R-:W-:Y:S05]  /*19e40*/  CALL.REL.NOINC `($__internal_5_$__cuda_sm70_shflsync_idx_p) ;  /* 0x000000c000007944 */ /* 0x000fea0003c00000 */
[----:B------:R-:W-:Y:S01]  /*19e50*/  MOV R7, R0 ;  /* 0x0000000000077202 */ /* 0x000fe20000000f00 */
[----:B------:R-:W-:Y:S05]  /*19e60*/  BRA `(.L_x_368) ;  /* 0xffffe15000007947 */ /* 0x000fea000383ffff */
.L_x_328:
[----:B------:R-:W-:Y:S01]  /*19e70*/  IMAD.MOV.U32 R5, RZ, RZ, R4 ;  /* 0x000000ffff057224 */ /* 0x000fe200078e0004 */
[----:B------:R-:W-:-:S02]  /*19e80*/  MOV R0, 0x1f ;  /* 0x0000001f00007802 */ /* 0x000fc40000000f00 */
[----:B------:R-:W-:Y:S02]  /*19e90*/  MOV R2, 0x19eb0 ;  /* 0x00019eb000027802 */ /* 0x000fe40000000f00 */
[----:B-1234-:R-:W-:Y:S05]  /*19ea0*/  CALL.REL.NOINC `($__internal_5_$__cuda_sm70_shflsync_idx_p) ;  /* 0x0000006000007944 */ /* 0x01efea0003c00000 */
[----:B------:R-:W-:Y:S01]  /*19eb0*/  MOV R13, R0 ;  /* 0x00000000000d7202 */ /* 0x000fe20000000f00 */
[----:B------:R-:W-:Y:S05]  /*19ec0*/  BRA `(.L_x_327) ;  /* 0xffffe15000007947 */ /* 0x000fea000383ffff */
        .weak           $__internal_4_$__cuda_sm70_shflsync_bfly_p
        .type           $__internal_4_$__cuda_sm70_shflsync_bfly_p,@function
        .size           $__internal_4_$__cuda_sm70_shflsync_bfly_p,($__internal_5_$__cuda_sm70_shflsync_idx_p - $__internal_4_$__cuda_sm70_shflsync_bfly_p)
$__internal_4_$__cuda_sm70_shflsync_bfly_p:
[----:B------:R-:W-:Y:S04]  /*19ed0*/  WARPSYNC R8 ;  /* 0x0000000800007348 */ /* 0x000fe80003800000 */
[----:B------:R1:W2:Y:S02]  /*19ee0*/  SHFL.BFLY PT, R0, R0, R3, R9 ;  /* 0x0c00000300007389 */ /* 0x0002a400000e0009 */
[----:B-1----:R-:W-:-:S04]  /*19ef0*/  MOV R3, 0x0 ;  /* 0x0000000000037802 */ /* 0x002fc80000000f00 */
[----:B--2---:R-:W-:Y:S05]  /*19f00*/  RET.REL.NODEC R2 `(_ZN7cutlass13device_kernelIN5flash19enable_sm80_to_sm89INS1_16FlashAttnFwdSm80INS1_25CollectiveMainloopFwdSm80ILi4ELi1ELb0EN4cute5tupleIJNS5_1CILi128EEENS7_ILi48EEENS7_ILi96EEEEEELi96ENS_10bfloat16_tEfNS_4arch4Sm80ELb0ELb0ELb1ELb1ELb0ELb1ELb1ELb1EEENS1_21CollectiveEpilogueFwdINS6_IJS8_SA_S9_EEENS6_IJNS7_ILi1EEESI_SI_EEESC_SE_Li128ELb1ELb1ELb1ELb0EEENS1_36VarlenDynamicPersistentTileSchedulerILi128ELi48ELi128ELi128ELb1ELb1ELb0ELb0ELb1ELb1EEEEEEEEEvNT_6ParamsE) ;  /* 0xfffe60f002007950 */ /* 0x004fea0003c3ffff */
        .weak           $__internal_5_$__cuda_sm70_shflsync_idx_p
        .type           $__internal_5_$__cuda_sm70_shflsync_idx_p,@function
        .size           $__internal_5_$__cuda_sm70_shflsync_idx_p,($__internal_6_$__cuda_sm70_shflsync_up_p - $__internal_5_$__cuda_sm70_shflsync_idx_p)
$__internal_5_$__cuda_sm70_shflsync_idx_p:
[----:B------:R-:W-:-:S04]  /*19f10*/  MOV R75, 0xffffffff ;  /* 0xffffffff004b7802 */ /* 0x000fc80000000f00 */
[----:B------:R-:W-:Y:S04]  /*19f20*/  WARPSYNC R75 ;  /* 0x0000004b00007348 */ /* 0x000fe80003800000 */
[----:B------:R1:W2:Y:S02]  /*19f30*/  SHFL.IDX PT, R0, R5, R3, R0 ;  /* 0x0000000305007389 */ /* 0x0002a400000e0000 */
[----:B-1----:R-:W-:-:S04]  /*19f40*/  MOV R3, 0x0 ;  /* 0x0000000000037802 */ /* 0x002fc80000000f00 */
[----:B--2---:R-:W-:Y:S05]  /*19f50*/  RET.REL.NODEC R2 `(_ZN7cutlass13device_kernelIN5flash19enable_sm80_to_sm89INS1_16FlashAttnFwdSm80INS1_25CollectiveMainloopFwdSm80ILi4ELi1ELb0EN4cute5tupleIJNS5_1CILi128EEENS7_ILi48EEENS7_ILi96EEEEEELi96ENS_10bfloat16_tEfNS_4arch4Sm80ELb0ELb0ELb1ELb1ELb0ELb1ELb1ELb1EEENS1_21CollectiveEpilogueFwdINS6_IJS8_SA_S9_EEENS6_IJNS7_ILi1EEESI_SI_EEESC_SE_Li128ELb1ELb1ELb1ELb0EEENS1_36VarlenDynamicPersistentTileSchedulerILi128ELi48ELi128ELi128ELb1ELb1ELb0ELb0ELb1ELb1EEEEEEEEEvNT_6ParamsE) ;  /* 0xfffe60a002007950 */ /* 0x004fea0003c3ffff */
        .weak           $__internal_6_$__cuda_sm70_shflsync_up_p
        .type           $__internal_6_$__cuda_sm70_shflsync_up_p,@function
        .size           $__internal_6_$__cuda_sm70_shflsync_up_p,($__internal_7_$__cuda_sm70_votesync_ballot - $__internal_6_$__cuda_sm70_shflsync_up_p)
$__internal_6_$__cuda_sm70_shflsync_up_p:
[----:B------:R-:W-:Y:S02]  /*19f60*/  IMAD.MOV.U32 R4, RZ, RZ, RZ ;  /* 0x000000ffff047224 */ /* 0x000fe400078e00ff */
[----:B------:R-:W-:-:S04]  /*19f70*/  IMAD.MOV.U32 R10, RZ, RZ, -0x1 ;  /* 0xffffffffff0a7424 */ /* 0x000fc800078e00ff */
[----:B------:R-:W-:Y:S04]  /*19f80*/  WARPSYNC R10 ;  /* 0x0000000a00007348 */ /* 0x000fe80003800000 */
[----:B------:R1:W2:Y:S02]  /*19f90*/  SHFL.UP PT, R4, R0, R2, R4 ;  /* 0x0400000200047389 */ /* 0x0002a400000e0004 */
[----:B-1----:R-:W-:Y:S02]  /*19fa0*/  MOV R2, R3 ;  /* 0x0000000300027202 */ /* 0x002fe40000000f00 */
[----:B------:R-:W-:-:S04]  /*19fb0*/  MOV R3, 0x0 ;  /* 0x0000000000037802 */ /* 0x000fc80000000f00 */
[----:B--2---:R-:W-:Y:S05]  /*19fc0*/  RET.REL.NODEC R2 `(_ZN7cutlass13device_kernelIN5flash19enable_sm80_to_sm89INS1_16FlashAttnFwdSm80INS1_25CollectiveMainloopFwdSm80ILi4ELi1ELb0EN4cute5tupleIJNS5_1CILi128EEENS7_ILi48EEENS7_ILi96EEEEEELi96ENS_10bfloat16_tEfNS_4arch4Sm80ELb0ELb0ELb1ELb1ELb0ELb1ELb1ELb1EEENS1_21CollectiveEpilogueFwdINS6_IJS8_SA_S9_EEENS6_IJNS7_ILi1EEESI_SI_EEESC_SE_Li128ELb1ELb1ELb1ELb0EEENS1_36VarlenDynamicPersistentTileSchedulerILi128ELi48ELi128ELi128ELb1ELb1ELb0ELb0ELb1ELb1EEEEEEEEEvNT_6ParamsE) ;  /* 0xfffe603002007950 */ /* 0x004fea0003c3ffff */
        .weak           $__internal_7_$__cuda_sm70_votesync_ballot
        .type           $__internal_7_$__cuda_sm70_votesync_ballot,@function
        .size           $__internal_7_$__cuda_sm70_votesync_ballot,(.L_x_1430 - $__internal_7_$__cuda_sm70_votesync_ballot)
$__internal_7_$__cuda_sm70_votesync_ballot:
[----:B------:R-:W-:Y:S01]  /*19fd0*/  ISETP.NE.U32.AND P0, PT, R0, 0x1, PT ;  /* 0x000000010000780c */ /* 0x000fe20003f05070 */
[----:B------:R-:W-:-:S04]  /*19fe0*/  IMAD.MOV.U32 R3, RZ, RZ, -0x1 ;  /* 0xffffffffff037424 */ /* 0x000fc800078e00ff */
[----:B------:R-:W-:Y:S08]  /*19ff0*/  WARPSYNC R3 ;  /* 0x0000000300007348 */ /* 0x000ff00003800000 */
[----:B------:R-:W-:-:S04]  /*1a000*/  VOTE.ANY R0, PT, !P0 ;  /* 0x0000000000007806 */ /* 0x000fc800040e0100 */
[----:B------:R-:W-:Y:S01]  /*1a010*/  LOP3.LUT R0, R0, R3, RZ, 0xc0, !PT ;  /* 0x0000000300007212 */ /* 0x000fe200078ec0ff */
[----:B------:R-:W-:-:S04]  /*1a020*/  IMAD.MOV.U32 R3, RZ, RZ, 0x0 ;  /* 0x00000000ff037424 */ /* 0x000fc800078e00ff */
[----:B------:R-:W-:Y:S05]  /*1a030*/  RET.REL.NODEC R2 `(_ZN7cutlass13device_kernelIN5flash19enable_sm80_to_sm89INS1_16FlashAttnFwdSm80INS1_25CollectiveMainloopFwdSm80ILi4ELi1ELb0EN4cute5tupleIJNS5_1CILi128EEENS7_ILi48EEENS7_ILi96EEEEEELi96ENS_10bfloat16_tEfNS_4arch4Sm80ELb0ELb0ELb1ELb1ELb0ELb1ELb1ELb1EEENS1_21CollectiveEpilogueFwdINS6_IJS8_SA_S9_EEENS6_IJNS7_ILi1EEESI_SI_EEESC_SE_Li128ELb1ELb1ELb1ELb0EEENS1_36VarlenDynamicPersistentTileSchedulerILi128ELi48ELi128ELi128ELb1ELb1ELb0ELb0ELb1ELb1EEEEEEEEEvNT_6ParamsE) ;  /* 0xfffe5fc002007950 */ /* 0x000fea0003c3ffff */
.L_x_369:
        /* <DEDUP_REMOVED lines=12> */
.L_x_1430:


//--------------------- .text._ZN7cutlass13device_kernelIN5flash19enable_sm80_to_sm89INS1_16FlashAttnFwdSm80INS1_25CollectiveMainloopFwdSm80ILi4ELi1ELb0EN4cute5tupleIJNS5_1CILi128EEENS7_ILi48EEENS7_ILi96EEEEEELi96ENS_10bfloat16_tEfNS_4arch4Sm80ELb0ELb1ELb1ELb0ELb0ELb0ELb1ELb1EEENS1_21CollectiveEpilogueFwdINS6_IJS8_SA_S9_EEENS6_IJNS7_ILi1EEESI_SI_EEESC_SE_Li128ELb0ELb1ELb1ELb0EEENS1_19SingleTileSchedulerILb0ELb1ELb1ELi128EEEEEEEEEvNT_6ParamsE --------------------------
	.section	.text._ZN7cutlass13device_kernelIN5flash19enable_sm80_to_sm89INS1_16FlashAttnFwdSm80INS1_25CollectiveMainloopFwdSm80ILi4ELi1ELb0EN4cute5tupleIJNS5_1CILi128EEENS7_ILi48EEENS7_ILi96EEEEEELi96ENS_10bfloat16_tEfNS_4arch4Sm80ELb0ELb1ELb1ELb0ELb0ELb0ELb1ELb1EEENS1_21CollectiveEpilogueFwdINS6_IJS8_SA_S9_EEENS6_IJNS7_ILi1EEESI_SI_EEESC_SE_Li128ELb0ELb1ELb1ELb0EEENS1_19SingleTileSchedulerILb0ELb1ELb1ELi128EEEEEEEEEvNT_6ParamsE,"ax",@progbits
	.sectioninfo	@"SHI_REGISTERS=255"
	.align	128
.text._ZN7cutlass13device_kernelIN5flash19enable_sm80_to_sm89INS1_16FlashAttnFwdSm80INS1_25CollectiveMainloopFwdSm80ILi4ELi1ELb0EN4cute5tupleIJNS5_1CILi128EEENS7_ILi48EEENS7_ILi96EEEEEELi96ENS_10bfloat16_tEfNS_4arch4Sm80ELb0ELb1ELb1ELb0ELb0ELb0ELb1ELb1EEENS1_21CollectiveEpilogueFwdINS6_IJS8_SA_S9_EEENS6_IJNS7_ILi1EEESI_SI_EEESC_SE_Li128ELb0ELb1ELb1ELb0EEENS1_19SingleTileSchedulerILb0ELb1ELb1ELi128EEEEEEEEEvNT_6ParamsE:
        .type           _ZN7cutlass13device_kernelIN5flash19enable_sm80_to_sm89INS1_16FlashAttnFwdSm80INS1_25CollectiveMainloopFwdSm80ILi4ELi1ELb0EN4cute5tupleIJNS5_1CILi128EEENS7_ILi48EEENS7_ILi96EEEEEELi96ENS_10bfloat16_tEfNS_4arch4Sm80ELb0ELb1ELb1ELb0ELb0ELb0ELb1ELb1EEENS1_21CollectiveEpilogueFwdINS6_IJS8_SA_S9_EEENS6_IJNS7_ILi1EEESI_SI_EEESC_SE_Li128ELb0ELb1ELb1ELb0EEENS1_19SingleTileSchedulerILb0ELb1ELb1ELi128EEEEEEEEEvNT_6ParamsE,@function
        .size           _ZN7cutlass13device_kernelIN5flash19enable_sm80_to_sm89INS1_16FlashAttnFwdSm80INS1_25CollectiveMainloopFwdSm80ILi4ELi1ELb0EN4cute5tupleIJNS5_1CILi128EEENS7_ILi48EEENS7_ILi96EEEEEELi96ENS_10bfloat16_tEfNS_4arch4Sm80ELb0ELb1ELb1ELb0ELb0ELb0ELb1ELb1EEENS1_21CollectiveEpilogueFwdINS6_IJS8_SA_S9_EEENS6_IJNS7_ILi1EEESI_SI_EEESC_SE_Li128ELb0ELb1ELb1ELb0EEENS1_19SingleTileSchedulerILb0ELb1ELb1ELi128EEEEEEEEEvNT_6ParamsE,(.L_x_1435 - _ZN7cutlass13device_kernelIN5flash19enable_sm80_to_sm89INS1_16FlashAttnFwdSm80INS1_25CollectiveMainloopFwdSm80ILi4ELi1ELb0EN4cute5tupleIJNS5_1CILi128EEENS7_ILi48EEENS7_ILi96EEEEEELi96ENS_10bfloat16_tEfNS_4arch4Sm80ELb0ELb1ELb1ELb0ELb0ELb0ELb1ELb1EEENS1_21CollectiveEpilogueFwdINS6_IJS8_SA_S9_EEENS6_IJNS7_ILi1EEESI_SI_EEESC_SE_Li128ELb0ELb1ELb1ELb0EEENS1_19SingleTileSchedulerILb0ELb1ELb1ELi128EEEEEEEEEvNT_6ParamsE)
        .other          _ZN7cutlass13device_kernelIN5flash19enable_sm80_to_sm89INS1_16FlashAttnFwdSm80INS1_25CollectiveMainloopFwdSm80ILi4ELi1ELb0EN4cute5tupleIJNS5_1CILi128EEENS7_ILi48EEENS7_ILi96EEEEEELi96ENS_10bfloat16_tEfNS_4arch4Sm80ELb0ELb1ELb1ELb0ELb0ELb0ELb1ELb1EEENS1_21CollectiveEpilogueFwdINS6_IJS8_SA_S9_EEENS6_IJNS7_ILi1EEESI_SI_EEESC_SE_Li128ELb0ELb1ELb1ELb0EEENS1_19SingleTileSchedulerILb0ELb1ELb1ELi128EEEEEEEEEvNT_6ParamsE,@"STO_CUDA_ENTRY STV_DEFAULT"
_ZN7cutlass13device_kernelIN5flash19enable_sm80_to_sm89INS1_16FlashAttnFwdSm80INS1_25CollectiveMainloopFwdSm80ILi4ELi1ELb0EN4cute5tupleIJNS5_1CILi128EEENS7_ILi48EEENS7_ILi96EEEEEELi96ENS_10bfloat16_tEfNS_4arch4Sm80ELb0ELb1ELb1ELb0ELb0ELb0ELb1ELb1EEENS1_21CollectiveEpilogueFwdINS6_IJS8_SA_S9_EEENS6_IJNS7_ILi1EEESI_SI_EEESC_SE_Li128ELb0ELb1ELb1ELb0EEENS1_19SingleTileSchedulerILb0ELb1ELb1ELi128EEEEEEEEEvNT_6ParamsE:
[----:B------:R-:W-:Y:S02]  /*0000*/  MOV R1, c[0x0][0x28] ;  /* 0x00000a0000017a02 */ /* 0x000fe40000000f00 */
[----:B------:R-:W1:Y:S01]  /*0010*/  S2R R93, SR_TID.X ;  /* 0x00000000005d7919 */ /* 0x000e620000002100 */
[----:B------:R-:W2:Y:S03]  /*0020*/  S2UR UR6, SR_CTAID.Y ;  /* 0x00000000000679c3 */ /* 0x000ea60000002600 */
[----:B------:R-:W3:Y:S01]  /*0030*/  S2R R0, SR_CTAID.Z ;  /* 0x0000000000007919 */ /* 0x000ee20000002700 */
[----:B-1----:R-:W-:-:S06]  /*0040*/  SHF.R.U32.HI R2, RZ, 0x5, R93 ;  /* 0x00000005ff027819 */ /* 0x002fcc000001165d */
[----:B------:R-:W1:Y:S02]  /*0050*/  SHFL.IDX PT, R2, R2, RZ, 0x1f ;  /* 0x00001fff02027589 */ /* 0x000e6400000e0000 */
[----:B-1----:R-:W-:-:S13]  /*0060*/  ISETP.NE.AND P0, PT, R2, RZ, PT ;  /* 0x000000ff0200720c */ /* 0x002fda0003f05270 */
[----:B--2---:R-:W-:Y:S05]  /*0070*/  @!P0 BRA `(.L_x_370) ;  /* 0x0000009000008947 */ /* 0x004fea0003800000 */
[----:B---3--:R-:W-:Y:S01]  /*0080*/  MOV R2, c[0x0][0x550] ;  /* 0x0001540000027a02 */ /* 0x008fe20000000f00 */
[----:B------:R-:W-:-:S03]  /*0090*/  UMOV UR10, UR6 ;  /* 0x00000006000a7c82 */ /* 0x000fc60008000000 */
[----:B------:R-:W-:-:S13]  /*00a0*/  ISETP.NE.AND P0, PT, R2, 0x1, PT ;  /* 0x000000010200780c */ /* 0x000fda0003f05270 */
[----:B------:R-:W-:Y:S05]  /*00b0*/  @!P0 BRA `(.L_x_371) ;  /* 0x000000b000008947 */ /* 0x000fea0003800000 */
[----:B------:R-:W-:Y:S02]  /*00c0*/  ULDC UR4, c[0x0][0x554] ;  /* 0x0001550000047ab9 */ /* 0x000fe40000000800 */
[----:B------:R-:W-:Y:S02]  /*00d0*/  UIMAD.WIDE.U32 UR4, UR6, UR4, URZ ;  /* 0x00000004060472a5 */ /* 0x000fe4000f8e003f */
[----:B------:R-:W-:Y:S02]  /*00e0*/  ULDC UR10, c[0x0][0x558] ;  /* 0x00015600000a7ab9 */ /* 0x000fe40000000800 */
[----:B------:R-:W-:Y:S01]  /*00f0*/  USHF.R.U32.HI UR10, URZ, UR10, UR5 ;  /* 0x0000000a3f0a7299 */ /* 0x000fe20008011605 */
[----:B------:R-:W-:Y:S05]  /*0100*/  BRA `(.L_x_371) ;  /* 0x0000006000007947 */ /* 0x000fea0003800000 */
.L_x_370:
[----:B---3--:R-:W-:Y:S02]  /*0110*/  ULDC.64 UR4, c[0x0][0x550] ;  /* 0x0001540000047ab9 */ /* 0x008fe40000000a00 */
[----:B------:R-:W-:Y:S02]  /*0120*/  UISETP.NE.AND UP0, UPT, UR4, 0x1, UPT ;  /* 0x000000010400788c */ /* 0x000fe4000bf05270 */
[----:B------:R-:W-:-:S02]  /*0130*/  UIMAD.WIDE.U32 UR8, UR6, UR5, URZ ;  /* 0x00000005060872a5 */ /* 0x000fc4000f8e003f */
[----:B------:R-:W-:Y:S02]  /*0140*/  ULDC UR4, c[0x0][0x558] ;  /* 0x0001560000047ab9 */ /* 0x000fe40000000800 */
[----:B------:R-:W-:-:S05]  /*0150*/  UMOV UR10, UR6 ;  /* 0x00000006000a7c82 */ /* 0x000fca0008000000 */
[----:B------:R-:W-:-:S03]  /*0160*/  @UP0 USHF.R.U32.HI UR10, URZ, UR4, UR9 ;  /* 0x000000043f0a0299 */ /* 0x000fc60008011609 */
.L_x_371:
[----:B------:R-:W-:Y:S01]  /*0170*/  ISETP.GE.AND P0, PT, R0, RZ, PT ;  /* 0x000000ff0000720c */ /* 0x000fe20003f06270 */
[----:B------:R-:W-:Y:S02]  /*0180*/  UIADD3 UR4, -UR10, URZ, URZ ;  /* 0x0000003f0a047290 */ /* 0x000fe4000fffe13f */
[----:B------:R-:W-:Y:S02]  /*0190*/  ULDC UR11, c[0x0][0x550] ;  /* 0x00015400000b7ab9 */ /* 0x000fe40000000800 */
[----:B------:R-:W-:-:S08]  /*01a0*/  UIMAD UR11, UR4, UR11, UR6 ;  /* 0x0000000b040b72a4 */ /* 0x000fd0000f8e0206 */
[----:B------:R-:W-:Y:S05]  /*01b0*/  @!P0 EXIT ;  /* 0x000000000000894d */ /* 0x000fea0003800000 */
[----:B------:R-:W1:Y:S01]  /*01c0*/  S2UR UR9, SR_CTAID.X ;  /* 0x00000000000979c3 */ /* 0x000e620000002500 */
[----:B------:R-:W-:Y:S02]  /*01d0*/  ULDC UR4, c[0x0][0x2c4] ;  /* 0x0000b10000047ab9 */ /* 0x000fe40000000800 */
[----:B------:R-:W-:Y:S02]  /*01e0*/  UISETP.NE.AND UP2, UPT, UR4, 0x1, UPT ;  /* 0x000000010400788c */ /* 0x000fe4000bf45270 */
[----:B------:R-:W-:Y:S02]  /*01f0*/  UMOV UR8, 0x1 ;  /* 0x0000000100087882 */ /* 0x000fe40000000000 */
[----:B------:R-:W-:Y:S02]  /*0200*/  ULDC.64 UR4, c[0x0][0x328] ;  /* 0x0000ca0000047ab9 */ /* 0x000fe40000000a00 */
[----:B------:R-:W-:Y:S02]  /*0210*/  UISETP.LE.AND UP1, UPT, UR8, UR5, UPT ;  /* 0x000000050800728c */ /* 0x000fe4000bf23270 */
[----:B------:R-:W-:-:S02]  /*0220*/  ULDC.64 UR6, c[0x0][0x2c8] ;  /* 0x0000b20000067ab9 */ /* 0x000fc40000000a00 */
[----:B------:R-:W-:Y:S02]  /*0230*/  ULDC UR12, c[0x0][0x168] ;  /* 0x00005a00000c7ab9 */ /* 0x000fe40000000800 */
[----:B------:R-:W-:Y:S01]  /*0240*/  PLOP3.LUT P0, PT, PT, PT, UP1, 0x40, 0x0 ;  /* 0x000000000000781c */ /* 0x000fe20003f0e818 */
[----:B------:R-:W-:Y:S02]  /*0250*/  UIADD3 UR12, UR8, -UR12, URZ ;  /* 0x8000000c080c7290 */ /* 0x000fe4000fffe03f */
[----:B------:R-:W-:Y:S02]  /*0260*/  ULDC UR5, c[0x0][0x1d0] ;  /* 0x0000740000057ab9 */ /* 0x000fe40000000800 */
[----:B-1----:R-:W-:-:S04]  /*0270*/  USHF.L.U32 UR9, UR9, 0x7, URZ ;  /* 0x0000000709097899 */ /* 0x002fc8000800063f */
[----:B------:R-:W-:-:S04]  /*0280*/  @UP2 UIADD3 UR14, UR9, 0x7f, URZ ;  /* 0x0000007f090e2890 */ /* 0x000fc8000fffe03f */
[----:B------:R-:W-:Y:S02]  /*0290*/  UIMAD.WIDE.U32 UR14, UR14, UR6, URZ ;  /* 0x000000060e0e72a5 */ /* 0x000fe4000f8e003f */
[----:B------:R-:W-:Y:S02]  /*02a0*/  UIADD3 UR6, UR9, 0x7f, URZ ;  /* 0x0000007f09067890 */ /* 0x000fe4000fffe03f */
[----:B------:R-:W-:-:S04]  /*02b0*/  @UP2 USHF.R.U32.HI UR6, URZ, UR7, UR15 ;  /* 0x000000073f062299 */ /* 0x000fc8000801160f */
[----:B------:R-:W-:-:S04]  /*02c0*/  UIADD3 UR5, UR6, UR5, UR12 ;  /* 0x0000000506057290 */ /* 0x000fc8000fffe00c */
[----:B------:R-:W-:Y:S01]  /*02d0*/  UIADD3 UR6, UR5, UR4, URZ ;  /* 0x0000000405067290 */ /* 0x000fe2000fffe03f */
[----:B------:R-:W-:Y:S05]  /*02e0*/  @P0 BRA `(.L_x_372) ;  /* 0x0000014000000947 */ /* 0x000fea0003800000 */
[----:B------:R-:W-:Y:S01]  /*02f0*/  ISETP.LT.AND P0, PT, RZ, UR5, PT ;  /* 0x00000005ff007c0c */ /* 0x000fe2000bf01270 */
[----:B------:R-:W-:-:S12]  /*0300*/  UIADD3 UR7, UR5, -0x1, URZ ;  /* 0xffffffff05077890 */ /* 0x000fd8000fffe03f */
[----:B------:R-:W-:Y:S05]  /*0310*/  @P0 BRA `(.L_x_373) ;  /* 0x0000008000000947 */ /* 0x000fea0003800000 */
[----:B------:R-:W-:Y:S02]  /*0320*/  ULDC UR4, c[0x0][0x32c] ;  /* 0x0000cb0000047ab9 */ /* 0x000fe40000000800 */
[----:B------:R-:W-:Y:S02]  /*0330*/  UISETP.NE.AND UP0, UPT, UR8, UR4, UPT ;  /* 0x000000040800728c */ /* 0x000fe4000bf05270 */
[----:B------:R-:W-:-:S03]  /*0340*/  UIADD3 UR7, -UR5, URZ, URZ ;  /* 0x0000003f05077290 */ /* 0x000fc6000fffe13f */
[----:B------:R-:W-:Y:S02]  /*0350*/  ULDC.64 UR4, c[0x0][0x330] ;  /* 0x0000cc0000047ab9 */ /* 0x000fe40000000a00 */
[----:B------:R-:W-:-:S04]  /*0360*/  UIMAD.WIDE.U32 UR12, UR7, UR4, URZ ;  /* 0x00000004070c72a5 */ /* 0x000fc8000f8e003f */
[----:B------:R-:W-:-:S04]  /*0370*/  @UP0 USHF.R.U32.HI UR7, URZ, UR5, UR13 ;  /* 0x000000053f070299 */ /* 0x000fc8000801160d */
[----:B------:R-:W-:Y:S01]  /*0380*/  ULOP3.LUT UR7, URZ, UR7, URZ, 0x33, !UPT ;  /* 0x000000073f077292 */ /* 0x000fe2000f8e333f */
[----:B------:R-:W-:Y:S05]  /*0390*/  BRA `(.L_x_374) ;  /* 0x0000005000007947 */ /* 0x000fea0003800000 */
.L_x_373:
[----:B------:R-:W-:Y:S02]  /*03a0*/  ULDC UR4, c[0x0][0x32c] ;  /* 0x0000cb0000047ab9 */ /* 0x000fe40000000800 */
[----:B------:R-:W-:-:S03]  /*03b0*/  UISETP.NE.AND UP0, UPT, UR8, UR4, UPT ;  /* 0x000000040800728c */ /* 0x000fc6000bf05270 */
[----:B------:R-:W-:Y:S02]  /*03c0*/  ULDC.64 UR4, c[0x0][0x330] ;  /* 0x0000cc0000047ab9 */ /* 0x000fe40000000a00 */
[----:B------:R-:W-:-:S06]  /*03d0*/  UIMAD.WIDE.U32 UR12, UR7, UR4, URZ ;  /* 0x00000004070c72a5 */ /* 0x000fcc000f8e003f */
[----:B------:R-:W-:Y:S02]  /*03e0*/  @UP0 USHF.R.U32.HI UR7, URZ, UR5, UR13 ;  /* 0x000000053f070299 */ /* 0x000fe4000801160d */
.L_x_374:
[----:B------:R-:W-:Y:S02]  /*03f0*/  ULDC UR4, c[0x0][0x32c] ;  /* 0x0000cb0000047ab9 */ /* 0x000fe40000000800 */
[----:B------:R-:W-:-:S04]  /*0400*/  UIMAD UR4, UR7, UR4, UR4 ;  /* 0x00000004070472a4 */ /* 0x000fc8000f8e0204 */
[----:B------:R-:W-:-:S04]  /*0410*/  UISETP.LT.AND UP0, UPT, UR6, UR4, UPT ;  /* 0x000000040600728c */ /* 0x000fc8000bf01270 */
[----:B------:R-:W-:-:S03]  /*0420*/  USEL UR6, UR6, UR4, UP0 ;  /* 0x0000000406067287 */ /* 0x000fc60008000000 */
.L_x_372:
[----:B------:R-:W-:Y:S01]  /*0430*/  ULDC.64 UR4, c[0x0][0x2c8] ;  /* 0x0000b20000047ab9 */ /* 0x000fe20000000a00 */
[----:B------:R-:W-:Y:S01]  /*0440*/  PLOP3.LUT P0, PT, PT, PT, UP1, 0x40, 0x0 ;  /* 0x000000000000781c */ /* 0x000fe20003f0e818 */
[----:B------:R-:W-:Y:S02]  /*0450*/  UIMAD.WIDE.U32 UR14, UR9, UR4, URZ ;  /* 0x00000004090e72a5 */ /* 0x000fe4000f8e003f */
[----:B------:R-:W-:Y:S02]  /*0460*/  UMOV UR12, 0x2f ;  /* 0x0000002f000c7882 */ /* 0x000fe40000000000 */
[----:B------:R-:W-:Y:S02]  /*0470*/  ULDC UR8, c[0x0][0x1d0] ;  /* 0x0000740000087ab9 */ /* 0x000fe40000000800 */
[----:B------:R-:W-:Y:S02]  /*0480*/  UIADD3 UR6, UR6, 0x2f, URZ ;  /* 0x0000002f06067890 */ /* 0x000fe4000fffe03f */
[----:B------:R-:W-:-:S02]  /*0490*/  UIADD3 UR12, UR12, UR8, URZ ;  /* 0x000000080c0c7290 */ /* 0x000fc4000fffe03f */
[----:B------:R-:W-:Y:S02]  /*04a0*/  UIMAD.WIDE UR6, UR6, 0x2aaaaaab, URZ ;  /* 0x2aaaaaab060678a5 */ /* 0x000fe4000f8e023f */
[----:B------:R-:W-:Y:S02]  /*04b0*/  UIMAD.WIDE UR12, UR12, 0x2aaaaaab, URZ ;  /* 0x2aaaaaab0c0c78a5 */ /* 0x000fe4000f8e023f */
[----:B------:R-:W-:Y:S02]  /*04c0*/  ULDC UR14, c[0x0][0x168] ;  /* 0x00005a00000e7ab9 */ /* 0x000fe40000000800 */
[----:B------:R-:W-:Y:S02]  /*04d0*/  UMOV UR4, UR9 ;  /* 0x0000000900047c82 */ /* 0x000fe40008000000 */
[----:B------:R-:W-:Y:S02]  /*04e0*/  @UP2 USHF.R.U32.HI UR4, URZ, UR5, UR15 ;  /* 0x000000053f042299 */ /* 0x000fe4000801160f */
[----:B------:R-:W-:-:S02]  /*04f0*/  UIADD3 UR8, UR8, -UR14, URZ ;  /* 0x8000000e08087290 */ /* 0x000fc4000fffe03f */
[----:B------:R-:W-:Y:S02]  /*0500*/  USHF.R.U32.HI UR6, URZ, 0x1f, UR7 ;  /* 0x0000001f3f067899 */ /* 0x000fe40008011607 */
[----:B------:R-:W-:Y:S02]  /*0510*/  USHF.R.U32.HI UR12, URZ, 0x1f, UR13 ;  /* 0x0000001f3f0c7899 */ /* 0x000fe4000801160d */
[----:B------:R-:W-:Y:S02]  /*0520*/  UIADD3 UR4, UR8, UR4, URZ ;  /* 0x0000000408047290 */ /* 0x000fe4000fffe03f */
[----:B------:R-:W-:Y:S02]  /*0530*/  ULDC UR5, c[0x0][0x324] ;  /* 0x0000c90000057ab9 */ /* 0x000fe40000000800 */
[----:B------:R-:W-:Y:S02]  /*0540*/  ULEA.HI.SX32 UR6, UR7, UR6, 0x1d ;  /* 0x0000000607067291 */ /* 0x000fe4000f8fea3f */
[----:B------:R-:W-:-:S02]  /*0550*/  ULEA.HI.SX32 UR12, UR13, UR12, 0x1d ;  /* 0x0000000c0d0c7291 */ /* 0x000fc4000f8fea3f */
[----:B------:R-:W-:Y:S02]  /*0560*/  UIADD3 UR5, UR4, -UR5, URZ ;  /* 0x8000000504057290 */ /* 0x000fe4000fffe03f */
[----:B------:R-:W-:-:S04]  /*0570*/  UISETP.LT.AND UP0, UPT, UR12, UR6, UPT ;  /* 0x000000060c00728c */ /* 0x000fc8000bf01270 */
[----:B------:R-:W-:Y:S01]  /*0580*/  USEL UR6, UR12, UR6, UP0 ;  /* 0x000000060c067287 */ /* 0x000fe20008000000 */
[----:B------:R-:W-:Y:S01]  /*0590*/  MOV R3, UR5 ;  /* 0x0000000500037c02 */ /* 0x000fe20008000f00 */
[----:B------:R-:W-:Y:S05]  /*05a0*/  @P0 BRA `(.L_x_375) ;  /* 0x0000010000000947 */ /* 0x000fea0003800000 */
[----:B------:R-:W-:-:S04]  /*05b0*/  MOV R4, UR4 ;  /* 0x0000000400047c02 */ /* 0x000fc80008000f00 */
[----:B------:R-:W-:-:S13]  /*05c0*/  ISETP.GT.AND P0, PT, R4, -0x1, PT ;  /* 0xffffffff0400780c */ /* 0x000fda0003f04270 */
[----:B------:R-:W-:Y:S05]  /*05d0*/  @P0 BRA `(.L_x_376) ;  /* 0x0000007000000947 */ /* 0x000fea0003800000 */
[----:B------:R-:W-:Y:S01]  /*05e0*/  IMAD.MOV.U32 R2, RZ, RZ, c[0x0][0x32c] ;  /* 0x0000cb00ff027624 */ /* 0x000fe200078e00ff */
[----:B------:R-:W-:-:S04]  /*05f0*/  LOP3.LUT R4, RZ, R4, RZ, 0x33, !PT ;  /* 0x00000004ff047212 */ /* 0x000fc800078e33ff */
[----:B------:R-:W-:-:S13]  /*0600*/  ISETP.NE.AND P0, PT, R2, 0x1, PT ;  /* 0x000000010200780c */ /* 0x000fda0003f05270 */
[----:B------:R-:W-:-:S05]  /*0610*/  @P0 IMAD.HI.U32 R2, R4, c[0x0][0x330], RZ ;  /* 0x0000cc0004020a27 */ /* 0x000fca00078e00ff */
[----:B------:R-:W-:-:S04]  /*0620*/  @P0 SHF.R.U32.HI R4, RZ, c[0x0][0x334], R2 ;  /* 0x0000cd00ff040a19 */ /* 0x000fc80000011602 */
[----:B------:R-:W-:Y:S01]  /*0630*/  LOP3.LUT R4, RZ, R4, RZ, 0x33, !PT ;  /* 0x00000004ff047212 */ /* 0x000fe200078e33ff */
[----:B------:R-:W-:Y:S05]  /*0640*/  BRA `(.L_x_377) ;  /* 0x0000004000007947 */ /* 0x000fea0003800000 */
.L_x_376:
[----:B------:R-:W-:-:S04]  /*0650*/  MOV R2, c[0x0][0x32c] ;  /* 0x0000cb0000027a02 */ /* 0x000fc80000000f00 */
[----:B------:R-:W-:-:S13]  /*0660*/  ISETP.NE.AND P0, PT, R2, 0x1, PT ;  /* 0x000000010200780c */ /* 0x000fda0003f05270 */
[----:B------:R-:W-:-:S05]  /*0670*/  @P0 IMAD.HI.U32 R2, R4, c[0x0][0x330], RZ ;  /* 0x0000cc0004020a27 */ /* 0x000fca00078e00ff */
[----:B------:R-:W-:-:S05]  /*0680*/  @P0 SHF.R.U32.HI R4, RZ, c[0x0][0x334], R2 ;  /* 0x0000cd00ff040a19 */ /* 0x000fca0000011602 */
.L_x_377:
[----:B------:R-:W-:-:S05]  /*0690*/  IMAD R4, R4, c[0x0][0x32c], RZ ;  /* 0x0000cb0004047a24 */ /* 0x000fca00078e02ff */
[----:B------:R-:W-:-:S05]  /*06a0*/  IMNMX R3, R3, R4, !PT ;  /* 0x0000000403037217 */ /* 0x000fca0007800200 */
.L_x_375:
[----:B------:R-:W-:Y:S01]  /*06b0*/  IMAD.HI R3, R3, 0x2aaaaaab, RZ ;  /* 0x2aaaaaab03037827 */ /* 0x000fe200078e02ff */
[----:B------:R-:W-:Y:S02]  /*06c0*/  USHF.R.U32.HI UR5, URZ, 0x10, UR11 ;  /* 0x000000103f057899 */ /* 0x000fe4000801160b */
[----:B------:R-:W-:Y:S01]  /*06d0*/  ULDC UR4, c[0x0][0x338] ;  /* 0x0000ce0000047ab9 */ /* 0x000fe20000000800 */
[----:B------:R-:W-:Y:S01]  /*06e0*/  IMAD.MOV.U32 R154, RZ, RZ, RZ ;  /* 0x000000ffff9a7224 */ /* 0x000fe200078e00ff */
[----:B------:R-:W-:Y:S01]  /*06f0*/  SHF.R.U32.HI R2, RZ, 0x1f, R3 ;  /* 0x0000001fff027819 */ /* 0x000fe20000011603 */
[----:B------:R-:W-:-:S03]  /*0700*/  UISETP.NE.AND UP0, UPT, UR5, URZ, UPT ;  /* 0x0000003f0500728c */ /* 0x000fc6000bf05270 */
[----:B------:R-:W-:Y:S01]  /*0710*/  LEA.HI.SX32 R2, R3, R2, 0x1d ;  /* 0x0000000203027211 */ /* 0x000fe200078feaff */
[----:B------:R-:W-:-:S03]  /*0720*/  USEL UR4, UR5, UR4, UP0 ;  /* 0x0000000405047287 */ /* 0x000fc60008000000 */
[----:B------:R-:W-:-:S04]  /*0730*/  IMNMX R219, RZ, R2, !PT ;  /* 0x00000002ffdb7217 */ /* 0x000fc80007800200 */
[----:B------:R-:W-:-:S13]  /*0740*/  ISETP.LT.AND P0, PT, R219, UR6, PT ;  /* 0x00000006db007c0c */ /* 0x000fda000bf01270 */
[----:B------:R-:W-:Y:S05]  /*0750*/  @!P0 BRA `(.L_x_378) ;  /* 0x000001c000008947 */ /* 0x000fea0003800000 */
[----:B------:R-:W-:Y:S01]  /*0760*/  IMAD.U32 R2, RZ, RZ, UR4 ;  /* 0x00000004ff027e24 */ /* 0x000fe2000f8e00ff */
[----:B------:R-:W-:-:S04]  /*0770*/  UIADD3 UR5, UR4, -0x1, UR6 ;  /* 0xffffffff04057890 */ /* 0x000fc8000fffe006 */
[-C--:B------:R-:W-:Y:S02]  /*0780*/  IABS R5, R2.reuse ;  /* 0x0000000200057213 */ /* 0x080fe40000000000 */
[----:B------:R-:W-:Y:S02]  /*0790*/  IADD3 R6, -R219, UR5, RZ ;  /* 0x00000005db067c10 */ /* 0x000fe4000fffe1ff */
[----:B------:R-:W1:Y:S01]  /*07a0*/  I2F.RP R7, R5 ;  /* 0x0000000500077306 */ /* 0x000e620000209400 */
[----:B------:R-:W-:Y:S02]  /*07b0*/  IABS R2, R2 ;  /* 0x0000000200027213 */ /* 0x000fe40000000000 */
[----:B------:R-:W-:Y:S02]  /*07c0*/  IABS R3, R6 ;  /* 0x0000000600037213 */ /* 0x000fe40000000000 */
[----:B------:R-:W-:Y:S01]  /*07d0*/  LOP3.LUT R6, R6, UR4, RZ, 0x3c, !PT ;  /* 0x0000000406067c12 */ /* 0x000fe2000f8e3cff */
[----:B------:R-:W-:-:S03]  /*07e0*/  IMAD.MOV R2, RZ, RZ, -R2 ;  /* 0x000000ffff027224 */ /* 0x000fc600078e0a02 */
[----:B------:R-:W-:Y:S01]  /*07f0*/  ISETP.GE.AND P0, PT, R6, RZ, PT ;  /* 0x000000ff0600720c */ /* 0x000fe20003f06270 */
[----:B-1----:R-:W1:Y:S02]  /*0800*/  MUFU.RCP R8, R7 ;  /* 0x0000000700087308 */ /* 0x002e640000001000 */
[----:B-1----:R-:W-:-:S06]  /*0810*/  IADD3 R8, R8, 0xffffffe, RZ ;  /* 0x0ffffffe08087810 */ /* 0x002fcc0007ffe0ff */
[----:B------:R-:W1:Y:S02]  /*0820*/  F2I.FTZ.U32.TRUNC.NTZ R9, R8 ;  /* 0x0000000800097305 */ /* 0x000e64000021f000 */
[----:B-1----:R-:W-:Y:S02]  /*0830*/  IMAD.MOV R4, RZ, RZ, -R9 ;  /* 0x000000ffff047224 */ /* 0x002fe400078e0a09 */
[----:B------:R-:W-:Y:S02]  /*0840*/  IMAD.MOV.U32 R8, RZ, RZ, RZ ;  /* 0x000000ffff087224 */ /* 0x000fe400078e00ff */
[----:B------:R-:W-:-:S04]  /*0850*/  IMAD R4, R4, R5, RZ ;  /* 0x0000000504047224 */ /* 0x000fc800078e02ff */
[----:B------:R-:W-:-:S06]  /*0860*/  IMAD.HI.U32 R4, R9, R4, R8 ;  /* 0x0000000409047227 */ /* 0x000fcc00078e0008 */
[----:B------:R-:W-:-:S04]  /*0870*/  IMAD.HI.U32 R4, R4, R3, RZ ;  /* 0x0000000304047227 */ /* 0x000fc800078e00ff */
[----:B------:R-:W-:-:S05]  /*0880*/  IMAD R2, R4, R2, R3 ;  /* 0x0000000204027224 */ /* 0x000fca00078e0203 */
[----:B------:R-:W-:-:S13]  /*0890*/  ISETP.GT.U32.AND P1, PT, R5, R2, PT ;  /* 0x000000020500720c */ /* 0x000fda0003f24070 */
[----:B------:R-:W-:Y:S01]  /*08a0*/  @!P1 IMAD.IADD R2, R2, 0x1, -R5 ;  /* 0x0000000102029824 */ /* 0x000fe200078e0a05 */
[----:B------:R-:W-:Y:S02]  /*08b0*/  @!P1 IADD3 R4, R4, 0x1, RZ ;  /* 0x0000000104049810 */ /* 0x000fe40007ffe0ff */
[----:B------:R-:W-:Y:S02]  /*08c0*/  ISETP.NE.AND P1, PT, RZ, UR4, PT ;  /* 0x00000004ff007c0c */ /* 0x000fe4000bf25270 */
[----:B------:R-:W-:-:S13]  /*08d0*/  ISETP.GE.U32.AND P2, PT, R2, R5, PT ;  /* 0x000000050200720c */ /* 0x000fda0003f46070 */
[----:B------:R-:W-:-:S05]  /*08e0*/  @P2 IADD3 R4, R4, 0x1, RZ ;  /* 0x0000000104042810 */ /* 0x000fca0007ffe0ff */
[----:B------:R-:W-:Y:S01]  /*08f0*/  @!P0 IMAD.MOV R4, RZ, RZ, -R4 ;  /* 0x000000ffff048224 */ /* 0x000fe200078e0a04 */
[----:B------:R-:W-:-:S05]  /*0900*/  @!P1 LOP3.LUT R4, RZ, UR4, RZ, 0x33, !PT ;  /* 0x00000004ff049c12 */ /* 0x000fca000f8e33ff */
[----:B------:R-:W-:Y:S02]  /*0910*/  IMAD.MOV.U32 R154, RZ, RZ, R4 ;  /* 0x000000ffff9a7224 */ /* 0x000fe400078e0004 */
.L_x_378:
[----:B------:R-:W-:Y:S01]  /*0920*/  ULOP3.LUT UR11, UR11, 0xffff, URZ, 0xc0, !UPT ;  /* 0x0000ffff0b0b7892 */ /* 0x000fe2000f8ec03f */
[----:B------:R-:W-:Y:S01]  /*0930*/  PLOP3.LUT P4, PT, PT, PT, PT, 0x80, 0x0 ;  /* 0x000000000000781c */ /* 0x000fe20003f8f070 */
[----:B------:R-:W-:Y:S01]  /*0940*/  ULDC.64 UR12, c[0x0][0x118] ;  /* 0x00004600000c7ab9 */ /* 0x000fe20000000a00 */
[----:B------:R-:W-:Y:S01]  /*0950*/  IMAD.MOV.U32 R12, RZ, RZ, RZ ;  /* 0x000000ffff0c7224 */ /* 0x000fe200078e00ff */
[----:B------:R-:W-:Y:S01]  /*0960*/  CS2R R10, SRZ ;  /* 0x00000000000a7805 */ /* 0x000fe2000001ff00 */
[----:B------:R-:W-:Y:S01]  /*0970*/  MOV R7, RZ ;  /* 0x000000ff00077202 */ /* 0x000fe20000000f00 */
[----:B------:R-:W-:Y:S01]  /*0980*/  IMAD R219, R154, UR11, R219 ;  /* 0x0000000b9adb7c24 */ /* 0x000fe2000f8e02db */
[----:B------:R-:W-:Y:S01]  /*0990*/  CS2R R94, SRZ ;  /* 0x00000000005e7805 */ /* 0x000fe2000001ff00 */
[----:B------:R-:W-:Y:S01]  /*09a0*/  CS2R R4, SRZ ;  /* 0x0000000000047805 */ /* 0x000fe2000001ff00 */
[----:B------:R-:W-:Y:S01]  /*09b0*/  CS2R R98, SRZ ;  /* 0x0000000000627805 */ /* 0x000fe2000001ff00 */
[----:B------:R-:W-:Y:S01]  /*09c0*/  IMAD.IADD R154, R219, 0x1, R154 ;  /* 0x00000001db9a7824 */ /* 0x000fe200078e029a */
[----:B------:R-:W-:Y:S01]  /*09d0*/  CS2R R96, SRZ ;  /* 0x0000000000607805 */ /* 0x000fe2000001ff00 */
[----:B------:R-:W-:Y:S01]  /*09e0*/  CS2R R90, SRZ ;  /* 0x00000000005a7805 */ /* 0x000fe2000001ff00 */
[----:B------:R-:W-:Y:S01]  /*09f0*/  CS2R R88, SRZ ;  /* 0x0000000000587805 */ /* 0x000fe2000001ff00 */
[----:B------:R-:W-:Y:S01]  /*0a00*/  CS2R R86, SRZ ;  /* 0x0000000000567805 */ /* 0x000fe2000001ff00 */
[----:B------:R-:W-:Y:S01]  /*0a10*/  IMNMX R154, R154, UR6, PT ;  /* 0x000000069a9a7c17 */ /* 0x000fe2000b800200 */
        /* <DEDUP_REMOVED lines=43> */
[----:B------:R-:W-:Y:S02]  /*0cd0*/  ISETP.NE.U32.AND P0, PT, RZ, c[0x0][0x340], PT ;  /* 0x0000d000ff007a0c */ /* 0x000fe40003f05070 */
[----:B------:R-:W-:Y:S01]  /*0ce0*/  SHF.R.S32.HI R14, RZ, 0x1f, R93 ;  /* 0x0000001fff0e7819 */ /* 0x000fe2000001145d */
[----:B------:R-:W-:Y:S01]  /*0cf0*/  USHF.R.S32.HI UR11, URZ, 0x1f, UR10 ;  /* 0x0000001f3f0b7899 */ /* 0x000fe2000801140a */
[----:B------:R-:W-:Y:S01]  /*0d00*/  ISETP.NE.AND.EX P0, PT, RZ, c[0x0][0x344], PT, P0 ;  /* 0x0000d100ff007a0c */ /* 0x000fe20003f05300 */
[----:B------:R-:W-:-:S12]  /*0d10*/  ULDC.64 UR4, c[0x0][0x1b8] ;  /* 0x00006e0000047ab9 */ /* 0x000fd80000000a00 */
[----:B------:R-:W-:-:S04]  /*0d20*/  @P0 IMAD.MOV.U32 R3, RZ, RZ, 0x4 ;  /* 0x00000004ff030424 */ /* 0x000fc800078e00ff */
[----:B------:R-:W-:-:S06]  /*0d30*/  @P0 IMAD.WIDE R18, R0, R3, c[0x0][0x340] ;  /* 0x0000d00000120625 */ /* 0x000fcc00078e0203 */
[----:B------:R-:W2:Y:S01]  /*0d40*/  @P0 LDG.E R18, [R18.64] ;  /* 0x0000000c12120981 */ /* 0x000ea2000c1e1900 */
[-C--:B------:R-:W-:Y:S01]  /*0d50*/  LEA.HI R8, R14, R93.reuse, RZ, 0x2 ;  /* 0x0000005d0e087211 */ /* 0x080fe200078f10ff */
[----:B------:R-:W-:Y:S01]  /*0d60*/  UIMAD.WIDE.U32 UR6, UR10, UR4, URZ ;  /* 0x000000040a0672a5 */ /* 0x000fe2000f8e003f */
[----:B------:R-:W-:Y:S01]  /*0d70*/  PLOP3.LUT P2, PT, PT, PT, UP2, 0x80, 0x0 ;  /* 0x000000000000781c */ /* 0x000fe20003f4f028 */
[----:B------:R-:W-:Y:S01]  /*0d80*/  UIMAD UR4, UR11, UR4, URZ ;  /* 0x000000040b0472a4 */ /* 0x000fe2000f8e023f */
[----:B------:R-:W-:Y:S01]  /*0d90*/  LOP3.LUT R96, R8, 0xfffffffc, RZ, 0xc0, !PT ;  /* 0xfffffffc08607812 */ /* 0x000fe200078ec0ff */
[----:B------:R-:W-:Y:S01]  /*0da0*/  IMAD.U32 R220, RZ, RZ, UR10 ;  /* 0x0000000affdc7e24 */ /* 0x000fe2000f8e00ff */
[----:B------:R-:W-:Y:S01]  /*0db0*/  SHF.R.S32.HI R239, RZ, 0x2, R8 ;  /* 0x00000002ffef7819 */ /* 0x000fe20000011408 */
[----:B------:R-:W-:Y:S01]  /*0dc0*/  UIMAD UR4, UR10, UR5, UR4 ;  /* 0x000000050a0472a4 */ /* 0x000fe2000f8e0204 */
[----:B------:R-:W-:Y:S01]  /*0dd0*/  PLOP3.LUT P1, PT, PT, PT, UP2, 0x80, 0x0 ;  /* 0x000000000000781c */ /* 0x000fe20003f2f028 */
[----:B------:R-:W-:Y:S01]  /*0de0*/  IMAD.IADD R96, R93, 0x1, -R96 ;  /* 0x000000015d607824 */ /* 0x000fe200078e0a60 */
[----:B------:R-:W-:Y:S01]  /*0df0*/  SHF.R.S32.HI R7, RZ, 0x1f, R0 ;  /* 0x0000001fff077819 */ /* 0x000fe20000011400 */
[----:B------:R-:W-:Y:S01]  /*0e00*/  UIADD3 UR4, UR7, UR4, URZ ;  /* 0x0000000407047290 */ /* 0x000fe2000fffe03f */
[-C--:B------:R-:W-:Y:S01]  /*0e10*/  LEA.HI R10, R14, R93.reuse, RZ, 0x3 ;  /* 0x0000005d0e0a7211 */ /* 0x080fe200078f18ff */
[C-C-:B------:R-:W-:Y:S01]  /*0e20*/  IMAD R6, R96.reuse, 0x20, R239.reuse ;  /* 0x0000002060067824 */ /* 0x140fe200078e02ef */
[----:B------:R-:W-:Y:S01]  /*0e30*/  SHF.R.S32.HI R22, RZ, 0x1f, R239 ;  /* 0x0000001fff167819 */ /* 0x000fe200000114ef */
[----:B------:R-:W-:Y:S01]  /*0e40*/  IMAD R3, R7, c[0x0][0x1c0], RZ ;  /* 0x0000700007037a24 */ /* 0x000fe200078e02ff */
[----:B------:R-:W-:Y:S01]  /*0e50*/  SHF.L.U32 R20, R96, 0x3, RZ ;  /* 0x0000000360147819 */ /* 0x000fe200000006ff */
[----:B------:R-:W-:Y:S01]  /*0e60*/  IMAD.U32 R17, RZ, RZ, UR7 ;  /* 0x00000007ff117e24 */ /* 0x000fe2000f8e00ff */
[----:B------:R-:W-:Y:S01]  /*0e70*/  IADD3 R6, R6, UR9, RZ ;  /* 0x0000000906067c10 */ /* 0x000fe2000fffe0ff */
[C---:B------:R-:W-:Y:S01]  /*0e80*/  IMAD R26, R22.reuse, c[0x0][0x1e0], RZ ;  /* 0x00007800161a7a24 */ /* 0x040fe200078e02ff */
[----:B------:R-:W-:Y:S01]  /*0e90*/  SHF.R.S32.HI R4, RZ, 0x3, R10 ;  /* 0x00000003ff047819 */ /* 0x000fe2000001140a */
[----:B------:R-:W-:Y:S01]  /*0ea0*/  IMAD R22, R22, c[0x0][0x208], RZ ;  /* 0x0000820016167a24 */ /* 0x000fe200078e02ff */
[----:B------:R-:W-:Y:S01]  /*0eb0*/  SHF.R.S32.HI R21, RZ, 0x1f, R20 ;  /* 0x0000001fff157819 */ /* 0x000fe20000011414 */
[----:B------:R-:W-:Y:S01]  /*0ec0*/  @P2 IMAD.HI.U32 R2, R6, c[0x0][0x2c8], RZ ;  /* 0x0000b20006022a27 */ /* 0x000fe200078e00ff */
[----:B------:R-:W-:Y:S01]  /*0ed0*/  LEA.HI R95, R14, R93, RZ, 0x5 ;  /* 0x0000005d0e5f7211 */ /* 0x000fe200078f28ff */
[----:B------:R-:W-:Y:S01]  /*0ee0*/  BSSY B0, `(.L_x_380) ;  /* 0x0000070000007945 */ /* 0x000fe20003800000 */
[----:B------:R-:W-:Y:S01]  /*0ef0*/  LEA.HI R8, R8, R239, RZ, 0x1 ;  /* 0x000000ef08087211 */ /* 0x000fe200078f08ff */
[----:B------:R-:W-:Y:S01]  /*0f00*/  IMAD.MOV.U32 R5, RZ, RZ, R6 ;  /* 0x000000ffff057224 */ /* 0x000fe200078e0006 */
[----:B------:R-:W-:Y:S01]  /*0f10*/  @P1 SHF.R.U32.HI R5, RZ, c[0x0][0x2cc], R2 ;  /* 0x0000b300ff051a19 */ /* 0x000fe20000011602 */
[----:B------:R-:W-:Y:S01]  /*0f20*/  IMAD R2, R0, c[0x0][0x1c4], R3 ;  /* 0x0000710000027a24 */ /* 0x000fe200078e0203 */
[----:B------:R-:W-:Y:S01]  /*0f30*/  LOP3.LUT R8, R8, 0x7fffffe, RZ, 0xc0, !PT ;  /* 0x07fffffe08087812 */ /* 0x000fe200078ec0ff */
[----:B------:R-:W-:Y:S01]  /*0f40*/  IMAD.SHL.U32 R3, R4, 0x40, RZ ;  /* 0x0000004004037824 */ /* 0x000fe200078e00ff */
[----:B------:R-:W-:Y:S01]  /*0f50*/  SHF.R.S32.HI R24, RZ, 0x1f, R5 ;  /* 0x0000001fff187819 */ /* 0x000fe20000011405 */
[----:B------:R-:W-:Y:S01]  /*0f60*/  IMAD.U32 R16, RZ, RZ, UR6 ;  /* 0x00000006ff107e24 */ /* 0x000fe2000f8e00ff */
[----:B------:R-:W-:Y:S01]  /*0f70*/  ULDC.64 UR6, c[0x0][0x1e8] ;  /* 0x00007a0000067ab9 */ /* 0x000fe20000000a00 */
[----:B------:R-:W-:Y:S01]  /*0f80*/  IMAD.U32 R17, RZ, RZ, UR4 ;  /* 0x00000004ff117e24 */ /* 0x000fe2000f8e00ff */
[----:B------:R-:W-:Y:S01]  /*0f90*/  LOP3.LUT R3, R3, 0xc0, RZ, 0xc0, !PT ;  /* 0x000000c003037812 */ /* 0x000fe200078ec0ff */
[C---:B------:R-:W-:Y:S01]  /*0fa0*/  IMAD R22, R239.reuse, c[0x0][0x20c], R22 ;  /* 0x00008300ef167a24 */ /* 0x040fe200078e0216 */
[----:B------:R-:W-:Y:S01]  /*0fb0*/  ULDC.64 UR4, c[0x0][0x210] ;  /* 0x0000840000047ab9 */ /* 0x000fe20000000a00 */
[----:B------:R-:W-:Y:S01]  /*0fc0*/  IMAD.WIDE.U32 R12, R239, c[0x0][0x208], R20 ;  /* 0x00008200ef0c7a25 */ /* 0x000fe200078e0014 */
[----:B------:R-:W-:Y:S01]  /*0fd0*/  LOP3.LUT R11, R3, 0x18, R20, 0xf8, !PT ;  /* 0x00000018030b7812 */ /* 0x000fe200078ef814 */
[----:B------:R-:W-:Y:S01]  /*0fe0*/  UIMAD UR4, UR11, UR4, URZ ;  /* 0x000000040b0472a4 */ /* 0x000fe2000f8e023f */
[----:B------:R-:W-:Y:S01]  /*0ff0*/  SHF.R.U32.HI R218, RZ, 0x3, R3 ;  /* 0x00000003ffda7819 */ /* 0x000fe20000011603 */
[----:B------:R-:W-:Y:S01]  /*1000*/  IMAD.WIDE.U32 R16, R0, c[0x0][0x1c0], R16 ;  /* 0x0000700000107a25 */ /* 0x000fe200078e0010 */
[----:B------:R-:W-:Y:S01]  /*1010*/  UIMAD UR6, UR11, UR6, URZ ;  /* 0x000000060b0672a4 */ /* 0x000fe2000f8e023f */
[----:B------:R-:W-:Y:S01]  /*1020*/  IADD3 R15, R20, 0x20, RZ ;  /* 0x00000020140f7810 */ /* 0x000fe20007ffe0ff */
[----:B------:R-:W-:Y:S01]  /*1030*/  UIMAD UR4, UR10, UR5, UR4 ;  /* 0x000000050a0472a4 */ /* 0x000fe2000f8e0204 */
[----:B------:R-:W-:Y:S01]  /*1040*/  IMAD.IADD R23, R13, 0x1, R22 ;  /* 0x000000010d177824 */ /* 0x000fe200078e0216 */
[----:B------:R-:W-:Y:S01]  /*1050*/  MOV R22, R12 ;  /* 0x0000000c00167202 */ /* 0x000fe20000000f00 */
[----:B------:R-:W-:Y:S01]  /*1060*/  IMAD.MOV R9, RZ, RZ, -R5 ;  /* 0x000000ffff097224 */ /* 0x000fe200078e0a05 */
[----:B------:R-:W-:Y:S01]  /*1070*/  LEA.HI R12, R14, R93, RZ, 0x4 ;  /* 0x0000005d0e0c7211 */ /* 0x000fe200078f20ff */
[----:B------:R-:W-:Y:S01]  /*1080*/  IMAD.IADD R3, R17, 0x1, R2 ;  /* 0x0000000111037824 */ /* 0x000fe200078e0202 */
[----:B------:R-:W-:Y:S01]  /*1090*/  LOP3.LUT R218, R11, R218, RZ, 0x3c, !PT ;  /* 0x000000da0bda7212 */ /* 0x000fe200078e3cff */
[----:B------:R-:W-:Y:S01]  /*10a0*/  IMAD.MOV.U32 R2, RZ, RZ, R16 ;  /* 0x000000ffff027224 */ /* 0x000fe200078e0010 */
[----:B------:R-:W-:Y:S01]  /*10b0*/  ULDC UR5, c[0x0][0x2c4] ;  /* 0x0000b10000057ab9 */ /* 0x000fe20000000800 */
[----:B------:R-:W-:Y:S01]  /*10c0*/  IMAD R16, R9, c[0x0][0x2c4], R6 ;  /* 0x0000b10009107a24 */ /* 0x000fe200078e0206 */
[----:B------:R-:W-:Y:S01]  /*10d0*/  LOP3.LUT R6, R12, 0xfffffff0, RZ, 0xc0, !PT ;  /* 0xfffffff00c067812 */ /* 0x000fe200078ec0ff */
[----:B------:R-:W-:Y:S01]  /*10e0*/  IMAD R24, R24, c[0x0][0x1b0], RZ ;  /* 0x00006c0018187a24 */ /* 0x000fe200078e02ff */
[----:B------:R-:W-:Y:S01]  /*10f0*/  IADD3 R14, R239, UR9, RZ ;  /* 0x00000009ef0e7c10 */ /* 0x000fe2000fffe0ff */
[----:B------:R-:W-:Y:S01]  /*1100*/  IMAD.WIDE.U32 R220, R220, c[0x0][0x210], R22 ;  /* 0x00008400dcdc7a25 */ /* 0x000fe200078e0016 */
[----:B------:R-:W-:Y:S01]  /*1110*/  SHF.R.S32.HI R11, RZ, 0x1f, R16 ;  /* 0x0000001fff0b7819 */ /* 0x000fe20000011410 */
[----:B------:R-:W-:Y:S01]  /*1120*/  UIMAD UR6, UR10, UR7, UR6 ;  /* 0x000000070a0672a4 */ /* 0x000fe2000f8e0206 */
[----:B------:R-:W-:Y:S01]  /*1130*/  SHF.R.S32.HI R94, RZ, 0x5, R95 ;  /* 0x00000005ff5e7819 */ /* 0x000fe2000001145f */
[----:B------:R-:W-:Y:S01]  /*1140*/  IMAD.IADD R6, R93, 0x1, -R6 ;  /* 0x000000015d067824 */ /* 0x000fe200078e0a06 */
[----:B------:R-:W-:Y:S01]  /*1150*/  IADD3 R221, R221, UR4, RZ ;  /* 0x00000004dddd7c10 */ /* 0x000fe2000fffe0ff */
[----:B------:R-:W-:Y:S01]  /*1160*/  IMAD.WIDE.U32 R2, R5, c[0x0][0x1b0], R2 ;  /* 0x00006c0005027a25 */ /* 0x000fe200078e0002 */
[----:B------:R-:W-:Y:S01]  /*1170*/  ULDC UR4, c[0x0][0x168] ;  /* 0x00005a0000047ab9 */ /* 0x000fe20000000800 */
[----:B------:R-:W-:Y:S01]  /*1180*/  ISETP.GE.AND P2, PT, R15, c[0x0][0x198], PT ;  /* 0x000066000f007a0c */ /* 0x000fe20003f46270 */
[----:B------:R-:W-:Y:S01]  /*1190*/  UIMAD UR4, UR5, UR4, URZ ;  /* 0x00000004050472a4 */ /* 0x000fe2000f8e023f */
[----:B------:R-:W-:Y:S01]  /*11a0*/  IMAD R24, R5, c[0x0][0x1b4], R24 ;  /* 0x00006d0005187a24 */ /* 0x000fe200078e0218 */
[----:B------:R-:W-:Y:S01]  /*11b0*/  LEA.HI R9, R6, R6, RZ, 0x1 ;  /* 0x0000000606097211 */ /* 0x000fe200078f08ff */
[C---:B------:R-:W-:Y:S01]  /*11c0*/  IMAD R26, R239.reuse, c[0x0][0x1e4], R26 ;  /* 0x00007900ef1a7a24 */ /* 0x040fe200078e021a */
[----:B------:R-:W-:Y:S01]  /*11d0*/  ISETP.GE.AND P6, PT, R20, c[0x0][0x1d4], PT ;  /* 0x0000750014007a0c */ /* 0x000fe20003fc6270 */
[----:B------:R-:W-:Y:S01]  /*11e0*/  IMAD.WIDE.U32 R28, R239, c[0x0][0x1e0], R20 ;  /* 0x00007800ef1c7a25 */ /* 0x000fe200078e0014 */
[----:B------:R-:W-:-:S02]  /*11f0*/  SHF.R.S32.HI R22, RZ, 0x1, R9 ;  /* 0x00000001ff167819 */ /* 0x000fc40000011409 */
[----:B------:R-:W-:Y:S01]  /*1200*/  SHF.R.S32.HI R5, RZ, 0x1f, R9 ;  /* 0x0000001fff057819 */ /* 0x000fe20000011409 */
[----:B------:R-:W-:Y:S01]  /*1210*/  IMAD.IADD R25, R3, 0x1, R24 ;  /* 0x0000000103197824 */ /* 0x000fe200078e0218 */
[----:B------:R-:W-:Y:S01]  /*1220*/  IADD3 R3, R20, 0x40, RZ ;  /* 0x0000004014037810 */ /* 0x000fe20007ffe0ff */
[----:B------:R-:W-:Y:S01]  /*1230*/  IMAD R11, R11, c[0x0][0x1a8], RZ ;  /* 0x00006a000b0b7a24 */ /* 0x000fe200078e02ff */
[----:B------:R-:W-:Y:S01]  /*1240*/  LEA.HI R5, R5, R22, RZ, 0x2 ;  /* 0x0000001605057211 */ /* 0x000fe200078f10ff */
[----:B------:R-:W-:Y:S01]  /*1250*/  IMAD.MOV.U32 R24, RZ, RZ, R2 ;  /* 0x000000ffff187224 */ /* 0x000fe200078e0002 */
[----:B------:R-:W-:Y:S01]  /*1260*/  ISETP.GE.AND P4, PT, R3, c[0x0][0x1d4], PT ;  /* 0x0000750003007a0c */ /* 0x000fe20003f86270 */
[----:B------:R-:W-:Y:S01]  /*1270*/  IMAD.IADD R27, R29, 0x1, R26 ;  /* 0x000000011d1b7824 */ /* 0x000fe200078e021a */
[----:B------:R-:W-:Y:S01]  /*1280*/  LOP3.LUT R5, R5, 0xfffffffc, RZ, 0xc0, !PT ;  /* 0xfffffffc05057812 */ /* 0x000fe200078ec0ff */
[----:B------:R-:W-:Y:S01]  /*1290*/  IMAD.MOV.U32 R26, RZ, RZ, R28 ;  /* 0x000000ffff1a7224 */ /* 0x000fe200078e001c */
[----:B------:R-:W-:Y:S01]  /*12a0*/  ISETP.GE.AND P5, PT, R15, c[0x0][0x1d4], PT ;  /* 0x000075000f007a0c */ /* 0x000fe20003fa6270 */
[----:B------:R-:W-:Y:S01]  /*12b0*/  IMAD.U32 R224, RZ, RZ, UR10 ;  /* 0x0000000affe07e24 */ /* 0x000fe2000f8e00ff */
[----:B------:R-:W-:Y:S01]  /*12c0*/  IADD3 R5, R22, -R5, RZ ;  /* 0x8000000516057210 */ /* 0x000fe20007ffe0ff */
[C---:B------:R-:W-:Y:S01]  /*12d0*/  IMAD R2, R16.reuse, c[0x0][0x1ac], R11 ;  /* 0x00006b0010027a24 */ /* 0x040fe200078e020b */
[----:B------:R-:W-:Y:S01]  /*12e0*/  IADD3 R11, R239, -R8, RZ ;  /* 0x80000008ef0b7210 */ /* 0x000fe20007ffe0ff */
[----:B------:R-:W-:-:S04]  /*12f0*/  IMAD.WIDE.U32 R16, R16, c[0x0][0x1a8], R24 ;  /* 0x00006a0010107a25 */ /* 0x000fc800078e0018 */
[----:B------:R-:W-:Y:S01]  /*1300*/  IMAD.WIDE.U32 R224, R224, c[0x0][0x1e8], R26 ;  /* 0x00007a00e0e07a25 */ /* 0x000fe200078e001a */
[----:B------:R-:W-:-:S03]  /*1310*/  LEA R3, P1, R16, c[0x0][0x160], 0x1 ;  /* 0x0000580010037a11 */ /* 0x000fc600078208ff */
[----:B------:R-:W-:Y:S01]  /*1320*/  IMAD.IADD R2, R17, 0x1, R2 ;  /* 0x0000000111027824 */ /* 0x000fe200078e0202 */
[----:B------:R-:W-:Y:S01]  /*1330*/  IADD3 R225, R225, UR6, RZ ;  /* 0x00000006e1e17c10 */ /* 0x000fe2000fffe0ff */
[----:B------:R-:W-:Y:S01]  /*1340*/  IMAD.SHL.U32 R13, R96, 0x8, RZ ;  /* 0x00000008600d7824 */ /* 0x000fe200078e00ff */
[----:B------:R1:W3:Y:S01]  /*1350*/  SHFL.IDX PT, R22, R3, RZ, 0x1c1f ;  /* 0x001c1fff03167589 */ /* 0x0002e200000e0000 */
[----:B------:R-:W-:Y:S01]  /*1360*/  IMAD R11, R94, 0x8, R11 ;  /* 0x000000085e0b7824 */ /* 0x000fe200078e020b */
[----:B------:R-:W-:Y:S02]  /*1370*/  LEA.HI.X R2, R16, c[0x0][0x164], R2, 0x1, P1 ;  /* 0x0000590010027a11 */ /* 0x000fe400008f0c02 */
[----:B------:R-:W-:Y:S01]  /*1380*/  LOP3.LUT P1, RZ, R5, 0x2, RZ, 0xc0, !PT ;  /* 0x0000000205ff7812 */ /* 0x000fe2000782c0ff */
[----:B------:R-:W-:Y:S01]  /*1390*/  IMAD.U32 R218, R11, 0x20, R218 ;  /* 0x000000200bda7824 */ /* 0x000fe200078e00da */
[----:B------:R-:W-:Y:S01]  /*13a0*/  P2R R16, PR, RZ, 0x4 ;  /* 0x00000004ff107803 */ /* 0x000fe20000000000 */
[----:B------:R1:W4:Y:S01]  /*13b0*/  SHFL.IDX PT, R23, R2, RZ, 0x1c1f ;  /* 0x001c1fff02177589 */ /* 0x00032200000e0000 */
[----:B------:R-:W-:-:S02]  /*13c0*/  ISETP.GE.AND P3, PT, R13, c[0x0][0x198], PT ;  /* 0x000066000d007a0c */ /* 0x000fc40003f66270 */
[----:B--2---:R-:W-:Y:S01]  /*13d0*/  @P0 SHF.R.S32.HI R19, RZ, 0x1f, R18 ;  /* 0x0000001fff130819 */ /* 0x004fe20000011412 */
[----:B------:R-:W-:Y:S02]  /*13e0*/  @!P0 IMAD.MOV.U32 R18, RZ, RZ, R0 ;  /* 0x000000ffff128224 */ /* 0x000fe400078e0000 */
[----:B------:R-:W-:Y:S01]  /*13f0*/  @!P0 IMAD.MOV.U32 R19, RZ, RZ, R7 ;  /* 0x000000ffff138224 */ /* 0x000fe200078e0007 */
[----:B------:R-:W-:Y:S01]  /*1400*/  ISETP.GE.AND P0, PT, R14, UR4, PT ;  /* 0x000000040e007c0c */ /* 0x000fe2000bf06270 */
[----:B------:R-:W-:Y:S01]  /*1410*/  IMAD.MOV.U32 R0, RZ, RZ, 0x10 ;  /* 0x00000010ff007424 */ /* 0x000fe200078e00ff */
[----:B------:R-:W-:Y:S01]  /*1420*/  IADD3 R7, R13, 0x40, RZ ;  /* 0x000000400d077810 */ /* 0x000fe20007ffe0ff */
[C---:B------:R-:W-:Y:S02]  /*1430*/  IMAD R237, R19.reuse, c[0x0][0x1f0], RZ ;  /* 0x00007c0013ed7a24 */ /* 0x040fe400078e02ff */
[----:B------:R-:W-:Y:S01]  /*1440*/  IMAD R231, R19, c[0x0][0x218], RZ ;  /* 0x0000860013e77a24 */ /* 0x000fe200078e02ff */
[----:B------:R-:W-:Y:S01]  /*1450*/  SEL R0, R0, 0xfffffff0, !P1 ;  /* 0xfffffff000007807 */ /* 0x000fe20004800000 */
[----:B------:R-:W-:Y:S01]  /*1460*/  IMAD R237, R18, c[0x0][0x1f4], R237 ;  /* 0x00007d0012ed7a24 */ /* 0x000fe200078e02ed */
[----:B------:R-:W-:Y:S01]  /*1470*/  ISETP.NE.AND P1, PT, R16, RZ, PT ;  /* 0x000000ff1000720c */ /* 0x000fe20003f25270 */
[C---:B------:R-:W-:Y:S01]  /*1480*/  IMAD R231, R18.reuse, c[0x0][0x21c], R231 ;  /* 0x0000870012e77a24 */ /* 0x040fe200078e02e7 */
[----:B------:R-:W-:Y:S01]  /*1490*/  ISETP.GE.AND P2, PT, R7, c[0x0][0x198], PT ;  /* 0x0000660007007a0c */ /* 0x000fe20003f46270 */
[----:B------:R-:W-:-:S04]  /*14a0*/  IMAD.WIDE.U32 R224, R18, c[0x0][0x1f0], R224 ;  /* 0x00007c0012e07a25 */ /* 0x000fc800078e00e0 */
[----:B------:R-:W-:-:S04]  /*14b0*/  IMAD.WIDE.U32 R220, R18, c[0x0][0x218], R220 ;  /* 0x0000860012dc7a25 */ /* 0x000fc800078e00dc */
[----:B------:R-:W-:Y:S02]  /*14c0*/  IMAD.IADD R237, R225, 0x1, R237 ;  /* 0x00000001e1ed7824 */ /* 0x000fe400078e02ed */
[----:B------:R-:W-:Y:S01]  /*14d0*/  IMAD.IADD R231, R221, 0x1, R231 ;  /* 0x00000001dde77824 */ /* 0x000fe200078e02e7 */
[----:B------:R-:W-:Y:S05]  /*14e0*/  @P0 BRA `(.L_x_381) ;  /* 0x000000f000000947 */ /* 0x000fea0003800000 */
[----:B-1-34-:R-:W-:Y:S02]  /*14f0*/  SHF.R.S32.HI R18, RZ, 0x1f, R15 ;  /* 0x0000001fff127819 */ /* 0x01afe4000001140f */
[----:B------:R-:W-:Y:S02]  /*1500*/  SHF.R.S32.HI R8, RZ, 0x1f, R7 ;  /* 0x0000001fff087819 */ /* 0x000fe40000011407 */
[----:B------:R-:W-:Y:S02]  /*1510*/  LEA.HI R11, R18, R15, RZ, 0x3 ;  /* 0x0000000f120b7211 */ /* 0x000fe400078f18ff */
[----:B------:R-:W-:Y:S01]  /*1520*/  LEA.HI R8, R8, R7, RZ, 0x3 ;  /* 0x0000000708087211 */ /* 0x000fe200078f18ff */
[----:B------:R-:W-:Y:S01]  /*1530*/  IMAD.SHL.U32 R7, R218, 0x2, RZ ;  /* 0x00000002da077824 */ /* 0x000fe200078e00ff */
[----:B------:R-:W-:-:S02]  /*1540*/  LEA R18, P0, R13, R22, 0x1 ;  /* 0x000000160d127211 */ /* 0x000fc400078008ff */
[----:B------:R-:W-:Y:S02]  /*1550*/  LOP3.LUT R11, R11, 0xfffffff8, RZ, 0xc0, !PT ;  /* 0xfffffff80b0b7812 */ /* 0x000fe400078ec0ff */
[----:B------:R-:W-:Y:S02]  /*1560*/  LOP3.LUT R8, R8, 0xfffffff8, RZ, 0xc0, !PT ;  /* 0xfffffff808087812 */ /* 0x000fe400078ec0ff */
[----:B------:R-:W-:Y:S01]  /*1570*/  LEA.HI.X R19, R13, R23, R21, 0x1, P0 ;  /* 0x000000170d137211 */ /* 0x000fe200000f0c15 */
[----:B------:R-:W-:-:S04]  /*1580*/  IMAD.WIDE R24, R11, 0x2, R22 ;  /* 0x000000020b187825 */ /* 0x000fc800078e0216 */
[----:B------:R-:W-:Y:S01]  /*1590*/  IMAD.WIDE R22, R8, 0x2, R22 ;  /* 0x0000000208167825 */ /* 0x000fe200078e0216 */
[----:B------:R-:W-:Y:S01]  /*15a0*/  @!PT LDS RZ, [RZ] ;  /* 0x00000000fffff984 */ /* 0x000fe20000000800 */
[----:B------:R1:W-:Y:S04]  /*15b0*/  LDGSTS.E.BYPASS.LTC128B.128 [R7+0x4900], [R18.64], !P3 ;  /* 0x0490000012077fae */ /* 0x0003e8000d901d4c */
[----:B------:R1:W-:Y:S04]  /*15c0*/  LDGSTS.E.BYPASS.LTC128B.128 [R7+0x6900], [R24.64], !P1 ;  /* 0x0690000018077fae */ /* 0x0003e8000c901d4c */
[----:B------:R1:W-:Y:S02]  /*15d0*/  LDGSTS.E.BYPASS.LTC128B.128 [R7+0x8900], [R22.64], !P2 ;  /* 0x0890000016077fae */ /* 0x0003e4000d101d4c */
.L_x_381:
[----:B-1-34-:R-:W-:Y:S05]  /*15e0*/  BSYNC B0 ;  /* 0x0000000000007941 */ /* 0x01afea0003800000 */
.L_x_380:
[----:B------:R-:W-:Y:S01]  /*15f0*/  IADD3 R7, R14, 0x20, RZ ;  /* 0x000000200e077810 */ /* 0x000fe20007ffe0ff */
[----:B------:R1:W2:Y:S01]  /*1600*/  SHFL.IDX PT, R23, R2, 0x1, 0x1c1f ;  /* 0x003c1f0002177f89 */ /* 0x0002a200000e0000 */
[----:B------:R-:W-:Y:S02]  /*1610*/  BSSY B0, `(.L_x_382) ;  /* 0x0000014000007945 */ /* 0x000fe40003800000 */
[----:B------:R-:W-:Y:S01]  /*1620*/  ISETP.GE.AND P0, PT, R7, UR4, PT ;  /* 0x0000000407007c0c */ /* 0x000fe2000bf06270 */
[----:B------:R1:W3:-:S12]  /*1630*/  SHFL.IDX PT, R22, R3, 0x1, 0x1c1f ;  /* 0x003c1f0003167f89 */ /* 0x0002d800000e0000 */
[----:B------:R-:W-:Y:S05]  /*1640*/  @P0 BRA `(.L_x_383) ;  /* 0x0000010000000947 */ /* 0x000fea0003800000 */
[----:B------:R-:W-:Y:S02]  /*1650*/  IADD3 R8, R13, 0x40, RZ ;  /* 0x000000400d087810 */ /* 0x000fe40007ffe0ff */
[----:B------:R-:W-:Y:S02]  /*1660*/  SHF.R.S32.HI R18, RZ, 0x1f, R15 ;  /* 0x0000001fff127819 */ /* 0x000fe4000001140f */
[----:B------:R-:W-:Y:S02]  /*1670*/  SHF.R.S32.HI R7, RZ, 0x1f, R8 ;  /* 0x0000001fff077819 */ /* 0x000fe40000011408 */
[----:B------:R-:W-:Y:S02]  /*1680*/  LEA.HI R11, R18, R15, RZ, 0x3 ;  /* 0x0000000f120b7211 */ /* 0x000fe400078f18ff */
[----:B------:R-:W-:Y:S01]  /*1690*/  LEA.HI R7, R7, R8, RZ, 0x3 ;  /* 0x0000000807077211 */ /* 0x000fe200078f18ff */
[----:B------:R-:W-:Y:S01]  /*16a0*/  IMAD.SHL.U32 R8, R218, 0x2, RZ ;  /* 0x00000002da087824 */ /* 0x000fe200078e00ff */
[----:B---3--:R-:W-:-:S02]  /*16b0*/  LEA R18, P0, R13, R22, 0x1 ;  /* 0x000000160d127211 */ /* 0x008fc400078008ff */
[----:B------:R-:W-:Y:S02]  /*16c0*/  LOP3.LUT R11, R11, 0xfffffff8, RZ, 0xc0, !PT ;  /* 0xfffffff80b0b7812 */ /* 0x000fe400078ec0ff */
[----:B------:R-:W-:Y:S02]  /*16d0*/  LOP3.LUT R7, R7, 0xfffffff8, RZ, 0xc0, !PT ;  /* 0xfffffff807077812 */ /* 0x000fe400078ec0ff */
[----:B--2---:R-:W-:Y:S01]  /*16e0*/  LEA.HI.X R19, R13, R23, R21, 0x1, P0 ;  /* 0x000000170d137211 */ /* 0x004fe200000f0c15 */
[----:B------:R-:W-:-:S04]  /*16f0*/  IMAD.WIDE R24, R11, 0x2, R22 ;  /* 0x000000020b187825 */ /* 0x000fc800078e0216 */
[----:B------:R-:W-:Y:S01]  /*1700*/  IMAD.WIDE R22, R7, 0x2, R22 ;  /* 0x0000000207167825 */ /* 0x000fe200078e0216 */
[----:B------:R-:W-:Y:S01]  /*1710*/  @!PT LDS RZ, [RZ] ;  /* 0x00000000fffff984 */ /* 0x000fe20000000800 */
[----:B------:R2:W-:Y:S04]  /*1720*/  LDGSTS.E.BYPASS.LTC128B.128 [R8+0x5100], [R18.64], !P3 ;  /* 0x0510000012087fae */ /* 0x0005e8000d901d4c */
[----:B------:R2:W-:Y:S04]  /*1730*/  LDGSTS.E.BYPASS.LTC128B.128 [R8+0x7100], [R24.64], !P1 ;  /* 0x0710000018087fae */ /* 0x0005e8000c901d4c */
[----:B------:R2:W-:Y:S02]  /*1740*/  LDGSTS.E.BYPASS.LTC128B.128 [R8+0x9100], [R22.64], !P2 ;  /* 0x0910000016087fae */ /* 0x0005e4000d101d4c */
.L_x_383:
[----:B------:R-:W-:Y:S05]  /*1750*/  BSYNC B0 ;  /* 0x0000000000007941 */ /* 0x000fea0003800000 */
.L_x_382:
[----:B------:R-:W-:Y:S01]  /*1760*/  IADD3 R7, R14, 0x40, RZ ;  /* 0x000000400e077810 */ /* 0x000fe20007ffe0ff */
[----:B--2---:R2:W4:Y:S01]  /*1770*/  SHFL.IDX PT, R23, R2, 0x2, 0x1c1f ;  /* 0x005c1f0002177f89 */ /* 0x00452200000e0000 */
[----:B------:R-:W-:Y:S02]  /*1780*/  BSSY B0, `(.L_x_384) ;  /* 0x0000014000007945 */ /* 0x000fe40003800000 */
[----:B------:R-:W-:Y:S01]  /*1790*/  ISETP.GE.AND P0, PT, R7, UR4, PT ;  /* 0x0000000407007c0c */ /* 0x000fe2000bf06270 */
[----:B---3--:R2:W3:-:S12]  /*17a0*/  SHFL.IDX PT, R22, R3, 0x2, 0x1c1f ;  /* 0x005c1f0003167f89 */ /* 0x0084d800000e0000 */
        /* <DEDUP_REMOVED lines=10> */
[----:B----4-:R-:W-:Y:S01]  /*1850*/  LEA.HI.X R19, R13, R23, R21, 0x1, P0 ;  /* 0x000000170d137211 */ /* 0x010fe200000f0c15 */
[----:B------:R-:W-:-:S04]  /*1860*/  IMAD.WIDE R24, R11, 0x2, R22 ;  /* 0x000000020b187825 */ /* 0x000fc800078e0216 */
[----:B------:R-:W-:Y:S01]  /*1870*/  IMAD.WIDE R22, R7, 0x2, R22 ;  /* 0x0000000207167825 */ /* 0x000fe200078e0216 */
[----:B------:R-:W-:Y:S01]  /*1880*/  @!PT LDS RZ, [RZ] ;  /* 0x00000000fffff984 */ /* 0x000fe20000000800 */
[----:B------:R3:W-:Y:S04]  /*1890*/  LDGSTS.E.BYPASS.LTC128B.128 [R8+0x5900], [R18.64], !P3 ;  /* 0x0590000012087fae */ /* 0x0007e8000d901d4c */
[----:B------:R3:W-:Y:S04]  /*18a0*/  LDGSTS.E.BYPASS.LTC128B.128 [R8+0x7900], [R24.64], !P1 ;  /* 0x0790000018087fae */ /* 0x0007e8000c901d4c */
[----:B------:R3:W-:Y:S02]  /*18b0*/  LDGSTS.E.BYPASS.LTC128B.128 [R8+0x9900], [R22.64], !P2 ;  /* 0x0990000016087fae */ /* 0x0007e4000d101d4c */
.L_x_385:
[----:B------:R-:W-:Y:S05]  /*18c0*/  BSYNC B0 ;  /* 0x0000000000007941 */ /* 0x000fea0003800000 */
.L_x_384:
[----:B---3--:R-:W3:Y:S01]  /*18d0*/  SHFL.IDX PT, R18, R3, 0x3, 0x1c1f ;  /* 0x007c1f0003127f89 */ /* 0x008ee200000e0000 */
[----:B------:R-:W-:Y:S01]  /*18e0*/  IADD3 R14, R14, 0x60, RZ ;  /* 0x000000600e0e7810 */ /* 0x000fe20007ffe0ff */
[----:B------:R-:W-:Y:S01]  /*18f0*/  IMAD.MOV.U32 R99, RZ, RZ, 0x30 ;  /* 0x00000030ff637424 */ /* 0x000fe200078e00ff */
[----:B------:R-:W-:Y:S01]  /*1900*/  IADD3 R97, R154, -0x1, RZ ;  /* 0xffffffff9a617810 */ /* 0x000fe20007ffe0ff */
[----:B------:R-:W5:Y:S01]  /*1910*/  SHFL.IDX PT, R19, R2, 0x3, 0x1c1f ;  /* 0x007c1f0002137f89 */ /* 0x000f6200000e0000 */
[----:B------:R-:W-:Y:S01]  /*1920*/  ISETP.GE.AND P1, PT, R14, UR4, PT ;  /* 0x000000040e007c0c */ /* 0x000fe2000bf26270 */
[----:B------:R-:W-:Y:S01]  /*1930*/  IMAD R92, R154, -0x30, R99 ;  /* 0xffffffd09a5c7824 */ /* 0x000fe200078e0263 */
[----:B------:R-:W-:Y:S01]  /*1940*/  SHF.R.S32.HI R29, RZ, 0x1f, R97 ;  /* 0x0000001fff1d7819 */ /* 0x000fe20000011461 */
[----:B------:R-:W-:Y:S01]  /*1950*/  IMAD.SHL.U32 R218, R218, 0x2, RZ ;  /* 0x00000002dada7824 */ /* 0x000fe200078e00ff */
[----:B------:R-:W-:Y:S01]  /*1960*/  LOP3.LUT R10, R10, 0xfffffff8, RZ, 0xc0, !PT ;  /* 0xfffffff80a0a7812 */ /* 0x000fe200078ec0ff */
[----:B------:R-:W-:Y:S01]  /*1970*/  IMAD.MOV.U32 R236, RZ, RZ, R224 ;  /* 0x000000ffffec7224 */ /* 0x000fe200078e00e0 */
[----:B------:R-:W-:Y:S01]  /*1980*/  LOP3.LUT R9, R9, 0x7fffffe, RZ, 0xc0, !PT ;  /* 0x07fffffe09097812 */ /* 0x000fe200078ec0ff */
[----:B------:R-:W-:Y:S01]  /*1990*/  IMAD.MOV.U32 R223, RZ, RZ, 0x5 ;  /* 0x00000005ffdf7424 */ /* 0x000fe200078e00ff */
[----:B------:R-:W-:Y:S01]  /*19a0*/  SHF.R.S32.HI R11, RZ, 0x1f, R6 ;  /* 0x0000001fff0b7819 */ /* 0x000fe20000011406 */
[----:B------:R-:W-:Y:S01]  /*19b0*/  IMAD.IADD R10, R93, 0x1, -R10 ;  /* 0x000000015d0a7824 */ /* 0x000fe200078e0a0a */
[----:B------:R-:W-:Y:S01]  /*19c0*/  SEL R73, RZ, 0x1, P6 ;  /* 0x00000001ff497807 */ /* 0x000fe20003000000 */
[----:B------:R-:W-:Y:S01]  /*19d0*/  IMAD.IADD R102, R6, 0x1, -R9 ;  /* 0x0000000106667824 */ /* 0x000fe200078e0a09 */
[----:B------:R-:W-:Y:S01]  /*19e0*/  LEA.HI R11, R11, R6, RZ, 0x3 ;  /* 0x000000060b0b7211 */ /* 0x000fe200078f18ff */
[----:B------:R-:W-:Y:S01]  /*19f0*/  IMAD.SHL.U32 R6, R5, 0x40, RZ ;  /* 0x0000004005067824 */ /* 0x000fe200078e00ff */
[----:B------:R-:W-:Y:S01]  /*1a00*/  @!P1 IADD3 R8, R13, 0x40, RZ ;  /* 0x000000400d089810 */ /* 0x000fe20007ffe0ff */
[----:B------:R-:W-:Y:S01]  /*1a10*/  IMAD.SHL.U32 R4, R4, 0x8, RZ ;  /* 0x0000000804047824 */ /* 0x000fe200078e00ff */
[----:B------:R-:W-:Y:S01]  /*1a20*/  @!P1 SHF.R.S32.HI R14, RZ, 0x1f, R15 ;  /* 0x0000001fff0e9819 */ /* 0x000fe2000001140f */
[----:B------:R-:W-:Y:S01]  /*1a30*/  IMAD.SHL.U32 R11, R11, 0x20, RZ ;  /* 0x000000200b0b7824 */ /* 0x000fe200078e00ff */
[----:B------:R-:W-:Y:S01]  /*1a40*/  @!P1 SHF.R.S32.HI R7, RZ, 0x1f, R8 ;  /* 0x0000001fff079819 */ /* 0x000fe20000011408 */
[----:B------:R-:W-:Y:S01]  /*1a50*/  IMAD R52, R29, c[0x0][0x208], RZ ;  /* 0x000082001d347a24 */ /* 0x000fe200078e02ff */
[C---:B---3--:R-:W-:Y:S01]  /*1a60*/  @!P1 LEA R20, P0, R13.reuse, R18, 0x1 ;  /* 0x000000120d149211 */ /* 0x048fe200078008ff */
[----:B------:R-:W-:Y:S01]  /*1a70*/  IMAD.MOV.U32 R230, RZ, RZ, R220 ;  /* 0x000000ffffe67224 */ /* 0x000fe200078e00dc */
[----:B------:R-:W-:Y:S01]  /*1a80*/  @!P1 LEA.HI R15, R14, R15, RZ, 0x3 ;  /* 0x0000000f0e0f9211 */ /* 0x000fe200078f18ff */
[----:B------:R-:W-:Y:S01]  /*1a90*/  IMAD.MOV.U32 R14, RZ, RZ, c[0x0][0x1e0] ;  /* 0x00007800ff0e7624 */ /* 0x000fe200078e00ff */
[----:B-----5:R-:W-:Y:S01]  /*1aa0*/  @!P1 LEA.HI.X R21, R13, R19, R21, 0x1, P0 ;  /* 0x000000130d159211 */ /* 0x020fe200000f0c15 */
[----:B------:R-:W-:Y:S01]  /*1ab0*/  IMAD R52, R97, c[0x0][0x20c], R52 ;  /* 0x0000830061347a24 */ /* 0x000fe200078e0234 */
[----:B------:R-:W-:Y:S01]  /*1ac0*/  ISETP.NE.AND P0, PT, R16, RZ, PT ;  /* 0x000000ff1000720c */ /* 0x000fe20003f05270 */
[----:B------:R-:W-:Y:S01]  /*1ad0*/  IMAD.SHL.U32 R228, R14, 0x20, RZ ;  /* 0x000000200ee47824 */ /* 0x000fe200078e00ff */
[----:B------:R-:W-:Y:S01]  /*1ae0*/  @!P1 LEA.HI R7, R7, R8, RZ, 0x3 ;  /* 0x0000000807079211 */ /* 0x000fe200078f18ff */
[----:B------:R-:W-:Y:S01]  /*1af0*/  @!PT LDS RZ, [RZ] ;  /* 0x00000000fffff984 */ /* 0x000fe20000000800 */
[----:B------:R3:W-:Y:S01]  /*1b00*/  @!P1 LDGSTS.E.BYPASS.LTC128B.128 [R218+0x6100], [R20.64], !P3 ;  /* 0x0610000014da9fae */ /* 0x0007e2000d901d4c */
[----:B-12---:R-:W-:Y:S01]  /*1b10*/  IADD3 R2, R92, c[0x0][0x1d0], RZ ;  /* 0x000074005c027a10 */ /* 0x006fe20007ffe0ff */
[----:B------:R-:W-:Y:S01]  /*1b20*/  IMAD.MOV.U32 R226, RZ, RZ, c[0x0][0x208] ;  /* 0x00008200ffe27624 */ /* 0x000fe200078e00ff */
[----:B------:R-:W-:-:S02]  /*1b30*/  @!P1 LOP3.LUT R3, R15, 0xfffffff8, RZ, 0xc0, !PT ;  /* 0xfffffff80f039812 */ /* 0x000fc400078ec0ff */
[----:B------:R-:W-:Y:S02]  /*1b40*/  @!P1 LOP3.LUT R7, R7, 0xfffffff8, RZ, 0xc0, !PT ;  /* 0xfffffff807079812 */ /* 0x000fe400078ec0ff */
[----:B------:R-:W-:Y:S01]  /*1b50*/  IMNMX R8, R2, 0x30, PT ;  /* 0x0000003002087817 */ /* 0x000fe20003800200 */
[----:B------:R-:W-:Y:S01]  /*1b60*/  @!P1 IMAD.WIDE R16, R3, 0x2, R18 ;  /* 0x0000000203109825 */ /* 0x000fe200078e0212 */
[----:B------:R-:W-:Y:S02]  /*1b70*/  SHF.L.U64.HI R229, R14, R223, c[0x0][0x1e4] ;  /* 0x000079000ee57619 */ /* 0x000fe400000102df */
[----:B------:R-:W-:Y:S01]  /*1b80*/  SHF.R.S32.HI R13, RZ, 0x4, R12 ;  /* 0x00000004ff0d7819 */ /* 0x000fe2000001140c */
[C---:B------:R-:W-:Y:S01]  /*1b90*/  IMAD R3, R99.reuse, c[0x0][0x1e4], RZ ;  /* 0x0000790063037a24 */ /* 0x040fe200078e02ff */
[----:B------:R1:W-:Y:S01]  /*1ba0*/  @!P1 LDGSTS.E.BYPASS.LTC128B.128 [R218+0x8100], [R16.64], !P0 ;  /* 0x0810000010da9fae */ /* 0x0003e2000c101d4c */
[----:B------:R-:W-:Y:S01]  /*1bb0*/  IMAD.IADD R8, R8, 0x1, -R239 ;  /* 0x0000000108087824 */ /* 0x000fe200078e0aef */
[----:B------:R-:W-:Y:S01]  /*1bc0*/  LEA.HI R28, R10, R10, RZ, 0x1 ;  /* 0x0000000a0a1c7211 */ /* 0x000fe200078f08ff */
[----:B------:R-:W-:Y:S01]  /*1bd0*/  IMAD.WIDE.U32 R98, R99, c[0x0][0x1e0], RZ ;  /* 0x0000780063627a25 */ /* 0x000fe200078e00ff */
[----:B------:R-:W-:-:S02]  /*1be0*/  LEA.HI R12, R12, R13, RZ, 0x1 ;  /* 0x0000000d0c0c7211 */ /* 0x000fc400078f08ff */
[C---:B------:R-:W-:Y:S01]  /*1bf0*/  ISETP.GE.AND P3, PT, R8.reuse, 0x1, PT ;  /* 0x000000010800780c */ /* 0x040fe20003f66270 */
[----:B------:R-:W-:Y:S01]  /*1c00*/  IMAD.IADD R3, R99, 0x1, R3 ;  /* 0x0000000163037824 */ /* 0x000fe200078e0203 */
[----:B------:R-:W-:Y:S02]  /*1c10*/  ISETP.GE.AND P0, PT, R8, 0x21, PT ;  /* 0x000000210800780c */ /* 0x000fe40003f06270 */
[----:B------:R-:W-:Y:S02]  /*1c20*/  LOP3.LUT R9, R28, 0x3fffffe, RZ, 0xc0, !PT ;  /* 0x03fffffe1c097812 */ /* 0x000fe400078ec0ff */
[----:B------:R-:W-:Y:S01]  /*1c30*/  SHF.R.S32.HI R28, RZ, 0x1, R28 ;  /* 0x00000001ff1c7819 */ /* 0x000fe2000001141c */
[----:B---3--:R-:W-:Y:S01]  /*1c40*/  @!P1 IMAD.WIDE R20, R7, 0x2, R18 ;  /* 0x0000000207149825 */ /* 0x008fe200078e0212 */
[----:B------:R-:W-:Y:S02]  /*1c50*/  LOP3.LUT R12, R12, 0xfffffffe, RZ, 0xc0, !PT ;  /* 0xfffffffe0c0c7812 */ /* 0x000fe400078ec0ff */
[----:B------:R-:W-:Y:S01]  /*1c60*/  LOP3.LUT R6, R6, 0xc0, RZ, 0xc0, !PT ;  /* 0x000000c006067812 */ /* 0x000fe200078ec0ff */
[----:B------:R-:W-:Y:S01]  /*1c70*/  IMAD R7, R3, R97, RZ ;  /* 0x0000006103077224 */ /* 0x000fe200078e02ff */
[----:B------:R2:W-:Y:S01]  /*1c80*/  @!P1 LDGSTS.E.BYPASS.LTC128B.128 [R218+0xa100], [R20.64], !P2 ;  /* 0x0a10000014da9fae */ /* 0x0005e2000d101d4c */
[----:B------:R-:W-:Y:S01]  /*1c90*/  IMAD.WIDE.U32 R18, R97, R98, R236 ;  /* 0x0000006261127225 */ /* 0x000fe200078e00ec */
[----:B------:R-:W-:-:S02]  /*1ca0*/  LOP3.LUT R101, R11, 0xffffff00, RZ, 0xc0, !PT ;  /* 0xffffff000b657812 */ /* 0x000fc400078ec0ff */
[----:B------:R-:W0:Y:S01]  /*1cb0*/  LDGDEPBAR ;  /* 0x00000000000079af */ /* 0x000e220000000000 */
[----:B------:R-:W-:Y:S01]  /*1cc0*/  IMAD R7, R29, R98, R7 ;  /* 0x000000621d077224 */ /* 0x000fe200078e0207 */
[----:B------:R-:W-:Y:S01]  /*1cd0*/  @P0 IADD3 R8, P1, R228, R18, RZ ;  /* 0x00000012e4080210 */ /* 0x000fe20007f3e0ff */
[----:B------:R-:W-:Y:S01]  /*1ce0*/  IMAD.SHL.U32 R5, R28, 0x40, RZ ;  /* 0x000000401c057824 */ /* 0x000fe200078e00ff */
[----:B-1----:R-:W-:Y:S01]  /*1cf0*/  @P3 LEA R16, P2, R18, c[0x0][0x1c8], 0x1 ;  /* 0x0000720012103a11 */ /* 0x002fe200078408ff */
[----:B------:R-:W-:Y:S01]  /*1d00*/  IMAD.IADD R7, R19, 0x1, R7 ;  /* 0x0000000113077824 */ /* 0x000fe200078e0207 */
[----:B------:R-:W-:Y:S01]  /*1d10*/  SHF.R.U32.HI R11, RZ, 0x3, R6 ;  /* 0x00000003ff0b7819 */ /* 0x000fe20000011606 */
[----:B------:R-:W-:Y:S01]  /*1d20*/  IMAD.IADD R12, R13, 0x1, -R12 ;  /* 0x000000010d0c7824 */ /* 0x000fe200078e0a0c */
[----:B------:R-:W-:Y:S01]  /*1d30*/  LOP3.LUT R5, R5, 0xc0, RZ, 0xc0, !PT ;  /* 0x000000c005057812 */ /* 0x000fe200078ec0ff */
[----:B------:R-:W-:Y:S01]  /*1d40*/  IMAD.IADD R9, R10, 0x1, -R9 ;  /* 0x000000010a097824 */ /* 0x000fe200078e0a09 */
[--C-:B------:R-:W-:Y:S01]  /*1d50*/  @P3 LEA.HI.X R17, R18, c[0x0][0x1cc], R7.reuse, 0x1, P2 ;  /* 0x0000730012113a11 */ /* 0x100fe200010f0c07 */
[----:B------:R-:W-:Y:S01]  /*1d60*/  BAR.SYNC.DEFER_BLOCKING 0x0 ;  /* 0x0000000000007b1d */ /* 0x000fe20000010000 */
[----:B------:R-:W-:Y:S01]  /*1d70*/  @P0 IMAD.X R7, R229, 0x1, R7, P1 ;  /* 0x00000001e5070824 */ /* 0x000fe200008e0607 */
[----:B------:R-:W-:Y:S01]  /*1d80*/  @P0 LEA R14, P1, R8, c[0x0][0x1c8], 0x1 ;  /* 0x00007200080e0a11 */ /* 0x000fe200078208ff */
[----:B------:R-:W-:Y:S01]  /*1d90*/  IMAD R9, R12, 0x8, R9 ;  /* 0x000000080c097824 */ /* 0x000fe200078e0209 */
[----:B------:R-:W-:-:S02]  /*1da0*/  LOP3.LUT R4, R5, 0x8, R4, 0xf8, !PT ;  /* 0x0000000805047812 */ /* 0x000fc400078ef804 */
[----:B------:R-:W-:Y:S01]  /*1db0*/  @P0 LEA.HI.X R15, R8, c[0x0][0x1cc], R7, 0x1, P1 ;  /* 0x00007300080f0a11 */ /* 0x000fe200008f0c07 */
[----:B------:R-:W-:Y:S01]  /*1dc0*/  IMAD.SHL.U32 R7, R12, 0x8, RZ ;  /* 0x000000080c077824 */ /* 0x000fe200078e00ff */
[----:B------:R-:W-:Y:S02]  /*1dd0*/  SHF.R.U32.HI R5, RZ, 0x3, R5 ;  /* 0x00000003ff057819 */ /* 0x000fe40000011605 */
[----:B------:R-:W-:Y:S02]  /*1de0*/  SEL R76, RZ, 0x4, P4 ;  /* 0x00000004ff4c7807 */ /* 0x000fe40002000000 */
[----:B------:R-:W-:Y:S01]  /*1df0*/  LOP3.LUT R100, R6, 0x8, R7, 0xf8, !PT ;  /* 0x0000000806647812 */ /* 0x000fe200078ef807 */
[--C-:B------:R-:W-:Y:S01]  /*1e00*/  IMAD R7, R94, 0x200, R101.reuse ;  /* 0x000002005e077824 */ /* 0x100fe200078e0265 */
[----:B------:R-:W-:Y:S01]  /*1e10*/  LOP3.LUT R4, R4, R5, RZ, 0x3c, !PT ;  /* 0x0000000504047212 */ /* 0x000fe200078e3cff */
[----:B------:R-:W-:Y:S01]  /*1e20*/  IMAD R101, R102, 0x20, R101 ;  /* 0x0000002066657824 */ /* 0x000fe200078e0265 */
[----:B------:R-:W-:Y:S01]  /*1e30*/  LOP3.LUT R100, R100, R11, RZ, 0x3c, !PT ;  /* 0x0000000b64647212 */ /* 0x000fe200078e3cff */
[----:B------:R-:W-:Y:S01]  /*1e40*/  IMAD R7, R102, 0x20, R7 ;  /* 0x0000002066077824 */ /* 0x000fe200078e0207 */
[----:B------:R-:W-:Y:S01]  /*1e50*/  SHF.L.U64.HI R223, R226, R223, c[0x0][0x20c] ;  /* 0x00008300e2df7619 */ /* 0x000fe200000102df */
[----:B------:R-:W-:Y:S01]  /*1e60*/  IMAD.U32 R216, R9, 0x20, R4 ;  /* 0x0000002009d87824 */ /* 0x000fe200078e0004 */
[----:B------:R-:W-:Y:S01]  /*1e70*/  IADD3 R72, R92, c[0x0][0x1d0], -R239 ;  /* 0x000074005c487a10 */ /* 0x000fe20007ffe8ef */
[----:B------:R-:W-:-:S02]  /*1e80*/  IMAD.IADD R217, R100, 0x1, R7 ;  /* 0x0000000164d97824 */ /* 0x000fc400078e0207 */
[----:B------:R-:W-:Y:S01]  /*1e90*/  IMAD.SHL.U32 R216, R216, 0x2, RZ ;  /* 0x00000002d8d87824 */ /* 0x000fe200078e00ff */
[----:B------:R-:W-:Y:S01]  /*1ea0*/  @!PT LDS RZ, [RZ] ;  /* 0x00000000fffff984 */ /* 0x000fe20000000800 */
[----:B------:R-:W-:Y:S01]  /*1eb0*/  @!PT LDS RZ, [RZ] ;  /* 0x00000000fffff984 */ /* 0x000fe20000000800 */
[----:B------:R-:W-:Y:S01]  /*1ec0*/  @!PT LDS RZ, [RZ] ;  /* 0x00000000fffff984 */ /* 0x000fe20000000800 */
[----:B------:R1:W-:Y:S01]  /*1ed0*/  @P3 LDGSTS.E.BYPASS.LTC128B.128 [R218+0x2500], [R16.64], !P6 ;  /* 0x0250000010da3fae */ /* 0x0003e2000f101d4c */
[----:B------:R-:W-:Y:S02]  /*1ee0*/  IMAD.SHL.U32 R217, R217, 0x2, RZ ;  /* 0x00000002d9d97824 */ /* 0x000fe400078e00ff */
[----:B------:R-:W-:Y:S01]  /*1ef0*/  IMAD.SHL.U32 R226, R226, 0x20, RZ ;  /* 0x00000020e2e27824 */ /* 0x000fe200078e00ff */
[----:B------:R1:W-:Y:S01]  /*1f00*/  @P3 LDGSTS.E.BYPASS.LTC128B.128 [R218+0x3100], [R16.64+0x40], !P5 ;  /* 0x0310004010da3fae */ /* 0x0003e2000e901d4c */
[----:B------:R-:W-:Y:S01]  /*1f10*/  IADD3 R215, R216, 0x2520, RZ ;  /* 0x00002520d8d77810 */ /* 0x000fe20007ffe0ff */
[----:B------:R-:W-:Y:S02]  /*1f20*/  IMAD R213, R0, 0x2, R217 ;  /* 0x0000000200d57824 */ /* 0x000fe400078e02d9 */
[----:B------:R1:W-:Y:S01]  /*1f30*/  @P3 LDGSTS.E.BYPASS.LTC128B.128 [R218+0x3d00], [R16.64+0x80], !P4 ;  /* 0x03d0008010da3fae */ /* 0x0003e2000e101d4c */
[----:B------:R-:W-:-:S03]  /*1f40*/  ISETP.GT.AND P3, PT, R93, 0x3f, PT ;  /* 0x0000003f5d00780c */ /* 0x000fc60003f64270 */
[----:B------:R3:W-:Y:S04]  /*1f50*/  @P0 LDGSTS.E.BYPASS.LTC128B.128 [R218+0x2d00], [R14.64], !P6 ;  /* 0x02d000000eda0fae */ /* 0x0007e8000f101d4c */
[----:B------:R3:W-:Y:S04]  /*1f60*/  @P0 LDGSTS.E.BYPASS.LTC128B.128 [R218+0x3900], [R14.64+0x40], !P5 ;  /* 0x039000400eda0fae */ /* 0x0007e8000e901d4c */
[----:B------:R3:W-:Y:S01]  /*1f70*/  @P0 LDGSTS.E.BYPASS.LTC128B.128 [R218+0x4500], [R14.64+0x80], !P4 ;  /* 0x045000800eda0fae */ /* 0x0007e2000e101d4c */
[----:B------:R-:W-:Y:S02]  /*1f80*/  LOP3.LUT P0, RZ, R28, 0x2, RZ, 0xc0, !PT ;  /* 0x000000021cff7812 */ /* 0x000fe4000780c0ff */
[----:B------:R-:W-:Y:S01]  /*1f90*/  IADD3 R28, R216, 0x2500, RZ ;  /* 0x00002500d81c7810 */ /* 0x000fe20007ffe0ff */
[----:B------:R-:W0:Y:S10]  /*1fa0*/  LDGDEPBAR ;  /* 0x00000000000079af */ /* 0x000e340000000000 */
[----:B------:R-:W-:Y:S01]  /*1fb0*/  @P0 IADD3 R215, R28, -0x20, RZ ;  /* 0xffffffe01cd70810 */ /* 0x000fe20007ffe0ff */
[----:B------:R-:W-:-:S03]  /*1fc0*/  IMAD.WIDE.U32 R28, R97, c[0x0][0x208], RZ ;  /* 0x00008200611c7a25 */ /* 0x000fc600078e00ff */
[----:B------:R-:W-:Y:S01]  /*1fd0*/  IADD3 R211, R215, 0x400, RZ ;  /* 0x00000400d7d37810 */ /* 0x000fe20007ffe0ff */
[----:B------:R-:W-:Y:S01]  /*1fe0*/  IMAD.IADD R52, R29, 0x1, R52 ;  /* 0x000000011d347824 */ /* 0x000fe200078e0234 */
[C---:B------:R-:W-:Y:S01]  /*1ff0*/  IADD3 R210, R215.reuse, 0x800, RZ ;  /* 0x00000800d7d27810 */ /* 0x040fe20007ffe0ff */
[----:B------:R-:W-:Y:S01]  /*2000*/  IMAD.WIDE.U32 R54, R28, 0x30, R230 ;  /* 0x000000301c367825 */ /* 0x000fe200078e00e6 */
[C---:B------:R-:W-:Y:S02]  /*2010*/  IADD3 R209, R215.reuse, 0xc00, RZ ;  /* 0x00000c00d7d17810 */ /* 0x040fe40007ffe0ff */
[----:B------:R-:W-:Y:S01]  /*2020*/  IADD3 R208, R215, 0x1000, RZ ;  /* 0x00001000d7d07810 */ /* 0x000fe20007ffe0ff */
[----:B------:R-:W-:Y:S01]  /*2030*/  IMAD R52, R52, 0x30, RZ ;  /* 0x0000003034347824 */ /* 0x000fe200078e02ff */
[----:B------:R-:W-:Y:S01]  /*2040*/  LEA R74, P0, R54, c[0x0][0x1f8], 0x1 ;  /* 0x00007e00364a7a11 */ /* 0x000fe200078008ff */
[----:B------:R-:W-:-:S04]  /*2050*/  DEPBAR.LE SB0, 0x1 ;  /* 0x000080400000791a */ /* 0x000fc80000000000 */
[----:B------:R-:W-:-:S04]  /*2060*/  DEPBAR.LE SB0, 0x0 ;  /* 0x000080000000791a */ /* 0x000fc80000000000 */
[----:B------:R-:W-:Y:S01]  /*2070*/  BAR.SYNC.DEFER_BLOCKING 0x0 ;  /* 0x0000000000007b1d */ /* 0x000fe20000010000 */
[----:B------:R-:W-:Y:S01]  /*2080*/  IMAD.IADD R52, R55, 0x1, R52 ;  /* 0x0000000137347824 */ /* 0x000fe200078e0234 */
[C---:B------:R-:W-:Y:S02]  /*2090*/  IADD3 R207, R215.reuse, 0x1400, RZ ;  /* 0x00001400d7cf7810 */ /* 0x040fe40007ffe0ff */
[C---:B------:R-:W-:Y:S02]  /*20a0*/  IADD3 R206, R215.reuse, 0x1800, RZ ;  /* 0x00001800d7ce7810 */ /* 0x040fe40007ffe0ff */
[----:B------:R-:W-:Y:S02]  /*20b0*/  LEA.HI.X R75, R54, c[0x0][0x1fc], R52, 0x1, P0 ;  /* 0x00007f00364b7a11 */ /* 0x000fe400000f0c34 */
[----:B------:R-:W-:Y:S02]  /*20c0*/  @!P3 LEA R104, P0, R226, R74, 0x1 ;  /* 0x0000004ae268b211 */ /* 0x000fe400078008ff */
[----:B------:R-:W-:-:S02]  /*20d0*/  IADD3 R205, R215, 0x1c00, RZ ;  /* 0x00001c00d7cd7810 */ /* 0x000fc40007ffe0ff */
[----:B------:R-:W-:Y:S02]  /*20e0*/  @!P3 LEA.HI.X R105, R226, R75, R223, 0x1, P0 ;  /* 0x0000004be269b211 */ /* 0x000fe400000f0cdf */
[----:B------:R-:W-:Y:S01]  /*20f0*/  IADD3 R204, R215, 0x2000, RZ ;  /* 0x00002000d7cc7810 */ /* 0x000fe20007ffe0ff */
[----:B------:R-:W-:Y:S04]  /*2100*/  LDSM.16.M88.4 R48, [R217+0x5900] ;  /* 0x00590000d930783b */ /* 0x000fe80000000200 */
[----:B------:R-:W3:Y:S04]  /*2110*/  LDSM.16.M88.4 R56, [R216+0x2900] ;  /* 0x00290000d838783b */ /* 0x000ee80000000200 */
[----:B------:R-:W5:Y:S04]  /*2120*/  LDSM.16.M88.4 R44, [R217+0x4900] ;  /* 0x00490000d92c783b */ /* 0x000f680000000200 */
[----:B------:R-:W2:Y:S04]  /*2130*/  LDSM.16.M88.4 R64, [R216+0x2500] ;  /* 0x00250000d840783b */ /* 0x000ea80000000200 */
[----:B------:R-:W4:Y:S04]  /*2140*/  LDSM.16.M88.4 R24, [R216+0x2d00] ;  /* 0x002d0000d818783b */ /* 0x000f280000000200 */
[----:B------:R-:W-:Y:S04]  /*2150*/  LDSM.16.M88.4 R40, [R213+0x5900] ;  /* 0x00590000d528783b */ /* 0x000fe80000000200 */
[----:B------:R-:W1:Y:S04]  /*2160*/  LDSM.16.M88.4 R36, [R215] ;  /* 0x00000000d724783b */ /* 0x000e680000000200 */
[----:B------:R-:W1:Y:S04]  /*2170*/  LDSM.16.M88.4 R32, [R215+0x400] ;  /* 0x00040000d720783b */ /* 0x000e680000000200 */
[----:B------:R-:W4:Y:S01]  /*2180*/  LDSM.16.M88.4 R28, [R215+0x800] ;  /* 0x00080000d71c783b */ /* 0x000f220000000200 */
[-C--:B---3--:R-:W-:Y:S08]  /*2190*/  HMMA.16816.F32.BF16 R12, R48, R56.reuse, RZ ;  /* 0x00000038300c723c */ /* 0x088ff000000418ff */
[----:B-----5:R-:W-:Y:S07]  /*21a0*/  HMMA.16816.F32.BF16 R60, R44, R56, RZ ;  /* 0x000000382c3c723c */ /* 0x020fee00000418ff */
[----:B------:R-:W-:Y:S01]  /*21b0*/  SEL R56, RZ, 0x2, P5 ;  /* 0x00000002ff387807 */ /* 0x000fe20002800000 */
[----:B--2-4-:R-:W-:Y:S04]  /*21c0*/  HMMA.16816.F32.BF16 R20, R48, R64, RZ ;  /* 0x000000403014723c */ /* 0x014fe800000418ff */
[----:B------:R-:W-:-:S04]  /*21d0*/  IMAD.IADD R73, R56, 0x1, R73 ;  /* 0x0000000138497824 */ /* 0x000fc800078e0249 */
[----:B------:R-:W-:Y:S01]  /*21e0*/  IMAD.IADD R76, R76, 0x1, R73 ;  /* 0x000000014c4c7824 */ /* 0x000fe200078e0249 */
[C---:B-1----:R-:W-:Y:S04]  /*21f0*/  HMMA.16816.F32.BF16 R16, R48.reuse, R66, RZ ;  /* 0x000000423010723c */ /* 0x042fe800000418ff */
[C---:B------:R-:W-:Y:S02]  /*2200*/  LOP3.LUT P2, RZ, R76.reuse, 0x1, RZ, 0xc0, !PT ;  /* 0x000000014cff7812 */ /* 0x040fe4000784c0ff */
[----:B------:R-:W-:Y:S02]  /*2210*/  LOP3.LUT P1, RZ, R76, 0x2, RZ, 0xc0, !PT ;  /* 0x000000024cff7812 */ /* 0x000fe4000782c0ff */
[C---:B------:R-:W-:Y:S01]  /*2220*/  ISETP.LT.OR P2, PT, R72.reuse, 0x1, !P2 ;  /* 0x000000014800780c */ /* 0x040fe20005741670 */
[----:B------:R-:W-:Y:S01]  /*2230*/  HMMA.16816.F32.BF16 R8, R48, R58, RZ ;  /* 0x0000003a3008723c */ /* 0x000fe200000418ff */
[----:B------:R-:W-:-:S02]  /*2240*/  ISETP.LT.OR P1, PT, R72, 0x1, !P1 ;  /* 0x000000014800780c */ /* 0x000fc40004f21670 */
[----:B------:R-:W-:-:S04]  /*2250*/  LOP3.LUT P0, RZ, R76, 0x4, RZ, 0xc0, !PT ;  /* 0x000000044cff7812 */ /* 0x000fc8000780c0ff */
[----:B------:R-:W-:Y:S01]  /*2260*/  ISETP.LT.OR P0, PT, R72, 0x1, !P0 ;  /* 0x000000014800780c */ /* 0x000fe20004701670 */
[----:B------:R-:W-:Y:S08]  /*2270*/  HMMA.16816.F32.BF16 R68, R44, R64, RZ ;  /* 0x000000402c44723c */ /* 0x000ff000000418ff */
[----:B------:R-:W-:Y:S08]  /*2280*/  HMMA.16816.F32.BF16 R4, R48, R24, RZ ;  /* 0x000000183004723c */ /* 0x000ff000000418ff */
[C---:B------:R-:W-:Y:S08]  /*2290*/  HMMA.16816.F32.BF16 R64, R44.reuse, R66, RZ ;  /* 0x000000422c40723c */ /* 0x040ff000000418ff */
[C---:B------:R-:W-:Y:S08]  /*22a0*/  HMMA.16816.F32.BF16 R56, R44.reuse, R58, RZ ;  /* 0x0000003a2c38723c */ /* 0x040ff000000418ff */
[----:B------:R-:W-:Y:S08]  /*22b0*/  HMMA.16816.F32.BF16 R52, R44, R24, RZ ;  /* 0x000000182c34723c */ /* 0x000ff000000418ff */
[-C--:B------:R-:W-:Y:S08]  /*22c0*/  HMMA.16816.F32.BF16 R48, R48, R26.reuse, RZ ;  /* 0x0000001a3030723c */ /* 0x080ff000000418ff */
[----:B------:R-:W-:Y:S01]  /*22d0*/  HMMA.16816.F32.BF16 R44, R44, R26, RZ ;  /* 0x0000001a2c2c723c */ /* 0x000fe200000418ff */
[----:B------:R-:W1:Y:S04]  /*22e0*/  LDSM.16.M88.4 R24, [R213+0x4900] ;  /* 0x00490000d518783b */ /* 0x000e680000000200 */
[----:B------:R-:W-:Y:S01]  /*22f0*/  @!PT LDS RZ, [RZ] ;  /* 0x00000000fffff984 */ /* 0x000fe20000000800 */
[----:B------:R-:W-:Y:S01]  /*2300*/  @!PT LDS RZ, [RZ] ;  /* 0x00000000fffff984 */ /* 0x000fe20000000800 */
[----:B------:R-:W-:Y:S01]  /*2310*/  @!PT LDS RZ, [RZ] ;  /* 0x00000000fffff984 */ /* 0x000fe20000000800 */
[----:B------:R2:W-:Y:S01]  /*2320*/  LDGSTS.E.BYPASS.LTC128B.128 [R218+0x100], [R74.64], !P2 ;  /* 0x001000004ada7fae */ /* 0x0005e2000d101d4c */
[----:B------:R-:W-:-:S02]  /*2330*/  @!P3 LOP3.LUT P2, RZ, R73, 0x1, RZ, 0xc0, !PT ;  /* 0x0000000149ffb812 */ /* 0x000fc4000784c0ff */
[C---:B------:R-:W-:Y:S01]  /*2340*/  HMMA.16816.F32.BF16 R20, R40.reuse, R36, R20 ;  /* 0x000000242814723c */ /* 0x040fe20000041814 */
[----:B------:R2:W-:Y:S01]  /*2350*/  LDGSTS.E.BYPASS.LTC128B.128 [R218+0xd00], [R74.64+0x40], !P1 ;  /* 0x00d000404ada7fae */ /* 0x0005e2000c901d4c */
[----:B------:R-:W-:Y:S02]  /*2360*/  @!P3 LOP3.LUT P1, RZ, R73, 0x2, RZ, 0xc0, !PT ;  /* 0x0000000249ffb812 */ /* 0x000fe4000782c0ff */
[C---:B------:R-:W-:Y:S01]  /*2370*/  @!P3 ISETP.LT.OR P2, PT, R72.reuse, 0x21, !P2 ;  /* 0x000000214800b80c */ /* 0x040fe20005741670 */
[----:B------:R2:W-:Y:S01]  /*2380*/  LDGSTS.E.BYPASS.LTC128B.128 [R218+0x1900], [R74.64+0x80], !P0 ;  /* 0x019000804ada7fae */ /* 0x0005e2000c101d4c */
[C---:B------:R-:W-:Y:S02]  /*2390*/  @!P3 ISETP.LT.OR P1, PT, R72.reuse, 0x21, !P1 ;  /* 0x000000214800b80c */ /* 0x040fe40004f21670 */
[----:B------:R-:W-:Y:S01]  /*23a0*/  @!P3 ISETP.LT.OR P0, PT, R72, 0x21, P4 ;  /* 0x000000214800b80c */ /* 0x000fe20002701670 */
[C---:B------:R-:W-:Y:S08]  /*23b0*/  HMMA.16816.F32.BF16 R12, R40.reuse, R32, R12 ;  /* 0x00000020280c723c */ /* 0x040ff0000004180c */
[----:B------:R3:W-:Y:S01]  /*23c0*/  @!P3 LDGSTS.E.BYPASS.LTC128B.128 [R218+0x900], [R104.64], !P2 ;  /* 0x0090000068dabfae */ /* 0x0007e2000d101d4c */
[C---:B------:R-:W-:Y:S03]  /*23d0*/  HMMA.16816.F32.BF16 R4, R40.reuse, R28, R4 ;  /* 0x0000001c2804723c */ /* 0x040fe60000041804 */
[----:B------:R3:W-:Y:S04]  /*23e0*/  @!P3 LDGSTS.E.BYPASS.LTC128B.128 [R218+0x1500], [R104.64+0x40], !P1 ;  /* 0x0150004068dabfae */ /* 0x0007e8000c901d4c */
[----:B------:R3:W-:Y:S01]  /*23f0*/  @!P3 LDGSTS.E.BYPASS.LTC128B.128 [R218+0x2100], [R104.64+0x80], !P0 ;  /* 0x0210008068dabfae */ /* 0x0007e2000c101d4c */
[----:B------:R-:W-:Y:S01]  /*2400*/  HMMA.16816.F32.BF16 R16, R40, R38, R16 ;  /* 0x000000262810723c */ /* 0x000fe20000041810 */
[----:B------:R-:W-:-:S02]  /*2410*/  ISETP.GT.AND P0, PT, R97, R219, PT ;  /* 0x000000db6100720c */ /* 0x000fc40003f04270 */
[----:B------:R-:W-:Y:S04]  /*2420*/  LDSM.16.M88.4 R88, [R217+0x7900] ;  /* 0x00790000d958783b */ /* 0x000fe80000000200 */
[----:B------:R-:W4:Y:S01]  /*2430*/  LDSM.16.M88.4 R84, [R216+0x3100] ;  /* 0x00310000d854783b */ /* 0x000f220000000200 */
[C---:B------:R-:W-:Y:S03]  /*2440*/  HMMA.16816.F32.BF16 R8, R40.reuse, R34, R8 ;  /* 0x000000222808723c */ /* 0x040fe60000041808 */
[----:B------:R-:W5:Y:S04]  /*2450*/  LDSM.16.M88.4 R80, [R216+0x3500] ;  /* 0x00350000d850783b */ /* 0x000f680000000200 */
[----:B------:R-:W3:Y:S01]  /*2460*/  LDSM.16.M88.4 R76, [R216+0x3900] ;  /* 0x00390000d84c783b */ /* 0x000ee20000000200 */
[----:B------:R-:W-:Y:S03]  /*2470*/  HMMA.16816.F32.BF16 R48, R40, R30, R48 ;  /* 0x0000001e2830723c */ /* 0x000fe60000041830 */
[----:B--2---:R-:W2:Y:S04]  /*2480*/  LDSM.16.M88.4 R72, [R217+0x6900] ;  /* 0x00690000d948783b */ /* 0x004ea80000000200 */
[----:B------:R-:W-:Y:S01]  /*2490*/  LDSM.16.M88.4 R40, [R215+0x1400] ;  /* 0x00140000d728783b */ /* 0x000fe20000000200 */
[C---:B-1----:R-:W-:Y:S03]  /*24a0*/  HMMA.16816.F32.BF16 R68, R24.reuse, R36, R68 ;  /* 0x000000241844723c */ /* 0x042fe60000041844 */
[----:B------:R-:W0:Y:S05]  /*24b0*/  LDGDEPBAR ;  /* 0x00000000000079af */ /* 0x000e2a0000000000 */
[C---:B------:R-:W-:Y:S08]  /*24c0*/  HMMA.16816.F32.BF16 R60, R24.reuse, R32, R60 ;  /* 0x00000020183c723c */ /* 0x040ff0000004183c */
[C---:B------:R-:W-:Y:S08]  /*24d0*/  HMMA.16816.F32.BF16 R52, R24.reuse, R28, R52 ;  /* 0x0000001c1834723c */ /* 0x040ff00000041834 */
[C---:B------:R-:W-:Y:S01]  /*24e0*/  HMMA.16816.F32.BF16 R64, R24.reuse, R38, R64 ;  /* 0x000000261840723c */ /* 0x040fe20000041840 */
[----:B------:R-:W-:Y:S07]  /*24f0*/  LDSM.16.M88.4 R36, [R213+0x7900] ;  /* 0x00790000d524783b */ /* 0x000fee0000000200 */
[C---:B------:R-:W-:Y:S01]  /*2500*/  HMMA.16816.F32.BF16 R56, R24.reuse, R34, R56 ;  /* 0x000000221838723c */ /* 0x040fe20000041838 */
[----:B------:R-:W1:Y:S07]  /*2510*/  LDSM.16.M88.4 R32, [R215+0xc00] ;  /* 0x000c0000d720783b */ /* 0x000e6e0000000200 */
[----:B------:R-:W-:Y:S01]  /*2520*/  HMMA.16816.F32.BF16 R44, R24, R30, R44 ;  /* 0x0000001e182c723c */ /* 0x000fe2000004182c */
[----:B------:R-:W1:Y:S04]  /*2530*/  LDSM.16.M88.4 R28, [R215+0x1000] ;  /* 0x00100000d71c783b */ /* 0x000e680000000200 */
[----:B------:R-:W1:Y:S03]  /*2540*/  LDSM.16.M88.4 R24, [R213+0x6900] ;  /* 0x00690000d518783b */ /* 0x000e660000000200 */
[C---:B----4-:R-:W-:Y:S08]  /*2550*/  HMMA.16816.F32.BF16 R20, R88.reuse, R84, R20 ;  /* 0x000000545814723c */ /* 0x050ff00000041814 */
[C---:B-----5:R-:W-:Y:S08]  /*2560*/  HMMA.16816.F32.BF16 R12, R88.reuse, R80, R12 ;  /* 0x00000050580c723c */ /* 0x060ff0000004180c */
[C---:B---3--:R-:W-:Y:S08]  /*2570*/  HMMA.16816.F32.BF16 R4, R88.reuse, R76, R4 ;  /* 0x0000004c5804723c */ /* 0x048ff00000041804 */
[C---:B------:R-:W-:Y:S08]  /*2580*/  HMMA.16816.F32.BF16 R16, R88.reuse, R86, R16 ;  /* 0x000000565810723c */ /* 0x040ff00000041810 */
[C---:B------:R-:W-:Y:S08]  /*2590*/  HMMA.16816.F32.BF16 R8, R88.reuse, R82, R8 ;  /* 0x000000525808723c */ /* 0x040ff00000041808 */
[----:B------:R-:W-:Y:S01]  /*25a0*/  HMMA.16816.F32.BF16 R48, R88, R78, R48 ;  /* 0x0000004e5830723c */ /* 0x000fe20000041830 */
[----:B------:R-:W-:Y:S07]  /*25b0*/  LDSM.16.M88.4 R88, [R217+0x8900] ;  /* 0x00890000d958783b */ /* 0x000fee0000000200 */
[C---:B--2---:R-:W-:Y:S08]  /*25c0*/  HMMA.16816.F32.BF16 R68, R72.reuse, R84, R68 ;  /* 0x000000544844723c */ /* 0x044ff00000041844 */
[C---:B------:R-:W-:Y:S01]  /*25d0*/  HMMA.16816.F32.BF16 R64, R72.reuse, R86, R64 ;  /* 0x000000564840723c */ /* 0x040fe20000041840 */
[----:B------:R-:W-:Y:S07]  /*25e0*/  LDSM.16.M88.4 R84, [R217+0x9900] ;  /* 0x00990000d954783b */ /* 0x000fee0000000200 */
[C---:B------:R-:W-:Y:S08]  /*25f0*/  HMMA.16816.F32.BF16 R60, R72.reuse, R80, R60 ;  /* 0x00000050483c723c */ /* 0x040ff0000004183c */
[C---:B------:R-:W-:Y:S01]  /*2600*/  HMMA.16816.F32.BF16 R56, R72.reuse, R82, R56 ;  /* 0x000000524838723c */ /* 0x040fe20000041838 */
[----:B------:R-:W2:Y:S07]  /*2610*/  LDSM.16.M88.4 R80, [R216+0x3d00] ;  /* 0x003d0000d850783b */ /* 0x000eae0000000200 */
[C---:B------:R-:W-:Y:S08]  /*2620*/  HMMA.16816.F32.BF16 R52, R72.reuse, R76, R52 ;  /* 0x0000004c4834723c */ /* 0x040ff00000041834 */
[----:B------:R-:W-:Y:S01]  /*2630*/  HMMA.16816.F32.BF16 R44, R72, R78, R44 ;  /* 0x0000004e482c723c */ /* 0x000fe2000004182c */
[----:B------:R-:W3:Y:S04]  /*2640*/  LDSM.16.M88.4 R76, [R216+0x4100] ;  /* 0x00410000d84c783b */ /* 0x000ee80000000200 */
[----:B------:R-:W4:Y:S03]  /*2650*/  LDSM.16.M88.4 R72, [R216+0x4500] ;  /* 0x00450000d848783b */ /* 0x000f260000000200 */
[C---:B-1----:R-:W-:Y:S08]  /*2660*/  HMMA.16816.F32.BF16 R20, R36.reuse, R32, R20 ;  /* 0x000000202414723c */ /* 0x042ff00000041814 */
[C---:B------:R-:W-:Y:S08]  /*2670*/  HMMA.16816.F32.BF16 R16, R36.reuse, R34, R16 ;  /* 0x000000222410723c */ /* 0x040ff00000041810 */
[C---:B------:R-:W-:Y:S08]  /*2680*/  HMMA.16816.F32.BF16 R12, R36.reuse, R28, R12 ;  /* 0x0000001c240c723c */ /* 0x040ff0000004180c */
[C---:B------:R-:W-:Y:S08]  /*2690*/  HMMA.16816.F32.BF16 R8, R36.reuse, R30, R8 ;  /* 0x0000001e2408723c */ /* 0x040ff00000041808 */
[C---:B------:R-:W-:Y:S08]  /*26a0*/  HMMA.16816.F32.BF16 R4, R36.reuse, R40, R4 ;  /* 0x000000282404723c */ /* 0x040ff00000041804 */
[----:B------:R-:W-:Y:S01]  /*26b0*/  HMMA.16816.F32.BF16 R48, R36, R42, R48 ;  /* 0x0000002a2430723c */ /* 0x000fe20000041830 */
[----:B------:R-:W-:Y:S07]  /*26c0*/  LDSM.16.M88.4 R36, [R213+0x9900] ;  /* 0x00990000d524783b */ /* 0x000fee0000000200 */
[C---:B------:R-:W-:Y:S08]  /*26d0*/  HMMA.16816.F32.BF16 R68, R24.reuse, R32, R68 ;  /* 0x000000201844723c */ /* 0x040ff00000041844 */
[C---:B------:R-:W-:Y:S01]  /*26e0*/  HMMA.16816.F32.BF16 R64, R24.reuse, R34, R64 ;  /* 0x000000221840723c */ /* 0x040fe20000041840 */
[----:B------:R-:W1:Y:S07]  /*26f0*/  LDSM.16.M88.4 R32, [R215+0x1800] ;  /* 0x00180000d720783b */ /* 0x000e6e0000000200 */
[C---:B------:R-:W-:Y:S08]  /*2700*/  HMMA.16816.F32.BF16 R60, R24.reuse, R28, R60 ;  /* 0x0000001c183c723c */ /* 0x040ff0000004183c */
[C---:B------:R-:W-:Y:S01]  /*2710*/  HMMA.16816.F32.BF16 R56, R24.reuse, R30, R56 ;  /* 0x0000001e1838723c */ /* 0x040fe20000041838 */
[----:B------:R-:W5:Y:S07]  /*2720*/  LDSM.16.M88.4 R28, [R215+0x1c00] ;  /* 0x001c0000d71c783b */ /* 0x000f6e0000000200 */
[C---:B------:R-:W-:Y:S08]  /*2730*/  HMMA.16816.F32.BF16 R52, R24.reuse, R40, R52 ;  /* 0x000000281834723c */ /* 0x040ff00000041834 */
[----:B------:R-:W-:Y:S01]  /*2740*/  HMMA.16816.F32.BF16 R44, R24, R42, R44 ;  /* 0x0000002a182c723c */ /* 0x000fe2000004182c */
[----:B------:R-:W1:Y:S04]  /*2750*/  LDSM.16.M88.4 R24, [R215+0x2000] ;  /* 0x00200000d718783b */ /* 0x000e680000000200 */
[----:B------:R-:W1:Y:S01]  /*2760*/  LDSM.16.M88.4 R40, [R213+0x8900] ;  /* 0x00890000d528783b */ /* 0x000e620000000200 */
[----:B------:R-:W-:-:S04]  /*2770*/  DEPBAR.LE SB0, 0x0 ;  /* 0x000080000000791a */ /* 0x000fc80000000000 */
[C---:B--2---:R-:W-:Y:S08]  /*2780*/  HMMA.16816.F32.BF16 R20, R84.reuse, R80, R20 ;  /* 0x000000505414723c */ /* 0x044ff00000041814 */
[C---:B------:R-:W-:Y:S08]  /*2790*/  HMMA.16816.F32.BF16 R16, R84.reuse, R82, R16 ;  /* 0x000000525410723c */ /* 0x040ff00000041810 */
[C---:B---3--:R-:W-:Y:S08]  /*27a0*/  HMMA.16816.F32.BF16 R12, R84.reuse, R76, R12 ;  /* 0x0000004c540c723c */ /* 0x048ff0000004180c */
[C---:B------:R-:W-:Y:S08]  /*27b0*/  HMMA.16816.F32.BF16 R8, R84.reuse, R78, R8 ;  /* 0x0000004e5408723c */ /* 0x040ff00000041808 */
[C---:B----4-:R-:W-:Y:S08]  /*27c0*/  HMMA.16816.F32.BF16 R4, R84.reuse, R72, R4 ;  /* 0x000000485404723c */ /* 0x050ff00000041804 */
[----:B------:R-:W-:Y:S08]  /*27d0*/  HMMA.16816.F32.BF16 R48, R84, R74, R48 ;  /* 0x0000004a5430723c */ /* 0x000ff00000041830 */
[C---:B------:R-:W-:Y:S08]  /*27e0*/  HMMA.16816.F32.BF16 R68, R88.reuse, R80, R68 ;  /* 0x000000505844723c */ /* 0x040ff00000041844 */
[C---:B------:R-:W-:Y:S08]  /*27f0*/  HMMA.16816.F32.BF16 R64, R88.reuse, R82, R64 ;  /* 0x000000525840723c */ /* 0x040ff00000041840 */
[C---:B------:R-:W-:Y:S08]  /*2800*/  HMMA.16816.F32.BF16 R60, R88.reuse, R76, R60 ;  /* 0x0000004c583c723c */ /* 0x040ff0000004183c */
[C---:B------:R-:W-:Y:S08]  /*2810*/  HMMA.16816.F32.BF16 R56, R88.reuse, R78, R56 ;  /* 0x0000004e5838723c */ /* 0x040ff00000041838 */
[C---:B------:R-:W-:Y:S08]  /*2820*/  HMMA.16816.F32.BF16 R52, R88.reuse, R72, R52 ;  /* 0x000000485834723c */ /* 0x040ff00000041834 */
[----:B------:R-:W-:Y:S08]  /*2830*/  HMMA.16816.F32.BF16 R44, R88, R74, R44 ;  /* 0x0000004a582c723c */ /* 0x000ff0000004182c */
[C---:B-1----:R-:W-:Y:S08]  /*2840*/  HMMA.16816.F32.BF16 R20, R36.reuse, R32, R20 ;  /* 0x000000202414723c */ /* 0x042ff00000041814 */
[C---:B------:R-:W-:Y:S08]  /*2850*/  HMMA.16816.F32.BF16 R16, R36.reuse, R34, R16 ;  /* 0x000000222410723c */ /* 0x040ff00000041810 */
[C---:B-----5:R-:W-:Y:S08]  /*2860*/  HMMA.16816.F32.BF16 R12, R36.reuse, R28, R12 ;  /* 0x0000001c240c723c */ /* 0x060ff0000004180c */
[C---:B------:R-:W-:Y:S08]  /*2870*/  HMMA.16816.F32.BF16 R8, R36.reuse, R30, R8 ;  /* 0x0000001e2408723c */ /* 0x040ff00000041808 */
[C---:B------:R-:W-:Y:S07]  /*2880*/  HMMA.16816.F32.BF16 R72, R36.reuse, R24, R4 ;  /* 0x000000182448723c */ /* 0x040fee0000041804 */
[----:B------:R-:W-:Y:S01]  /*2890*/  IMAD.IADD R4, R100, 0x1, R101 ;  /* 0x0000000164047824 */ /* 0x000fe200078e0265 */
[----:B------:R-:W-:Y:S08]  /*28a0*/  HMMA.16816.F32.BF16 R48, R36, R26, R48 ;  /* 0x0000001a2430723c */ /* 0x000ff00000041830 */
[C---:B------:R-:W-:Y:S08]  /*28b0*/  HMMA.16816.F32.BF16 R68, R40.reuse, R32, R68 ;  /* 0x000000202844723c */ /* 0x040ff00000041844 */
[C---:B------:R-:W-:Y:S08]  /*28c0*/  HMMA.16816.F32.BF16 R64, R40.reuse, R34, R64 ;  /* 0x000000222840723c */ /* 0x040ff00000041840 */
[C---:B------:R-:W-:Y:S08]  /*28d0*/  HMMA.16816.F32.BF16 R60, R40.reuse, R28, R60 ;  /* 0x0000001c283c723c */ /* 0x040ff0000004183c */
[C---:B------:R-:W-:Y:S08]  /*28e0*/  HMMA.16816.F32.BF16 R56, R40.reuse, R30, R56 ;  /* 0x0000001e2838723c */ /* 0x040ff00000041838 */
[C---:B------:R-:W-:Y:S08]  /*28f0*/  HMMA.16816.F32.BF16 R52, R40.reuse, R24, R52 ;  /* 0x000000182834723c */ /* 0x040ff00000041834 */
[----:B------:R-:W-:Y:S01]  /*2900*/  HMMA.16816.F32.BF16 R44, R40, R26, R44 ;  /* 0x0000001a282c723c */ /* 0x000fe2000004182c */
[----:B------:R-:W-:Y:S06]  /*2910*/  BAR.SYNC.DEFER_BLOCKING 0x0 ;  /* 0x0000000000007b1d */ /* 0x000fec0000010000 */
[----:B------:R-:W-:Y:S05]  /*2920*/  @!P0 BRA `(.L_x_386) ;  /* 0x000001a000008947 */ /* 0x000fea0003800000 */
[----:B------:R-:W-:Y:S02]  /*2930*/  IADD3 R6, -R239, 0x30, RZ ;  /* 0x00000030ef067810 */ /* 0x000fe40007ffe1ff */
[----:B------:R-:W-:-:S02]  /*2940*/  IADD3 R7, R154, -0x2, RZ ;  /* 0xfffffffe9a077810 */ /* 0x000fc40007ffe0ff */
[----:B------:R-:W-:Y:S02]  /*2950*/  ISETP.GE.AND P2, PT, R6, 0x21, PT ;  /* 0x000000210600780c */ /* 0x000fe40003f46270 */
[----:B------:R-:W-:Y:S01]  /*2960*/  SHF.R.S32.HI R5, RZ, 0x1f, R7 ;  /* 0x0000001fff057819 */ /* 0x000fe20000011407 */
[-C--:B------:R-:W-:Y:S02]  /*2970*/  IMAD R3, R3, R7.reuse, RZ ;  /* 0x0000000703037224 */ /* 0x080fe400078e02ff */
[----:B------:R-:W-:-:S04]  /*2980*/  IMAD.WIDE.U32 R26, R98, R7, RZ ;  /* 0x00000007621a7225 */ /* 0x000fc800078e00ff */
[----:B------:R-:W-:-:S04]  /*2990*/  IMAD R3, R5, R98, R3 ;  /* 0x0000006205037224 */ /* 0x000fc800078e0203 */
[----:B------:R-:W-:Y:S01]  /*29a0*/  IMAD.IADD R3, R27, 0x1, R3 ;  /* 0x000000011b037824 */ /* 0x000fe200078e0203 */
[----:B------:R-:W-:-:S04]  /*29b0*/  @P2 IADD3 R24, P1, P0, R224, R26, R228 ;  /* 0x0000001ae0182210 */ /* 0x000fc8000783e0e4 */
[----:B------:R-:W-:Y:S02]  /*29c0*/  @P2 IADD3.X R5, R237, R3, R229, P1, P0 ;  /* 0x00000003ed052210 */ /* 0x000fe40000fe04e5 */
[----:B------:R-:W-:-:S13]  /*29d0*/  ISETP.GE.AND P1, PT, R6, 0x1, PT ;  /* 0x000000010600780c */ /* 0x000fda0003f26270 */
[----:B------:R-:W-:-:S05]  /*29e0*/  @P1 IADD3 R26, P0, R224, R26, RZ ;  /* 0x0000001ae01a1210 */ /* 0x000fca0007f1e0ff */
[----:B------:R-:W-:Y:S01]  /*29f0*/  @P1 IMAD.X R3, R3, 0x1, R237, P0 ;  /* 0x0000000103031824 */ /* 0x000fe200000e06ed */
[----:B------:R-:W-:-:S04]  /*2a00*/  @P2 LEA R6, P0, R24, c[0x0][0x1c8], 0x1 ;  /* 0x0000720018062a11 */ /* 0x000fc800078008ff */
[----:B------:R-:W-:Y:S02]  /*2a10*/  @P2 LEA.HI.X R7, R24, c[0x0][0x1cc], R5, 0x1, P0 ;  /* 0x0000730018072a11 */ /* 0x000fe400000f0c05 */
[----:B------:R-:W-:-:S04]  /*2a20*/  @P1 LEA R24, P0, R26, c[0x0][0x1c8], 0x1 ;  /* 0x000072001a181a11 */ /* 0x000fc800078008ff */
[----:B------:R-:W-:-:S05]  /*2a30*/  @P1 LEA.HI.X R25, R26, c[0x0][0x1cc], R3, 0x1, P0 ;  /* 0x000073001a191a11 */ /* 0x000fca00000f0c03 */
        /* <DEDUP_REMOVED lines=9> */
.L_x_386:
[----:B-1----:R-:W-:Y:S01]  /*2ad0*/  LOP3.LUT R6, R95, 0xffffffe0, RZ, 0xc0, !PT ;  /* 0xffffffe05f067812 */ /* 0x002fe200078ec0ff */
[----:B------:R-:W-:Y:S01]  /*2ae0*/  FMUL.FTZ R35, R61, c[0x0][0x320] ;  /* 0x0000c8003d237a20 */ /* 0x000fe20000410000 */
[----:B------:R-:W-:Y:S01]  /*2af0*/  SHF.R.S32.HI R25, RZ, 0x1f, R94 ;  /* 0x0000001fff197819 */ /* 0x000fe2000001145e */
[----:B------:R-:W-:Y:S01]  /*2b00*/  FMUL.FTZ R39, R69, c[0x0][0x320] ;  /* 0x0000c80045277a20 */ /* 0x000fe20000410000 */
[----:B------:R-:W-:Y:S01]  /*2b10*/  PLOP3.LUT P1, PT, PT, PT, UP2, 0x80, 0x0 ;  /* 0x000000000000781c */ /* 0x000fe20003f2f028 */
[----:B------:R-:W-:Y:S01]  /*2b20*/  IMAD.IADD R93, R93, 0x1, -R6 ;  /* 0x000000015d5d7824 */ /* 0x000fe200078e0a06 */
[----:B------:R-:W-:Y:S01]  /*2b30*/  LEA.HI R25, R25, R94, RZ, 0x2 ;  /* 0x0000005e19197211 */ /* 0x000fe200078f10ff */
[----:B------:R-:W-:Y:S01]  /*2b40*/  FMUL.FTZ R41, R68, c[0x0][0x320] ;  /* 0x0000c80044297a20 */ /* 0x000fe20000410000 */
[----:B------:R-:W-:Y:S01]  /*2b50*/  PLOP3.LUT P0, PT, PT, PT, UP2, 0x80, 0x0 ;  /* 0x000000000000781c */ /* 0x000fe20003f0f028 */
[----:B------:R-:W-:Y:S01]  /*2b60*/  FMUL.FTZ R7, R64, c[0x0][0x320] ;  /* 0x0000c80040077a20 */ /* 0x000fe20000410000 */
[----:B------:R-:W-:Y:S01]  /*2b70*/  SHF.R.S32.HI R6, RZ, 0x1f, R93 ;  /* 0x0000001fff067819 */ /* 0x000fe2000001145d */
[----:B------:R-:W-:Y:S01]  /*2b80*/  FMUL.FTZ R5, R65, c[0x0][0x320] ;  /* 0x0000c80041057a20 */ /* 0x000fe20000410000 */
[----:B------:R-:W-:Y:S01]  /*2b90*/  LOP3.LUT R25, R25, 0xffffffc, RZ, 0xc0, !PT ;  /* 0x0ffffffc19197812 */ /* 0x000fe200078ec0ff */
[----:B------:R-:W-:Y:S01]  /*2ba0*/  FMUL.FTZ R37, R60, c[0x0][0x320] ;  /* 0x0000c8003c257a20 */ /* 0x000fe20000410000 */
[----:B------:R-:W-:Y:S01]  /*2bb0*/  LEA.HI R3, R6, R93, RZ, 0x2 ;  /* 0x0000005d06037211 */ /* 0x000fe200078f10ff */
[----:B------:R-:W-:Y:S01]  /*2bc0*/  FMUL.FTZ R33, R56, c[0x0][0x320] ;  /* 0x0000c80038217a20 */ /* 0x000fe20000410000 */
[----:B------:R-:W-:Y:S01]  /*2bd0*/  LEA.HI R6, R96, R96, RZ, 0x1 ;  /* 0x0000006060067211 */ /* 0x000fe200078f08ff */
[----:B------:R-:W-:Y:S01]  /*2be0*/  IMAD.IADD R25, R94, 0x1, -R25 ;  /* 0x000000015e197824 */ /* 0x000fe200078e0a19 */
[----:B------:R-:W-:Y:S01]  /*2bf0*/  LEA.HI.SX32 R24, R3, UR9, 0x1e ;  /* 0x0000000903187c11 */ /* 0x000fe2000f8ff2ff */
[----:B------:R-:W-:Y:S01]  /*2c00*/  FMUL.FTZ R29, R52, c[0x0][0x320] ;  /* 0x0000c800341d7a20 */ /* 0x000fe20000410000 */
[----:B------:R-:W-:Y:S01]  /*2c10*/  LOP3.LUT R27, R6, 0x1ffffffe, RZ, 0xc0, !PT ;  /* 0x1ffffffe061b7812 */ /* 0x000fe200078ec0ff */
[----:B------:R-:W-:Y:S01]  /*2c20*/  FMUL.FTZ R26, R44, c[0x0][0x320] ;  /* 0x0000c8002c1a7a20 */ /* 0x000fe20000410000 */
[----:B------:R-:W1:Y:S01]  /*2c30*/  MUFU.TANH R41, R41 ;  /* 0x0000002900297308 */ /* 0x000e620000002400 */
[----:B------:R-:W-:Y:S01]  /*2c40*/  IMAD R24, R25, 0x10, R24 ;  /* 0x0000001019187824 */ /* 0x000fe200078e0218 */
[----:B------:R-:W-:Y:S01]  /*2c50*/  SHF.L.U32 R25, R6, 0x5, RZ ;  /* 0x0000000506197819 */ /* 0x000fe200000006ff */
[----:B------:R-:W-:Y:S01]  /*2c60*/  IMAD.IADD R27, R96, 0x1, -R27 ;  /* 0x00000001601b7824 */ /* 0x000fe200078e0a1b */
[----:B------:R-:W-:Y:S01]  /*2c70*/  ULDC UR6, c[0x0][0x324] ;  /* 0x0000c90000067ab9 */ /* 0x000fe20000000800 */
[----:B------:R-:W-:Y:S01]  /*2c80*/  FMUL.FTZ R31, R57, c[0x0][0x320] ;  /* 0x0000c800391f7a20 */ /* 0x000fe20000410000 */
[----:B------:R-:W-:Y:S01]  /*2c90*/  LOP3.LUT R25, R25, 0xffffffc0, RZ, 0xc0, !PT ;  /* 0xffffffc019197812 */ /* 0x000fe200078ec0ff */
[----:B------:R-:W-:Y:S01]  /*2ca0*/  ULOP3.LUT UR6, URZ, UR6, URZ, 0x33, !UPT ;  /* 0x000000063f067292 */ /* 0x000fe2000f8e333f */
[----:B------:R-:W2:Y:S01]  /*2cb0*/  MUFU.TANH R39, R39 ;  /* 0x0000002700277308 */ /* 0x000ea20000002400 */
[----:B------:R-:W0:Y:S02]  /*2cc0*/  LDGDEPBAR ;  /* 0x00000000000079af */ /* 0x000e240000000000 */
[----:B------:R-:W-:-:S02]  /*2cd0*/  IMAD.IADD R24, R25, 0x1, R24 ;  /* 0x0000000119187824 */ /* 0x000fc400078e0218 */
[----:B------:R-:W-:-:S03]  /*2ce0*/  FMUL.FTZ R25, R45, c[0x0][0x320] ;  /* 0x0000c8002d197a20 */ /* 0x000fc60000410000 */
[----:B------:R-:W-:Y:S01]  /*2cf0*/  LEA R222, R27, R24, 0x3 ;  /* 0x000000181bde7211 */ /* 0x000fe200078e18ff */
[----:B------:R-:W-:Y:S01]  /*2d00*/  FMUL.FTZ R27, R53, c[0x0][0x320] ;  /* 0x0000c800351b7a20 */ /* 0x000fe20000410000 */
[----:B------:R-:W3:Y:S03]  /*2d10*/  MUFU.TANH R7, R7 ;  /* 0x0000000700077308 */ /* 0x000ee60000002400 */
[----:B------:R-:W-:-:S04]  /*2d20*/  @P1 IMAD.HI.U32 R6, R222, c[0x0][0x2c8], RZ ;  /* 0x0000b200de061a27 */ /* 0x000fc800078e00ff */
[----:B------:R-:W-:Y:S01]  /*2d30*/  IMAD.MOV.U32 R61, RZ, RZ, R222 ;  /* 0x000000ffff3d7224 */ /* 0x000fe200078e00de */
[----:B------:R-:W-:Y:S01]  /*2d40*/  @P0 SHF.R.U32.HI R61, RZ, c[0x0][0x2cc], R6 ;  /* 0x0000b300ff3d0a19 */ /* 0x000fe20000011606 */
[----:B------:R-:W4:Y:S01]  /*2d50*/  MUFU.TANH R5, R5 ;  /* 0x0000000500057308 */ /* 0x000f220000002400 */
[----:B------:R-:W-:Y:S02]  /*2d60*/  LOP3.LUT R6, R3, 0x7ffffffc, RZ, 0xc0, !PT ;  /* 0x7ffffffc03067812 */ /* 0x000fe400078ec0ff */
[----:B------:R-:W-:Y:S01]  /*2d70*/  PLOP3.LUT P0, PT, PT, PT, UP1, 0x40, 0x0 ;  /* 0x000000000000781c */ /* 0x000fe20003f0e818 */
[----:B------:R-:W5:Y:S02]  /*2d80*/  SHFL.IDX PT, R28, R61, RZ, 0x1c1f ;  /* 0x001c1fff3d1c7589 */ /* 0x000f6400000e0000 */
[----:B------:R-:W-:Y:S02]  /*2d90*/  IMAD.IADD R6, R93, 0x1, -R6 ;  /* 0x000000015d067824 */ /* 0x000fe400078e0a06 */
[----:B------:R-:W1:Y:S03]  /*2da0*/  MUFU.TANH R37, R37 ;  /* 0x0000002500257308 */ /* 0x000e660000002400 */
[----:B------:R-:W-:-:S04]  /*2db0*/  SHF.L.U32 R227, R6, 0x1, RZ ;  /* 0x0000000106e37819 */ /* 0x000fc800000006ff */
[C---:B------:R-:W-:Y:S01]  /*2dc0*/  IADD3 R69, -R227.reuse, 0x1, R2 ;  /* 0x00000001e3457810 */ /* 0x040fe20007ffe102 */
[----:B------:R-:W1:Y:S01]  /*2dd0*/  MUFU.TANH R35, R35 ;  /* 0x0000002300237308 */ /* 0x000e620000002400 */
[----:B------:R-:W-:Y:S01]  /*2de0*/  IADD3 R76, -R227, c[0x0][0x1d0], R92 ;  /* 0x00007400e34c7a10 */ /* 0x000fe20007ffe15c */
[----:B------:R-:W-:Y:S01]  /*2df0*/  IMAD.IADD R65, R92, 0x1, -R227 ;  /* 0x000000015c417824 */ /* 0x000fe200078e0ae3 */
[----:B------:R-:W-:-:S04]  /*2e00*/  IADD3 R69, R69, -c[0x0][0x168], RZ ;  /* 0x80005a0045457a10 */ /* 0x000fc80007ffe0ff */
[C---:B------:R-:W-:Y:S01]  /*2e10*/  IADD3 R77, R69.reuse, c[0x0][0x328], RZ ;  /* 0x0000ca00454d7a10 */ /* 0x040fe20007ffe0ff */
[----:B------:R-:W1:Y:S01]  /*2e20*/  MUFU.TANH R33, R33 ;  /* 0x0000002100217308 */ /* 0x000e620000002400 */
[----:B------:R-:W-:-:S03]  /*2e30*/  IADD3 R69, R69, UR6, RZ ;  /* 0x0000000645457c10 */ /* 0x000fc6000fffe0ff */
[----:B-----5:R-:W-:Y:S01]  /*2e40*/  IMAD.IADD R3, R77, 0x1, R28 ;  /* 0x000000014d037824 */ /* 0x020fe200078e021c */
[----:B------:R-:W-:-:S03]  /*2e50*/  IADD3 R6, R69, R28, RZ ;  /* 0x0000001c45067210 */ /* 0x000fc60007ffe0ff */
[----:B------:R-:W1:Y:S01]  /*2e60*/  MUFU.TANH R29, R29 ;  /* 0x0000001d001d7308 */ /* 0x000e620000002400 */
[----:B------:R-:W-:-:S07]  /*2e70*/  IMNMX R24, R3, R76, PT ;  /* 0x0000004c03187217 */ /* 0x000fce0003800200 */
[----:B------:R-:W1:Y:S08]  /*2e80*/  MUFU.TANH R27, R27 ;  /* 0x0000001b001b7308 */ /* 0x000e700000002400 */
[----:B------:R-:W1:Y:S08]  /*2e90*/  MUFU.TANH R26, R26 ;  /* 0x0000001a001a7308 */ /* 0x000e700000002400 */
[----:B------:R-:W1:Y:S08]  /*2ea0*/  MUFU.TANH R25, R25 ;  /* 0x0000001900197308 */ /* 0x000e700000002400 */
[----:B------:R-:W1:Y:S01]  /*2eb0*/  MUFU.TANH R31, R31 ;  /* 0x0000001f001f7308 */ /* 0x000e620000002400 */
[----:B------:R-:W-:Y:S05]  /*2ec0*/  @P0 BRA `(.L_x_387) ;  /* 0x0000015000000947 */ /* 0x000fea0003800000 */
[----:B--234-:R-:W-:Y:S01]  /*2ed0*/  IADD3 R28, R28, c[0x0][0x1d0], RZ ;  /* 0x000074001c1c7a10 */ /* 0x01cfe20007ffe0ff */
[----:B------:R-:W-:Y:S03]  /*2ee0*/  BSSY B0, `(.L_x_388) ;  /* 0x000000f000007945 */ /* 0x000fe60003800000 */
[----:B------:R-:W-:-:S04]  /*2ef0*/  IADD3 R28, R28, -c[0x0][0x168], RZ ;  /* 0x80005a001c1c7a10 */ /* 0x000fc80007ffe0ff */
        /* <DEDUP_REMOVED lines=9> */
.L_x_389:
[----:B------:R-:W-:-:S04]  /*2f90*/  MOV R2, c[0x0][0x32c] ;  /* 0x0000cb0000027a02 */ /* 0x000fc80000000f00 */
[----:B------:R-:W-:-:S13]  /*2fa0*/  ISETP.NE.AND P0, PT, R2, 0x1, PT ;  /* 0x000000010200780c */ /* 0x000fda0003f05270 */
[----:B------:R-:W-:-:S05]  /*2fb0*/  @P0 IMAD.HI.U32 R2, R28, c[0x0][0x330], RZ ;  /* 0x0000cc001c020a27 */ /* 0x000fca00078e00ff */
[----:B------:R-:W-:Y:S02]  /*2fc0*/  @P0 SHF.R.U32.HI R28, RZ, c[0x0][0x334], R2 ;  /* 0x0000cd00ff1c0a19 */ /* 0x000fe40000011602 */
.L_x_390:
[----:B------:R-:W-:Y:S05]  /*2fd0*/  BSYNC B0 ;  /* 0x0000000000007941 */ /* 0x000fea0003800000 */
.L_x_388:
[----:B------:R-:W-:-:S05]  /*2fe0*/  IMAD R43, R28, c[0x0][0x32c], R65 ;  /* 0x0000cb001c2b7a24 */ /* 0x000fca00078e0241 */
[----:B------:R-:W-:Y:S02]  /*2ff0*/  IADD3 R3, R43, c[0x0][0x32c], RZ ;  /* 0x0000cb002b037a10 */ /* 0x000fe40007ffe0ff */
[----:B------:R-:W-:Y:S02]  /*3000*/  IMNMX R6, R6, R43, !PT ;  /* 0x0000002b06067217 */ /* 0x000fe40007800200 */
[----:B------:R-:W-:Y:S02]  /*3010*/  IMNMX R24, R24, R3, PT ;  /* 0x0000000318187217 */ /* 0x000fe40003800200 */
.L_x_387:
[C---:B--234-:R-:W-:Y:S01]  /*3020*/  ISETP.GE.AND P0, PT, R92.reuse, 0x2, PT ;  /* 0x000000025c00780c */ /* 0x05cfe20003f06270 */
[----:B------:R-:W2:Y:S01]  /*3030*/  SHFL.IDX PT, R38, R61, 0x1, 0x1c1f ;  /* 0x003c1f003d267f89 */ /* 0x000ea200000e0000 */
[----:B------:R-:W-:Y:S01]  /*3040*/  ISETP.GE.AND P1, PT, R92, 0x9, PT ;  /* 0x000000095c00780c */ /* 0x000fe20003f26270 */
[----:B------:R-:W-:Y:S01]  /*3050*/  FMUL.FTZ R28, R54, c[0x0][0x320] ;  /* 0x0000c800361c7a20 */ /* 0x000fe20000410000 */
[----:B------:R-:W-:Y:S01]  /*3060*/  P2R R68, PR, RZ, 0x1 ;  /* 0x00000001ff447803 */ /* 0x000fe20000000000 */
[----:B------:R-:W-:Y:S01]  /*3070*/  FMUL.FTZ R36, R62, c[0x0][0x320] ;  /* 0x0000c8003e247a20 */ /* 0x000fe20000410000 */
[----:B------:R-:W-:Y:S01]  /*3080*/  ISETP.GT.AND P0, PT, R6, 0x1, !P0 ;  /* 0x000000010600780c */ /* 0x000fe20004704270 */
[----:B------:R-:W-:Y:S01]  /*3090*/  FMUL.FTZ R34, R63, c[0x0][0x320] ;  /* 0x0000c8003f227a20 */ /* 0x000fe20000410000 */
[----:B------:R-:W-:Y:S01]  /*30a0*/  P2R R64, PR, RZ, 0x2 ;  /* 0x00000002ff407803 */ /* 0x000fe20000000000 */
[----:B------:R-:W-:Y:S01]  /*30b0*/  FMUL.FTZ R32, R58, c[0x0][0x320] ;  /* 0x0000c8003a207a20 */ /* 0x000fe20000410000 */
[----:B------:R-:W-:Y:S01]  /*30c0*/  ISETP.LT.OR P0, PT, R24, 0x2, P0 ;  /* 0x000000021800780c */ /* 0x000fe20000701670 */
[----:B------:R-:W-:Y:S01]  /*30d0*/  FMUL.FTZ R30, R59, c[0x0][0x320] ;  /* 0x0000c8003b1e7a20 */ /* 0x000fe20000410000 */
[----:B------:R-:W-:Y:S01]  /*30e0*/  ISETP.GE.AND P2, PT, R92, 0x29, PT ;  /* 0x000000295c00780c */ /* 0x000fe20003f46270 */
[----:B------:R-:W-:Y:S01]  /*30f0*/  FMUL.FTZ R40, R71, c[0x0][0x320] ;  /* 0x0000c80047287a20 */ /* 0x000fe20000410000 */
[----:B------:R-:W-:Y:S01]  /*3100*/  FSEL R39, R39, -INF , !P0 ;  /* 0xff80000027277808 */ /* 0x000fe20004000000 */
[----:B------:R-:W-:Y:S01]  /*3110*/  FMUL.FTZ R54, R66, c[0x0][0x320] ;  /* 0x0000c80042367a20 */ /* 0x000fe20000410000 */
[----:B------:R-:W-:Y:S01]  /*3120*/  ISETP.GT.AND P0, PT, R6, 0x8, !P1 ;  /* 0x000000080600780c */ /* 0x000fe20004f04270 */
[----:B------:R-:W-:Y:S01]  /*3130*/  FMUL.FTZ R57, R46, c[0x0][0x320] ;  /* 0x0000c8002e397a20 */ /* 0x000fe20000410000 */
[----:B------:R-:W-:Y:S01]  /*3140*/  ISETP.GE.AND P1, PT, R92, 0xa, PT ;  /* 0x0000000a5c00780c */ /* 0x000fe20003f26270 */
[----:B------:R-:W-:Y:S01]  /*3150*/  FMUL.FTZ R56, R47, c[0x0][0x320] ;  /* 0x0000c8002f387a20 */ /* 0x000fe20000410000 */
[----:B------:R-:W-:Y:S01]  /*3160*/  ISETP.LT.OR P0, PT, R24, 0x9, P0 ;  /* 0x000000091800780c */ /* 0x000fe20000701670 */
[----:B------:R-:W-:Y:S01]  /*3170*/  FMUL.FTZ R44, R70, c[0x0][0x320] ;  /* 0x0000c800462c7a20 */ /* 0x000fe20000410000 */
[----:B------:R-:W-:Y:S01]  /*3180*/  P2R R60, PR, RZ, 0x2 ;  /* 0x00000002ff3c7803 */ /* 0x000fe20000000000 */
[----:B------:R-:W3:Y:S01]  /*3190*/  MUFU.TANH R36, R36 ;  /* 0x0000002400247308 */ /* 0x000ee20000002400 */
[----:B------:R-:W-:Y:S01]  /*31a0*/  FSEL R7, R7, -INF , !P0 ;  /* 0xff80000007077808 */ /* 0x000fe20004000000 */
[--C-:B--2---:R-:W-:Y:S01]  /*31b0*/  IMAD.IADD R47, R77, 0x1, R38.reuse ;  /* 0x000000014d2f7824 */ /* 0x104fe200078e0226 */
[----:B------:R-:W-:Y:S01]  /*31c0*/  ISETP.GT.AND P0, PT, R6, 0x9, !P1 ;  /* 0x000000090600780c */ /* 0x000fe20004f04270 */
[----:B------:R-:W-:Y:S01]  /*31d0*/  IMAD.IADD R46, R69, 0x1, R38 ;  /* 0x00000001452e7824 */ /* 0x000fe200078e0226 */
[----:B------:R-:W-:-:S02]  /*31e0*/  ISETP.GE.AND P1, PT, R92, 0x11, PT ;  /* 0x000000115c00780c */ /* 0x000fc40003f26270 */
[----:B------:R-:W-:Y:S01]  /*31f0*/  ISETP.LT.OR P0, PT, R24, 0xa, P0 ;  /* 0x0000000a1800780c */ /* 0x000fe20000701670 */
[----:B------:R-:W2:Y:S01]  /*3200*/  MUFU.TANH R34, R34 ;  /* 0x0000002200227308 */ /* 0x000ea20000002400 */
[----:B------:R-:W-:Y:S02]  /*3210*/  P2R R53, PR, RZ, 0x2 ;  /* 0x00000002ff357803 */ /* 0x000fe40000000000 */
[----:B------:R-:W-:Y:S02]  /*3220*/  FSEL R5, R5, -INF , !P0 ;  /* 0xff80000005057808 */ /* 0x000fe40004000000 */
[----:B------:R-:W-:Y:S02]  /*3230*/  ISETP.GT.AND P0, PT, R6, 0x10, !P1 ;  /* 0x000000100600780c */ /* 0x000fe40004f04270 */
[----:B------:R-:W-:Y:S01]  /*3240*/  ISETP.GE.AND P1, PT, R92, 0x12, PT ;  /* 0x000000125c00780c */ /* 0x000fe20003f26270 */
[----:B------:R-:W4:Y:S01]  /*3250*/  MUFU.TANH R32, R32 ;  /* 0x0000002000207308 */ /* 0x000f220000002400 */
[----:B------:R-:W-:-:S02]  /*3260*/  ISETP.LT.OR P0, PT, R24, 0x11, P0 ;  /* 0x000000111800780c */ /* 0x000fc40000701670 */
[----:B------:R-:W-:Y:S02]  /*3270*/  P2R R52, PR, RZ, 0x2 ;  /* 0x00000002ff347803 */ /* 0x000fe40000000000 */
[----:B-1----:R-:W-:Y:S02]  /*3280*/  FSEL R37, R37, -INF , !P0 ;  /* 0xff80000025257808 */ /* 0x002fe40004000000 */
[----:B------:R-:W-:Y:S01]  /*3290*/  ISETP.GT.AND P0, PT, R6, 0x11, !P1 ;  /* 0x000000110600780c */ /* 0x000fe20004f04270 */
[----:B------:R-:W1:Y:S01]  /*32a0*/  MUFU.TANH R30, R30 ;  /* 0x0000001e001e7308 */ /* 0x000e620000002400 */
[----:B------:R-:W-:Y:S02]  /*32b0*/  ISETP.GE.AND P1, PT, R92, 0x19, PT ;  /* 0x000000195c00780c */ /* 0x000fe40003f26270 */
[----:B------:R-:W-:Y:S02]  /*32c0*/  ISETP.LT.OR P0, PT, R24, 0x12, P0 ;  /* 0x000000121800780c */ /* 0x000fe40000701670 */
[----:B------:R-:W-:-:S02]  /*32d0*/  P2R R45, PR, RZ, 0x2 ;  /* 0x00000002ff2d7803 */ /* 0x000fc40000000000 */
[----:B------:R-:W-:Y:S01]  /*32e0*/  FSEL R35, R35, -INF , !P0 ;  /* 0xff80000023237808 */ /* 0x000fe20004000000 */
[----:B------:R-:W1:Y:S01]  /*32f0*/  MUFU.TANH R28, R28 ;  /* 0x0000001c001c7308 */ /* 0x000e620000002400 */
[----:B------:R-:W-:Y:S02]  /*3300*/  ISETP.GT.AND P0, PT, R6, 0x18, !P1 ;  /* 0x000000180600780c */ /* 0x000fe40004f04270 */
[----:B------:R-:W-:Y:S02]  /*3310*/  ISETP.GE.AND P1, PT, R92, 0x1a, PT ;  /* 0x0000001a5c00780c */ /* 0x000fe40003f26270 */
[----:B------:R-:W-:Y:S02]  /*3320*/  ISETP.LT.OR P0, PT, R24, 0x19, P0 ;  /* 0x000000191800780c */ /* 0x000fe40000701670 */
[----:B------:R-:W-:Y:S01]  /*3330*/  P2R R43, PR, RZ, 0x2 ;  /* 0x00000002ff2b7803 */ /* 0x000fe20000000000 */
[----:B------:R-:W1:Y:S01]  /*3340*/  MUFU.TANH R40, R40 ;  /* 0x0000002800287308 */ /* 0x000e620000002400 */
[----:B------:R-:W-:-:S02]  /*3350*/  FSEL R33, R33, -INF , !P0 ;  /* 0xff80000021217808 */ /* 0x000fc40004000000 */
[----:B------:R-:W-:Y:S02]  /*3360*/  ISETP.GT.AND P0, PT, R6, 0x19, !P1 ;  /* 0x000000190600780c */ /* 0x000fe40004f04270 */
[----:B------:R-:W-:Y:S02]  /*3370*/  ISETP.GE.AND P1, PT, R92, 0x21, PT ;  /* 0x000000215c00780c */ /* 0x000fe40003f26270 */
[----:B------:R-:W-:Y:S01]  /*3380*/  ISETP.LT.OR P0, PT, R24, 0x1a, P0 ;  /* 0x0000001a1800780c */ /* 0x000fe20000701670 */
[----:B------:R-:W1:Y:S01]  /*3390*/  MUFU.TANH R54, R54 ;  /* 0x0000003600367308 */ /* 0x000e620000002400 */
[----:B------:R-:W-:Y:S02]  /*33a0*/  P2R R3, PR, RZ, 0x2 ;  /* 0x00000002ff037803 */ /* 0x000fe40000000000 */
[----:B------:R-:W-:Y:S02]  /*33b0*/  FSEL R31, R31, -INF , !P0 ;  /* 0xff8000001f1f7808 */ /* 0x000fe40004000000 */
[----:B------:R-:W-:-:S02]  /*33c0*/  ISETP.GT.AND P0, PT, R6, 0x20, !P1 ;  /* 0x000000200600780c */ /* 0x000fc40004f04270 */
[----:B------:R-:W-:Y:S01]  /*33d0*/  ISETP.GE.AND P1, PT, R92, 0x22, PT ;  /* 0x000000225c00780c */ /* 0x000fe20003f26270 */
[----:B------:R-:W1:Y:S01]  /*33e0*/  MUFU.TANH R57, R57 ;  /* 0x0000003900397308 */ /* 0x000e620000002400 */
[----:B------:R-:W-:Y:S02]  /*33f0*/  ISETP.LT.OR P0, PT, R24, 0x21, P0 ;  /* 0x000000211800780c */ /* 0x000fe40000701670 */
[----:B------:R-:W-:Y:S02]  /*3400*/  P2R R42, PR, RZ, 0x2 ;  /* 0x00000002ff2a7803 */ /* 0x000fe40000000000 */
[----:B------:R-:W-:Y:S02]  /*3410*/  FSEL R29, R29, -INF , !P0 ;  /* 0xff8000001d1d7808 */ /* 0x000fe40004000000 */
[----:B------:R-:W-:Y:S01]  /*3420*/  ISETP.GT.AND P0, PT, R6, 0x21, !P1 ;  /* 0x000000210600780c */ /* 0x000fe20004f04270 */
[----:B------:R-:W1:Y:S01]  /*3430*/  MUFU.TANH R56, R56 ;  /* 0x0000003800387308 */ /* 0x000e620000002400 */
[----:B------:R-:W-:-:S02]  /*3440*/  ISETP.GE.AND P1, PT, R92, 0x1, PT ;  /* 0x000000015c00780c */ /* 0x000fc40003f26270 */
[----:B------:R-:W-:Y:S02]  /*3450*/  ISETP.LT.OR P0, PT, R24, 0x22, P0 ;  /* 0x000000221800780c */ /* 0x000fe40000701670 */
[----:B------:R-:W-:Y:S02]  /*3460*/  P2R R2, PR, RZ, 0x2 ;  /* 0x00000002ff027803 */ /* 0x000fe40000000000 */
[----:B------:R-:W-:Y:S01]  /*3470*/  FSEL R27, R27, -INF , !P0 ;  /* 0xff8000001b1b7808 */ /* 0x000fe20004000000 */
[----:B------:R-:W1:Y:S01]  /*3480*/  MUFU.TANH R44, R44 ;  /* 0x0000002c002c7308 */ /* 0x000e620000002400 */
[----:B------:R-:W-:Y:S02]  /*3490*/  ISETP.GT.AND P0, PT, R6, 0x28, !P2 ;  /* 0x000000280600780c */ /* 0x000fe40005704270 */
[----:B------:R-:W-:Y:S02]  /*34a0*/  IMNMX R47, R47, R76, PT ;  /* 0x0000004c2f2f7217 */ /* 0x000fe40003800200 */
[----:B------:R-:W-:-:S04]  /*34b0*/  ISETP.LT.OR P0, PT, R24, 0x29, P0 ;  /* 0x000000291800780c */ /* 0x000fc80000701670 */
[----:B------:R-:W-:Y:S02]  /*34c0*/  FSEL R26, R26, -INF , !P0 ;  /* 0xff8000001a1a7808 */ /* 0x000fe40004000000 */
[----:B------:R-:W-:Y:S02]  /*34d0*/  ISETP.GT.AND P0, PT, R6, RZ, !P1 ;  /* 0x000000ff0600720c */ /* 0x000fe40004f04270 */
[----:B------:R-:W-:Y:S02]  /*34e0*/  ISETP.GE.AND P1, PT, R92, 0x2a, PT ;  /* 0x0000002a5c00780c */ /* 0x000fe40003f26270 */
[----:B------:R-:W-:-:S04]  /*34f0*/  ISETP.LT.OR P0, PT, R24, 0x1, P0 ;  /* 0x000000011800780c */ /* 0x000fc80000701670 */
[----:B------:R-:W-:Y:S02]  /*3500*/  FSEL R41, R41, -INF , !P0 ;  /* 0xff80000029297808 */ /* 0x000fe40004000000 */
[----:B------:R-:W-:Y:S01]  /*3510*/  ISETP.GT.AND P0, PT, R6, 0x29, !P1 ;  /* 0x000000290600780c */ /* 0x000fe20004f04270 */
[----:B------:R-:W-:-:S03]  /*3520*/  FMUL.FTZ R6, R67, c[0x0][0x320] ;  /* 0x0000c80043067a20 */ /* 0x000fc60000410000 */
[----:B------:R-:W-:Y:S01]  /*3530*/  ISETP.LT.OR P0, PT, R24, 0x2a, P0 ;  /* 0x0000002a1800780c */ /* 0x000fe20000701670 */
[----:B------:R-:W-:Y:S02]  /*3540*/  FMUL.FTZ R24, R55, c[0x0][0x320] ;  /* 0x0000c80037187a20 */ /* 0x000fe40000410000 */
[----:B------:R-:W1:Y:S01]  /*3550*/  MUFU.TANH R6, R6 ;  /* 0x0000000600067308 */ /* 0x000e620000002400 */
[----:B------:R-:W-:Y:S02]  /*3560*/  FSEL R25, R25, -INF , !P0 ;  /* 0xff80000019197808 */ /* 0x000fe40004000000 */
[----:B------:R-:W-:-:S05]  /*3570*/  PLOP3.LUT P0, PT, PT, PT, UP1, 0x40, 0x0 ;  /* 0x000000000000781c */ /* 0x000fca0003f0e818 */
[----:B------:R-:W1:Y:S08]  /*3580*/  MUFU.TANH R24, R24 ;  /* 0x0000001800187308 */ /* 0x000e700000002400 */
        /* <DEDUP_REMOVED lines=13> */
.L_x_393:
[----:B------:R-:W-:-:S04]  /*3660*/  MOV R38, c[0x0][0x32c] ;  /* 0x0000cb0000267a02 */ /* 0x000fc80000000f00 */
[----:B------:R-:W-:-:S13]  /*3670*/  ISETP.NE.AND P0, PT, R38, 0x1, PT ;  /* 0x000000012600780c */ /* 0x000fda0003f05270 */
[----:B------:R-:W-:-:S05]  /*3680*/  @P0 IMAD.HI.U32 R38, R58, c[0x0][0x330], RZ ;  /* 0x0000cc003a260a27 */ /* 0x000fca00078e00ff */
[----:B------:R-:W-:Y:S02]  /*3690*/  @P0 SHF.R.U32.HI R58, RZ, c[0x0][0x334], R38 ;  /* 0x0000cd00ff3a0a19 */ /* 0x000fe40000011626 */
.L_x_394:
[----:B------:R-:W-:Y:S05]  /*36a0*/  BSYNC B0 ;  /* 0x0000000000007941 */ /* 0x000fea0003800000 */
.L_x_392:
[----:B------:R-:W-:-:S05]  /*36b0*/  IMAD R55, R58, c[0x0][0x32c], R65 ;  /* 0x0000cb003a377a24 */ /* 0x000fca00078e0241 */
[----:B------:R-:W-:Y:S02]  /*36c0*/  IADD3 R38, R55, c[0x0][0x32c], RZ ;  /* 0x0000cb0037267a10 */ /* 0x000fe40007ffe0ff */
[----:B------:R-:W-:Y:S02]  /*36d0*/  IMNMX R46, R46, R55, !PT ;  /* 0x000000372e2e7217 */ /* 0x000fe40007800200 */
[----:B------:R-:W-:Y:S02]  /*36e0*/  IMNMX R47, R47, R38, PT ;  /* 0x000000262f2f7217 */ /* 0x000fe40003800200 */
.L_x_391:
[----:B--234-:R-:W-:Y:S01]  /*36f0*/  ISETP.NE.AND P0, PT, R68, RZ, PT ;  /* 0x000000ff4400720c */ /* 0x01cfe20003f05270 */
[----:B------:R-:W-:Y:S02]  /*3700*/  FMUL.FTZ R12, R12, c[0x0][0x320] ;  /* 0x0000c8000c0c7a20 */ /* 0x000fe40000410000 */
[----:B------:R-:W-:Y:S01]  /*3710*/  FMUL.FTZ R88, R9, c[0x0][0x320] ;  /* 0x0000c80009587a20 */ /* 0x000fe20000410000 */
[----:B------:R-:W-:Y:S01]  /*3720*/  ISETP.GT.AND P0, PT, R46, 0x1, !P0 ;  /* 0x000000012e00780c */ /* 0x000fe20004704270 */
[----:B------:R2:W3:Y:S01]  /*3730*/  MUFU.TANH R94, R12 ;  /* 0x0000000c005e7308 */ /* 0x0004e20000002400 */
[----:B------:R-:W-:-:S02]  /*3740*/  FMUL.FTZ R13, R13, c[0x0][0x320] ;  /* 0x0000c8000d0d7a20 */ /* 0x000fc40000410000 */
[----:B------:R-:W-:Y:S01]  /*3750*/  ISETP.LT.OR P0, PT, R47, 0x2, P0 ;  /* 0x000000022f00780c */ /* 0x000fe20000701670 */
[----:B------:R-:W-:Y:S02]  /*3760*/  FMUL.FTZ R72, R72, c[0x0][0x320] ;  /* 0x0000c80048487a20 */ /* 0x000fe40000410000 */
[----:B------:R-:W-:Y:S01]  /*3770*/  FMUL.FTZ R73, R73, c[0x0][0x320] ;  /* 0x0000c80049497a20 */ /* 0x000fe20000410000 */
[----:B-1----:R-:W-:Y:S01]  /*3780*/  FSEL R40, R40, -INF , !P0 ;  /* 0xff80000028287808 */ /* 0x002fe20004000000 */
[----:B------:R-:W-:Y:S01]  /*3790*/  FMUL.FTZ R20, R20, c[0x0][0x320] ;  /* 0x0000c80014147a20 */ /* 0x000fe20000410000 */
[----:B------:R-:W-:Y:S01]  /*37a0*/  ISETP.NE.AND P0, PT, R64, RZ, PT ;  /* 0x000000ff4000720c */ /* 0x000fe20003f05270 */
[----:B------:R-:W-:Y:S01]  /*37b0*/  FMUL.FTZ R21, R21, c[0x0][0x320] ;  /* 0x0000c80015157a20 */ /* 0x000fe20000410000 */
[----:B------:R-:W1:Y:S01]  /*37c0*/  MUFU.TANH R92, R13 ;  /* 0x0000000d005c7308 */ /* 0x000e620000002400 */
[----:B------:R-:W-:Y:S01]  /*37d0*/  FMUL.FTZ R48, R48, c[0x0][0x320] ;  /* 0x0000c80030307a20 */ /* 0x000fe20000410000 */
[----:B------:R-:W-:Y:S01]  /*37e0*/  ISETP.GT.AND P0, PT, R46, 0x8, !P0 ;  /* 0x000000082e00780c */ /* 0x000fe20004704270 */
[----:B------:R-:W-:Y:S01]  /*37f0*/  FMUL.FTZ R49, R49, c[0x0][0x320] ;  /* 0x0000c80031317a20 */ /* 0x000fe20000410000 */
[----:B--2---:R-:W2:Y:S02]  /*3800*/  SHFL.IDX PT, R12, R61, 0x2, 0x1c1f ;  /* 0x005c1f003d0c7f89 */ /* 0x004ea400000e0000 */
[----:B------:R-:W-:Y:S01]  /*3810*/  ISETP.LT.OR P0, PT, R47, 0x9, P0 ;  /* 0x000000092f00780c */ /* 0x000fe20000701670 */
[----:B------:R-:W-:Y:S01]  /*3820*/  FMUL.FTZ R17, R17, c[0x0][0x320] ;  /* 0x0000c80011117a20 */ /* 0x000fe20000410000 */
[----:B------:R-:W4:Y:S01]  /*3830*/  MUFU.TANH R182, R72 ;  /* 0x0000004800b67308 */ /* 0x000f220000002400 */
[----:B------:R-:W-:Y:S01]  /*3840*/  FMUL.FTZ R16, R16, c[0x0][0x320] ;  /* 0x0000c80010107a20 */ /* 0x000fe20000410000 */
[----:B------:R-:W-:Y:S01]  /*3850*/  FSEL R38, R54, -INF , !P0 ;  /* 0xff80000036267808 */ /* 0x000fe20004000000 */
[----:B------:R-:W-:Y:S01]  /*3860*/  FMUL.FTZ R8, R8, c[0x0][0x320] ;  /* 0x0000c80008087a20 */ /* 0x000fe20000410000 */
[----:B------:R-:W-:-:S04]  /*3870*/  ISETP.NE.AND P0, PT, R60, RZ, PT ;  /* 0x000000ff3c00720c */ /* 0x000fc80003f05270 */
[----:B------:R-:W-:Y:S01]  /*3880*/  ISETP.GT.AND P0, PT, R46, 0x9, !P0 ;  /* 0x000000092e00780c */ /* 0x000fe20004704270 */
[----:B------:R-:W1:Y:S03]  /*3890*/  MUFU.TANH R179, R73 ;  /* 0x0000004900b37308 */ /* 0x000e660000002400 */
[----:B------:R-:W-:-:S04]  /*38a0*/  ISETP.LT.OR P0, PT, R47, 0xa, P0 ;  /* 0x0000000a2f00780c */ /* 0x000fc80000701670 */
[----:B------:R-:W-:Y:S01]  /*38b0*/  FSEL R6, R6, -INF , !P0 ;  /* 0xff80000006067808 */ /* 0x000fe20004000000 */
[----:B------:R-:W1:Y:S01]  /*38c0*/  MUFU.TANH R89, R20 ;  /* 0x0000001400597308 */ /* 0x000e620000002400 */
[----:B------:R-:W-:Y:S01]  /*38d0*/  ISETP.NE.AND P0, PT, R53, RZ, PT ;  /* 0x000000ff3500720c */ /* 0x000fe20003f05270 */
[----:B--2---:R-:W-:-:S03]  /*38e0*/  IMAD.IADD R9, R77, 0x1, R12 ;  /* 0x000000014d097824 */ /* 0x004fc600078e020c */
[----:B------:R-:W-:-:S03]  /*38f0*/  ISETP.GT.AND P0, PT, R46, 0x10, !P0 ;  /* 0x000000102e00780c */ /* 0x000fc60004704270 */
[----:B------:R-:W2:Y:S01]  /*3900*/  MUFU.TANH R152, R21 ;  /* 0x0000001500987308 */ /* 0x000ea20000002400 */
[----:B------:R-:W-:Y:S02]  /*3910*/  ISETP.LT.OR P0, PT, R47, 0x11, P0 ;  /* 0x000000112f00780c */ /* 0x000fe40000701670 */
[----:B------:R-:W-:Y:S02]  /*3920*/  IMNMX R9, R9, R76, PT ;  /* 0x0000004c09097217 */ /* 0x000fe40003800200 */
[----:B------:R-:W-:Y:S02]  /*3930*/  FSEL R36, R36, -INF , !P0 ;  /* 0xff80000024247808 */ /* 0x000fe40004000000 */
[----:B------:R-:W-:Y:S01]  /*3940*/  ISETP.NE.AND P0, PT, R52, RZ, PT ;  /* 0x000000ff3400720c */ /* 0x000fe20003f05270 */
[----:B------:R-:W1:Y:S03]  /*3950*/  MUFU.TANH R88, R88 ;  /* 0x0000005800587308 */ /* 0x000e660000002400 */
[----:B------:R-:W-:-:S04]  /*3960*/  ISETP.GT.AND P0, PT, R46, 0x11, !P0 ;  /* 0x000000112e00780c */ /* 0x000fc80004704270 */
[----:B------:R-:W-:Y:S01]  /*3970*/  ISETP.LT.OR P0, PT, R47, 0x12, P0 ;  /* 0x000000122f00780c */ /* 0x000fe20000701670 */
[----:B------:R-:W1:Y:S03]  /*3980*/  MUFU.TANH R178, R48 ;  /* 0x0000003000b27308 */ /* 0x000e660000002400 */
[----:B------:R-:W-:Y:S02]  /*3990*/  FSEL R34, R34, -INF , !P0 ;  /* 0xff80000022227808 */ /* 0x000fe40004000000 */
[----:B------:R-:W-:-:S03]  /*39a0*/  ISETP.NE.AND P0, PT, R45, RZ, PT ;  /* 0x000000ff2d00720c */ /* 0x000fc60003f05270 */
[----:B------:R-:W1:Y:S01]  /*39b0*/  MUFU.TANH R177, R49 ;  /* 0x0000003100b17308 */ /* 0x000e620000002400 */
[----:B------:R-:W-:-:S04]  /*39c0*/  ISETP.GT.AND P0, PT, R46, 0x18, !P0 ;  /* 0x000000182e00780c */ /* 0x000fc80004704270 */
[----:B------:R-:W-:-:S03]  /*39d0*/  ISETP.LT.OR P0, PT, R47, 0x19, P0 ;  /* 0x000000192f00780c */ /* 0x000fc60000701670 */
[----:B------:R-:W1:Y:S01]  /*39e0*/  MUFU.TANH R126, R17 ;  /* 0x00000011007e7308 */ /* 0x000e620000002400 */
[----:B------:R-:W-:Y:S02]  /*39f0*/  FSEL R32, R32, -INF , !P0 ;  /* 0xff80000020207808 */ /* 0x000fe40004000000 */
[----:B------:R-:W-:-:S04]  /*3a00*/  ISETP.NE.AND P0, PT, R43, RZ, PT ;  /* 0x000000ff2b00720c */ /* 0x000fc80003f05270 */
[----:B------:R-:W-:Y:S01]  /*3a10*/  ISETP.GT.AND P0, PT, R46, 0x19, !P0 ;  /* 0x000000192e00780c */ /* 0x000fe20004704270 */
[----:B------:R-:W1:Y:S03]  /*3a20*/  MUFU.TANH R142, R16 ;  /* 0x00000010008e7308 */ /* 0x000e660000002400 */
[----:B------:R-:W-:-:S04]  /*3a30*/  ISETP.LT.OR P0, PT, R47, 0x1a, P0 ;  /* 0x0000001a2f00780c */ /* 0x000fc80000701670 */
[----:B------:R-:W-:Y:S01]  /*3a40*/  FSEL R30, R30, -INF , !P0 ;  /* 0xff8000001e1e7808 */ /* 0x000fe20004000000 */
[----:B------:R5:W1:Y:S01]  /*3a50*/  MUFU.TANH R90, R8 ;  /* 0x00000008005a7308 */ /* 0x000a620000002400 */
[----:B------:R-:W-:-:S04]  /*3a60*/  ISETP.NE.AND P0, PT, R3, RZ, PT ;  /* 0x000000ff0300720c */ /* 0x000fc80003f05270 */
[----:B------:R-:W-:-:S04]  /*3a70*/  ISETP.GT.AND P0, PT, R46, 0x20, !P0 ;  /* 0x000000202e00780c */ /* 0x000fc80004704270 */
[----:B------:R-:W-:-:S04]  /*3a80*/  ISETP.LT.OR P0, PT, R47, 0x21, P0 ;  /* 0x000000212f00780c */ /* 0x000fc80000701670 */
[----:B------:R-:W-:Y:S02]  /*3a90*/  FSEL R28, R28, -INF , !P0 ;  /* 0xff8000001c1c7808 */ /* 0x000fe40004000000 */
[----:B------:R-:W-:Y:S01]  /*3aa0*/  ISETP.NE.AND P0, PT, R42, RZ, PT ;  /* 0x000000ff2a00720c */ /* 0x000fe20003f05270 */
[----:B-----5:R-:W-:-:S03]  /*3ab0*/  IMAD.IADD R8, R69, 0x1, R12 ;  /* 0x0000000145087824 */ /* 0x020fc600078e020c */
[----:B------:R-:W-:-:S04]  /*3ac0*/  ISETP.GT.AND P0, PT, R46, 0x21, !P0 ;  /* 0x000000212e00780c */ /* 0x000fc80004704270 */
[----:B------:R-:W-:-:S04]  /*3ad0*/  ISETP.LT.OR P0, PT, R47, 0x22, P0 ;  /* 0x000000222f00780c */ /* 0x000fc80000701670 */
[----:B------:R-:W-:Y:S02]  /*3ae0*/  FSEL R24, R24, -INF , !P0 ;  /* 0xff80000018187808 */ /* 0x000fe40004000000 */
[----:B------:R-:W-:-:S04]  /*3af0*/  ISETP.GT.AND P0, PT, R46, 0x28, !P2 ;  /* 0x000000282e00780c */ /* 0x000fc80005704270 */
[----:B------:R-:W-:-:S04]  /*3b00*/  ISETP.LT.OR P0, PT, R47, 0x29, P0 ;  /* 0x000000292f00780c */ /* 0x000fc80000701670 */
[----:B------:R-:W-:Y:S02]  /*3b10*/  FSEL R57, R57, -INF , !P0 ;  /* 0xff80000039397808 */ /* 0x000fe40004000000 */
[----:B------:R-:W-:-:S04]  /*3b20*/  ISETP.NE.AND P0, PT, R2, RZ, PT ;  /* 0x000000ff0200720c */ /* 0x000fc80003f05270 */
[----:B------:R-:W-:-:S04]  /*3b30*/  ISETP.GT.AND P0, PT, R46, RZ, !P0 ;  /* 0x000000ff2e00720c */ /* 0x000fc80004704270 */
[----:B------:R-:W-:-:S04]  /*3b40*/  ISETP.LT.OR P0, PT, R47, 0x1, P0 ;  /* 0x000000012f00780c */ /* 0x000fc80000701670 */
[----:B------:R-:W-:Y:S02]  /*3b50*/  FSEL R44, R44, -INF , !P0 ;  /* 0xff8000002c2c7808 */ /* 0x000fe40004000000 */
[----:B------:R-:W-:-:S04]  /*3b60*/  ISETP.GT.AND P0, PT, R46, 0x29, !P1 ;  /* 0x000000292e00780c */ /* 0x000fc80004f04270 */
[----:B------:R-:W-:-:S04]  /*3b70*/  ISETP.LT.OR P0, PT, R47, 0x2a, P0 ;  /* 0x0000002a2f00780c */ /* 0x000fc80000701670 */
[----:B------:R-:W-:Y:S02]  /*3b80*/  FSEL R56, R56, -INF , !P0 ;  /* 0xff80000038387808 */ /* 0x000fe40004000000 */
[----:B------:R-:W-:-:S13]  /*3b90*/  PLOP3.LUT P0, PT, PT, PT, UP1, 0x40, 0x0 ;  /* 0x000000000000781c */ /* 0x000fda0003f0e818 */
[----:B------:R-:W-:Y:S05]  /*3ba0*/  @P0 BRA `(.L_x_395) ;  /* 0x0000015000000947 */ /* 0x000fea0003800000 */
[----:B-1234-:R-:W-:Y:S01]  /*3bb0*/  IADD3 R12, R12, c[0x0][0x1d0], RZ ;  /* 0x000074000c0c7a10 */ /* 0x01efe20007ffe0ff */
        /* <DEDUP_REMOVED lines=11> */
.L_x_397:
[----:B------:R-:W-:-:S04]  /*3c70*/  MOV R12, c[0x0][0x32c] ;  /* 0x0000cb00000c7a02 */ /* 0x000fc80000000f00 */
[----:B------:R-:W-:-:S13]  /*3c80*/  ISETP.NE.AND P0, PT, R12, 0x1, PT ;  /* 0x000000010c00780c */ /* 0x000fda0003f05270 */
[----:B------:R-:W-:-:S05]  /*3c90*/  @P0 IMAD.HI.U32 R12, R16, c[0x0][0x330], RZ ;  /* 0x0000cc00100c0a27 */ /* 0x000fca00078e00ff */
[----:B------:R-:W-:Y:S02]  /*3ca0*/  @P0 SHF.R.U32.HI R16, RZ, c[0x0][0x334], R12 ;  /* 0x0000cd00ff100a19 */ /* 0x000fe4000001160c */
.L_x_398:
[----:B------:R-:W-:Y:S05]  /*3cb0*/  BSYNC B0 ;  /* 0x0000000000007941 */ /* 0x000fea0003800000 */
.L_x_396:
[----:B------:R-:W-:-:S05]  /*3cc0*/  IMAD R13, R16, c[0x0][0x32c], R65 ;  /* 0x0000cb00100d7a24 */ /* 0x000fca00078e0241 */
[----:B------:R-:W-:Y:S02]  /*3cd0*/  IADD3 R12, R13, c[0x0][0x32c], RZ ;  /* 0x0000cb000d0c7a10 */ /* 0x000fe40007ffe0ff */
[----:B------:R-:W-:Y:S02]  /*3ce0*/  IMNMX R8, R8, R13, !PT ;  /* 0x0000000d08087217 */ /* 0x000fe40007800200 */
[----:B------:R-:W-:Y:S02]  /*3cf0*/  IMNMX R9, R9, R12, PT ;  /* 0x0000000c09097217 */ /* 0x000fe40003800200 */
.L_x_395:
[----:B-1234-:R-:W-:Y:S01]  /*3d00*/  ISETP.NE.AND P0, PT, R68, RZ, PT ;  /* 0x000000ff4400720c */ /* 0x01efe20003f05270 */
[----:B------:R-:W-:Y:S02]  /*3d10*/  FMUL.FTZ R74, R74, c[0x0][0x320] ;  /* 0x0000c8004a4a7a20 */ /* 0x000fe40000410000 */
[----:B------:R-:W-:Y:S01]  /*3d20*/  FMUL.FTZ R190, R75, c[0x0][0x320] ;  /* 0x0000c8004bbe7a20 */ /* 0x000fe20000410000 */
[----:B------:R-:W-:Y:S01]  /*3d30*/  ISETP.GT.AND P0, PT, R8, 0x1, !P0 ;  /* 0x000000010800780c */ /* 0x000fe20004704270 */
[----:B------:R1:W2:Y:S01]  /*3d40*/  MUFU.TANH R180, R74 ;  /* 0x0000004a00b47308 */ /* 0x0002a20000002400 */
[----:B------:R-:W-:-:S02]  /*3d50*/  FMUL.FTZ R108, R14, c[0x0][0x320] ;  /* 0x0000c8000e6c7a20 */ /* 0x000fc40000410000 */
[----:B------:R-:W-:Y:S01]  /*3d60*/  ISETP.LT.OR P0, PT, R9, 0x2, P0 ;  /* 0x000000020900780c */ /* 0x000fe20000701670 */
[----:B------:R-:W-:Y:S02]  /*3d70*/  FMUL.FTZ R10, R10, c[0x0][0x320] ;  /* 0x0000c8000a0a7a20 */ /* 0x000fe40000410000 */
[----:B------:R-:W-:Y:S01]  /*3d80*/  FMUL.FTZ R11, R11, c[0x0][0x320] ;  /* 0x0000c8000b0b7a20 */ /* 0x000fe20000410000 */
[----:B------:R-:W-:Y:S01]  /*3d90*/  FSEL R152, R152, -INF , !P0 ;  /* 0xff80000098987808 */ /* 0x000fe20004000000 */
[----:B------:R-:W-:Y:S01]  /*3da0*/  FMUL.FTZ R23, R23, c[0x0][0x320] ;  /* 0x0000c80017177a20 */ /* 0x000fe20000410000 */
[----:B------:R-:W-:Y:S01]  /*3db0*/  ISETP.NE.AND P0, PT, R64, RZ, PT ;  /* 0x000000ff4000720c */ /* 0x000fe20003f05270 */
[----:B------:R-:W-:Y:S01]  /*3dc0*/  FMUL.FTZ R22, R22, c[0x0][0x320] ;  /* 0x0000c80016167a20 */ /* 0x000fe20000410000 */
[----:B------:R-:W3:Y:S01]  /*3dd0*/  MUFU.TANH R190, R190 ;  /* 0x000000be00be7308 */ /* 0x000ee20000002400 */
[----:B------:R-:W-:Y:S01]  /*3de0*/  FMUL.FTZ R18, R18, c[0x0][0x320] ;  /* 0x0000c80012127a20 */ /* 0x000fe20000410000 */
[----:B------:R-:W-:Y:S01]  /*3df0*/  ISETP.GT.AND P0, PT, R8, 0x8, !P0 ;  /* 0x000000080800780c */ /* 0x000fe20004704270 */
[----:B------:R-:W-:-:S02]  /*3e00*/  FMUL.FTZ R19, R19, c[0x0][0x320] ;  /* 0x0000c80013137a20 */ /* 0x000fc40000410000 */
[----:B-1----:R-:W-:Y:S01]  /*3e10*/  FMUL.FTZ R74, R15, c[0x0][0x320] ;  /* 0x0000c8000f4a7a20 */ /* 0x002fe20000410000 */
[----:B------:R-:W-:Y:S01]  /*3e20*/  ISETP.LT.OR P0, PT, R9, 0x9, P0 ;  /* 0x000000090900780c */ /* 0x000fe20000701670 */
[----:B------:R-:W-:Y:S01]  /*3e30*/  FMUL.FTZ R50, R50, c[0x0][0x320] ;  /* 0x0000c80032327a20 */ /* 0x000fe20000410000 */
[----:B------:R1:W4:Y:S01]  /*3e40*/  MUFU.TANH R73, R10 ;  /* 0x0000000a00497308 */ /* 0x0003220000002400 */
[----:B------:R-:W-:Y:S01]  /*3e50*/  FMUL.FTZ R51, R51, c[0x0][0x320] ;  /* 0x0000c80033337a20 */ /* 0x000fe20000410000 */
[----:B------:R-:W-:Y:S02]  /*3e60*/  FSEL R142, R142, -INF , !P0 ;  /* 0xff8000008e8e7808 */ /* 0x000fe40004000000 */
[----:B------:R-:W-:-:S04]  /*3e70*/  ISETP.NE.AND P0, PT, R60, RZ, PT ;  /* 0x000000ff3c00720c */ /* 0x000fc80003f05270 */
[----:B------:R-:W-:Y:S01]  /*3e80*/  ISETP.GT.AND P0, PT, R8, 0x9, !P0 ;  /* 0x000000090800780c */ /* 0x000fe20004704270 */
[----:B------:R1:W1:Y:S03]  /*3e90*/  MUFU.TANH R72, R11 ;  /* 0x0000000b00487308 */ /* 0x0002660000002400 */
[----:B------:R-:W-:-:S04]  /*3ea0*/  ISETP.LT.OR P0, PT, R9, 0xa, P0 ;  /* 0x0000000a0900780c */ /* 0x000fc80000701670 */
[----:B------:R-:W-:Y:S01]  /*3eb0*/  FSEL R126, R126, -INF , !P0 ;  /* 0xff8000007e7e7808 */ /* 0x000fe20004000000 */
[----:B------:R1:W1:Y:S01]  /*3ec0*/  MUFU.TANH R140, R23 ;  /* 0x00000017008c7308 */ /* 0x0002620000002400 */
[----:B------:R-:W-:-:S04]  /*3ed0*/  ISETP.NE.AND P0, PT, R53, RZ, PT ;  /* 0x000000ff3500720c */ /* 0x000fc80003f05270 */
[----:B------:R-:W-:-:S03]  /*3ee0*/  ISETP.GT.AND P0, PT, R8, 0x10, !P0 ;  /* 0x000000100800780c */ /* 0x000fc60004704270 */
[----:B------:R1:W1:Y:S01]  /*3ef0*/  MUFU.TANH R75, R22 ;  /* 0x00000016004b7308 */ /* 0x0002620000002400 */
[----:B------:R-:W-:-:S04]  /*3f00*/  ISETP.LT.OR P0, PT, R9, 0x11, P0 ;  /* 0x000000110900780c */ /* 0x000fc80000701670 */
[----:B------:R-:W-:Y:S02]  /*3f10*/  FSEL R94, R94, -INF , !P0 ;  /* 0xff8000005e5e7808 */ /* 0x000fe40004000000 */
[----:B------:R-:W-:Y:S01]  /*3f20*/  ISETP.NE.AND P0, PT, R52, RZ, PT ;  /* 0x000000ff3400720c */ /* 0x000fe20003f05270 */
[----:B------:R1:W1:Y:S03]  /*3f30*/  MUFU.TANH R124, R18 ;  /* 0x00000012007c7308 */ /* 0x0002660000002400 */
[----:B------:R-:W-:-:S04]  /*3f40*/  ISETP.GT.AND P0, PT, R8, 0x11, !P0 ;  /* 0x000000110800780c */ /* 0x000fc80004704270 */
[----:B------:R-:W-:Y:S01]  /*3f50*/  ISETP.LT.OR P0, PT, R9, 0x12, P0 ;  /* 0x000000120900780c */ /* 0x000fe20000701670 */
[----:B------:R1:W1:Y:S03]  /*3f60*/  MUFU.TANH R110, R19 ;  /* 0x00000013006e7308 */ /* 0x0002660000002400 */
[----:B------:R-:W-:Y:S02]  /*3f70*/  FSEL R92, R92, -INF , !P0 ;  /* 0xff8000005c5c7808 */ /* 0x000fe40004000000 */
[----:B------:R-:W-:-:S03]  /*3f80*/  ISETP.NE.AND P0, PT, R45, RZ, PT ;  /* 0x000000ff2d00720c */ /* 0x000fc60003f05270 */
[----:B------:R1:W1:Y:S01]  /*3f90*/  MUFU.TANH R189, R50 ;  /* 0x0000003200bd7308 */ /* 0x0002620000002400 */
[----:B------:R-:W-:-:S04]  /*3fa0*/  ISETP.GT.AND P0, PT, R8, 0x18, !P0 ;  /* 0x000000180800780c */ /* 0x000fc80004704270 */
[----:B------:R-:W-:-:S03]  /*3fb0*/  ISETP.LT.OR P0, PT, R9, 0x19, P0 ;  /* 0x000000190900780c */ /* 0x000fc60000701670 */
[----:B------:R1:W1:Y:S01]  /*3fc0*/  MUFU.TANH R187, R51 ;  /* 0x0000003300bb7308 */ /* 0x0002620000002400 */
[----:B------:R-:W-:Y:S02]  /*3fd0*/  FSEL R90, R90, -INF , !P0 ;  /* 0xff8000005a5a7808 */ /* 0x000fe40004000000 */
[----:B------:R-:W-:-:S04]  /*3fe0*/  ISETP.NE.AND P0, PT, R43, RZ, PT ;  /* 0x000000ff2b00720c */ /* 0x000fc80003f05270 */
[----:B------:R-:W-:Y:S01]  /*3ff0*/  ISETP.GT.AND P0, PT, R8, 0x19, !P0 ;  /* 0x000000190800780c */ /* 0x000fe20004704270 */
[----:B------:R-:W1:Y:S03]  /*4000*/  MUFU.TANH R108, R108 ;  /* 0x0000006c006c7308 */ /* 0x000e660000002400 */
[----:B------:R-:W-:-:S04]  /*4010*/  ISETP.LT.OR P0, PT, R9, 0x1a, P0 ;  /* 0x0000001a0900780c */ /* 0x000fc80000701670 */
[----:B------:R-:W-:Y:S01]  /*4020*/  FSEL R88, R88, -INF , !P0 ;  /* 0xff80000058587808 */ /* 0x000fe20004000000 */
[----:B------:R-:W1:Y:S01]  /*4030*/  MUFU.TANH R74, R74 ;  /* 0x0000004a004a7308 */ /* 0x000e620000002400 */
[----:B------:R-:W-:-:S04]  /*4040*/  ISETP.NE.AND P0, PT, R3, RZ, PT ;  /* 0x000000ff0300720c */ /* 0x000fc80003f05270 */
[----:B------:R-:W-:-:S04]  /*4050*/  ISETP.GT.AND P0, PT, R8, 0x20, !P0 ;  /* 0x000000200800780c */ /* 0x000fc80004704270 */
[----:B------:R-:W-:-:S04]  /*4060*/  ISETP.LT.OR P0, PT, R9, 0x21, P0 ;  /* 0x000000210900780c */ /* 0x000fc80000701670 */
[----:B------:R-:W-:Y:S02]  /*4070*/  FSEL R182, R182, -INF , !P0 ;  /* 0xff800000b6b67808 */ /* 0x000fe40004000000 */
[----:B------:R-:W-:-:S04]  /*4080*/  ISETP.NE.AND P0, PT, R42, RZ, PT ;  /* 0x000000ff2a00720c */ /* 0x000fc80003f05270 */
        /* <DEDUP_REMOVED lines=10> */
[----:B------:R-:W-:Y:S02]  /*4130*/  ISETP.GT.AND P0, PT, R8, 0x29, !P1 ;  /* 0x000000290800780c */ /* 0x000fe40004f04270 */
[----:B------:R-:W5:Y:S02]  /*4140*/  SHFL.IDX PT, R8, R61, 0x3, 0x1c1f ;  /* 0x007c1f003d087f89 */ /* 0x000f6400000e0000 */
[----:B------:R-:W-:-:S04]  /*4150*/  ISETP.LT.OR P0, PT, R9, 0x2a, P0 ;  /* 0x0000002a0900780c */ /* 0x000fc80000701670 */
[----:B------:R-:W-:Y:S02]  /*4160*/  FSEL R177, R177, -INF , !P0 ;  /* 0xff800000b1b17808 */ /* 0x000fe40004000000 */
[----:B------:R-:W-:Y:S01]  /*4170*/  PLOP3.LUT P0, PT, PT, PT, UP1, 0x40, 0x0 ;  /* 0x000000000000781c */ /* 0x000fe20003f0e818 */
[--C-:B-----5:R-:W-:Y:S02]  /*4180*/  IMAD.IADD R77, R77, 0x1, R8.reuse ;  /* 0x000000014d4d7824 */ /* 0x120fe400078e0208 */
[----:B------:R-:W-:-:S03]  /*4190*/  IMAD.IADD R15, R69, 0x1, R8 ;  /* 0x00000001450f7824 */ /* 0x000fc600078e0208 */
[----:B------:R-:W-:-:S07]  /*41a0*/  IMNMX R14, R77, R76, PT ;  /* 0x0000004c4d0e7217 */ /* 0x000fce0003800200 */
        /* <DEDUP_REMOVED lines=13> */
.L_x_401:
[----:B------:R-:W-:-:S04]  /*4280*/  MOV R8, c[0x0][0x32c] ;  /* 0x0000cb0000087a02 */ /* 0x000fc80000000f00 */
[----:B------:R-:W-:-:S13]  /*4290*/  ISETP.NE.AND P0, PT, R8, 0x1, PT ;  /* 0x000000010800780c */ /* 0x000fda0003f05270 */
[----:B------:R-:W-:-:S05]  /*42a0*/  @P0 IMAD.HI.U32 R8, R10, c[0x0][0x330], RZ ;  /* 0x0000cc000a080a27 */ /* 0x000fca00078e00ff */
[----:B------:R-:W-:Y:S02]  /*42b0*/  @P0 SHF.R.U32.HI R10, RZ, c[0x0][0x334], R8 ;  /* 0x0000cd00ff0a0a19 */ /* 0x000fe40000011608 */
.L_x_402:
[----:B------:R-:W-:Y:S05]  /*42c0*/  BSYNC B0 ;  /* 0x0000000000007941 */ /* 0x000fea0003800000 */
.L_x_400:
[----:B------:R-:W-:-:S05]  /*42d0*/  IMAD R10, R10, c[0x0][0x32c], R65 ;  /* 0x0000cb000a0a7a24 */ /* 0x000fca00078e0241 */
[----:B------:R-:W-:Y:S02]  /*42e0*/  IADD3 R9, R10, c[0x0][0x32c], RZ ;  /* 0x0000cb000a097a10 */ /* 0x000fe40007ffe0ff */
[----:B------:R-:W-:Y:S02]  /*42f0*/  IMNMX R15, R15, R10, !PT ;  /* 0x0000000a0f0f7217 */ /* 0x000fe40007800200 */
[----:B------:R-:W-:Y:S02]  /*4300*/  IMNMX R14, R14, R9, PT ;  /* 0x000000090e0e7217 */ /* 0x000fe40003800200 */
.L_x_399:
[----:B-1234-:R-:W-:Y:S01]  /*4310*/  ISETP.NE.AND P0, PT, R68, RZ, PT ;  /* 0x000000ff4400720c */ /* 0x01efe20003f05270 */
[----:B------:R-:W-:Y:S01]  /*4320*/  IMAD.SHL.U32 R214, R4, 0x2, RZ ;  /* 0x0000000204d67824 */ /* 0x000fe200078e00ff */
[----:B------:R-:W-:Y:S01]  /*4330*/  FMNMX.FTZ R9, R44, R40, !PT ;  /* 0x000000282c097209 */ /* 0x000fe20007810000 */
[----:B------:R-:W-:Y:S01]  /*4340*/  ULDC.64 UR4, c[0x0][0x2c8] ;  /* 0x0000b20000047ab9 */ /* 0x000fe20000000a00 */
[----:B------:R-:W-:Y:S01]  /*4350*/  ISETP.GT.AND P0, PT, R15, 0x1, !P0 ;  /* 0x000000010f00780c */ /* 0x000fe20004704270 */
[----:B------:R-:W-:Y:S01]  /*4360*/  IMAD R212, R0, 0x2, R214 ;  /* 0x0000000200d47824 */ /* 0x000fe200078e02d6 */
[----:B------:R-:W-:Y:S01]  /*4370*/  FMNMX.FTZ R9, R38, R9, !PT ;  /* 0x0000000926097209 */ /* 0x000fe20007810000 */
[----:B------:R-:W-:Y:S01]  /*4380*/  LDSM.16.MT88.4 R136, [R214+0x100] ;  /* 0x00010000d688783b */ /* 0x000fe20000004200 */
[----:B------:R-:W-:Y:S01]  /*4390*/  ISETP.LT.OR P0, PT, R14, 0x2, P0 ;  /* 0x000000020e00780c */ /* 0x000fe20000701670 */
[----:B------:R-:W-:Y:S01]  /*43a0*/  UIMAD.WIDE.U32 UR14, UR9, UR4, URZ ;  /* 0x00000004090e72a5 */ /* 0x000fe2000f8e003f */
[----:B------:R-:W-:Y:S01]  /*43b0*/  FMNMX.FTZ R9, R6, R9, !PT ;  /* 0x0000000906097209 */ /* 0x000fe20007810000 */
[----:B------:R-:W-:Y:S01]  /*43c0*/  LDSM.16.MT88.4 R120, [R212+0x100] ;  /* 0x00010000d478783b */ /* 0x000fe20000004200 */
[----:B------:R-:W-:-:S02]  /*43d0*/  FSEL R140, R140, -INF , !P0 ;  /* 0xff8000008c8c7808 */ /* 0x000fc40004000000 */
[----:B------:R-:W-:Y:S01]  /*43e0*/  ISETP.NE.AND P0, PT, R64, RZ, PT ;  /* 0x000000ff4000720c */ /* 0x000fe20003f05270 */
[----:B------:R-:W-:Y:S01]  /*43f0*/  LDSM.16.MT88.4 R104, [R214+0xd00] ;  /* 0x000d0000d668783b */ /* 0x000fe20000004200 */
[----:B------:R-:W-:Y:S01]  /*4400*/  FMNMX.FTZ R9, R36, R9, !PT ;  /* 0x0000000924097209 */ /* 0x000fe20007810000 */
[----:B------:R-:W-:Y:S01]  /*4410*/  @UP2 UMOV UR7, UR15 ;  /* 0x0000000f00072c82 */ /* 0x000fe20008000000 */
[C---:B------:R-:W-:Y:S01]  /*4420*/  ISETP.GT.AND P0, PT, R15.reuse, 0x8, !P0 ;  /* 0x000000080f00780c */ /* 0x040fe20004704270 */
[----:B------:R-:W-:Y:S01]  /*4430*/  LDSM.16.MT88.4 R76, [R214+0x1900] ;  /* 0x00190000d64c783b */ /* 0x000fe20000004200 */
[----:B------:R-:W-:Y:S01]  /*4440*/  FMNMX.FTZ R9, R34, R9, !PT ;  /* 0x0000000922097209 */ /* 0x000fe20007810000 */
[----:B------:R-:W-:Y:S01]  /*4450*/  @UP2 USHF.R.U32.HI UR9, URZ, UR5, UR7 ;  /* 0x000000053f092299 */ /* 0x000fe20008011607 */
[----:B------:R-:W-:Y:S01]  /*4460*/  ISETP.LT.OR P0, PT, R14, 0x9, P0 ;  /* 0x000000090e00780c */ /* 0x000fe20000701670 */
[----:B------:R-:W-:Y:S01]  /*4470*/  LDSM.16.MT88.4 R148, [R214+0x500] ;  /* 0x00050000d694783b */ /* 0x000fe20000004200 */
[----:B------:R-:W-:Y:S01]  /*4480*/  FMNMX.FTZ R9, R32, R9, !PT ;  /* 0x0000000920097209 */ /* 0x000fe20007810000 */
[----:B------:R-:W-:Y:S01]  /*4490*/  UIADD3 UR4, UR8, UR9, URZ ;  /* 0x0000000908047290 */ /* 0x000fe2000fffe03f */
[----:B------:R-:W-:Y:S01]  /*44a0*/  FSEL R124, R124, -INF , !P0 ;  /* 0xff8000007c7c7808 */ /* 0x000fe20004000000 */
[----:B------:R-:W-:Y:S01]  /*44b0*/  LDSM.16.MT88.4 R48, [R212+0x500] ;  /* 0x00050000d430783b */ /* 0x000fe20000004200 */
[----:B------:R-:W-:Y:S01]  /*44c0*/  ISETP.NE.AND P0, PT, R60, RZ, PT ;  /* 0x000000ff3c00720c */ /* 0x000fe20003f05270 */
[----:B------:R-:W-:Y:S01]  /*44d0*/  ULDC UR8, c[0x0][0x328] ;  /* 0x0000ca0000087ab9 */ /* 0x000fe20000000800 */
[----:B------:R-:W-:Y:S01]  /*44e0*/  FMNMX.FTZ R9, R30, R9, !PT ;  /* 0x000000091e097209 */ /* 0x000fe20007810000 */
[----:B------:R-:W-:Y:S01]  /*44f0*/  LDSM.16.MT88.4 R60, [R212+0xd00] ;  /* 0x000d0000d43c783b */ /* 0x000fe20000004200 */
[----:B------:R-:W-:Y:S01]  /*4500*/  ISETP.GT.AND P0, PT, R15, 0x9, !P0 ;  /* 0x000000090f00780c */ /* 0x000fe20004704270 */
[----:B------:R-:W-:Y:S01]  /*4510*/  UIADD3 UR8, UR4, UR8, URZ ;  /* 0x0000000804087290 */ /* 0x000fe2000fffe03f */
[----:B------:R-:W-:Y:S01]  /*4520*/  FMNMX.FTZ R9, R28, R9, !PT ;  /* 0x000000091c097209 */ /* 0x000fe20007810000 */
[----:B------:R-:W-:Y:S01]  /*4530*/  LDSM.16.MT88.4 R20, [R214+0x1500] ;  /* 0x00150000d614783b */ /* 0x000fe20000004200 */
[----:B------:R-:W-:-:S02]  /*4540*/  ISETP.LT.OR P0, PT, R14, 0xa, P0 ;  /* 0x0000000a0e00780c */ /* 0x000fc40000701670 */
[----:B------:R-:W-:Y:S02]  /*4550*/  FMNMX.FTZ R17, R89, R152, !PT ;  /* 0x0000009859117209 */ /* 0x000fe40007810000 */
[----:B------:R-:W-:Y:S02]  /*4560*/  FSEL R110, R110, -INF , !P0 ;  /* 0xff8000006e6e7808 */ /* 0x000fe40004000000 */
[----:B------:R-:W-:Y:S02]  /*4570*/  ISETP.NE.AND P0, PT, R53, RZ, PT ;  /* 0x000000ff3500720c */ /* 0x000fe40003f05270 */
[----:B------:R-:W-:Y:S02]  /*4580*/  FMNMX.FTZ R17, R142, R17, !PT ;  /* 0x000000118e117209 */ /* 0x000fe40007810000 */
[----:B------:R-:W-:Y:S02]  /*4590*/  ISETP.GT.AND P0, PT, R15, 0x10, !P0 ;  /* 0x000000100f00780c */ /* 0x000fe40004704270 */
[----:B------:R-:W-:-:S02]  /*45a0*/  FMNMX.FTZ R17, R126, R17, !PT ;  /* 0x000000117e117209 */ /* 0x000fc40007810000 */
[----:B------:R-:W-:Y:S02]  /*45b0*/  ISETP.LT.OR P0, PT, R14, 0x11, P0 ;  /* 0x000000110e00780c */ /* 0x000fe40000701670 */
[----:B------:R-:W-:Y:S02]  /*45c0*/  FMNMX.FTZ R17, R94, R17, !PT ;  /* 0x000000115e117209 */ /* 0x000fe40007810000 */
[----:B------:R-:W-:Y:S02]  /*45d0*/  FSEL R108, R108, -INF , !P0 ;  /* 0xff8000006c6c7808 */ /* 0x000fe40004000000 */
[----:B------:R-:W-:Y:S02]  /*45e0*/  ISETP.NE.AND P0, PT, R52, RZ, PT ;  /* 0x000000ff3400720c */ /* 0x000fe40003f05270 */
[----:B------:R-:W-:Y:S02]  /*45f0*/  FMNMX.FTZ R17, R92, R17, !PT ;  /* 0x000000115c117209 */ /* 0x000fe40007810000 */
[----:B------:R-:W-:-:S02]  /*4600*/  ISETP.GT.AND P0, PT, R15, 0x11, !P0 ;  /* 0x000000110f00780c */ /* 0x000fc40004704270 */
[----:B------:R-:W-:Y:S02]  /*4610*/  FMNMX.FTZ R17, R90, R17, !PT ;  /* 0x000000115a117209 */ /* 0x000fe40007810000 */
[----:B------:R-:W-:Y:S02]  /*4620*/  ISETP.LT.OR P0, PT, R14, 0x12, P0 ;  /* 0x000000120e00780c */ /* 0x000fe40000701670 */
[----:B------:R-:W-:Y:S02]  /*4630*/  FMNMX.FTZ R17, R88, R17, !PT ;  /* 0x0000001158117209 */ /* 0x000fe40007810000 */
[----:B------:R-:W-:Y:S02]  /*4640*/  FSEL R74, R74, -INF , !P0 ;  /* 0xff8000004a4a7808 */ /* 0x000fe40004000000 */
[----:B------:R-:W-:Y:S02]  /*4650*/  ISETP.NE.AND P0, PT, R45, RZ, PT ;  /* 0x000000ff2d00720c */ /* 0x000fe40003f05270 */
[----:B------:R-:W-:-:S02]  /*4660*/  FMNMX.FTZ R0, R182, R17, !PT ;  /* 0x00000011b6007209 */ /* 0x000fc40007810000 */
[----:B------:R-:W-:Y:S02]  /*4670*/  ISETP.GT.AND P0, PT, R15, 0x18, !P0 ;  /* 0x000000180f00780c */ /* 0x000fe40004704270 */
[----:B------:R-:W-:Y:S02]  /*4680*/  FMNMX.FTZ R19, R179, R0, !PT ;  /* 0x00000000b3137209 */ /* 0x000fe40007810000 */
[----:B------:R-:W-:Y:S02]  /*4690*/  ISETP.LT.OR P0, PT, R14, 0x19, P0 ;  /* 0x000000190e00780c */ /* 0x000fe40000701670 */
[----:B------:R-:W-:Y:S02]  /*46a0*/  FMNMX.FTZ R0, R178, R19, !PT ;  /* 0x00000013b2007209 */ /* 0x000fe40007810000 */
[----:B------:R-:W-:Y:S02]  /*46b0*/  FSEL R73, R73, -INF , !P0 ;  /* 0xff80000049497808 */ /* 0x000fe40004000000 */
[----:B------:R-:W-:-:S02]  /*46c0*/  ISETP.NE.AND P0, PT, R43, RZ, PT ;  /* 0x000000ff2b00720c */ /* 0x000fc40003f05270 */
[C---:B------:R-:W-:Y:S02]  /*46d0*/  ISETP.GT.AND P2, PT, R15.reuse, 0x28, !P2 ;  /* 0x000000280f00780c */ /* 0x040fe40005744270 */
[C---:B------:R-:W-:Y:S02]  /*46e0*/  ISETP.GT.AND P0, PT, R15.reuse, 0x19, !P0 ;  /* 0x000000190f00780c */ /* 0x040fe40004704270 */
[----:B------:R-:W-:Y:S02]  /*46f0*/  ISETP.GT.AND P1, PT, R15, 0x29, !P1 ;  /* 0x000000290f00780c */ /* 0x000fe40004f24270 */
[----:B------:R-:W-:Y:S02]  /*4700*/  ISETP.LT.OR P0, PT, R14, 0x1a, P0 ;  /* 0x0000001a0e00780c */ /* 0x000fe40000701670 */
[----:B------:R-:W-:Y:S02]  /*4710*/  FMNMX.FTZ R0, R177, R0, !PT ;  /* 0x00000000b1007209 */ /* 0x000fe40007810000 */
[----:B------:R-:W-:-:S02]  /*4720*/  FSEL R72, R72, -INF , !P0 ;  /* 0xff80000048487808 */ /* 0x000fc40004000000 */
[----:B------:R-:W-:Y:S02]  /*4730*/  ISETP.NE.AND P0, PT, R3, RZ, PT ;  /* 0x000000ff0300720c */ /* 0x000fe40003f05270 */
[C---:B------:R-:W-:Y:S02]  /*4740*/  ISETP.LT.OR P2, PT, R14.reuse, 0x29, P2 ;  /* 0x000000290e00780c */ /* 0x040fe40001741670 */
[----:B------:R-:W-:Y:S02]  /*4750*/  ISETP.GT.AND P0, PT, R15, 0x20, !P0 ;  /* 0x000000200f00780c */ /* 0x000fe40004704270 */
[C---:B------:R-:W-:Y:S02]  /*4760*/  ISETP.LT.OR P1, PT, R14.reuse, 0x2a, P1 ;  /* 0x0000002a0e00780c */ /* 0x040fe40000f21670 */
[----:B------:R-:W-:Y:S02]  /*4770*/  ISETP.LT.OR P0, PT, R14, 0x21, P0 ;  /* 0x000000210e00780c */ /* 0x000fe40000701670 */
[----:B------:R-:W-:-:S02]  /*4780*/  FSEL R189, R189, -INF , !P2 ;  /* 0xff800000bdbd7808 */ /* 0x000fc40005000000 */
[----:B------:R-:W-:Y:S02]  /*4790*/  FSEL R180, R180, -INF , !P0 ;  /* 0xff800000b4b47808 */ /* 0x000fe40004000000 */
[----:B------:R-:W-:Y:S02]  /*47a0*/  ISETP.NE.AND P0, PT, R2, RZ, PT ;  /* 0x000000ff0200720c */ /* 0x000fe40003f05270 */
[----:B------:R-:W-:Y:S02]  /*47b0*/  FMNMX.FTZ R2, R41, R39, !PT ;  /* 0x0000002729027209 */ /* 0x000fe40007810000 */
[----:B------:R-:W-:Y:S02]  /*47c0*/  ISETP.GT.AND P0, PT, R15, RZ, !P0 ;  /* 0x000000ff0f00720c */ /* 0x000fe40004704270 */
[----:B------:R-:W-:Y:S02]  /*47d0*/  FMNMX.FTZ R2, R7, R2, !PT ;  /* 0x0000000207027209 */ /* 0x000fe40007810000 */
[----:B------:R-:W-:-:S02]  /*47e0*/  ISETP.LT.OR P0, PT, R14, 0x1, P0 ;  /* 0x000000010e00780c */ /* 0x000fc40000701670 */
[----:B------:R-:W-:Y:S02]  /*47f0*/  FMNMX.FTZ R2, R5, R2, !PT ;  /* 0x0000000205027209 */ /* 0x000fe40007810000 */
[----:B------:R-:W-:Y:S02]  /*4800*/  FSEL R75, R75, -INF , !P0 ;  /* 0xff8000004b4b7808 */ /* 0x000fe40004000000 */
[----:B------:R-:W-:Y:S02]  /*4810*/  FMNMX.FTZ R2, R37, R2, !PT ;  /* 0x0000000225027209 */ /* 0x000fe40007810000 */
[----:B------:R-:W-:Y:S02]  /*4820*/  FMNMX.FTZ R17, R75, R140, !PT ;  /* 0x0000008c4b117209 */ /* 0x000fe40007810000 */
[----:B------:R-:W-:Y:S02]  /*4830*/  FMNMX.FTZ R2, R35, R2, !PT ;  /* 0x0000000223027209 */ /* 0x000fe40007810000 */
[----:B------:R-:W-:-:S02]  /*4840*/  FMNMX.FTZ R17, R124, R17, !PT ;  /* 0x000000117c117209 */ /* 0x000fc40007810000 */
[----:B------:R-:W-:Y:S02]  /*4850*/  FMNMX.FTZ R2, R33, R2, !PT ;  /* 0x0000000221027209 */ /* 0x000fe40007810000 */
[----:B------:R-:W-:Y:S02]  /*4860*/  FMNMX.FTZ R17, R110, R17, !PT ;  /* 0x000000116e117209 */ /* 0x000fe40007810000 */
[----:B------:R-:W-:Y:S02]  /*4870*/  FMNMX.FTZ R2, R31, R2, !PT ;  /* 0x000000021f027209 */ /* 0x000fe40007810000 */
[----:B------:R-:W-:Y:S02]  /*4880*/  FMNMX.FTZ R19, R108, R17, !PT ;  /* 0x000000116c137209 */ /* 0x000fe40007810000 */
[----:B------:R-:W-:Y:S01]  /*4890*/  FMNMX.FTZ R2, R29, R2, !PT ;  /* 0x000000021d027209 */ /* 0x000fe20007810000 */
[----:B------:R-:W1:Y:S01]  /*48a0*/  SHFL.BFLY PT, R17, R0, 0x2, 0x1f ;  /* 0x0c401f0000117f89 */ /* 0x000e6200000e0000 */
[----:B------:R-:W-:-:S02]  /*48b0*/  FMNMX.FTZ R16, R74, R19, !PT ;  /* 0x000000134a107209 */ /* 0x000fc40007810000 */
[----:B------:R-:W-:Y:S02]  /*48c0*/  FMNMX.FTZ R3, R27, R2, !PT ;  /* 0x000000021b037209 */ /* 0x000fe40007810000 */
[----:B------:R-:W-:Y:S02]  /*48d0*/  FSEL R187, R187, -INF , !P1 ;  /* 0xff800000bbbb7808 */ /* 0x000fe40004800000 */
[----:B------:R-:W-:Y:S02]  /*48e0*/  FMNMX.FTZ R2, R26, R3, !PT ;  /* 0x000000031a027209 */ /* 0x000fe40007810000 */
[----:B------:R-:W-:Y:S02]  /*48f0*/  IADD3 R238, R154, -0x2, RZ ;  /* 0xfffffffe9aee7810 */ /* 0x000fe40007ffe0ff */
[----:B------:R-:W-:-:S05]  /*4900*/  FMNMX.FTZ R11, R25, R2, !PT ;  /* 0x00000002190b7209 */ /* 0x000fca0007810000 */
[----:B------:R-:W2:Y:S01]  /*4910*/  SHFL.BFLY PT, R2, R11, 0x2, 0x1f ;  /* 0x0c401f000b027f89 */ /* 0x000ea200000e0000 */
[----:B-1----:R-:W-:-:S05]  /*4920*/  FMNMX.FTZ R0, R0, R17, !PT ;  /* 0x0000001100007209 */ /* 0x002fca0007810000 */
[----:B------:R-:W1:Y:S01]  /*4930*/  SHFL.BFLY PT, R59, R0, 0x1, 0x1f ;  /* 0x0c201f00003b7f89 */ /* 0x000e6200000e0000 */
[----:B--2---:R-:W-:-:S05]  /*4940*/  FMNMX.FTZ R2, R11, R2, !PT ;  /* 0x000000020b027209 */ /* 0x004fca0007810000 */
[----:B------:R-:W2:Y:S01]  /*4950*/  SHFL.BFLY PT, R3, R2, 0x1, 0x1f ;  /* 0x0c201f0002037f89 */ /* 0x000ea200000e0000 */
[----:B-1----:R-:W-:-:S05]  /*4960*/  FMNMX.FTZ R0, R0, R59, !PT ;  /* 0x0000003b00007209 */ /* 0x002fca0007810000 */
[----:B------:R-:W-:Y:S01]  /*4970*/  FMUL.FTZ R201, R0, c[0x0][0x2d0] ;  /* 0x0000b40000c97a20 */ /* 0x000fe20000410000 */
[----:B--2---:R-:W-:Y:S02]  /*4980*/  FMNMX.FTZ R3, R2, R3, !PT ;  /* 0x0000000302037209 */ /* 0x004fe40007810000 */
[----:B------:R-:W-:Y:S02]  /*4990*/  FMNMX.FTZ R2, R24, R9, !PT ;  /* 0x0000000918027209 */ /* 0x000fe40007810000 */
[C---:B------:R-:W-:Y:S01]  /*49a0*/  FSETP.NEU.FTZ.AND P0, PT, R3.reuse, -INF , PT ;  /* 0xff8000000300780b */ /* 0x040fe20003f1d000 */
[----:B------:R-:W-:Y:S01]  /*49b0*/  FMUL.FTZ R12, R3, c[0x0][0x2d0] ;  /* 0x0000b400030c7a20 */ /* 0x000fe20000410000 */
[----:B------:R-:W-:-:S04]  /*49c0*/  FMNMX.FTZ R9, R57, R2, !PT ;  /* 0x0000000239097209 */ /* 0x000fc80007810000 */
[----:B------:R-:W-:Y:S02]  /*49d0*/  FMNMX.FTZ R8, R56, R9, !PT ;  /* 0x0000000938087209 */ /* 0x000fe40007810000 */
[----:B------:R-:W-:-:S03]  /*49e0*/  FSEL R12, R12, RZ, P0 ;  /* 0x000000ff0c0c7208 */ /* 0x000fc60000000000 */
[----:B------:R-:W1:Y:S02]  /*49f0*/  SHFL.BFLY PT, R9, R8, 0x2, 0x1f ;  /* 0x0c401f0008097f89 */ /* 0x000e6400000e0000 */
[--C-:B------:R-:W-:Y:S02]  /*4a00*/  FFMA.FTZ R168, R41, c[0x0][0x2d0], -R12.reuse ;  /* 0x0000b40029a87a23 */ /* 0x100fe4000001080c */
[--C-:B------:R-:W-:Y:S02]  /*4a10*/  FFMA.FTZ R165, R39, c[0x0][0x2d0], -R12.reuse ;  /* 0x0000b40027a57a23 */ /* 0x100fe4000001080c */
[--C-:B------:R-:W-:Y:S02]  /*4a20*/  FFMA.FTZ R164, R7, c[0x0][0x2d0], -R12.reuse ;  /* 0x0000b40007a47a23 */ /* 0x100fe4000001080c */
[--C-:B------:R-:W-:Y:S01]  /*4a30*/  FFMA.FTZ R161, R5, c[0x0][0x2d0], -R12.reuse ;  /* 0x0000b40005a17a23 */ /* 0x100fe2000001080c */
[----:B------:R-:W-:Y:S01]  /*4a40*/  MUFU.EX2 R168, R168 ;  /* 0x000000a800a87308 */ /* 0x000fe20000000800 */
[----:B------:R-:W-:-:S02]  /*4a50*/  FFMA.FTZ R162, R37, c[0x0][0x2d0], -R12 ;  /* 0x0000b40025a27a23 */ /* 0x000fc4000001080c */
[--C-:B------:R-:W-:Y:S02]  /*4a60*/  FFMA.FTZ R159, R35, c[0x0][0x2d0], -R12.reuse ;  /* 0x0000b400239f7a23 */ /* 0x100fe4000001080c */
[--C-:B------:R-:W-:Y:S02]  /*4a70*/  FFMA.FTZ R158, R33, c[0x0][0x2d0], -R12.reuse ;  /* 0x0000b400219e7a23 */ /* 0x100fe4000001080c */
[--C-:B------:R-:W-:Y:S01]  /*4a80*/  FFMA.FTZ R155, R31, c[0x0][0x2d0], -R12.reuse ;  /* 0x0000b4001f9b7a23 */ /* 0x100fe2000001080c */
[----:B------:R-:W2:Y:S01]  /*4a90*/  MUFU.EX2 R165, R165 ;  /* 0x000000a500a57308 */ /* 0x000ea20000000800 */
[--C-:B------:R-:W-:Y:S02]  /*4aa0*/  FFMA.FTZ R169, R29, c[0x0][0x2d0], -R12.reuse ;  /* 0x0000b4001da97a23 */ /* 0x100fe4000001080c */
[--C-:B------:R-:W-:Y:S02]  /*4ab0*/  FFMA.FTZ R172, R27, c[0x0][0x2d0], -R12.reuse ;  /* 0x0000b4001bac7a23 */ /* 0x100fe4000001080c */
[--C-:B------:R-:W-:Y:S01]  /*4ac0*/  FFMA.FTZ R171, R26, c[0x0][0x2d0], -R12.reuse ;  /* 0x0000b4001aab7a23 */ /* 0x100fe2000001080c */
[----:B-1----:R-:W-:Y:S01]  /*4ad0*/  FMNMX.FTZ R9, R8, R9, !PT ;  /* 0x0000000908097209 */ /* 0x002fe20007810000 */
[----:B------:R-:W-:Y:S01]  /*4ae0*/  FFMA.FTZ R234, R25, c[0x0][0x2d0], -R12 ;  /* 0x0000b40019ea7a23 */ /* 0x000fe2000001080c */
[----:B------:R-:W-:Y:S03]  /*4af0*/  MUFU.EX2 R164, R164 ;  /* 0x000000a400a47308 */ /* 0x000fe60000000800 */
[----:B------:R-:W1:Y:S01]  /*4b00*/  SHFL.BFLY PT, R2, R9, 0x1, 0x1f ;  /* 0x0c201f0009027f89 */ /* 0x000e6200000e0000 */
[----:B--2---:R-:W-:-:S04]  /*4b10*/  F2FP.BF16.PACK_AB R96, R165, R168 ;  /* 0x000000a8a560723e */ /* 0x004fc800000010ff */
[----:B------:R-:W2:Y:S01]  /*4b20*/  MUFU.EX2 R161, R161 ;  /* 0x000000a100a17308 */ /* 0x000ea20000000800 */
[----:B------:R-:W-:-:S07]  /*4b30*/  FADD.FTZ R165, R168, R165 ;  /* 0x000000a5a8a57221 */ /* 0x000fce0000010000 */
[----:B------:R-:W-:Y:S01]  /*4b40*/  MUFU.EX2 R162, R162 ;  /* 0x000000a200a27308 */ /* 0x000fe20000000800 */
[----:B--2---:R-:W-:-:S07]  /*4b50*/  F2FP.BF16.PACK_AB R98, R161, R164 ;  /* 0x000000a4a162723e */ /* 0x004fce00000010ff */
[----:B------:R-:W2:Y:S01]  /*4b60*/  MUFU.EX2 R159, R159 ;  /* 0x0000009f009f7308 */ /* 0x000ea20000000800 */
[----:B------:R-:W-:Y:S01]  /*4b70*/  FADD.FTZ R164, R164, R165 ;  /* 0x000000a5a4a47221 */ /* 0x000fe20000010000 */
[----:B-1----:R-:W-:-:S03]  /*4b80*/  FMNMX.FTZ R2, R9, R2, !PT ;  /* 0x0000000209027209 */ /* 0x002fc60007810000 */
[----:B------:R-:W-:Y:S01]  /*4b90*/  FADD.FTZ R161, R161, R164 ;  /* 0x000000a4a1a17221 */ /* 0x000fe20000010000 */
[C---:B------:R-:W-:Y:S01]  /*4ba0*/  FSETP.NEU.FTZ.AND P0, PT, R2.reuse, -INF , PT ;  /* 0xff8000000200780b */ /* 0x040fe20003f1d000 */
[----:B------:R-:W-:Y:S01]  /*4bb0*/  FMUL.FTZ R13, R2, c[0x0][0x2d0] ;  /* 0x0000b400020d7a20 */ /* 0x000fe20000410000 */
[----:B------:R-:W-:Y:S04]  /*4bc0*/  MUFU.EX2 R158, R158 ;  /* 0x0000009e009e7308 */ /* 0x000fe80000000800 */
[----:B------:R-:W-:Y:S02]  /*4bd0*/  FSEL R13, R13, RZ, P0 ;  /* 0x000000ff0d0d7208 */ /* 0x000fe40000000000 */
[----:B------:R-:W-:Y:S02]  /*4be0*/  ISETP.NE.AND P0, PT, R42, RZ, PT ;  /* 0x000000ff2a00720c */ /* 0x000fe40003f05270 */
[----:B------:R-:W1:Y:S01]  /*4bf0*/  MUFU.EX2 R155, R155 ;  /* 0x0000009b009b7308 */ /* 0x000e620000000800 */
[--C-:B------:R-:W-:Y:S01]  /*4c00*/  FFMA.FTZ R163, R6, c[0x0][0x2d0], -R13.reuse ;  /* 0x0000b40006a37a23 */ /* 0x100fe2000001080d */
[----:B------:R-:W-:Y:S01]  /*4c10*/  ISETP.GT.AND P0, PT, R15, 0x21, !P0 ;  /* 0x000000210f00780c */ /* 0x000fe20004704270 */
[----:B------:R-:W-:Y:S01]  /*4c20*/  LDSM.16.MT88.4 R4, [R212+0x1900] ;  /* 0x00190000d404783b */ /* 0x000fe20000004200 */
[----:B------:R-:W-:Y:S01]  /*4c30*/  FMNMX.FTZ R15, R73, R16, !PT ;  /* 0x00000010490f7209 */ /* 0x000fe20007810000 */
[--C-:B------:R-:W-:Y:S01]  /*4c40*/  FFMA.FTZ R170, R44, c[0x0][0x2d0], -R13.reuse ;  /* 0x0000b4002caa7a23 */ /* 0x100fe2000001080d */
[----:B------:R-:W-:Y:S01]  /*4c50*/  ISETP.LT.OR P0, PT, R14, 0x22, P0 ;  /* 0x000000220e00780c */ /* 0x000fe20000701670 */
[--C-:B------:R-:W-:Y:S01]  /*4c60*/  FFMA.FTZ R167, R40, c[0x0][0x2d0], -R13.reuse ;  /* 0x0000b40028a77a23 */ /* 0x100fe2000001080d */
[----:B------:R-:W-:Y:S01]  /*4c70*/  FMNMX.FTZ R15, R72, R15, !PT ;  /* 0x0000000f480f7209 */ /* 0x000fe20007810000 */
[--C-:B------:R-:W-:Y:S01]  /*4c80*/  FFMA.FTZ R166, R38, c[0x0][0x2d0], -R13.reuse ;  /* 0x0000b40026a67a23 */ /* 0x100fe2000001080d */
[----:B------:R-:W-:Y:S01]  /*4c90*/  FSEL R190, R190, -INF , !P0 ;  /* 0xff800000bebe7808 */ /* 0x000fe20004000000 */
[----:B------:R-:W-:Y:S01]  /*4ca0*/  MUFU.EX2 R170, R170 ;  /* 0x000000aa00aa7308 */ /* 0x000fe20000000800 */
[----:B------:R-:W-:Y:S01]  /*4cb0*/  FMNMX.FTZ R15, R180, R15, !PT ;  /* 0x0000000fb40f7209 */ /* 0x000fe20007810000 */
[--C-:B------:R-:W-:Y:S01]  /*4cc0*/  FFMA.FTZ R160, R36, c[0x0][0x2d0], -R13.reuse ;  /* 0x0000b40024a07a23 */ /* 0x100fe2000001080d */
[----:B------:R-:W-:Y:S01]  /*4cd0*/  LDSM.16.MT88.4 R44, [R214+0x1100] ;  /* 0x00110000d62c783b */ /* 0x000fe20000004200 */
[--C-:B------:R-:W-:Y:S01]  /*4ce0*/  FFMA.FTZ R157, R34, c[0x0][0x2d0], -R13.reuse ;  /* 0x0000b400229d7a23 */ /* 0x100fe2000001080d */
[----:B------:R-:W-:Y:S01]  /*4cf0*/  FMNMX.FTZ R12, R190, R15, !PT ;  /* 0x0000000fbe0c7209 */ /* 0x000fe20007810000 */
[--C-:B------:R-:W-:Y:S01]  /*4d00*/  FFMA.FTZ R156, R32, c[0x0][0x2d0], -R13.reuse ;  /* 0x0000b400209c7a23 */ /* 0x100fe2000001080d */
[----:B------:R-:W-:Y:S01]  /*4d10*/  LDSM.16.MT88.4 R40, [R212+0x1100] ;  /* 0x00110000d428783b */ /* 0x000fe20000004200 */
[----:B------:R-:W3:Y:S01]  /*4d20*/  MUFU.EX2 R167, R167 ;  /* 0x000000a700a77308 */ /* 0x000ee20000000800 */
[----:B------:R-:W-:Y:S01]  /*4d30*/  FMNMX.FTZ R12, R189, R12, !PT ;  /* 0x0000000cbd0c7209 */ /* 0x000fe20007810000 */
[--C-:B------:R-:W-:Y:S01]  /*4d40*/  FFMA.FTZ R153, R30, c[0x0][0x2d0], -R13.reuse ;  /* 0x0000b4001e997a23 */ /* 0x100fe2000001080d */
[----:B------:R-:W-:Y:S01]  /*4d50*/  LDSM.16.MT88.4 R36, [R214+0x1d00] ;  /* 0x001d0000d624783b */ /* 0x000fe20000004200 */
[----:B------:R-:W-:Y:S01]  /*4d60*/  FSETP.NEU.FTZ.AND P0, PT, R0, -INF , PT ;  /* 0xff8000000000780b */ /* 0x000fe20003f1d000 */
[--C-:B------:R-:W-:Y:S01]  /*4d70*/  FFMA.FTZ R173, R28, c[0x0][0x2d0], -R13.reuse ;  /* 0x0000b4001cad7a23 */ /* 0x100fe2000001080d */
[----:B------:R-:W-:Y:S01]  /*4d80*/  FMNMX.FTZ R91, R187, R12, !PT ;  /* 0x0000000cbb5b7209 */ /* 0x000fe20007810000 */
[----:B------:R-:W-:Y:S01]  /*4d90*/  LDSM.16.MT88.4 R32, [R212+0x1d00] ;  /* 0x001d0000d420783b */ /* 0x000fe20000004200 */
[----:B------:R-:W-:Y:S01]  /*4da0*/  MUFU.EX2 R166, R166 ;  /* 0x000000a600a67308 */ /* 0x000fe20000000800 */
[----:B------:R-:W-:Y:S01]  /*4db0*/  FSEL R201, R201, RZ, P0 ;  /* 0x000000ffc9c97208 */ /* 0x000fe20000000000 */
[--C-:B------:R-:W-:Y:S01]  /*4dc0*/  FFMA.FTZ R174, R24, c[0x0][0x2d0], -R13.reuse ;  /* 0x0000b40018ae7a23 */ /* 0x100fe2000001080d */
[----:B------:R-:W4:Y:S01]  /*4dd0*/  SHFL.BFLY PT, R58, R91, 0x2, 0x1f ;  /* 0x0c401f005b3a7f89 */ /* 0x000f2200000e0000 */
[----:B--2---:R-:W-:Y:S01]  /*4de0*/  F2FP.BF16.PACK_AB R8, R159, R162 ;  /* 0x000000a29f08723e */ /* 0x004fe200000010ff */
[----:B------:R-:W-:Y:S01]  /*4df0*/  FFMA.FTZ R175, R57, c[0x0][0x2d0], -R13 ;  /* 0x0000b40039af7a23 */ /* 0x000fe2000001080d */
[----:B-1----:R-:W-:Y:S01]  /*4e00*/  F2FP.BF16.PACK_AB R10, R155, R158 ;  /* 0x0000009e9b0a723e */ /* 0x002fe200000010ff */
[----:B------:R-:W-:Y:S01]  /*4e10*/  FFMA.FTZ R184, R152, c[0x0][0x2d0], -R201 ;  /* 0x0000b40098b87a23 */ /* 0x000fe200000108c9 */
[----:B------:R-:W1:Y:S01]  /*4e20*/  MUFU.EX2 R163, R163 ;  /* 0x000000a300a37308 */ /* 0x000e620000000800 */
[----:B---3--:R-:W-:Y:S01]  /*4e30*/  F2FP.BF16.PACK_AB R97, R167, R170 ;  /* 0x000000aaa761723e */ /* 0x008fe200000010ff */
[----:B------:R-:W-:Y:S01]  /*4e40*/  FFMA.FTZ R176, R56, c[0x0][0x2d0], -R13 ;  /* 0x0000b40038b07a23 */ /* 0x000fe2000001080d */
[----:B------:R-:W-:Y:S01]  /*4e50*/  LDSM.16.MT88.4 R28, [R214+0x900] ;  /* 0x00090000d61c783b */ /* 0x000fe20000004200 */
[----:B------:R-:W-:-:S02]  /*4e60*/  FFMA.FTZ R181, R89, c[0x0][0x2d0], -R201 ;  /* 0x0000b40059b57a23 */ /* 0x000fc400000108c9 */
[--C-:B------:R-:W-:Y:S01]  /*4e70*/  FFMA.FTZ R183, R142, c[0x0][0x2d0], -R201.reuse ;  /* 0x0000b4008eb77a23 */ /* 0x100fe200000108c9 */
[----:B------:R-:W-:Y:S01]  /*4e80*/  LDSM.16.MT88.4 R24, [R212+0x900] ;  /* 0x00090000d418783b */ /* 0x000fe20000004200 */
[----:B------:R-:W-:Y:S01]  /*4e90*/  MUFU.EX2 R160, R160 ;  /* 0x000000a000a07308 */ /* 0x000fe20000000800 */
[--C-:B------:R-:W-:Y:S02]  /*4ea0*/  FFMA.FTZ R193, R94, c[0x0][0x2d0], -R201.reuse ;  /* 0x0000b4005ec17a23 */ /* 0x100fe400000108c9 */
[----:B------:R-:W-:Y:S01]  /*4eb0*/  LDSM.16.MT88.4 R16, [R212+0x1500] ;  /* 0x00150000d410783b */ /* 0x000fe20000004200 */
[--C-:B------:R-:W-:Y:S02]  /*4ec0*/  FFMA.FTZ R196, R92, c[0x0][0x2d0], -R201.reuse ;  /* 0x0000b4005cc47a23 */ /* 0x100fe400000108c9 */
[--C-:B------:R-:W-:Y:S01]  /*4ed0*/  FFMA.FTZ R195, R90, c[0x0][0x2d0], -R201.reuse ;  /* 0x0000b4005ac37a23 */ /* 0x100fe200000108c9 */
[----:B------:R-:W-:Y:S01]  /*4ee0*/  LDSM.16.MT88.4 R12, [R214+0x2100] ;  /* 0x00210000d60c783b */ /* 0x000fe20000004200 */
[----:B-1----:R-:W-:Y:S01]  /*4ef0*/  F2FP.BF16.PACK_AB R99, R163, R166 ;  /* 0x000000a6a363723e */ /* 0x002fe200000010ff */
[----:B------:R-:W1:Y:S01]  /*4f00*/  MUFU.EX2 R157, R157 ;  /* 0x0000009d009d7308 */ /* 0x000e620000000800 */
[----:B------:R-:W-:Y:S01]  /*4f10*/  FFMA.FTZ R194, R88, c[0x0][0x2d0], -R201 ;  /* 0x0000b40058c27a23 */ /* 0x000fe200000108c9 */
[----:B----4-:R-:W-:Y:S01]  /*4f20*/  FMNMX.FTZ R91, R91, R58, !PT ;  /* 0x0000003a5b5b7209 */ /* 0x010fe20007810000 */
[----:B------:R-:W-:-:S02]  /*4f30*/  FADD.FTZ R167, R170, R167 ;  /* 0x000000a7aaa77221 */ /* 0x000fc40000010000 */
[----:B------:R-:W-:Y:S01]  /*4f40*/  FADD.FTZ R162, R162, R161 ;  /* 0x000000a1a2a27221 */ /* 0x000fe20000010000 */
[C---:B------:R-:W-:Y:S01]  /*4f50*/  HMMA.16816.F32.BF16 R144, R96.reuse, R136, RZ ;  /* 0x000000886090723c */ /* 0x040fe200000418ff */
[----:B------:R-:W2:Y:S01]  /*4f60*/  SHFL.BFLY PT, R186, R91, 0x1, 0x1f ;  /* 0x0c201f005bba7f89 */ /* 0x000ea200000e0000 */
[----:B------:R-:W-:Y:S01]  /*4f70*/  MUFU.EX2 R156, R156 ;  /* 0x0000009c009c7308 */ /* 0x000fe20000000800 */
[----:B------:R-:W-:Y:S02]  /*4f80*/  FADD.FTZ R166, R166, R167 ;  /* 0x000000a7a6a67221 */ /* 0x000fe40000010000 */
[----:B------:R-:W-:Y:S02]  /*4f90*/  FADD.FTZ R159, R159, R162 ;  /* 0x000000a29f9f7221 */ /* 0x000fe40000010000 */
[----:B------:R-:W-:Y:S01]  /*4fa0*/  FADD.FTZ R163, R163, R166 ;  /* 0x000000a6a3a37221 */ /* 0x000fe20000010000 */
[----:B------:R-:W-:Y:S01]  /*4fb0*/  HMMA.16816.F32.BF16 R128, R96, R120, RZ ;  /* 0x000000786080723c */ /* 0x000fe200000418ff */
[----:B------:R-:W-:Y:S01]  /*4fc0*/  FADD.FTZ R158, R158, R159 ;  /* 0x0000009f9e9e7221 */ /* 0x000fe20000010000 */
[----:B------:R-:W3:Y:S01]  /*4fd0*/  MUFU.EX2 R153, R153 ;  /* 0x0000009900997308 */ /* 0x000ee20000000800 */
[----:B-1----:R-:W-:Y:S01]  /*4fe0*/  F2FP.BF16.PACK_AB R9, R157, R160 ;  /* 0x000000a09d09723e */ /* 0x002fe200000010ff */
[----:B------:R-:W-:-:S02]  /*4ff0*/  FADD.FTZ R160, R160, R163 ;  /* 0x000000a3a0a07221 */ /* 0x000fc40000010000 */
[----:B------:R-:W-:Y:S02]  /*5000*/  FADD.FTZ R158, R155, R158 ;  /* 0x0000009e9b9e7221 */ /* 0x000fe40000010000 */
[C---:B------:R-:W-:Y:S01]  /*5010*/  HMMA.16816.F32.BF16 R112, R96.reuse, R104, RZ ;  /* 0x000000686070723c */ /* 0x040fe200000418ff */
[----:B------:R-:W-:Y:S01]  /*5020*/  FADD.FTZ R157, R157, R160 ;  /* 0x000000a09d9d7221 */ /* 0x000fe20000010000 */
[----:B------:R-:W-:Y:S06]  /*5030*/  MUFU.EX2 R181, R181 ;  /* 0x000000b500b57308 */ /* 0x000fec0000000800 */
[----:B------:R-:W-:Y:S01]  /*5040*/  HMMA.16816.F32.BF16 R52, R96, R60, RZ ;  /* 0x0000003c6034723c */ /* 0x000fe200000418ff */
[----:B--2---:R-:W-:Y:S01]  /*5050*/  FMNMX.FTZ R152, R91, R186, !PT ;  /* 0x000000ba5b987209 */ /* 0x004fe20007810000 */
[----:B------:R-:W-:Y:S01]  /*5060*/  FFMA.FTZ R186, R126, c[0x0][0x2d0], -R201 ;  /* 0x0000b4007eba7a23 */ /* 0x000fe200000108c9 */
[----:B---3--:R-:W-:Y:S01]  /*5070*/  F2FP.BF16.PACK_AB R11, R153, R156 ;  /* 0x0000009c990b723e */ /* 0x008fe200000010ff */
[----:B------:R-:W1:Y:S01]  /*5080*/  MUFU.EX2 R184, R184 ;  /* 0x000000b800b87308 */ /* 0x000e620000000800 */
[C---:B------:R-:W-:Y:S01]  /*5090*/  FSETP.NEU.FTZ.AND P0, PT, R152.reuse, -INF , PT ;  /* 0xff8000009800780b */ /* 0x040fe20003f1d000 */
[----:B------:R-:W-:-:S02]  /*50a0*/  FMUL.FTZ R203, R152, c[0x0][0x2d0] ;  /* 0x0000b40098cb7a20 */ /* 0x000fc40000410000 */
[C---:B------:R-:W-:Y:S01]  /*50b0*/  HMMA.16816.F32.BF16 R68, R96.reuse, R76, RZ ;  /* 0x0000004c6044723c */ /* 0x040fe200000418ff */
[----:B------:R-:W-:Y:S02]  /*50c0*/  FADD.FTZ R156, R156, R157 ;  /* 0x0000009d9c9c7221 */ /* 0x000fe40000010000 */
[----:B------:R-:W-:Y:S01]  /*50d0*/  FSEL R203, R203, RZ, P0 ;  /* 0x000000ffcbcb7208 */ /* 0x000fe20000000000 */
[----:B------:R-:W-:Y:S01]  /*50e0*/  MUFU.EX2 R183, R183 ;  /* 0x000000b700b77308 */ /* 0x000fe20000000800 */
[----:B------:R-:W-:Y:S01]  /*50f0*/  FADD.FTZ R156, R153, R156 ;  /* 0x0000009c999c7221 */ /* 0x000fe20000010000 */
[----:B------:R-:W-:Y:S02]  /*5100*/  PLOP3.LUT P0, PT, PT, PT, UP1, 0x40, 0x0 ;  /* 0x000000000000781c */ /* 0x000fe40003f0e818 */
[C---:B------:R-:W-:Y:S01]  /*5110*/  HMMA.16816.F32.BF16 R84, R96.reuse, R4, RZ ;  /* 0x000000046054723c */ /* 0x040fe200000418ff */
[--C-:B------:R-:W-:Y:S02]  /*5120*/  FFMA.FTZ R185, R75, c[0x0][0x2d0], -R203.reuse ;  /* 0x0000b4004bb97a23 */ /* 0x100fe400000108cb */
[--C-:B------:R-:W-:Y:S01]  /*5130*/  FFMA.FTZ R188, R140, c[0x0][0x2d0], -R203.reuse ;  /* 0x0000b4008cbc7a23 */ /* 0x100fe200000108cb */
[----:B------:R-:W2:Y:S01]  /*5140*/  MUFU.EX2 R186, R186 ;  /* 0x000000ba00ba7308 */ /* 0x000ea20000000800 */
[--C-:B------:R-:W-:Y:S01]  /*5150*/  FFMA.FTZ R192, R124, c[0x0][0x2d0], -R203.reuse ;  /* 0x0000b4007cc07a23 */ /* 0x100fe200000108cb */
[----:B-1----:R-:W-:Y:S01]  /*5160*/  F2FP.BF16.PACK_AB R92, R184, R181 ;  /* 0x000000b5b85c723e */ /* 0x002fe200000010ff */
[--C-:B------:R-:W-:Y:S01]  /*5170*/  FFMA.FTZ R191, R110, c[0x0][0x2d0], -R203.reuse ;  /* 0x0000b4006ebf7a23 */ /* 0x100fe200000108cb */
[----:B------:R-:W-:Y:S01]  /*5180*/  HMMA.16816.F32.BF16 R132, R96, R138, RZ ;  /* 0x0000008a6084723c */ /* 0x000fe200000418ff */
[----:B------:R-:W-:-:S02]  /*5190*/  FFMA.FTZ R200, R108, c[0x0][0x2d0], -R203 ;  /* 0x0000b4006cc87a23 */ /* 0x000fc400000108cb */
[--C-:B------:R-:W-:Y:S01]  /*51a0*/  FFMA.FTZ R197, R74, c[0x0][0x2d0], -R203.reuse ;  /* 0x0000b4004ac57a23 */ /* 0x100fe200000108cb */
[----:B------:R-:W-:Y:S01]  /*51b0*/  MUFU.EX2 R185, R185 ;  /* 0x000000b900b97308 */ /* 0x000fe20000000800 */
[--C-:B------:R-:W-:Y:S02]  /*51c0*/  FFMA.FTZ R198, R73, c[0x0][0x2d0], -R203.reuse ;  /* 0x0000b40049c67a23 */ /* 0x100fe400000108cb */
[--C-:B------:R-:W-:Y:S01]  /*51d0*/  FFMA.FTZ R199, R72, c[0x0][0x2d0], -R203.reuse ;  /* 0x0000b40048c77a23 */ /* 0x100fe200000108cb */
[----:B------:R-:W-:Y:S01]  /*51e0*/  HMMA.16816.F32.BF16 R116, R96, R122, RZ ;  /* 0x0000007a6074723c */ /* 0x000fe200000418ff */
[----:B------:R-:W-:Y:S02]  /*51f0*/  FADD.FTZ R184, R181, R184 ;  /* 0x000000b8b5b87221 */ /* 0x000fe40000010000 */
[----:B------:R-:W-:Y:S01]  /*5200*/  FFMA.FTZ R233, R187, c[0x0][0x2d0], -R203 ;  /* 0x0000b400bbe97a23 */ /* 0x000fe200000108cb */
[----:B------:R-:W1:Y:S01]  /*5210*/  MUFU.EX2 R188, R188 ;  /* 0x000000bc00bc7308 */ /* 0x000e620000000800 */
[----:B--2---:R-:W-:Y:S01]  /*5220*/  F2FP.BF16.PACK_AB R94, R186, R183 ;  /* 0x000000b7ba5e723e */ /* 0x004fe200000010ff */
[----:B------:R-:W-:-:S02]  /*5230*/  FADD.FTZ R183, R183, R184 ;  /* 0x000000b8b7b77221 */ /* 0x000fc40000010000 */
[C---:B------:R-:W-:Y:S02]  /*5240*/  HMMA.16816.F32.BF16 R100, R96.reuse, R106, RZ ;  /* 0x0000006a6064723c */ /* 0x040fe400000418ff */
[----:B------:R-:W-:Y:S02]  /*5250*/  FADD.FTZ R186, R186, R183 ;  /* 0x000000b7baba7221 */ /* 0x000fe40000010000 */
[----:B------:R-:W-:Y:S04]  /*5260*/  MUFU.EX2 R192, R192 ;  /* 0x000000c000c07308 */ /* 0x000fe80000000800 */
[----:B------:R-:W-:Y:S04]  /*5270*/  HMMA.16816.F32.BF16 R64, R96, R62, RZ ;  /* 0x0000003e6040723c */ /* 0x000fe800000418ff */
[----:B------:R-:W2:Y:S01]  /*5280*/  MUFU.EX2 R191, R191 ;  /* 0x000000bf00bf7308 */ /* 0x000ea20000000800 */
[----:B-1----:R-:W-:Y:S01]  /*5290*/  F2FP.BF16.PACK_AB R93, R188, R185 ;  /* 0x000000b9bc5d723e */ /* 0x002fe200000010ff */
[----:B------:R-:W-:-:S02]  /*52a0*/  FADD.FTZ R185, R185, R188 ;  /* 0x000000bcb9b97221 */ /* 0x000fc40000010000 */
[C---:B------:R-:W-:Y:S04]  /*52b0*/  HMMA.16816.F32.BF16 R80, R96.reuse, R78, RZ ;  /* 0x0000004e6050723c */ /* 0x040fe800000418ff */
[----:B------:R-:W-:Y:S04]  /*52c0*/  MUFU.EX2 R169, R169 ;  /* 0x000000a900a97308 */ /* 0x000fe80000000800 */
[----:B------:R-:W-:Y:S04]  /*52d0*/  HMMA.16816.F32.BF16 R96, R96, R6, RZ ;  /* 0x000000066060723c */ /* 0x000fe800000418ff */
[----:B------:R-:W1:Y:S01]  /*52e0*/  MUFU.EX2 R172, R172 ;  /* 0x000000ac00ac7308 */ /* 0x000e620000000800 */
[----:B--2---:R-:W-:Y:S01]  /*52f0*/  F2FP.BF16.PACK_AB R95, R191, R192 ;  /* 0x000000c0bf5f723e */ /* 0x004fe200000010ff */
[----:B------:R-:W-:-:S02]  /*5300*/  FADD.FTZ R192, R192, R185 ;  /* 0x000000b9c0c07221 */ /* 0x000fc40000010000 */
[C---:B------:R-:W-:Y:S02]  /*5310*/  HMMA.16816.F32.BF16 R144, R8.reuse, R148, R144 ;  /* 0x000000940890723c */ /* 0x040fe40000041890 */
[----:B------:R-:W-:Y:S02]  /*5320*/  FADD.FTZ R191, R191, R192 ;  /* 0x000000c0bfbf7221 */ /* 0x000fe40000010000 */
[----:B------:R-:W-:Y:S04]  /*5330*/  MUFU.EX2 R171, R171 ;  /* 0x000000ab00ab7308 */ /* 0x000fe80000000800 */
[----:B------:R-:W-:Y:S04]  /*5340*/  HMMA.16816.F32.BF16 R128, R8, R48, R128 ;  /* 0x000000300880723c */ /* 0x000fe80000041880 */
[----:B------:R-:W2:Y:S01]  /*5350*/  MUFU.EX2 R234, R234 ;  /* 0x000000ea00ea7308 */ /* 0x000ea20000000800 */
[----:B-1----:R-:W-:Y:S01]  /*5360*/  F2FP.BF16.PACK_AB R56, R172, R169 ;  /* 0x000000a9ac38723e */ /* 0x002fe200000010ff */
[----:B------:R-:W-:-:S02]  /*5370*/  FADD.FTZ R169, R169, R158 ;  /* 0x0000009ea9a97221 */ /* 0x000fc40000010000 */
[C---:B------:R-:W-:Y:S02]  /*5380*/  HMMA.16816.F32.BF16 R112, R8.reuse, R44, R112 ;  /* 0x0000002c0870723c */ /* 0x040fe40000041870 */
[----:B------:R-:W-:Y:S02]  /*5390*/  FADD.FTZ R172, R172, R169 ;  /* 0x000000a9acac7221 */ /* 0x000fe40000010000 */
[----:B------:R-:W-:Y:S04]  /*53a0*/  MUFU.EX2 R173, R173 ;  /* 0x000000ad00ad7308 */ /* 0x000fe80000000800 */
[----:B------:R-:W-:Y:S04]  /*53b0*/  HMMA.16816.F32.BF16 R52, R8, R40, R52 ;  /* 0x000000280834723c */ /* 0x000fe80000041834 */
        /* <DEDUP_REMOVED lines=13> */
[----:B------:R-:W-:Y:S01]  /*5490*/  HMMA.16816.F32.BF16 R116, R8, R50, R116 ;  /* 0x000000320874723c */ /* 0x000fe20000041874 */
[----:B--2---:R-:W-:-:S03]  /*54a0*/  F2FP.BF16.PACK_AB R59, R176, R175 ;  /* 0x000000afb03b723e */ /* 0x004fc600000010ff */
[----:B------:R-:W1:Y:S01]  /*54b0*/  MUFU.EX2 R196, R196 ;  /* 0x000000c400c47308 */ /* 0x000e620000000800 */
[----:B------:R-:W-:-:S03]  /*54c0*/  FADD.FTZ R175, R175, R174 ;  /* 0x000000aeafaf7221 */ /* 0x000fc60000010000 */
[----:B------:R-:W-:Y:S01]  /*54d0*/  HMMA.16816.F32.BF16 R100, R8, R46, R100 ;  /* 0x0000002e0864723c */ /* 0x000fe20000041864 */
[----:B------:R-:W-:-:S03]  /*54e0*/  FADD.FTZ R235, R176, R175 ;  /* 0x000000afb0eb7221 */ /* 0x000fc60000010000 */
[----:B------:R-:W-:Y:S04]  /*54f0*/  MUFU.EX2 R195, R195 ;  /* 0x000000c300c37308 */ /* 0x000fe80000000800 */
[C---:B------:R-:W-:Y:S04]  /*5500*/  HMMA.16816.F32.BF16 R64, R8.reuse, R42, R64 ;  /* 0x0000002a0840723c */ /* 0x040fe80000041840 */
[----:B------:R-:W-:Y:S04]  /*5510*/  MUFU.EX2 R194, R194 ;  /* 0x000000c200c27308 */ /* 0x000fe80000000800 */
[C---:B------:R-:W-:Y:S04]  /*5520*/  HMMA.16816.F32.BF16 R80, R8.reuse, R38, R80 ;  /* 0x000000260850723c */ /* 0x040fe80000041850 */
[----:B------:R-:W-:Y:S04]  /*5530*/  MUFU.EX2 R200, R200 ;  /* 0x000000c800c87308 */ /* 0x000fe80000000800 */
[----:B------:R-:W-:Y:S01]  /*5540*/  HMMA.16816.F32.BF16 R96, R8, R34, R96 ;  /* 0x000000220860723c */ /* 0x000fe20000041860 */
[----:B------:R-:W2:Y:S03]  /*5550*/  LDSM.16.MT88.4 R8, [R212+0x2100] ;  /* 0x00210000d408783b */ /* 0x000ea60000004200 */
[----:B------:R-:W3:Y:S04]  /*5560*/  MUFU.EX2 R197, R197 ;  /* 0x000000c500c57308 */ /* 0x000ee80000000800 */
[C---:B------:R-:W-:Y:S04]  /*5570*/  HMMA.16816.F32.BF16 R124, R92.reuse, R120, RZ ;  /* 0x000000785c7c723c */ /* 0x040fe800000418ff */
[----:B------:R-:W-:Y:S04]  /*5580*/  MUFU.EX2 R198, R198 ;  /* 0x000000c600c67308 */ /* 0x000fe80000000800 */
[C---:B------:R-:W-:Y:S04]  /*5590*/  HMMA.16816.F32.BF16 R108, R92.reuse, R104, RZ ;  /* 0x000000685c6c723c */ /* 0x040fe800000418ff */
[----:B------:R-:W4:Y:S04]  /*55a0*/  MUFU.EX2 R199, R199 ;  /* 0x000000c700c77308 */ /* 0x000f280000000800 */
[----:B------:R-:W-:Y:S04]  /*55b0*/  HMMA.16816.F32.BF16 R88, R92, R4, RZ ;  /* 0x000000045c58723c */ /* 0x000fe800000418ff */
[----:B------:R-:W-:Y:S03]  /*55c0*/  MUFU.EX2 R233, R233 ;  /* 0x000000e900e97308 */ /* 0x000fe60000000800 */
[----:B-1----:R-:W-:Y:S01]  /*55d0*/  F2FP.BF16.PACK_AB R4, R196, R193 ;  /* 0x000000c1c404723e */ /* 0x002fe200000010ff */
[----:B------:R-:W-:Y:S01]  /*55e0*/  HMMA.16816.F32.BF16 R144, R56, R28, R144 ;  /* 0x0000001c3890723c */ /* 0x000fe20000041890 */
[----:B---3--:R-:W-:Y:S01]  /*55f0*/  F2FP.BF16.PACK_AB R5, R197, R200 ;  /* 0x000000c8c505723e */ /* 0x008fe200000010ff */
[----:B------:R-:W-:-:S02]  /*5600*/  FADD.FTZ R193, R193, R186 ;  /* 0x000000bac1c17221 */ /* 0x000fc40000010000 */
[----:B------:R-:W-:Y:S02]  /*5610*/  FADD.FTZ R200, R200, R191 ;  /* 0x000000bfc8c87221 */ /* 0x000fe40000010000 */
[----:B------:R-:W-:Y:S02]  /*5620*/  FADD.FTZ R196, R196, R193 ;  /* 0x000000c1c4c47221 */ /* 0x000fe40000010000 */
[----:B------:R-:W-:Y:S01]  /*5630*/  HMMA.16816.F32.BF16 R128, R56, R24, R128 ;  /* 0x000000183880723c */ /* 0x000fe20000041880 */
[----:B------:R-:W-:-:S07]  /*5640*/  FADD.FTZ R197, R197, R200 ;  /* 0x000000c8c5c57221 */ /* 0x000fce0000010000 */
[C---:B------:R-:W-:Y:S08]  /*5650*/  HMMA.16816.F32.BF16 R112, R56.reuse, R20, R112 ;  /* 0x000000143870723c */ /* 0x040ff00000041870 */
[C---:B------:R-:W-:Y:S08]  /*5660*/  HMMA.16816.F32.BF16 R52, R56.reuse, R16, R52 ;  /* 0x000000103834723c */ /* 0x040ff00000041834 */
[C---:B------:R-:W-:Y:S08]  /*5670*/  HMMA.16816.F32.BF16 R68, R56.reuse, R12, R68 ;  /* 0x0000000c3844723c */ /* 0x040ff00000041844 */
[C---:B--2---:R-:W-:Y:S08]  /*5680*/  HMMA.16816.F32.BF16 R84, R56.reuse, R8, R84 ;  /* 0x000000083854723c */ /* 0x044ff00000041854 */
[C---:B------:R-:W-:Y:S08]  /*5690*/  HMMA.16816.F32.BF16 R132, R56.reuse, R30, R132 ;  /* 0x0000001e3884723c */ /* 0x040ff00000041884 */
[C---:B------:R-:W-:Y:S08]  /*56a0*/  HMMA.16816.F32.BF16 R116, R56.reuse, R26, R116 ;  /* 0x0000001a3874723c */ /* 0x040ff00000041874 */
[C---:B------:R-:W-:Y:S08]  /*56b0*/  HMMA.16816.F32.BF16 R100, R56.reuse, R22, R100 ;  /* 0x000000163864723c */ /* 0x040ff00000041864 */
[C---:B------:R-:W-:Y:S08]  /*56c0*/  HMMA.16816.F32.BF16 R64, R56.reuse, R18, R64 ;  /* 0x000000123840723c */ /* 0x040ff00000041840 */
[C---:B------:R-:W-:Y:S08]  /*56d0*/  HMMA.16816.F32.BF16 R80, R56.reuse, R14, R80 ;  /* 0x0000000e3850723c */ /* 0x040ff00000041850 */
[----:B------:R-:W-:Y:S08]  /*56e0*/  HMMA.16816.F32.BF16 R96, R56, R10, R96 ;  /* 0x0000000a3860723c */ /* 0x000ff00000041860 */
[C---:B------:R-:W-:Y:S08]  /*56f0*/  HMMA.16816.F32.BF16 R56, R92.reuse, R60, RZ ;  /* 0x0000003c5c38723c */ /* 0x040ff000000418ff */
[C---:B------:R-:W-:Y:S08]  /*5700*/  HMMA.16816.F32.BF16 R72, R92.reuse, R76, RZ ;  /* 0x0000004c5c48723c */ /* 0x040ff000000418ff */
[C---:B------:R-:W-:Y:S08]  /*5710*/  HMMA.16816.F32.BF16 R140, R92.reuse, R136, RZ ;  /* 0x000000885c8c723c */ /* 0x040ff000000418ff */
[C---:B------:R-:W-:Y:S08]  /*5720*/  HMMA.16816.F32.BF16 R136, R92.reuse, R138, RZ ;  /* 0x0000008a5c88723c */ /* 0x040ff000000418ff */
[C---:B------:R-:W-:Y:S08]  /*5730*/  HMMA.16816.F32.BF16 R120, R92.reuse, R122, RZ ;  /* 0x0000007a5c78723c */ /* 0x040ff000000418ff */
[C---:B------:R-:W-:Y:S08]  /*5740*/  HMMA.16816.F32.BF16 R104, R92.reuse, R106, RZ ;  /* 0x0000006a5c68723c */ /* 0x040ff000000418ff */
[C---:B------:R-:W-:Y:S08]  /*5750*/  HMMA.16816.F32.BF16 R60, R92.reuse, R62, RZ ;  /* 0x0000003e5c3c723c */ /* 0x040ff000000418ff */
[C---:B------:R-:W-:Y:S08]  /*5760*/  HMMA.16816.F32.BF16 R76, R92.reuse, R78, RZ ;  /* 0x0000004e5c4c723c */ /* 0x040ff000000418ff */
[----:B------:R-:W-:Y:S07]  /*5770*/  HMMA.16816.F32.BF16 R92, R92, R6, RZ ;  /* 0x000000065c5c723c */ /* 0x000fee00000418ff */
[----:B------:R-:W-:Y:S01]  /*5780*/  F2FP.BF16.PACK_AB R6, R194, R195 ;  /* 0x000000c3c206723e */ /* 0x000fe200000010ff */
[----:B------:R-:W-:Y:S01]  /*5790*/  FADD.FTZ R195, R195, R196 ;  /* 0x000000c4c3c37221 */ /* 0x000fe20000010000 */
[----:B----4-:R-:W-:Y:S01]  /*57a0*/  F2FP.BF16.PACK_AB R7, R199, R198 ;  /* 0x000000c6c707723e */ /* 0x010fe200000010ff */
[----:B------:R-:W-:-:S02]  /*57b0*/  FADD.FTZ R198, R198, R197 ;  /* 0x000000c5c6c67221 */ /* 0x000fc40000010000 */
[----:B------:R-:W-:Y:S02]  /*57c0*/  FADD.FTZ R195, R194, R195 ;  /* 0x000000c3c2c37221 */ /* 0x000fe40000010000 */
[----:B------:R-:W-:Y:S02]  /*57d0*/  FADD.FTZ R199, R199, R198 ;  /* 0x000000c6c7c77221 */ /* 0x000fe40000010000 */
[C---:B------:R-:W-:Y:S07]  /*57e0*/  HMMA.16816.F32.BF16 R124, R4.reuse, R48, R124 ;  /* 0x00000030047c723c */ /* 0x040fee000004187c */
[--C-:B------:R-:W-:Y:S01]  /*57f0*/  FFMA.FTZ R48, R182, c[0x0][0x2d0], -R201.reuse ;  /* 0x0000b400b6307a23 */ /* 0x100fe200000108c9 */
[C---:B------:R-:W-:Y:S05]  /*5800*/  HMMA.16816.F32.BF16 R108, R4.reuse, R44, R108 ;  /* 0x0000002c046c723c */ /* 0x040fea000004186c */
[----:B------:R-:W-:Y:S02]  /*5810*/  MUFU.EX2 R48, R48 ;  /* 0x0000003000307308 */ /* 0x000fe40000000800 */
[----:B------:R-:W-:Y:S01]  /*5820*/  FFMA.FTZ R45, R179, c[0x0][0x2d0], -R201 ;  /* 0x0000b400b32d7a23 */ /* 0x000fe200000108c9 */
[C---:B------:R-:W-:Y:S05]  /*5830*/  HMMA.16816.F32.BF16 R88, R4.reuse, R32, R88 ;  /* 0x000000200458723c */ /* 0x040fea0000041858 */
[----:B------:R-:W1:Y:S02]  /*5840*/  MUFU.EX2 R45, R45 ;  /* 0x0000002d002d7308 */ /* 0x000e640000000800 */
[--C-:B------:R-:W-:Y:S01]  /*5850*/  FFMA.FTZ R32, R180, c[0x0][0x2d0], -R203.reuse ;  /* 0x0000b400b4207a23 */ /* 0x100fe200000108cb */
[----:B------:R-:W-:Y:S01]  /*5860*/  HMMA.16816.F32.BF16 R56, R4, R40, R56 ;  /* 0x000000280438723c */ /* 0x000fe20000041838 */
[----:B------:R-:W-:-:S04]  /*5870*/  FFMA.FTZ R33, R190, c[0x0][0x2d0], -R203 ;  /* 0x0000b400be217a23 */ /* 0x000fc800000108cb */
[----:B------:R-:W-:Y:S02]  /*5880*/  MUFU.EX2 R32, R32 ;  /* 0x0000002000207308 */ /* 0x000fe40000000800 */
[--C-:B------:R-:W-:Y:S01]  /*5890*/  FFMA.FTZ R40, R178, c[0x0][0x2d0], -R201.reuse ;  /* 0x0000b400b2287a23 */ /* 0x100fe200000108c9 */
[C---:B------:R-:W-:Y:S05]  /*58a0*/  HMMA.16816.F32.BF16 R72, R4.reuse, R36, R72 ;  /* 0x000000240448723c */ /* 0x040fea0000041848 */
[----:B------:R-:W2:Y:S02]  /*58b0*/  MUFU.EX2 R33, R33 ;  /* 0x0000002100217308 */ /* 0x000ea40000000800 */
[----:B------:R-:W-:Y:S01]  /*58c0*/  FFMA.FTZ R37, R177, c[0x0][0x2d0], -R201 ;  /* 0x0000b400b1257a23 */ /* 0x000fe200000108c9 */
[----:B------:R-:W-:Y:S01]  /*58d0*/  HMMA.16816.F32.BF16 R140, R4, R148, R140 ;  /* 0x00000094048c723c */ /* 0x000fe2000004188c */
[----:B------:R-:W-:-:S04]  /*58e0*/  FFMA.FTZ R36, R189, c[0x0][0x2d0], -R203 ;  /* 0x0000b400bd247a23 */ /* 0x000fc800000108cb */
[----:B------:R-:W-:Y:S03]  /*58f0*/  MUFU.EX2 R40, R40 ;  /* 0x0000002800287308 */ /* 0x000fe60000000800 */
[C---:B------:R-:W-:Y:S05]  /*5900*/  HMMA.16816.F32.BF16 R136, R4.reuse, R150, R136 ;  /* 0x000000960488723c */ /* 0x040fea0000041888 */
[----:B------:R-:W3:Y:S03]  /*5910*/  MUFU.EX2 R37, R37 ;  /* 0x0000002500257308 */ /* 0x000ee60000000800 */
[C---:B------:R-:W-:Y:S05]  /*5920*/  HMMA.16816.F32.BF16 R120, R4.reuse, R50, R120 ;  /* 0x000000320478723c */ /* 0x040fea0000041878 */
[----:B------:R-:W4:Y:S03]  /*5930*/  MUFU.EX2 R36, R36 ;  /* 0x0000002400247308 */ /* 0x000f260000000800 */
[C---:B------:R-:W-:Y:S08]  /*5940*/  HMMA.16816.F32.BF16 R104, R4.reuse, R46, R104 ;  /* 0x0000002e0468723c */ /* 0x040ff00000041868 */
[C---:B------:R-:W-:Y:S08]  /*5950*/  HMMA.16816.F32.BF16 R60, R4.reuse, R42, R60 ;  /* 0x0000002a043c723c */ /* 0x040ff0000004183c */
[C---:B------:R-:W-:Y:S08]  /*5960*/  HMMA.16816.F32.BF16 R76, R4.reuse, R38, R76 ;  /* 0x00000026044c723c */ /* 0x040ff0000004184c */
[----:B------:R-:W-:Y:S07]  /*5970*/  HMMA.16816.F32.BF16 R92, R4, R34, R92 ;  /* 0x00000022045c723c */ /* 0x000fee000004185c */
[----:B-1----:R-:W-:Y:S01]  /*5980*/  F2FP.BF16.PACK_AB R4, R45, R48 ;  /* 0x000000302d04723e */ /* 0x002fe200000010ff */
[----:B------:R-:W-:Y:S01]  /*5990*/  FADD.FTZ R48, R48, R195 ;  /* 0x000000c330307221 */ /* 0x000fe20000010000 */
[----:B--2---:R-:W-:Y:S01]  /*59a0*/  F2FP.BF16.PACK_AB R5, R33, R32 ;  /* 0x000000202105723e */ /* 0x004fe200000010ff */
[----:B------:R-:W-:Y:S01]  /*59b0*/  FADD.FTZ R32, R32, R199 ;  /* 0x000000c720207221 */ /* 0x000fe20000010000 */
[----:B---3--:R-:W-:Y:S01]  /*59c0*/  F2FP.BF16.PACK_AB R6, R37, R40 ;  /* 0x000000282506723e */ /* 0x008fe200000010ff */
[----:B------:R-:W-:Y:S01]  /*59d0*/  FADD.FTZ R45, R45, R48 ;  /* 0x000000302d2d7221 */ /* 0x000fe20000010000 */
[----:B----4-:R-:W-:Y:S01]  /*59e0*/  F2FP.BF16.PACK_AB R7, R233, R36 ;  /* 0x00000024e907723e */ /* 0x010fe200000010ff */
[----:B------:R-:W-:-:S02]  /*59f0*/  FADD.FTZ R33, R33, R32 ;  /* 0x0000002021217221 */ /* 0x000fc40000010000 */
[----:B------:R-:W-:Y:S02]  /*5a00*/  FADD.FTZ R40, R40, R45 ;  /* 0x0000002d28287221 */ /* 0x000fe40000010000 */
[----:B------:R-:W-:Y:S02]  /*5a10*/  FADD.FTZ R36, R36, R33 ;  /* 0x0000002124247221 */ /* 0x000fe40000010000 */
[----:B------:R-:W-:Y:S01]  /*5a20*/  HMMA.16816.F32.BF16 R140, R4, R28, R140 ;  /* 0x0000001c048c723c */ /* 0x000fe2000004188c */
[----:B------:R-:W-:Y:S02]  /*5a30*/  FADD.FTZ R232, R37, R40 ;  /* 0x0000002825e87221 */ /* 0x000fe40000010000 */
[----:B------:R-:W-:-:S05]  /*5a40*/  FADD.FTZ R233, R233, R36 ;  /* 0x00000024e9e97221 */ /* 0x000fca0000010000 */
        /* <DEDUP_REMOVED lines=10> */
[----:B------:R-:W-:Y:S01]  /*5af0*/  HMMA.16816.F32.BF16 R92, R4, R10, R92 ;  /* 0x0000000a045c723c */ /* 0x000fe2000004185c */
[----:B------:R-:W-:Y:S07]  /*5b00*/  @P0 BRA `(.L_x_403) ;  /* 0x0000015000000947 */ /* 0x000fee0003800000 */
[----:B------:R-:W-:Y:S01]  /*5b10*/  ISETP.LT.AND P0, PT, RZ, UR4, PT ;  /* 0x00000004ff007c0c */ /* 0x000fe2000bf01270 */
[----:B------:R-:W-:-:S02]  /*5b20*/  UIADD3 UR9, UR4, -0x1, URZ ;  /* 0xffffffff04097890 */ /* 0x000fc4000fffe03f */
[----:B------:R-:W-:-:S10]  /*5b30*/  ULDC UR7, c[0x0][0x32c] ;  /* 0x0000cb0000077ab9 */ /* 0x000fd40000000800 */
[----:B------:R-:W-:Y:S05]  /*5b40*/  @P0 BRA `(.L_x_404) ;  /* 0x0000008000000947 */ /* 0x000fea0003800000 */
[----:B------:R-:W-:Y:S02]  /*5b50*/  UISETP.NE.AND UP0, UPT, UR7, 0x1, UPT ;  /* 0x000000010700788c */ /* 0x000fe4000bf05270 */
[----:B------:R-:W-:-:S03]  /*5b60*/  UIADD3 UR9, -UR4, URZ, URZ ;  /* 0x0000003f04097290 */ /* 0x000fc6000fffe13f */
[----:B------:R-:W-:Y:S02]  /*5b70*/  ULDC.64 UR4, c[0x0][0x330] ;  /* 0x0000cc0000047ab9 */ /* 0x000fe40000000a00 */
[----:B------:R-:W-:-:S07]  /*5b80*/  UIMAD.WIDE.U32 UR14, UR9, UR4, URZ ;  /* 0x00000004090e72a5 */ /* 0x000fce000f8e003f */
[----:B------:R-:W-:Y:S02]  /*5b90*/  @UP0 UMOV UR11, UR15 ;  /* 0x0000000f000b0c82 */ /* 0x000fe40008000000 */
[----:B------:R-:W-:-:S04]  /*5ba0*/  @UP0 USHF.R.U32.HI UR9, URZ, UR5, UR11 ;  /* 0x000000053f090299 */ /* 0x000fc8000801160b */
[----:B------:R-:W-:Y:S01]  /*5bb0*/  ULOP3.LUT UR9, URZ, UR9, URZ, 0x33, !UPT ;  /* 0x000000093f097292 */ /* 0x000fe2000f8e333f */
[----:B------:R-:W-:Y:S05]  /*5bc0*/  BRA `(.L_x_405) ;  /* 0x0000005000007947 */ /* 0x000fea0003800000 */
.L_x_404:
[----:B------:R-:W-:Y:S02]  /*5bd0*/  UISETP.NE.AND UP0, UPT, UR7, 0x1, UPT ;  /* 0x000000010700788c */ /* 0x000fe4000bf05270 */
[----:B------:R-:W-:Y:S02]  /*5be0*/  ULDC.64 UR4, c[0x0][0x330] ;  /* 0x0000cc0000047ab9 */ /* 0x000fe40000000a00 */
[----:B------:R-:W-:-:S07]  /*5bf0*/  UIMAD.WIDE.U32 UR14, UR9, UR4, URZ ;  /* 0x00000004090e72a5 */ /* 0x000fce000f8e003f */
[----:B------:R-:W-:Y:S02]  /*5c00*/  @UP0 UMOV UR11, UR15 ;  /* 0x0000000f000b0c82 */ /* 0x000fe40008000000 */
[----:B------:R-:W-:Y:S02]  /*5c10*/  @UP0 USHF.R.U32.HI UR9, URZ, UR5, UR11 ;  /* 0x000000053f090299 */ /* 0x000fe4000801160b */
.L_x_405:
[----:B------:R-:W-:Y:S02]  /*5c20*/  ULDC UR4, c[0x0][0x32c] ;  /* 0x0000cb0000047ab9 */ /* 0x000fe40000000800 */
[----:B------:R-:W-:-:S04]  /*5c30*/  UIMAD UR4, UR9, UR7, UR4 ;  /* 0x00000007090472a4 */ /* 0x000fc8000f8e0204 */
[----:B------:R-:W-:-:S04]  /*5c40*/  UISETP.LT.AND UP0, UPT, UR8, UR4, UPT ;  /* 0x000000040800728c */ /* 0x000fc8000bf01270 */
[----:B------:R-:W-:-:S03]  /*5c50*/  USEL UR8, UR8, UR4, UP0 ;  /* 0x0000000408087287 */ /* 0x000fc60008000000 */
.L_x_403:
[----:B------:R-:W1:Y:S01]  /*5c60*/  R2UR UR7, R219 ;  /* 0x00000000db0773c2 */ /* 0x000e6200000e0000 */
[----:B------:R-:W-:-:S04]  /*5c70*/  UIMAD.WIDE UR4, UR8, 0x2aaaaaab, URZ ;  /* 0x2aaaaaab080478a5 */ /* 0x000fc8000f8e023f */
[----:B------:R-:W-:-:S04]  /*5c80*/  USHF.R.U32.HI UR4, URZ, 0x1f, UR5 ;  /* 0x0000001f3f047899 */ /* 0x000fc80008011605 */
[----:B------:R-:W-:-:S04]  /*5c90*/  ULEA.HI.SX32 UR4, UR5, UR4, 0x1d ;  /* 0x0000000405047291 */ /* 0x000fc8000f8fea3f */
[----:B-1----:R-:W-:-:S04]  /*5ca0*/  UISETP.LT.AND UP0, UPT, UR7, UR4, UPT ;  /* 0x000000040700728c */ /* 0x002fc8000bf01270 */
[----:B------:R-:W-:-:S06]  /*5cb0*/  USEL UR4, UR7, UR4, !UP0 ;  /* 0x0000000407047287 */ /* 0x000fcc000c000000 */
[----:B------:R-:W-:-:S13]  /*5cc0*/  ISETP.GE.AND P0, PT, R238, UR4, PT ;  /* 0x00000004ee007c0c */ /* 0x000fda000bf06270 */
[----:B------:R-:W-:Y:S05]  /*5cd0*/  @!P0 BRA `(.L_x_406) ;  /* 0x000044f000008947 */ /* 0x000fea0003800000 */
[----:B------:R-:W-:Y:S01]  /*5ce0*/  IADD3 R243, P0, R220, 0x20, RZ ;  /* 0x00000020dcf37810 */ /* 0x000fe20007f1e0ff */
[----:B------:R-:W-:Y:S01]  /*5cf0*/  IMAD.MOV.U32 R150, RZ, RZ, R2 ;  /* 0x000000ffff967224 */ /* 0x000fe200078e0002 */
[----:B------:R-:W-:Y:S01]  /*5d00*/  IADD3 R203, P1, R224, 0x20, RZ ;  /* 0x00000020e0cb7810 */ /* 0x000fe20007f3e0ff */
[----:B------:R-:W-:Y:S01]  /*5d10*/  IMAD.MOV.U32 R151, RZ, RZ, R3 ;  /* 0x000000ffff977224 */ /* 0x000fe200078e0003 */
[-C--:B------:R-:W-:Y:S01]  /*5d20*/  IADD3.X R242, RZ, R231.reuse, RZ, P0, !PT ;  /* 0x000000e7fff27210 */ /* 0x080fe200007fe4ff */
[----:B------:R-:W-:Y:S01]  /*5d30*/  IMAD.MOV.U32 R148, RZ, RZ, R152 ;  /* 0x000000ffff947224 */ /* 0x000fe200078e0098 */
[----:B------:R-:W-:Y:S01]  /*5d40*/  IADD3 R241, P2, R220, 0x40, RZ ;  /* 0x00000040dcf17810 */ /* 0x000fe20007f5e0ff */
[----:B------:R-:W-:Y:S01]  /*5d50*/  IMAD.MOV.U32 R149, RZ, RZ, R0 ;  /* 0x000000ffff957224 */ /* 0x000fe200078e0000 */
[----:B------:R-:W-:Y:S01]  /*5d60*/  IADD3 R201, P0, R224, 0x40, RZ ;  /* 0x00000040e0c97810 */ /* 0x000fe20007f1e0ff */
[----:B------:R-:W-:Y:S01]  /*5d70*/  IMAD.X R202, RZ, RZ, R237, P1 ;  /* 0x000000ffffca7224 */ /* 0x000fe200008e06ed */
[----:B------:R-:W-:-:S02]  /*5d80*/  IADD3.X R240, RZ, R231, RZ, P2, !PT ;  /* 0x000000e7fff07210 */ /* 0x000fc400017fe4ff */
[----:B------:R-:W-:Y:S02]  /*5d90*/  IADD3.X R200, RZ, R237, RZ, P0, !PT ;  /* 0x000000edffc87210 */ /* 0x000fe400007fe4ff */
.L_x_425:
[----:B------:R-:W-:Y:S04]  /*5da0*/  DEPBAR.LE SB0, 0x0 ;  /* 0x000080000000791a */ /* 0x000fe80000000000 */
[----:B------:R-:W-:Y:S01]  /*5db0*/  BAR.SYNC.DEFER_BLOCKING 0x0 ;  /* 0x0000000000007b1d */ /* 0x000fe20000010000 */
[----:B------:R-:W-:Y:S05]  /*5dc0*/  ISETP.GT.AND P0, PT, R219, R238, PT ;  /* 0x000000eedb00720c */ /* 0x000fea0003f04270 */
[----:B------:R1:W2:Y:S04]  /*5dd0*/  LDSM.16.M88.4 R152, [R217+0x4900] ;  /* 0x00490000d998783b */ /* 0x0002a80000000200 */
[----:B------:R1:W3:Y:S04]  /*5de0*/  LDSM.16.M88.4 R160, [R217+0x5900] ;  /* 0x00590000d9a0783b */ /* 0x0002e80000000200 */
[----:B------:R1:W4:Y:S04]  /*5df0*/  LDSM.16.M88.4 R156, [R216+0x2500] ;  /* 0x00250000d89c783b */ /* 0x0003280000000200 */
[----:B------:R1:W1:Y:S04]  /*5e00*/  LDSM.16.M88.4 R164, [R216+0x2900] ;  /* 0x00290000d8a4783b */ /* 0x0002680000000200 */
[----:B------:R1:W1:Y:S04]  /*5e10*/  LDSM.16.M88.4 R168, [R216+0x2d00] ;  /* 0x002d0000d8a8783b */ /* 0x0002680000000200 */
[----:B------:R1:W1:Y:S04]  /*5e20*/  LDSM.16.M88.4 R172, [R213+0x4900] ;  /* 0x00490000d5ac783b */ /* 0x0002680000000200 */
[----:B------:R1:W1:Y:S04]  /*5e30*/  LDSM.16.M88.4 R180, [R213+0x5900] ;  /* 0x00590000d5b4783b */ /* 0x0002680000000200 */
[----:B------:R1:W1:Y:S04]  /*5e40*/  LDSM.16.M88.4 R176, [R215] ;  /* 0x00000000d7b0783b */ /* 0x0002680000000200 */
[----:B------:R1:W1:Y:S04]  /*5e50*/  LDSM.16.M88.4 R184, [R211] ;  /* 0x00000000d3b8783b */ /* 0x0002680000000200 */
[----:B------:R1:W1:Y:S01]  /*5e60*/  LDSM.16.M88.4 R188, [R210] ;  /* 0x00000000d2bc783b */ /* 0x0002620000000200 */
[----:B------:R-:W-:-:S05]  /*5e70*/  @P0 BRA `(.L_x_407) ;  /* 0x000002b000000947 */ /* 0x000fca0003800000 */
[----:B------:R-:W-:Y:S01]  /*5e80*/  SHF.R.S32.HI R3, RZ, 0x1f, R238 ;  /* 0x0000001fff037819 */ /* 0x000fe200000114ee */
[C---:B------:R-:W-:Y:S04]  /*5e90*/  IMAD.WIDE.U32 R4, R238.reuse, c[0x0][0x208], RZ ;  /* 0x00008200ee047a25 */ /* 0x040fe800078e00ff */
[----:B------:R-:W-:Y:S04]  /*5ea0*/  IMAD R3, R3, c[0x0][0x208], RZ ;  /* 0x0000820003037a24 */ /* 0x000fe800078e02ff */
[----:B------:R-:W-:Y:S04]  /*5eb0*/  IMAD R3, R238, c[0x0][0x20c], R3 ;  /* 0x00008300ee037a24 */ /* 0x000fe800078e0203 */
[----:B------:R-:W-:Y:S02]  /*5ec0*/  IMAD.IADD R3, R5, 0x1, R3 ;  /* 0x0000000105037824 */ /* 0x000fe400078e0203 */
[----:B------:R-:W-:Y:S04]  /*5ed0*/  IMAD.WIDE.U32 R4, R4, 0x30, RZ ;  /* 0x0000003004047825 */ /* 0x000fe800078e00ff */
[----:B------:R-:W-:Y:S01]  /*5ee0*/  IMAD R3, R3, 0x30, RZ ;  /* 0x0000003003037824 */ /* 0x000fe200078e02ff */
[-C--:B------:R-:W-:Y:S02]  /*5ef0*/  IADD3 R9, P0, R220, R4.reuse, RZ ;  /* 0x00000004dc097210 */ /* 0x080fe40007f1e0ff */
[-C--:B------:R-:W-:Y:S01]  /*5f00*/  IADD3 R7, P1, R241, R4.reuse, RZ ;  /* 0x00000004f1077210 */ /* 0x080fe20007f3e0ff */
[----:B------:R-:W-:Y:S01]  /*5f10*/  IMAD.IADD R3, R5, 0x1, R3 ;  /* 0x0000000105037824 */ /* 0x000fe200078e0203 */
[----:B------:R-:W-:Y:S03]  /*5f20*/  LEA R12, P2, R9, c[0x0][0x1f8], 0x1 ;  /* 0x00007e00090c7a11 */ /* 0x000fe600078408ff */
[----:B------:R-:W-:Y:S01]  /*5f30*/  IMAD.X R0, R3, 0x1, R231, P0 ;  /* 0x0000000103007824 */ /* 0x000fe200000e06e7 */
[-C--:B------:R-:W-:Y:S01]  /*5f40*/  IADD3 R5, P0, R243, R4.reuse, RZ ;  /* 0x00000004f3057210 */ /* 0x080fe20007f1e0ff */
[----:B------:R-:W-:Y:S01]  /*5f50*/  IMAD.X R2, R3, 0x1, R240, P1 ;  /* 0x0000000103027824 */ /* 0x000fe200008e06f0 */
[----:B------:R-:W-:Y:S02]  /*5f60*/  LEA R6, P1, R7, c[0x0][0x1f8], 0x1 ;  /* 0x00007e0007067a11 */ /* 0x000fe400078208ff */
[----:B------:R-:W-:Y:S01]  /*5f70*/  LEA.HI.X R13, R9, c[0x0][0x1fc], R0, 0x1, P2 ;  /* 0x00007f00090d7a11 */ /* 0x000fe200010f0c00 */
[----:B------:R-:W-:Y:S01]  /*5f80*/  IMAD.X R0, R3, 0x1, R242, P0 ;  /* 0x0000000103007824 */ /* 0x000fe200000e06f2 */
[C---:B------:R-:W-:Y:S02]  /*5f90*/  LEA R10, P2, R5.reuse, c[0x0][0x1f8], 0x1 ;  /* 0x00007e00050a7a11 */ /* 0x040fe400078408ff */
[----:B------:R-:W-:Y:S01]  /*5fa0*/  @!P3 IADD3 R4, P0, R226, R4, RZ ;  /* 0x00000004e204b210 */ /* 0x000fe20007f1e0ff */
[----:B------:R-:W-:Y:S01]  /*5fb0*/  @!PT LDS RZ, [RZ] ;  /* 0x00000000fffff984 */ /* 0x000fe20000000800 */
[----:B------:R-:W-:Y:S01]  /*5fc0*/  @!PT LDS RZ, [RZ] ;  /* 0x00000000fffff984 */ /* 0x000fe20000000800 */
[----:B------:R-:W-:Y:S01]  /*5fd0*/  @!PT LDS RZ, [RZ] ;  /* 0x00000000fffff984 */ /* 0x000fe20000000800 */
[----:B------:R4:W-:Y:S01]  /*5fe0*/  LDGSTS.E.BYPASS.LTC128B.128 [R218+0x100], [R12.64], !P6 ;  /* 0x001000000cda7fae */ /* 0x0009e2000f101d4c */
[----:B------:R-:W-:Y:S02]  /*5ff0*/  LEA.HI.X R11, R5, c[0x0][0x1fc], R0, 0x1, P2 ;  /* 0x00007f00050b7a11 */ /* 0x000fe400010f0c00 */
[C---:B------:R-:W-:Y:S01]  /*6000*/  @!P3 IADD3 R0, P2, R4.reuse, R220, RZ ;  /* 0x000000dc0400b210 */ /* 0x040fe20007f5e0ff */
[----:B------:R-:W-:Y:S01]  /*6010*/  @!P3 IMAD.X R3, R3, 0x1, R223, P0 ;  /* 0x000000010303b824 */ /* 0x000fe200000e06df */
[----:B------:R-:W-:Y:S01]  /*6020*/  LEA.HI.X R7, R7, c[0x0][0x1fc], R2, 0x1, P1 ;  /* 0x00007f0007077a11 */ /* 0x000fe200008f0c02 */
[----:B------:R4:W-:Y:S01]  /*6030*/  LDGSTS.E.BYPASS.LTC128B.128 [R218+0xd00], [R10.64], !P5 ;  /* 0x00d000000ada7fae */ /* 0x0009e2000e901d4c */
[----:B------:R-:W-:Y:S01]  /*6040*/  @!P3 IADD3 R2, P1, R4, R243, RZ ;  /* 0x000000f30402b210 */ /* 0x000fe20007f3e0ff */
[C---:B------:R-:W-:Y:S01]  /*6050*/  @!P3 IMAD.X R5, R3.reuse, 0x1, R231, P2 ;  /* 0x000000010305b824 */ /* 0x040fe200010e06e7 */
[----:B------:R-:W-:Y:S02]  /*6060*/  @!P3 LEA R14, P2, R0, c[0x0][0x1f8], 0x1 ;  /* 0x00007e00000eba11 */ /* 0x000fe400078408ff */
[----:B------:R4:W-:Y:S01]  /*6070*/  LDGSTS.E.BYPASS.LTC128B.128 [R218+0x1900], [R6.64], !P4 ;  /* 0x0190000006da7fae */ /* 0x0009e2000e101d4c */
[----:B------:R-:W-:Y:S01]  /*6080*/  @!P3 IADD3 R4, P0, R4, R241, RZ ;  /* 0x000000f10404b210 */ /* 0x000fe20007f1e0ff */
[C---:B------:R-:W-:Y:S01]  /*6090*/  @!P3 IMAD.X R9, R3.reuse, 0x1, R242, P1 ;  /* 0x000000010309b824 */ /* 0x040fe200008e06f2 */
[----:B------:R-:W-:Y:S02]  /*60a0*/  @!P3 LEA.HI.X R15, R0, c[0x0][0x1fc], R5, 0x1, P2 ;  /* 0x00007f00000fba11 */ /* 0x000fe400010f0c05 */
[----:B------:R-:W-:Y:S01]  /*60b0*/  @!P3 LEA R8, P1, R2, c[0x0][0x1f8], 0x1 ;  /* 0x00007e000208ba11 */ /* 0x000fe200078208ff */
[----:B------:R-:W-:Y:S01]  /*60c0*/  @!P3 IMAD.X R3, R3, 0x1, R240, P0 ;  /* 0x000000010303b824 */ /* 0x000fe200000e06f0 */
[----:B------:R-:W-:Y:S01]  /*60d0*/  @!P3 LEA R16, P0, R4, c[0x0][0x1f8], 0x1 ;  /* 0x00007e000410ba11 */ /* 0x000fe200078008ff */
[----:B------:R4:W-:Y:S01]  /*60e0*/  @!P3 LDGSTS.E.BYPASS.LTC128B.128 [R218+0x900], [R14.64], !P6 ;  /* 0x009000000edabfae */ /* 0x0009e2000f101d4c */
[----:B------:R-:W-:Y:S02]  /*60f0*/  @!P3 LEA.HI.X R9, R2, c[0x0][0x1fc], R9, 0x1, P1 ;  /* 0x00007f000209ba11 */ /* 0x000fe400008f0c09 */
[----:B------:R-:W-:Y:S03]  /*6100*/  @!P3 LEA.HI.X R17, R4, c[0x0][0x1fc], R3, 0x1, P0 ;  /* 0x00007f000411ba11 */ /* 0x000fe600000f0c03 */
[----:B------:R4:W-:Y:S05]  /*6110*/  @!P3 LDGSTS.E.BYPASS.LTC128B.128 [R218+0x1500], [R8.64], !P5 ;  /* 0x0150000008dabfae */ /* 0x0009ea000e901d4c */
[----:B------:R4:W-:Y:S02]  /*6120*/  @!P3 LDGSTS.E.BYPASS.LTC128B.128 [R218+0x2100], [R16.64], !P4 ;  /* 0x0210000010dabfae */ /* 0x0009e4000e101d4c */
.L_x_407:
[-C--:B--2-4-:R-:W-:Y:S01]  /*6130*/  HMMA.16816.F32.BF16 R4, R152, R156.reuse, RZ ;  /* 0x0000009c9804723c */ /* 0x094fe200000418ff */
[----:B------:R-:W-:Y:S02]  /*6140*/  LDSM.16.M88.4 R192, [R216+0x3100] ;  /* 0x00310000d8c0783b */ /* 0x000fe40000000200 */
[----:B------:R-:W-:Y:S05]  /*6150*/  ISETP.GT.AND P0, PT, R238, R219, PT ;  /* 0x000000dbee00720c */ /* 0x000fea0003f04270 */
[C---:B---3--:R-:W-:Y:S01]  /*6160*/  HMMA.16816.F32.BF16 R8, R160.reuse, R156, RZ ;  /* 0x0000009ca008723c */ /* 0x048fe200000418ff */
[----:B------:R-:W0:Y:S07]  /*6170*/  LDGDEPBAR ;  /* 0x00000000000079af */ /* 0x000e2e0000000000 */
[-C--:B------:R-:W-:Y:S01]  /*6180*/  HMMA.16816.F32.BF16 R12, R160, R158.reuse, RZ ;  /* 0x0000009ea00c723c */ /* 0x080fe200000418ff */
[----:B------:R-:W-:Y:S07]  /*6190*/  LDSM.16.M88.4 R196, [R217+0x7900] ;  /* 0x00790000d9c4783b */ /* 0x000fee0000000200 */
[C---:B------:R-:W-:Y:S01]  /*61a0*/  HMMA.16816.F32.BF16 R16, R152.reuse, R158, RZ ;  /* 0x0000009e9810723c */ /* 0x040fe200000418ff */
[----:B------:R-:W2:Y:S07]  /*61b0*/  LDSM.16.M88.4 R156, [R217+0x6900] ;  /* 0x00690000d99c783b */ /* 0x000eae0000000200 */
[-C--:B-1----:R-:W-:Y:S08]  /*61c0*/  HMMA.16816.F32.BF16 R20, R152, R164.reuse, RZ ;  /* 0x000000a49814723c */ /* 0x082ff000000418ff */
[C---:B------:R-:W-:Y:S08]  /*61d0*/  HMMA.16816.F32.BF16 R24, R160.reuse, R164, RZ ;  /* 0x000000a4a018723c */ /* 0x040ff000000418ff */
[-C--:B------:R-:W-:Y:S08]  /*61e0*/  HMMA.16816.F32.BF16 R28, R160, R166.reuse, RZ ;  /* 0x000000a6a01c723c */ /* 0x080ff000000418ff */
[C---:B------:R-:W-:Y:S01]  /*61f0*/  HMMA.16816.F32.BF16 R32, R152.reuse, R166, RZ ;  /* 0x000000a69820723c */ /* 0x040fe200000418ff */
[----:B------:R-:W1:Y:S07]  /*6200*/  LDSM.16.M88.4 R164, [R216+0x3500] ;  /* 0x00350000d8a4783b */ /* 0x000e6e0000000200 */
[-C--:B------:R-:W-:Y:S08]  /*6210*/  HMMA.16816.F32.BF16 R36, R152, R168.reuse, RZ ;  /* 0x000000a89824723c */ /* 0x080ff000000418ff */
[C---:B------:R-:W-:Y:S08]  /*6220*/  HMMA.16816.F32.BF16 R40, R160.reuse, R168, RZ ;  /* 0x000000a8a028723c */ /* 0x040ff000000418ff */
[-C--:B------:R-:W-:Y:S01]  /*6230*/  HMMA.16816.F32.BF16 R44, R160, R170.reuse, RZ ;  /* 0x000000aaa02c723c */ /* 0x080fe200000418ff */
[----:B------:R-:W-:Y:S07]  /*6240*/  LDSM.16.M88.4 R160, [R213+0x6900] ;  /* 0x00690000d5a0783b */ /* 0x000fee0000000200 */
[----:B------:R-:W-:Y:S01]  /*6250*/  HMMA.16816.F32.BF16 R48, R152, R170, RZ ;  /* 0x000000aa9830723c */ /* 0x000fe200000418ff */
[----:B------:R-:W3:Y:S07]  /*6260*/  LDSM.16.M88.4 R152, [R216+0x3900] ;  /* 0x00390000d898783b */ /* 0x000eee0000000200 */
[-C--:B------:R-:W-:Y:S01]  /*6270*/  HMMA.16816.F32.BF16 R4, R172, R176.reuse, R4 ;  /* 0x000000b0ac04723c */ /* 0x080fe20000041804 */
[----:B------:R-:W4:Y:S07]  /*6280*/  LDSM.16.M88.4 R168, [R209] ;  /* 0x00000000d1a8783b */ /* 0x000f2e0000000200 */
[C---:B------:R-:W-:Y:S08]  /*6290*/  HMMA.16816.F32.BF16 R8, R180.reuse, R176, R8 ;  /* 0x000000b0b408723c */ /* 0x040ff00000041808 */
[-C--:B------:R-:W-:Y:S08]  /*62a0*/  HMMA.16816.F32.BF16 R12, R180, R178.reuse, R12 ;  /* 0x000000b2b40c723c */ /* 0x080ff0000004180c */
[C---:B------:R-:W-:Y:S01]  /*62b0*/  HMMA.16816.F32.BF16 R16, R172.reuse, R178, R16 ;  /* 0x000000b2ac10723c */ /* 0x040fe20000041810 */
[----:B------:R-:W5:Y:S07]  /*62c0*/  LDSM.16.M88.4 R176, [R213+0x7900] ;  /* 0x00790000d5b0783b */ /* 0x000f6e0000000200 */
[-C--:B------:R-:W-:Y:S08]  /*62d0*/  HMMA.16816.F32.BF16 R20, R172, R184.reuse, R20 ;  /* 0x000000b8ac14723c */ /* 0x080ff00000041814 */
[C---:B------:R-:W-:Y:S08]  /*62e0*/  HMMA.16816.F32.BF16 R24, R180.reuse, R184, R24 ;  /* 0x000000b8b418723c */ /* 0x040ff00000041818 */
[-C--:B------:R-:W-:Y:S08]  /*62f0*/  HMMA.16816.F32.BF16 R28, R180, R186.reuse, R28 ;  /* 0x000000bab41c723c */ /* 0x080ff0000004181c */
[C---:B------:R-:W-:Y:S01]  /*6300*/  HMMA.16816.F32.BF16 R32, R172.reuse, R186, R32 ;  /* 0x000000baac20723c */ /* 0x040fe20000041820 */
[----:B------:R-:W-:Y:S07]  /*6310*/  LDSM.16.M88.4 R184, [R216+0x3d00] ;  /* 0x003d0000d8b8783b */ /* 0x000fee0000000200 */
[-C--:B------:R-:W-:Y:S08]  /*6320*/  HMMA.16816.F32.BF16 R36, R172, R188.reuse, R36 ;  /* 0x000000bcac24723c */ /* 0x080ff00000041824 */
[C---:B------:R-:W-:Y:S08]  /*6330*/  HMMA.16816.F32.BF16 R40, R180.reuse, R188, R40 ;  /* 0x000000bcb428723c */ /* 0x040ff00000041828 */
[-C--:B------:R-:W-:Y:S01]  /*6340*/  HMMA.16816.F32.BF16 R44, R180, R190.reuse, R44 ;  /* 0x000000beb42c723c */ /* 0x080fe2000004182c */
[----:B------:R-:W-:Y:S07]  /*6350*/  LDSM.16.M88.4 R180, [R207] ;  /* 0x00000000cfb4783b */ /* 0x000fee0000000200 */
[----:B------:R-:W-:Y:S01]  /*6360*/  HMMA.16816.F32.BF16 R48, R172, R190, R48 ;  /* 0x000000beac30723c */ /* 0x000fe20000041830 */
[----:B------:R-:W1:Y:S08]  /*6370*/  LDSM.16.M88.4 R172, [R208] ;  /* 0x00000000d0ac783b */ /* 0x000e700000000200 */
[----:B------:R-:W-:Y:S01]  /*6380*/  LDSM.16.M88.4 R188, [R216+0x4500] ;  /* 0x00450000d8bc783b */ /* 0x000fe20000000200 */
[-C--:B--2---:R-:W-:Y:S08]  /*6390*/  HMMA.16816.F32.BF16 R4, R156, R192.reuse, R4 ;  /* 0x000000c09c04723c */ /* 0x084ff00000041804 */
[C---:B------:R-:W-:Y:S08]  /*63a0*/  HMMA.16816.F32.BF16 R8, R196.reuse, R192, R8 ;  /* 0x000000c0c408723c */ /* 0x040ff00000041808 */
[-C--:B------:R-:W-:Y:S08]  /*63b0*/  HMMA.16816.F32.BF16 R12, R196, R194.reuse, R12 ;  /* 0x000000c2c40c723c */ /* 0x080ff0000004180c */
[C---:B------:R-:W-:Y:S01]  /*63c0*/  HMMA.16816.F32.BF16 R16, R156.reuse, R194, R16 ;  /* 0x000000c29c10723c */ /* 0x040fe20000041810 */
[----:B------:R-:W-:Y:S07]  /*63d0*/  LDSM.16.M88.4 R192, [R206] ;  /* 0x00000000cec0783b */ /* 0x000fee0000000200 */
[-C--:B-1----:R-:W-:Y:S08]  /*63e0*/  HMMA.16816.F32.BF16 R20, R156, R164.reuse, R20 ;  /* 0x000000a49c14723c */ /* 0x082ff00000041814 */
[C---:B------:R-:W-:Y:S08]  /*63f0*/  HMMA.16816.F32.BF16 R24, R196.reuse, R164, R24 ;  /* 0x000000a4c418723c */ /* 0x040ff00000041818 */
[-C--:B------:R-:W-:Y:S08]  /*6400*/  HMMA.16816.F32.BF16 R28, R196, R166.reuse, R28 ;  /* 0x000000a6c41c723c */ /* 0x080ff0000004181c */
[C---:B------:R-:W-:Y:S01]  /*6410*/  HMMA.16816.F32.BF16 R32, R156.reuse, R166, R32 ;  /* 0x000000a69c20723c */ /* 0x040fe20000041820 */
[----:B------:R-:W1:Y:S07]  /*6420*/  LDSM.16.M88.4 R164, [R217+0x8900] ;  /* 0x00890000d9a4783b */ /* 0x000e6e0000000200 */
[-C--:B---3--:R-:W-:Y:S08]  /*6430*/  HMMA.16816.F32.BF16 R36, R156, R152.reuse, R36 ;  /* 0x000000989c24723c */ /* 0x088ff00000041824 */
[C---:B------:R-:W-:Y:S08]  /*6440*/  HMMA.16816.F32.BF16 R40, R196.reuse, R152, R40 ;  /* 0x00000098c428723c */ /* 0x040ff00000041828 */
[-C--:B------:R-:W-:Y:S08]  /*6450*/  HMMA.16816.F32.BF16 R44, R196, R154.reuse, R44 ;  /* 0x0000009ac42c723c */ /* 0x080ff0000004182c */
[----:B------:R-:W-:Y:S01]  /*6460*/  HMMA.16816.F32.BF16 R48, R156, R154, R48 ;  /* 0x0000009a9c30723c */ /* 0x000fe20000041830 */
[----:B------:R-:W2:Y:S07]  /*6470*/  LDSM.16.M88.4 R152, [R217+0x9900] ;  /* 0x00990000d998783b */ /* 0x000eae0000000200 */
[-C--:B----4-:R-:W-:Y:S01]  /*6480*/  HMMA.16816.F32.BF16 R4, R160, R168.reuse, R4 ;  /* 0x000000a8a004723c */ /* 0x090fe20000041804 */
[----:B------:R-:W3:Y:S07]  /*6490*/  LDSM.16.M88.4 R156, [R216+0x4100] ;  /* 0x00410000d89c783b */ /* 0x000eee0000000200 */
[C---:B-----5:R-:W-:Y:S08]  /*64a0*/  HMMA.16816.F32.BF16 R8, R176.reuse, R168, R8 ;  /* 0x000000a8b008723c */ /* 0x060ff00000041808 */
[-C--:B------:R-:W-:Y:S08]  /*64b0*/  HMMA.16816.F32.BF16 R12, R176, R170.reuse, R12 ;  /* 0x000000aab00c723c */ /* 0x080ff0000004180c */
[C---:B------:R-:W-:Y:S01]  /*64c0*/  HMMA.16816.F32.BF16 R16, R160.reuse, R170, R16 ;  /* 0x000000aaa010723c */ /* 0x040fe20000041810 */
[----:B------:R-:W4:Y:S07]  /*64d0*/  LDSM.16.M88.4 R168, [R213+0x8900] ;  /* 0x00890000d5a8783b */ /* 0x000f2e0000000200 */
[-C--:B------:R-:W-:Y:S08]  /*64e0*/  HMMA.16816.F32.BF16 R20, R160, R172.reuse, R20 ;  /* 0x000000aca014723c */ /* 0x080ff00000041814 */
[C---:B------:R-:W-:Y:S08]  /*64f0*/  HMMA.16816.F32.BF16 R24, R176.reuse, R172, R24 ;  /* 0x000000acb018723c */ /* 0x040ff00000041818 */
[-C--:B------:R-:W-:Y:S08]  /*6500*/  HMMA.16816.F32.BF16 R28, R176, R174.reuse, R28 ;  /* 0x000000aeb01c723c */ /* 0x080ff0000004181c */
[C---:B------:R-:W-:Y:S08]  /*6510*/  HMMA.16816.F32.BF16 R32, R160.reuse, R174, R32 ;  /* 0x000000aea020723c */ /* 0x040ff00000041820 */
[-C--:B------:R-:W-:Y:S08]  /*6520*/  HMMA.16816.F32.BF16 R36, R160, R180.reuse, R36 ;  /* 0x000000b4a024723c */ /* 0x080ff00000041824 */
[C---:B------:R-:W-:Y:S08]  /*6530*/  HMMA.16816.F32.BF16 R40, R176.reuse, R180, R40 ;  /* 0x000000b4b028723c */ /* 0x040ff00000041828 */
[-C--:B------:R-:W-:Y:S08]  /*6540*/  HMMA.16816.F32.BF16 R44, R176, R182.reuse, R44 ;  /* 0x000000b6b02c723c */ /* 0x080ff0000004182c */
[----:B------:R-:W-:Y:S01]  /*6550*/  HMMA.16816.F32.BF16 R48, R160, R182, R48 ;  /* 0x000000b6a030723c */ /* 0x000fe20000041830 */
[----:B------:R-:W5:Y:S07]  /*6560*/  LDSM.16.M88.4 R160, [R213+0x9900] ;  /* 0x00990000d5a0783b */ /* 0x000f6e0000000200 */
[-C--:B-1----:R-:W-:Y:S08]  /*6570*/  HMMA.16816.F32.BF16 R4, R164, R184.reuse, R4 ;  /* 0x000000b8a404723c */ /* 0x082ff00000041804 */
[C---:B--2---:R-:W-:Y:S08]  /*6580*/  HMMA.16816.F32.BF16 R8, R152.reuse, R184, R8 ;  /* 0x000000b89808723c */ /* 0x044ff00000041808 */
[-C--:B------:R-:W-:Y:S08]  /*6590*/  HMMA.16816.F32.BF16 R12, R152, R186.reuse, R12 ;  /* 0x000000ba980c723c */ /* 0x080ff0000004180c */
[C---:B------:R-:W-:Y:S08]  /*65a0*/  HMMA.16816.F32.BF16 R16, R164.reuse, R186, R16 ;  /* 0x000000baa410723c */ /* 0x040ff00000041810 */
[-C--:B---3--:R-:W-:Y:S08]  /*65b0*/  HMMA.16816.F32.BF16 R20, R164, R156.reuse, R20 ;  /* 0x0000009ca414723c */ /* 0x088ff00000041814 */
[C---:B------:R-:W-:Y:S08]  /*65c0*/  HMMA.16816.F32.BF16 R24, R152.reuse, R156, R24 ;  /* 0x0000009c9818723c */ /* 0x040ff00000041818 */
[-C--:B------:R-:W-:Y:S08]  /*65d0*/  HMMA.16816.F32.BF16 R28, R152, R158.reuse, R28 ;  /* 0x0000009e981c723c */ /* 0x080ff0000004181c */
[C---:B------:R-:W-:Y:S01]  /*65e0*/  HMMA.16816.F32.BF16 R32, R164.reuse, R158, R32 ;  /* 0x0000009ea420723c */ /* 0x040fe20000041820 */
[----:B------:R-:W-:Y:S07]  /*65f0*/  LDSM.16.M88.4 R156, [R204] ;  /* 0x00000000cc9c783b */ /* 0x000fee0000000200 */
[-C--:B------:R-:W-:Y:S08]  /*6600*/  HMMA.16816.F32.BF16 R36, R164, R188.reuse, R36 ;  /* 0x000000bca424723c */ /* 0x080ff00000041824 */
[C---:B------:R-:W-:Y:S08]  /*6610*/  HMMA.16816.F32.BF16 R40, R152.reuse, R188, R40 ;  /* 0x000000bc9828723c */ /* 0x040ff00000041828 */
[-C--:B------:R-:W-:Y:S01]  /*6620*/  HMMA.16816.F32.BF16 R44, R152, R190.reuse, R44 ;  /* 0x000000be982c723c */ /* 0x080fe2000004182c */
[----:B------:R-:W1:Y:S01]  /*6630*/  LDSM.16.M88.4 R152, [R205] ;  /* 0x00000000cd98783b */ /* 0x000e620000000200 */
[----:B------:R-:W-:Y:S06]  /*6640*/  DEPBAR.LE SB0, 0x0 ;  /* 0x000080000000791a */ /* 0x000fec0000000000 */
[----:B------:R-:W-:Y:S01]  /*6650*/  HMMA.16816.F32.BF16 R48, R164, R190, R48 ;  /* 0x000000bea430723c */ /* 0x000fe20000041830 */
[----:B------:R-:W-:Y:S07]  /*6660*/  BAR.SYNC.DEFER_BLOCKING 0x0 ;  /* 0x0000000000007b1d */ /* 0x000fee0000010000 */
[-C--:B----4-:R-:W-:Y:S08]  /*6670*/  HMMA.16816.F32.BF16 R4, R168, R192.reuse, R4 ;  /* 0x000000c0a804723c */ /* 0x090ff00000041804 */
[C---:B-----5:R-:W-:Y:S08]  /*6680*/  HMMA.16816.F32.BF16 R8, R160.reuse, R192, R8 ;  /* 0x000000c0a008723c */ /* 0x060ff00000041808 */
[-C--:B------:R-:W-:Y:S08]  /*6690*/  HMMA.16816.F32.BF16 R12, R160, R194.reuse, R12 ;  /* 0x000000c2a00c723c */ /* 0x080ff0000004180c */
[C---:B------:R-:W-:Y:S04]  /*66a0*/  HMMA.16816.F32.BF16 R16, R168.reuse, R194, R16 ;  /* 0x000000c2a810723c */ /* 0x040fe80000041810 */
[----:B------:R-:W-:Y:S02]  /*66b0*/  FMUL.FTZ R248, R4, c[0x0][0x320] ;  /* 0x0000c80004f87a20 */ /* 0x000fe40000410000 */
[----:B------:R-:W-:Y:S02]  /*66c0*/  FMUL.FTZ R250, R5, c[0x0][0x320] ;  /* 0x0000c80005fa7a20 */ /* 0x000fe40000410000 */
[-C--:B-1----:R-:W-:Y:S02]  /*66d0*/  HMMA.16816.F32.BF16 R20, R168, R152.reuse, R20 ;  /* 0x00000098a814723c */ /* 0x082fe40000041814 */
[----:B------:R-:W1:Y:S02]  /*66e0*/  MUFU.TANH R248, R248 ;  /* 0x000000f800f87308 */ /* 0x000e640000002400 */
[----:B------:R-:W-:Y:S02]  /*66f0*/  FMUL.FTZ R244, R6, c[0x0][0x320] ;  /* 0x0000c80006f47a20 */ /* 0x000fe40000410000 */
[----:B------:R-:W-:Y:S02]  /*6700*/  FMUL.FTZ R246, R7, c[0x0][0x320] ;  /* 0x0000c80007f67a20 */ /* 0x000fe40000410000 */
[C---:B------:R-:W-:Y:S04]  /*6710*/  HMMA.16816.F32.BF16 R24, R160.reuse, R152, R24 ;  /* 0x00000098a018723c */ /* 0x040fe80000041818 */
[----:B------:R-:W2:Y:S01]  /*6720*/  MUFU.TANH R250, R250 ;  /* 0x000000fa00fa7308 */ /* 0x000ea20000002400 */
[----:B------:R-:W-:Y:S02]  /*6730*/  FMUL.FTZ R247, R14, c[0x0][0x320] ;  /* 0x0000c8000ef77a20 */ /* 0x000fe40000410000 */
[----:B------:R-:W-:Y:S01]  /*6740*/  FMUL.FTZ R0, R8, c[0x0][0x320] ;  /* 0x0000c80008007a20 */ /* 0x000fe20000410000 */
[-C--:B------:R-:W-:Y:S04]  /*6750*/  HMMA.16816.F32.BF16 R28, R160, R154.reuse, R28 ;  /* 0x0000009aa01c723c */ /* 0x080fe8000004181c */
[----:B------:R-:W-:Y:S02]  /*6760*/  FMUL.FTZ R195, R17, c[0x0][0x320] ;  /* 0x0000c80011c37a20 */ /* 0x000fe40000410000 */
[----:B------:R-:W3:Y:S01]  /*6770*/  MUFU.TANH R244, R244 ;  /* 0x000000f400f47308 */ /* 0x000ee20000002400 */
[----:B------:R-:W-:Y:S01]  /*6780*/  FMUL.FTZ R185, R18, c[0x0][0x320] ;  /* 0x0000c80012b97a20 */ /* 0x000fe20000410000 */
[C---:B------:R-:W-:Y:S04]  /*6790*/  HMMA.16816.F32.BF16 R32, R168.reuse, R154, R32 ;  /* 0x0000009aa820723c */ /* 0x040fe80000041820 */
[----:B------:R-:W-:Y:S02]  /*67a0*/  FMUL.FTZ R190, R20, c[0x0][0x320] ;  /* 0x0000c80014be7a20 */ /* 0x000fe40000410000 */
[----:B------:R-:W-:Y:S02]  /*67b0*/  FMUL.FTZ R189, R21, c[0x0][0x320] ;  /* 0x0000c80015bd7a20 */ /* 0x000fe40000410000 */
[----:B------:R-:W4:Y:S01]  /*67c0*/  MUFU.TANH R18, R190 ;  /* 0x000000be00127308 */ /* 0x000f220000002400 */
[-C--:B------:R-:W-:Y:S03]  /*67d0*/  HMMA.16816.F32.BF16 R36, R168, R156.reuse, R36 ;  /* 0x0000009ca824723c */ /* 0x080fe60000041824 */
[----:B------:R-:W-:Y:S02]  /*67e0*/  FMUL.FTZ R187, R22, c[0x0][0x320] ;  /* 0x0000c80016bb7a20 */ /* 0x000fe40000410000 */
[----:B------:R-:W-:Y:S02]  /*67f0*/  FMUL.FTZ R245, R9, c[0x0][0x320] ;  /* 0x0000c80009f57a20 */ /* 0x000fe40000410000 */
[----:B------:R-:W-:Y:S01]  /*6800*/  FMUL.FTZ R2, R10, c[0x0][0x320] ;  /* 0x0000c8000a027a20 */ /* 0x000fe20000410000 */
[C---:B------:R-:W-:Y:S01]  /*6810*/  HMMA.16816.F32.BF16 R40, R160.reuse, R156, R40 ;  /* 0x0000009ca028723c */ /* 0x040fe20000041828 */
[----:B------:R5:W1:Y:S03]  /*6820*/  MUFU.TANH R17, R189 ;  /* 0x000000bd00117308 */ /* 0x000a660000002400 */
[----:B------:R-:W-:Y:S02]  /*6830*/  FMUL.FTZ R3, R11, c[0x0][0x320] ;  /* 0x0000c8000b037a20 */ /* 0x000fe40000410000 */
[----:B------:R-:W-:Y:S02]  /*6840*/  FMUL.FTZ R251, R12, c[0x0][0x320] ;  /* 0x0000c8000cfb7a20 */ /* 0x000fe40000410000 */
[-C--:B------:R-:W-:Y:S03]  /*6850*/  HMMA.16816.F32.BF16 R44, R160, R158.reuse, R44 ;  /* 0x0000009ea02c723c */ /* 0x080fe6000004182c */
[----:B------:R1:W1:Y:S01]  /*6860*/  MUFU.TANH R14, R187 ;  /* 0x000000bb000e7308 */ /* 0x0002620000002400 */
[----:B------:R-:W-:Y:S02]  /*6870*/  FMUL.FTZ R252, R13, c[0x0][0x320] ;  /* 0x0000c8000dfc7a20 */ /* 0x000fe40000410000 */
[----:B------:R-:W-:Y:S02]  /*6880*/  FMUL.FTZ R249, R15, c[0x0][0x320] ;  /* 0x0000c8000ff97a20 */ /* 0x000fe40000410000 */
[----:B------:R-:W-:Y:S04]  /*6890*/  HMMA.16816.F32.BF16 R48, R168, R158, R48 ;  /* 0x0000009ea830723c */ /* 0x000fe80000041830 */
[----:B------:R-:W-:Y:S01]  /*68a0*/  FMUL.FTZ R194, R16, c[0x0][0x320] ;  /* 0x0000c80010c27a20 */ /* 0x000fe20000410000 */
[----:B------:R-:W2:Y:S01]  /*68b0*/  MUFU.TANH R246, R246 ;  /* 0x000000f600f67308 */ /* 0x000ea20000002400 */
[----:B------:R-:W-:Y:S02]  /*68c0*/  FMUL.FTZ R186, R19, c[0x0][0x320] ;  /* 0x0000c80013ba7a20 */ /* 0x000fe40000410000 */
[----:B------:R-:W-:Y:S04]  /*68d0*/  FMUL.FTZ R197, R23, c[0x0][0x320] ;  /* 0x0000c80017c57a20 */ /* 0x000fe80000410000 */
[----:B------:R-:W-:Y:S02]  /*68e0*/  FMUL.FTZ R198, R24, c[0x0][0x320] ;  /* 0x0000c80018c67a20 */ /* 0x000fe40000410000 */
[----:B------:R-:W-:Y:S01]  /*68f0*/  FMUL.FTZ R199, R25, c[0x0][0x320] ;  /* 0x0000c80019c77a20 */ /* 0x000fe20000410000 */
[----:B------:R-:W2:Y:S01]  /*6900*/  MUFU.TANH R0, R0 ;  /* 0x0000000000007308 */ /* 0x000ea20000002400 */
[----:B-----5:R-:W-:Y:S02]  /*6910*/  FMUL.FTZ R189, R26, c[0x0][0x320] ;  /* 0x0000c8001abd7a20 */ /* 0x020fe40000410000 */
[----:B------:R-:W-:Y:S02]  /*6920*/  FMUL.FTZ R13, R28, c[0x0][0x320] ;  /* 0x0000c8001c0d7a20 */ /* 0x000fe40000410000 */
[----:B-1----:R-:W-:Y:S02]  /*6930*/  FMUL.FTZ R187, R27, c[0x0][0x320] ;  /* 0x0000c8001bbb7a20 */ /* 0x002fe40000410000 */
        /* <DEDUP_REMOVED lines=27> */
[----:B------:R-:W-:Y:S09]  /*6af0*/  FMUL.FTZ R50, R50, c[0x0][0x320] ;  /* 0x0000c80032327a20 */ /* 0x000ff20000410000 */
[----:B------:R-:W1:Y:S10]  /*6b00*/  MUFU.TANH R247, R247 ;  /* 0x000000f700f77308 */ /* 0x000e740000002400 */
        /* <DEDUP_REMOVED lines=23> */
[----:B------:R1:W1:Y:S10]  /*6c80*/  MUFU.TANH R167, R41 ;  /* 0x0000002900a77308 */ /* 0x0002740000002400 */
        /* <DEDUP_REMOVED lines=9> */
[----:B------:R-:W1:Y:S01]  /*6d20*/  MUFU.TANH R45, R45 ;  /* 0x0000002d002d7308 */ /* 0x000e620000002400 */
[----:B------:R-:W-:-:S05]  /*6d30*/  @!P0 BRA `(.L_x_408) ;  /* 0x000002f000008947 */ /* 0x000fca0003800000 */
[----:B--234-:R-:W-:Y:S02]  /*6d40*/  IADD3 R6, R238, -0x1, RZ ;  /* 0xffffffffee067810 */ /* 0x01cfe40007ffe0ff */
[----:B------:R-:W-:Y:S02]  /*6d50*/  IADD3 R4, -R239, 0x30, RZ ;  /* 0x00000030ef047810 */ /* 0x000fe40007ffe1ff */
[----:B------:R-:W-:Y:S01]  /*6d60*/  SHF.R.S32.HI R5, RZ, 0x1f, R6 ;  /* 0x0000001fff057819 */ /* 0x000fe20000011406 */
[----:B-1----:R-:W-:Y:S01]  /*6d70*/  IMAD.WIDE.U32 R40, R6, c[0x0][0x1e0], RZ ;  /* 0x0000780006287a25 */ /* 0x002fe200078e00ff */
[----:B------:R-:W-:Y:S03]  /*6d80*/  ISETP.GE.AND P1, PT, R4, 0x1, PT ;  /* 0x000000010400780c */ /* 0x000fe60003f26270 */
[----:B------:R-:W-:Y:S04]  /*6d90*/  IMAD R5, R5, c[0x0][0x1e0], RZ ;  /* 0x0000780005057a24 */ /* 0x000fe800078e02ff */
[----:B------:R-:W-:Y:S04]  /*6da0*/  IMAD R5, R6, c[0x0][0x1e4], R5 ;  /* 0x0000790006057a24 */ /* 0x000fe800078e0205 */
[----:B------:R-:W-:Y:S02]  /*6db0*/  IMAD.IADD R5, R41, 0x1, R5 ;  /* 0x0000000129057824 */ /* 0x000fe400078e0205 */
[----:B------:R-:W-:Y:S04]  /*6dc0*/  IMAD.WIDE.U32 R40, R40, 0x30, RZ ;  /* 0x0000003028287825 */ /* 0x000fe800078e00ff */
[----:B------:R-:W-:Y:S01]  /*6dd0*/  IMAD R5, R5, 0x30, RZ ;  /* 0x0000003005057824 */ /* 0x000fe200078e02ff */
[-C--:B------:R-:W-:Y:S02]  /*6de0*/  @P1 IADD3 R7, P0, R224, R40.reuse, RZ ;  /* 0x00000028e0071210 */ /* 0x080fe40007f1e0ff */
[-C--:B------:R-:W-:Y:S01]  /*6df0*/  @P1 IADD3 R9, P2, R203, R40.reuse, RZ ;  /* 0x00000028cb091210 */ /* 0x080fe20007f5e0ff */
[----:B------:R-:W-:Y:S04]  /*6e00*/  IMAD.IADD R5, R41, 0x1, R5 ;  /* 0x0000000129057824 */ /* 0x000fe800078e0205 */
[----:B------:R-:W-:Y:S01]  /*6e10*/  @P1 IMAD.X R6, R5, 0x1, R237, P0 ;  /* 0x0000000105061824 */ /* 0x000fe200000e06ed */
[----:B------:R-:W-:Y:S01]  /*6e20*/  @P1 LEA R38, P0, R7, c[0x0][0x1c8], 0x1 ;  /* 0x0000720007261a11 */ /* 0x000fe200078008ff */
[----:B------:R-:W-:Y:S01]  /*6e30*/  @P1 IMAD.X R8, R5, 0x1, R202, P2 ;  /* 0x0000000105081824 */ /* 0x000fe200010e06ca */
[----:B------:R-:W-:Y:S02]  /*6e40*/  @P1 LEA R10, P2, R9, c[0x0][0x1c8], 0x1 ;  /* 0x00007200090a1a11 */ /* 0x000fe400078408ff */
[----:B------:R-:W-:Y:S02]  /*6e50*/  @P1 LEA.HI.X R39, R7, c[0x0][0x1cc], R6, 0x1, P0 ;  /* 0x0000730007271a11 */ /* 0x000fe400000f0c06 */
[----:B------:R-:W-:Y:S02]  /*6e60*/  ISETP.GE.AND P0, PT, R4, 0x21, PT ;  /* 0x000000210400780c */ /* 0x000fe40003f06270 */
[----:B------:R-:W-:Y:S01]  /*6e70*/  @P1 LEA.HI.X R11, R9, c[0x0][0x1cc], R8, 0x1, P2 ;  /* 0x00007300090b1a11 */ /* 0x000fe200010f0c08 */
[----:B------:R-:W-:Y:S01]  /*6e80*/  @!PT LDS RZ, [RZ] ;  /* 0x00000000fffff984 */ /* 0x000fe20000000800 */
[----:B------:R-:W-:Y:S01]  /*6e90*/  @!PT LDS RZ, [RZ] ;  /* 0x00000000fffff984 */ /* 0x000fe20000000800 */
[----:B------:R-:W-:Y:S01]  /*6ea0*/  @!PT LDS RZ, [RZ] ;  /* 0x00000000fffff984 */ /* 0x000fe20000000800 */
[----:B------:R1:W-:Y:S01]  /*6eb0*/  @P1 LDGSTS.E.BYPASS.LTC128B.128 [R218+0x2500], [R38.64], !P6 ;  /* 0x0250000026da1fae */ /* 0x0003e2000f101d4c */
[-C--:B------:R-:W-:Y:S04]  /*6ec0*/  @P1 IADD3 R7, P2, R201, R40.reuse, RZ ;  /* 0x00000028c9071210 */ /* 0x080fe80007f5e0ff */
[----:B------:R1:W-:Y:S01]  /*6ed0*/  @P1 LDGSTS.E.BYPASS.LTC128B.128 [R218+0x3100], [R10.64], !P5 ;  /* 0x031000000ada1fae */ /* 0x0003e2000e901d4c */
[----:B------:R-:W-:Y:S01]  /*6ee0*/  @P1 IMAD.X R4, R5, 0x1, R200, P2 ;  /* 0x0000000105041824 */ /* 0x000fe200010e06c8 */
[C---:B------:R-:W-:Y:S04]  /*6ef0*/  @P1 LEA R8, P2, R7.reuse, c[0x0][0x1c8], 0x1 ;  /* 0x0000720007081a11 */ /* 0x040fe800078408ff */
[----:B------:R-:W-:Y:S02]  /*6f00*/  @P1 LEA.HI.X R9, R7, c[0x0][0x1cc], R4, 0x1, P2 ;  /* 0x0000730007091a11 */ /* 0x000fe400010f0c04 */
[----:B------:R-:W-:Y:S03]  /*6f10*/  @P0 IADD3 R4, P2, R228, R40, RZ ;  /* 0x00000028e4040210 */ /* 0x000fe60007f5e0ff */
[----:B------:R1:W-:Y:S02]  /*6f20*/  @P1 LDGSTS.E.BYPASS.LTC128B.128 [R218+0x3d00], [R8.64], !P4 ;  /* 0x03d0000008da1fae */ /* 0x0003e4000e101d4c */
[----:B------:R-:W-:Y:S01]  /*6f30*/  @P0 IMAD.X R5, R229, 0x1, R5, P2 ;  /* 0x00000001e5050824 */ /* 0x000fe200010e0605 */
[C---:B------:R-:W-:Y:S05]  /*6f40*/  @P0 IADD3 R7, P2, R4.reuse, R224, RZ ;  /* 0x000000e004070210 */ /* 0x040fea0007f5e0ff */
[----:B------:R-:W-:Y:S01]  /*6f50*/  @P0 IMAD.X R6, R5, 0x1, R237, P2 ;  /* 0x0000000105060824 */ /* 0x000fe200010e06ed */
[C---:B------:R-:W-:Y:S04]  /*6f60*/  @P0 LEA R40, P2, R7.reuse, c[0x0][0x1c8], 0x1 ;  /* 0x0000720007280a11 */ /* 0x040fe800078408ff */
[----:B------:R-:W-:Y:S02]  /*6f70*/  @P0 LEA.HI.X R41, R7, c[0x0][0x1cc], R6, 0x1, P2 ;  /* 0x0000730007290a11 */ /* 0x000fe400010f0c06 */
[C---:B------:R-:W-:Y:S03]  /*6f80*/  @P0 IADD3 R7, P2, R4.reuse, R203, RZ ;  /* 0x000000cb04070210 */ /* 0x040fe60007f5e0ff */
[----:B------:R1:W-:Y:S02]  /*6f90*/  @P0 LDGSTS.E.BYPASS.LTC128B.128 [R218+0x2d00], [R40.64], !P6 ;  /* 0x02d0000028da0fae */ /* 0x0003e4000f101d4c */
[----:B------:R-:W-:Y:S01]  /*6fa0*/  @P0 IMAD.X R6, R5, 0x1, R202, P2 ;  /* 0x0000000105060824 */ /* 0x000fe200010e06ca */
[C---:B------:R-:W-:Y:S04]  /*6fb0*/  @P0 LEA R42, P2, R7.reuse, c[0x0][0x1c8], 0x1 ;  /* 0x00007200072a0a11 */ /* 0x040fe800078408ff */
[----:B------:R-:W-:Y:S02]  /*6fc0*/  @P0 LEA.HI.X R43, R7, c[0x0][0x1cc], R6, 0x1, P2 ;  /* 0x00007300072b0a11 */ /* 0x000fe400010f0c06 */
[----:B------:R-:W-:Y:S03]  /*6fd0*/  @P0 IADD3 R4, P2, R4, R201, RZ ;  /* 0x000000c904040210 */ /* 0x000fe60007f5e0ff */
[----:B------:R1:W-:Y:S02]  /*6fe0*/  @P0 LDGSTS.E.BYPASS.LTC128B.128 [R218+0x3900], [R42.64], !P5 ;  /* 0x039000002ada0fae */ /* 0x0003e4000e901d4c */
[----:B------:R-:W-:Y:S01]  /*6ff0*/  @P0 IMAD.X R5, R5, 0x1, R200, P2 ;  /* 0x0000000105050824 */ /* 0x000fe200010e06c8 */
[C---:B------:R-:W-:Y:S04]  /*7000*/  @P0 LEA R6, P2, R4.reuse, c[0x0][0x1c8], 0x1 ;  /* 0x0000720004060a11 */ /* 0x040fe800078408ff */
[----:B------:R-:W-:Y:S05]  /*7010*/  @P0 LEA.HI.X R7, R4, c[0x0][0x1cc], R5, 0x1, P2 ;  /* 0x0000730004070a11 */ /* 0x000fea00010f0c05 */
[----:B------:R1:W-:Y:S04]  /*7020*/  @P0 LDGSTS.E.BYPASS.LTC128B.128 [R218+0x4500], [R6.64], !P4 ;  /* 0x0450000006da0fae */ /* 0x0003e8000e101d4c */
.L_x_408:
[----:B--234-:R-:W-:Y:S01]  /*7030*/  PLOP3.LUT P1, PT, PT, PT, UP2, 0x80, 0x0 ;  /* 0x000000000000781c */ /* 0x01cfe20003f2f028 */
[----:B------:R-:W0:Y:S01]  /*7040*/  LDGDEPBAR ;  /* 0x00000000000079af */ /* 0x000e220000000000 */
[----:B------:R-:W-:Y:S01]  /*7050*/  PLOP3.LUT P0, PT, PT, PT, UP2, 0x80, 0x0 ;  /* 0x000000000000781c */ /* 0x000fe20003f0f028 */
[----:B-1----:R-:W-:Y:S02]  /*7060*/  IMAD.MOV.U32 R9, RZ, RZ, R222 ;  /* 0x000000ffff097224 */ /* 0x002fe400078e00de */
[----:B------:R-:W-:Y:S05]  /*7070*/  IMAD R10, R238, -0x30, RZ ;  /* 0xffffffd0ee0a7824 */ /* 0x000fea00078e02ff */
[----:B------:R-:W-:Y:S03]  /*7080*/  IADD3 R5, -R227, 0x1, R10 ;  /* 0x00000001e3057810 */ /* 0x000fe60007ffe10a */
[----:B------:R-:W-:Y:S01]  /*7090*/  @P1 IMAD.HI.U32 R4, R222, c[0x0][0x2c8], RZ ;  /* 0x0000b200de041a27 */ /* 0x000fe200078e00ff */
[----:B------:R-:W-:Y:S04]  /*70a0*/  IADD3 R5, R5, c[0x0][0x1d0], RZ ;  /* 0x0000740005057a10 */ /* 0x000fe80007ffe0ff */
[----:B------:R-:W-:Y:S02]  /*70b0*/  @P0 SHF.R.U32.HI R9, RZ, c[0x0][0x2cc], R4 ;  /* 0x0000b300ff090a19 */ /* 0x000fe40000011604 */
[----:B------:R-:W-:Y:S02]  /*70c0*/  PLOP3.LUT P0, PT, PT, PT, UP1, 0x40, 0x0 ;  /* 0x000000000000781c */ /* 0x000fe40003f0e818 */
[----:B------:R-:W-:Y:S01]  /*70d0*/  IADD3 R5, R5, -c[0x0][0x168], RZ ;  /* 0x80005a0005057a10 */ /* 0x000fe20007ffe0ff */
[----:B------:R-:W1:Y:S03]  /*70e0*/  SHFL.IDX PT, R4, R9, RZ, 0x1c1f ;  /* 0x001c1fff09047589 */ /* 0x000e6600000e0000 */
[C---:B------:R-:W-:Y:S02]  /*70f0*/  IADD3 R8, R5.reuse, c[0x0][0x328], RZ ;  /* 0x0000ca0005087a10 */ /* 0x040fe40007ffe0ff */
[----:B------:R-:W-:Y:S03]  /*7100*/  IADD3 R5, R5, UR6, RZ ;  /* 0x0000000605057c10 */ /* 0x000fe6000fffe0ff */
[----:B-1----:R-:W-:Y:S02]  /*7110*/  IMAD.IADD R7, R8, 0x1, R4 ;  /* 0x0000000108077824 */ /* 0x002fe400078e0204 */
[----:B------:R-:W-:Y:S01]  /*7120*/  IMAD.IADD R6, R4, 0x1, R5 ;  /* 0x0000000104067824 */ /* 0x000fe200078e0205 */
[----:B------:R-:W-:-:S05]  /*7130*/  @P0 BRA `(.L_x_409) ;  /* 0x0000019000000947 */ /* 0x000fca0003800000 */
[----:B------:R-:W-:Y:S01]  /*7140*/  IADD3 R4, R4, c[0x0][0x1d0], RZ ;  /* 0x0000740004047a10 */ /* 0x000fe20007ffe0ff */
[----:B------:R-:W-:Y:S03]  /*7150*/  BSSY B0, `(.L_x_410) ;  /* 0x0000012000007945 */ /* 0x000fe60003800000 */
[----:B------:R-:W-:Y:S04]  /*7160*/  IADD3 R11, R4, -c[0x0][0x168], RZ ;  /* 0x80005a00040b7a10 */ /* 0x000fe80007ffe0ff */
[----:B------:R-:W-:Y:S11]  /*7170*/  ISETP.GT.AND P0, PT, R11, -0x1, PT ;  /* 0xffffffff0b00780c */ /* 0x000ff60003f04270 */
[----:B------:R-:W-:Y:S02]  /*7180*/  @!UPT UIADD3 URZ, URZ, URZ, URZ ;  /* 0x0000003f3f3ff290 */ /* 0x000fe4000fffe03f */
[----:B------:R-:W-:-:S05]  /*7190*/  @P0 BRA `(.L_x_411) ;  /* 0x0000008000000947 */ /* 0x000fca0003800000 */
[----:B------:R-:W-:Y:S01]  /*71a0*/  LOP3.LUT R11, RZ, R11, RZ, 0x33, !PT ;  /* 0x0000000bff0b7212 */ /* 0x000fe200078e33ff */
[----:B------:R-:W-:Y:S05]  /*71b0*/  IMAD.MOV.U32 R4, RZ, RZ, c[0x0][0x32c] ;  /* 0x0000cb00ff047624 */ /* 0x000fea00078e00ff */
[----:B------:R-:W-:Y:S11]  /*71c0*/  ISETP.NE.AND P0, PT, R4, 0x1, PT ;  /* 0x000000010400780c */ /* 0x000ff60003f05270 */
[----:B------:R-:W-:Y:S02]  /*71d0*/  @!UPT UIADD3 URZ, URZ, URZ, URZ ;  /* 0x0000003f3f3ff290 */ /* 0x000fe4000fffe03f */
[----:B------:R-:W-:Y:S05]  /*71e0*/  @P0 IMAD.HI.U32 R4, R11, c[0x0][0x330], RZ ;  /* 0x0000cc000b040a27 */ /* 0x000fea00078e00ff */
[----:B------:R-:W-:Y:S04]  /*71f0*/  @P0 SHF.R.U32.HI R11, RZ, c[0x0][0x334], R4 ;  /* 0x0000cd00ff0b0a19 */ /* 0x000fe80000011604 */
[----:B------:R-:W-:Y:S01]  /*7200*/  LOP3.LUT R11, RZ, R11, RZ, 0x33, !PT ;  /* 0x0000000bff0b7212 */ /* 0x000fe200078e33ff */
[----:B------:R-:W-:-:S05]  /*7210*/  BRA `(.L_x_412) ;  /* 0x0000005000007947 */ /* 0x000fca0003800000 */
.L_x_411:
[----:B------:R-:W-:Y:S04]  /*7220*/  MOV R4, c[0x0][0x32c] ;  /* 0x0000cb0000047a02 */ /* 0x000fe80000000f00 */
[----:B------:R-:W-:Y:S11]  /*7230*/  ISETP.NE.AND P0, PT, R4, 0x1, PT ;  /* 0x000000010400780c */ /* 0x000ff60003f05270 */
[----:B------:R-:W-:Y:S02]  /*7240*/  @!UPT UIADD3 URZ, URZ, URZ, URZ ;  /* 0x0000003f3f3ff290 */ /* 0x000fe4000fffe03f */
[----:B------:R-:W-:Y:S05]  /*7250*/  @P0 IMAD.HI.U32 R4, R11, c[0x0][0x330], RZ ;  /* 0x0000cc000b040a27 */ /* 0x000fea00078e00ff */
[----:B------:R-:W-:Y:S02]  /*7260*/  @P0 SHF.R.U32.HI R11, RZ, c[0x0][0x334], R4 ;  /* 0x0000cd00ff0b0a19 */ /* 0x000fe40000011604 */
.L_x_412:
[----:B------:R-:W-:Y:S05]  /*7270*/  BSYNC B0 ;  /* 0x0000000000007941 */ /* 0x000fea0003800000 */
.L_x_410:
[----:B------:R-:W-:Y:S04]  /*7280*/  IMAD.IADD R4, R10, 0x1, -R227 ;  /* 0x000000010a047824 */ /* 0x000fe800078e0ae3 */
[----:B------:R-:W-:Y:S05]  /*7290*/  IMAD R11, R11, c[0x0][0x32c], R4 ;  /* 0x0000cb000b0b7a24 */ /* 0x000fea00078e0204 */
[----:B------:R-:W-:Y:S02]  /*72a0*/  IADD3 R4, R11, c[0x0][0x32c], RZ ;  /* 0x0000cb000b047a10 */ /* 0x000fe40007ffe0ff */
[----:B------:R-:W-:Y:S02]  /*72b0*/  IMNMX R6, R6, R11, !PT ;  /* 0x0000000b06067217 */ /* 0x000fe40007800200 */
[----:B------:R-:W-:Y:S02]  /*72c0*/  IMNMX R7, R7, R4, PT ;  /* 0x0000000407077217 */ /* 0x000fe40003800200 */
.L_x_409:
[C---:B------:R-:W-:Y:S02]  /*72d0*/  ISETP.GE.AND P0, PT, R10.reuse, 0x1, PT ;  /* 0x000000010a00780c */ /* 0x040fe40003f06270 */
[----:B------:R-:W-:Y:S02]  /*72e0*/  ISETP.GE.AND P1, PT, R10, 0x2, PT ;  /* 0x000000020a00780c */ /* 0x000fe40003f26270 */
[----:B------:R-:W-:Y:S02]  /*72f0*/  P2R R43, PR, RZ, 0x1 ;  /* 0x00000001ff2b7803 */ /* 0x000fe40000000000 */
[----:B------:R-:W-:Y:S02]  /*7300*/  ISETP.GT.AND P0, PT, R6, RZ, !P0 ;  /* 0x000000ff0600720c */ /* 0x000fe40004704270 */
[----:B------:R-:W-:Y:S02]  /*7310*/  P2R R12, PR, RZ, 0x2 ;  /* 0x00000002ff0c7803 */ /* 0x000fe40000000000 */
[C---:B------:R-:W-:Y:S04]  /*7320*/  ISETP.LT.OR P0, PT, R7.reuse, 0x1, P0 ;  /* 0x000000010700780c */ /* 0x040fe80000701670 */
[----:B------:R-:W-:Y:S02]  /*7330*/  FSEL R24, R248, -INF , !P0 ;  /* 0xff800000f8187808 */ /* 0x000fe40004000000 */
[----:B------:R-:W-:Y:S02]  /*7340*/  ISETP.GT.AND P0, PT, R6, 0x1, !P1 ;  /* 0x000000010600780c */ /* 0x000fe40004f04270 */
[----:B------:R-:W-:Y:S02]  /*7350*/  ISETP.GE.AND P1, PT, R10, 0x9, PT ;  /* 0x000000090a00780c */ /* 0x000fe40003f26270 */
[C---:B------:R-:W-:Y:S02]  /*7360*/  ISETP.LT.OR P0, PT, R7.reuse, 0x2, P0 ;  /* 0x000000020700780c */ /* 0x040fe40000701670 */
[----:B------:R-:W-:Y:S02]  /*7370*/  P2R R41, PR, RZ, 0x2 ;  /* 0x00000002ff297803 */ /* 0x000fe40000000000 */
        /* <DEDUP_REMOVED lines=8> */
[----:B------:R-:W-:Y:S02]  /*7400*/  ISETP.LT.OR P0, PT, R7, 0xa, P0 ;  /* 0x0000000a0700780c */ /* 0x000fe40000701670 */
        /* <DEDUP_REMOVED lines=14> */
[----:B------:R-:W-:Y:S04]  /*74f0*/  ISETP.LT.OR P0, PT, R7, 0x19, P0 ;  /* 0x000000190700780c */ /* 0x000fe80000701670 */
[----:B------:R-:W-:Y:S02]  /*7500*/  FSEL R194, R29, -INF , !P0 ;  /* 0xff8000001dc27808 */ /* 0x000fe40004000000 */
[----:B------:R-:W-:Y:S02]  /*7510*/  ISETP.GT.AND P0, PT, R6, 0x19, !P1 ;  /* 0x000000190600780c */ /* 0x000fe40004f04270 */
[----:B------:R-:W-:Y:S02]  /*7520*/  P2R R29, PR, RZ, 0x2 ;  /* 0x00000002ff1d7803 */ /* 0x000fe40000000000 */
[----:B------:R-:W-:Y:S02]  /*7530*/  ISETP.LT.OR P0, PT, R7, 0x1a, P0 ;  /* 0x0000001a0700780c */ /* 0x000fe40000701670 */
[----:B------:R-:W-:Y:S02]  /*7540*/  ISETP.GE.AND P1, PT, R10, 0x21, PT ;  /* 0x000000210a00780c */ /* 0x000fe40003f26270 */
        /* <DEDUP_REMOVED lines=11> */
[----:B------:R-:W-:Y:S04]  /*7600*/  ISETP.GT.AND P0, PT, R6, 0x28, !P1 ;  /* 0x000000280600780c */ /* 0x000fe80004f04270 */
[----:B------:R-:W-:Y:S04]  /*7610*/  ISETP.LT.OR P0, PT, R7, 0x29, P0 ;  /* 0x000000290700780c */ /* 0x000fe80000701670 */
[----:B------:R-:W-:Y:S02]  /*7620*/  FSEL R174, R47, -INF , !P0 ;  /* 0xff8000002fae7808 */ /* 0x000fe40004000000 */
[----:B------:R-:W-:Y:S04]  /*7630*/  ISETP.GE.AND P0, PT, R10, 0x2a, PT ;  /* 0x0000002a0a00780c */ /* 0x000fe80003f06270 */
[----:B------:R-:W-:Y:S02]  /*7640*/  ISETP.GT.AND P2, PT, R6, 0x29, !P0 ;  /* 0x000000290600780c */ /* 0x000fe40004744270 */
[----:B------:R-:W1:Y:S02]  /*7650*/  SHFL.IDX PT, R6, R9, 0x1, 0x1c1f ;  /* 0x003c1f0009067f89 */ /* 0x000e6400000e0000 */
[----:B------:R-:W-:Y:S04]  /*7660*/  ISETP.LT.OR P2, PT, R7, 0x2a, P2 ;  /* 0x0000002a0700780c */ /* 0x000fe80001741670 */
[----:B------:R-:W-:Y:S02]  /*7670*/  FSEL R172, R46, -INF , !P2 ;  /* 0xff8000002eac7808 */ /* 0x000fe40005000000 */
[----:B------:R-:W-:Y:S01]  /*7680*/  PLOP3.LUT P2, PT, PT, PT, UP1, 0x40, 0x0 ;  /* 0x000000000000781c */ /* 0x000fe20003f4e818 */
[--C-:B-1----:R-:W-:Y:S02]  /*7690*/  IMAD.IADD R11, R8, 0x1, R6.reuse ;  /* 0x00000001080b7824 */ /* 0x102fe400078e0206 */
[----:B------:R-:W-:Y:S10]  /*76a0*/  IMAD.IADD R7, R5, 0x1, R6 ;  /* 0x0000000105077824 */ /* 0x000ff400078e0206 */
        /* <DEDUP_REMOVED lines=15> */
.L_x_415:
[----:B------:R-:W-:Y:S04]  /*77a0*/  MOV R6, c[0x0][0x32c] ;  /* 0x0000cb0000067a02 */ /* 0x000fe80000000f00 */
[----:B------:R-:W-:Y:S11]  /*77b0*/  ISETP.NE.AND P2, PT, R6, 0x1, PT ;  /* 0x000000010600780c */ /* 0x000ff60003f45270 */
[----:B------:R-:W-:Y:S02]  /*77c0*/  @!UPT UIADD3 URZ, URZ, URZ, URZ ;  /* 0x0000003f3f3ff290 */ /* 0x000fe4000fffe03f */
[----:B------:R-:W-:Y:S05]  /*77d0*/  @P2 IMAD.HI.U32 R6, R17, c[0x0][0x330], RZ ;  /* 0x0000cc0011062a27 */ /* 0x000fea00078e00ff */
[----:B------:R-:W-:Y:S02]  /*77e0*/  @P2 SHF.R.U32.HI R17, RZ, c[0x0][0x334], R6 ;  /* 0x0000cd00ff112a19 */ /* 0x000fe40000011606 */
.L_x_416:
[----:B------:R-:W-:Y:S05]  /*77f0*/  BSYNC B0 ;  /* 0x0000000000007941 */ /* 0x000fea0003800000 */
.L_x_414:
[----:B------:R-:W-:Y:S04]  /*7800*/  IMAD.IADD R6, R10, 0x1, -R227 ;  /* 0x000000010a067824 */ /* 0x000fe800078e0ae3 */
[----:B------:R-:W-:Y:S05]  /*7810*/  IMAD R6, R17, c[0x0][0x32c], R6 ;  /* 0x0000cb0011067a24 */ /* 0x000fea00078e0206 */
[----:B------:R-:W-:Y:S02]  /*7820*/  IADD3 R18, R6, c[0x0][0x32c], RZ ;  /* 0x0000cb0006127a10 */ /* 0x000fe40007ffe0ff */
[----:B------:R-:W-:Y:S02]  /*7830*/  IMNMX R7, R7, R6, !PT ;  /* 0x0000000607077217 */ /* 0x000fe40007800200 */
[----:B------:R-:W-:Y:S02]  /*7840*/  IMNMX R11, R11, R18, PT ;  /* 0x000000120b0b7217 */ /* 0x000fe40003800200 */
.L_x_413:
[----:B------:R-:W-:Y:S04]  /*7850*/  ISETP.NE.AND P2, PT, R12, RZ, PT ;  /* 0x000000ff0c00720c */ /* 0x000fe80003f45270 */
[----:B------:R-:W-:Y:S04]  /*7860*/  ISETP.GT.AND P2, PT, R7, 0x1, !P2 ;  /* 0x000000010700780c */ /* 0x000fe80005744270 */
[----:B------:R-:W-:Y:S04]  /*7870*/  ISETP.LT.OR P2, PT, R11, 0x2, P2 ;  /* 0x000000020b00780c */ /* 0x000fe80001741670 */
[----:B------:R-:W-:Y:S02]  /*7880*/  FSEL R18, R246, -INF , !P2 ;  /* 0xff800000f6127808 */ /* 0x000fe40005000000 */
        /* <DEDUP_REMOVED lines=32> */
[----:B------:R-:W-:Y:S04]  /*7a90*/  ISETP.GT.AND P2, PT, R7, 0x28, !P1 ;  /* 0x000000280700780c */ /* 0x000fe80004f44270 */
[----:B------:R-:W-:Y:S04]  /*7aa0*/  ISETP.LT.OR P2, PT, R11, 0x29, P2 ;  /* 0x000000290b00780c */ /* 0x000fe80001741670 */
[----:B------:R-:W-:Y:S02]  /*7ab0*/  FSEL R170, R170, -INF , !P2 ;  /* 0xff800000aaaa7808 */ /* 0x000fe40005000000 */
[----:B------:R-:W-:Y:S04]  /*7ac0*/  ISETP.NE.AND P2, PT, R43, RZ, PT ;  /* 0x000000ff2b00720c */ /* 0x000fe80003f45270 */
[----:B------:R-:W-:Y:S04]  /*7ad0*/  ISETP.GT.AND P2, PT, R7, RZ, !P2 ;  /* 0x000000ff0700720c */ /* 0x000fe80005744270 */
[----:B------:R-:W-:Y:S04]  /*7ae0*/  ISETP.LT.OR P2, PT, R11, 0x1, P2 ;  /* 0x000000010b00780c */ /* 0x000fe80001741670 */
[----:B------:R-:W-:Y:S02]  /*7af0*/  FSEL R14, R244, -INF , !P2 ;  /* 0xff800000f40e7808 */ /* 0x000fe40005000000 */
        /* <DEDUP_REMOVED lines=22> */
.L_x_419:
[----:B------:R-:W-:Y:S04]  /*7c60*/  MOV R7, c[0x0][0x32c] ;  /* 0x0000cb0000077a02 */ /* 0x000fe80000000f00 */
[----:B------:R-:W-:Y:S11]  /*7c70*/  ISETP.NE.AND P2, PT, R7, 0x1, PT ;  /* 0x000000010700780c */ /* 0x000ff60003f45270 */
[----:B------:R-:W-:Y:S02]  /*7c80*/  @!UPT UIADD3 URZ, URZ, URZ, URZ ;  /* 0x0000003f3f3ff290 */ /* 0x000fe4000fffe03f */
[----:B------:R-:W-:Y:S05]  /*7c90*/  @P2 IMAD.HI.U32 R7, R30, c[0x0][0x330], RZ ;  /* 0x0000cc001e072a27 */ /* 0x000fea00078e00ff */
[----:B------:R-:W-:Y:S02]  /*7ca0*/  @P2 SHF.R.U32.HI R30, RZ, c[0x0][0x334], R7 ;  /* 0x0000cd00ff1e2a19 */ /* 0x000fe40000011607 */
.L_x_420:
[----:B------:R-:W-:Y:S05]  /*7cb0*/  BSYNC B0 ;  /* 0x0000000000007941 */ /* 0x000fea0003800000 */
.L_x_418:
[----:B------:R-:W-:Y:S04]  /*7cc0*/  IMAD.IADD R7, R10, 0x1, -R227 ;  /* 0x000000010a077824 */ /* 0x000fe800078e0ae3 */
[----:B------:R-:W-:Y:S05]  /*7cd0*/  IMAD R7, R30, c[0x0][0x32c], R7 ;  /* 0x0000cb001e077a24 */ /* 0x000fea00078e0207 */
[----:B------:R-:W-:Y:S02]  /*7ce0*/  IADD3 R30, R7, c[0x0][0x32c], RZ ;  /* 0x0000cb00071e7a10 */ /* 0x000fe40007ffe0ff */
[----:B------:R-:W-:Y:S02]  /*7cf0*/  IMNMX R19, R19, R7, !PT ;  /* 0x0000000713137217 */ /* 0x000fe40007800200 */
[----:B------:R-:W-:Y:S02]  /*7d00*/  IMNMX R21, R21, R30, PT ;  /* 0x0000001e15157217 */ /* 0x000fe40003800200 */
.L_x_417:
[----:B------:R-:W-:Y:S01]  /*7d10*/  ISETP.NE.AND P2, PT, R12, RZ, PT ;  /* 0x000000ff0c00720c */ /* 0x000fe20003f45270 */
[----:B------:R-:W1:Y:S03]  /*7d20*/  SHFL.IDX PT, R9, R9, 0x3, 0x1c1f ;  /* 0x007c1f0009097f89 */ /* 0x000e6600000e0000 */
[----:B------:R-:W-:Y:S04]  /*7d30*/  ISETP.GT.AND P2, PT, R19, 0x1, !P2 ;  /* 0x000000011300780c */ /* 0x000fe80005744270 */
[----:B------:R-:W-:Y:S04]  /*7d40*/  ISETP.LT.OR P2, PT, R21, 0x2, P2 ;  /* 0x000000021500780c */ /* 0x000fe80001741670 */
[----:B------:R-:W-:Y:S02]  /*7d50*/  FSEL R17, R245, -INF , !P2 ;  /* 0xff800000f5117808 */ /* 0x000fe40005000000 */
[----:B------:R-:W-:Y:S04]  /*7d60*/  ISETP.NE.AND P2, PT, R41, RZ, PT ;  /* 0x000000ff2900720c */ /* 0x000fe80003f45270 */
[----:B------:R-:W-:Y:S04]  /*7d70*/  ISETP.GT.AND P2, PT, R19, 0x8, !P2 ;  /* 0x000000081300780c */ /* 0x000fe80005744270 */
[----:B------:R-:W-:Y:S01]  /*7d80*/  ISETP.LT.OR P2, PT, R21, 0x9, P2 ;  /* 0x000000091500780c */ /* 0x000fe20001741670 */
[--C-:B-1----:R-:W-:Y:S03]  /*7d90*/  IMAD.IADD R5, R5, 0x1, R9.reuse ;  /* 0x0000000105057824 */ /* 0x102fe600078e0209 */
        /* <DEDUP_REMOVED lines=35> */
[----:B------:R-:W-:Y:S01]  /*7fd0*/  FSEL R13, R0, -INF , !P2 ;  /* 0xff800000000d7808 */ /* 0x000fe20005000000 */
[----:B------:R-:W-:Y:S01]  /*7fe0*/  IMAD.IADD R0, R8, 0x1, R9 ;  /* 0x0000000108007824 */ /* 0x000fe200078e0209 */
[----:B------:R-:W-:Y:S04]  /*7ff0*/  ISETP.GT.AND P2, PT, R19, 0x29, !P0 ;  /* 0x000000291300780c */ /* 0x000fe80004744270 */
[----:B------:R-:W-:Y:S04]  /*8000*/  ISETP.LT.OR P2, PT, R21, 0x2a, P2 ;  /* 0x0000002a1500780c */ /* 0x000fe80001741670 */
[----:B------:R-:W-:Y:S02]  /*8010*/  FSEL R163, R37, -INF , !P2 ;  /* 0xff80000025a37808 */ /* 0x000fe40005000000 */
[----:B------:R-:W-:Y:S11]  /*8020*/  PLOP3.LUT P2, PT, PT, PT, UP1, 0x40, 0x0 ;  /* 0x000000000000781c */ /* 0x000ff60003f4e818 */
[----:B------:R-:W-:Y:S02]  /*8030*/  @!UPT UIADD3 URZ, URZ, URZ, URZ ;  /* 0x0000003f3f3ff290 */ /* 0x000fe4000fffe03f */
        /* <DEDUP_REMOVED lines=15> */
.L_x_423:
[----:B------:R-:W-:Y:S04]  /*8130*/  MOV R8, c[0x0][0x32c] ;  /* 0x0000cb0000087a02 */ /* 0x000fe80000000f00 */
[----:B------:R-:W-:Y:S11]  /*8140*/  ISETP.NE.AND P2, PT, R8, 0x1, PT ;  /* 0x000000010800780c */ /* 0x000ff60003f45270 */
[----:B------:R-:W-:Y:S02]  /*8150*/  @!UPT UIADD3 URZ, URZ, URZ, URZ ;  /* 0x0000003f3f3ff290 */ /* 0x000fe4000fffe03f */
[----:B------:R-:W-:Y:S05]  /*8160*/  @P2 IMAD.HI.U32 R8, R9, c[0x0][0x330], RZ ;  /* 0x0000cc0009082a27 */ /* 0x000fea00078e00ff */
[----:B------:R-:W-:Y:S02]  /*8170*/  @P2 SHF.R.U32.HI R9, RZ, c[0x0][0x334], R8 ;  /* 0x0000cd00ff092a19 */ /* 0x000fe40000011608 */
.L_x_424:
[----:B------:R-:W-:Y:S05]  /*8180*/  BSYNC B0 ;  /* 0x0000000000007941 */ /* 0x000fea0003800000 */
.L_x_422:
[----:B------:R-:W-:Y:S04]  /*8190*/  IMAD.IADD R10, R10, 0x1, -R227 ;  /* 0x000000010a0a7824 */ /* 0x000fe800078e0ae3 */
[----:B------:R-:W-:Y:S05]  /*81a0*/  IMAD R10, R9, c[0x0][0x32c], R10 ;  /* 0x0000cb00090a7a24 */ /* 0x000fea00078e020a */
[----:B------:R-:W-:Y:S02]  /*81b0*/  IADD3 R9, R10, c[0x0][0x32c], RZ ;  /* 0x0000cb000a097a10 */ /* 0x000fe40007ffe0ff */
[----:B------:R-:W-:Y:S02]  /*81c0*/  IMNMX R5, R5, R10, !PT ;  /* 0x0000000a05057217 */ /* 0x000fe40007800200 */
[----:B------:R-:W-:Y:S02]  /*81d0*/  IMNMX R0, R0, R9, PT ;  /* 0x0000000900007217 */ /* 0x000fe40003800200 */
.L_x_421:
[----:B------:R-:W-:Y:S02]  /*81e0*/  ISETP.NE.AND P2, PT, R43, RZ, PT ;  /* 0x000000ff2b00720c */ /* 0x000fe40003f45270 */
[----:B------:R-:W-:Y:S02]  /*81f0*/  FMNMX.FTZ R15, R14, R150, !PT ;  /* 0x000000960e0f7209 */ /* 0x000fe40007810000 */
[C---:B------:R-:W-:Y:S02]  /*8200*/  ISETP.GT.AND P2, PT, R5.reuse, RZ, !P2 ;  /* 0x000000ff0500720c */ /* 0x040fe40005744270 */
[----:B------:R-:W-:Y:S02]  /*8210*/  FMNMX.FTZ R15, R18, R15, !PT ;  /* 0x0000000f120f7209 */ /* 0x000fe40007810000 */
[----:B------:R-:W-:Y:S02]  /*8220*/  ISETP.LT.OR P2, PT, R0, 0x1, P2 ;  /* 0x000000010000780c */ /* 0x000fe40001741670 */
[----:B------:R-:W-:Y:S02]  /*8230*/  FMNMX.FTZ R15, R6, R15, !PT ;  /* 0x0000000f060f7209 */ /* 0x000fe40007810000 */
[----:B------:R-:W-:Y:S02]  /*8240*/  FSEL R9, R2, -INF , !P2 ;  /* 0xff80000002097808 */ /* 0x000fe40005000000 */
[----:B------:R-:W-:Y:S02]  /*8250*/  ISETP.NE.AND P2, PT, R12, RZ, PT ;  /* 0x000000ff0c00720c */ /* 0x000fe40003f45270 */
[----:B------:R-:W-:Y:S02]  /*8260*/  FMNMX.FTZ R15, R186, R15, !PT ;  /* 0x0000000fba0f7209 */ /* 0x000fe40007810000 */
[----:B------:R-:W-:Y:S02]  /*8270*/  ISETP.GT.AND P2, PT, R5, 0x1, !P2 ;  /* 0x000000010500780c */ /* 0x000fe40005744270 */
        /* <DEDUP_REMOVED lines=26> */
[----:B------:R-:W-:Y:S01]  /*8420*/  FMNMX.FTZ R19, R250, R19, !PT ;  /* 0x00000013fa137209 */ /* 0x000fe20007810000 */
[----:B------:R-:W-:Y:S01]  /*8430*/  LDSM.16.MT88.4 R36, [R212+0x100] ;  /* 0x00010000d424783b */ /* 0x000fe20000004200 */
        /* <DEDUP_REMOVED lines=8> */
[----:B------:R-:W-:Y:S01]  /*84c0*/  FMNMX.FTZ R19, R197, R2, !PT ;  /* 0x00000002c5137209 */ /* 0x000fe20007810000 */
[----:B------:R-:W1:Y:S01]  /*84d0*/  SHFL.BFLY PT, R30, R3, 0x2, 0x1f ;  /* 0x0c401f00031e7f89 */ /* 0x000e6200000e0000 */
[----:B------:R-:W-:Y:S02]  /*84e0*/  ISETP.LT.OR P2, PT, R0, 0x19, P2 ;  /* 0x000000190000780c */ /* 0x000fe40001741670 */
[----:B------:R-:W-:Y:S02]  /*84f0*/  FMNMX.FTZ R19, R248, R19, !PT ;  /* 0x00000013f8137209 */ /* 0x000fe40007810000 */
[----:B------:R-:W-:Y:S02]  /*8500*/  FSEL R251, R191, -INF , !P2 ;  /* 0xff800000bffb7808 */ /* 0x000fe40005000000 */
[----:B------:R-:W-:Y:S02]  /*8510*/  ISETP.NE.AND P2, PT, R29, RZ, PT ;  /* 0x000000ff1d00720c */ /* 0x000fe40003f45270 */
[----:B------:R-:W-:Y:S02]  /*8520*/  FMNMX.FTZ R19, R246, R19, !PT ;  /* 0x00000013f6137209 */ /* 0x000fe40007810000 */
[----:B------:R-:W-:Y:S02]  /*8530*/  ISETP.GT.AND P2, PT, R5, 0x19, !P2 ;  /* 0x000000190500780c */ /* 0x000fe40005744270 */
[----:B------:R-:W-:Y:S02]  /*8540*/  FMNMX.FTZ R19, R170, R19, !PT ;  /* 0x00000013aa137209 */ /* 0x000fe40007810000 */
[----:B------:R-:W-:Y:S02]  /*8550*/  FMNMX.FTZ R2, R13, R149, !PT ;  /* 0x000000950d027209 */ /* 0x000fe40007810000 */
[----:B------:R-:W-:Y:S02]  /*8560*/  ISETP.LT.OR P2, PT, R0, 0x1a, P2 ;  /* 0x0000001a0000780c */ /* 0x000fe40001741670 */
[----:B------:R-:W-:Y:S02]  /*8570*/  FMNMX.FTZ R15, R168, R19, !PT ;  /* 0x00000013a80f7209 */ /* 0x000fe40007810000 */
[----:B------:R-:W-:Y:S02]  /*8580*/  FSEL R249, R190, -INF , !P2 ;  /* 0xff800000bef97808 */ /* 0x000fe40005000000 */
[----:B------:R-:W-:Y:S02]  /*8590*/  ISETP.NE.AND P2, PT, R28, RZ, PT ;  /* 0x000000ff1c00720c */ /* 0x000fe40003f45270 */
[----:B------:R-:W-:Y:S02]  /*85a0*/  FMNMX.FTZ R28, R17, R2, !PT ;  /* 0x00000002111c7209 */ /* 0x000fe40007810000 */
[----:B------:R-:W2:Y:S01]  /*85b0*/  SHFL.BFLY PT, R2, R15, 0x2, 0x1f ;  /* 0x0c401f000f027f89 */ /* 0x000ea200000e0000 */
[----:B------:R-:W-:Y:S02]  /*85c0*/  ISETP.GT.AND P2, PT, R5, 0x20, !P2 ;  /* 0x000000200500780c */ /* 0x000fe40005744270 */
[----:B------:R-:W-:Y:S02]  /*85d0*/  FMNMX.FTZ R28, R11, R28, !PT ;  /* 0x0000001c0b1c7209 */ /* 0x000fe40007810000 */
[----:B------:R-:W-:Y:S02]  /*85e0*/  ISETP.LT.OR P2, PT, R0, 0x21, P2 ;  /* 0x000000210000780c */ /* 0x000fe40001741670 */
[----:B------:R-:W-:Y:S02]  /*85f0*/  FMNMX.FTZ R19, R7, R28, !PT ;  /* 0x0000001c07137209 */ /* 0x000fe40007810000 */
[----:B------:R-:W-:Y:S02]  /*8600*/  FSEL R164, R23, -INF , !P2 ;  /* 0xff80000017a47808 */ /* 0x000fe40005000000 */
[----:B------:R-:W-:Y:S02]  /*8610*/  FMNMX.FTZ R28, R198, R19, !PT ;  /* 0x00000013c61c7209 */ /* 0x000fe40007810000 */
[----:B------:R-:W-:Y:S02]  /*8620*/  ISETP.NE.AND P2, PT, R27, RZ, PT ;  /* 0x000000ff1b00720c */ /* 0x000fe40003f45270 */
[----:B------:R-:W-:Y:S02]  /*8630*/  FMNMX.FTZ R19, R199, R28, !PT ;  /* 0x0000001cc7137209 */ /* 0x000fe40007810000 */
[----:B------:R-:W-:Y:S02]  /*8640*/  ISETP.GT.AND P2, PT, R5, 0x21, !P2 ;  /* 0x000000210500780c */ /* 0x000fe40005744270 */
[----:B------:R-:W-:Y:S02]  /*8650*/  FMNMX.FTZ R28, R244, R19, !PT ;  /* 0x00000013f41c7209 */ /* 0x000fe40007810000 */
[----:B------:R-:W-:Y:S02]  /*8660*/  ISETP.LT.OR P2, PT, R0, 0x22, P2 ;  /* 0x000000220000780c */ /* 0x000fe40001741670 */
[----:B------:R-:W-:Y:S02]  /*8670*/  FMNMX.FTZ R21, R9, R148, !PT ;  /* 0x0000009409157209 */ /* 0x000fe40007810000 */
[----:B-1----:R-:W-:Y:S02]  /*8680*/  FMNMX.FTZ R30, R3, R30, !PT ;  /* 0x0000001e031e7209 */ /* 0x002fe40007810000 */
[----:B--2---:R-:W-:Y:S02]  /*8690*/  FMNMX.FTZ R2, R15, R2, !PT ;  /* 0x000000020f027209 */ /* 0x004fe40007810000 */
[----:B------:R-:W-:Y:S01]  /*86a0*/  FSEL R162, R22, -INF , !P2 ;  /* 0xff80000016a27808 */ /* 0x000fe20005000000 */
[----:B------:R-:W1:Y:S01]  /*86b0*/  SHFL.BFLY PT, R3, R30, 0x1, 0x1f ;  /* 0x0c201f001e037f89 */ /* 0x000e6200000e0000 */
[----:B------:R-:W-:Y:S02]  /*86c0*/  FMNMX.FTZ R21, R12, R21, !PT ;  /* 0x000000150c157209 */ /* 0x000fe40007810000 */
[----:B------:R-:W-:Y:S02]  /*86d0*/  FMNMX.FTZ R28, R245, R28, !PT ;  /* 0x0000001cf51c7209 */ /* 0x000fe40007810000 */
[----:B------:R-:W-:Y:S02]  /*86e0*/  FMNMX.FTZ R21, R10, R21, !PT ;  /* 0x000000150a157209 */ /* 0x000fe40007810000 */
[----:B------:R-:W-:Y:S01]  /*86f0*/  FMNMX.FTZ R28, R169, R28, !PT ;  /* 0x0000001ca91c7209 */ /* 0x000fe20007810000 */
[----:B------:R-:W2:Y:S01]  /*8700*/  SHFL.BFLY PT, R19, R2, 0x1, 0x1f ;  /* 0x0c201f0002137f89 */ /* 0x000ea200000e0000 */
[----:B------:R-:W-:Y:S02]  /*8710*/  ISETP.GT.AND P1, PT, R5, 0x28, !P1 ;  /* 0x000000280500780c */ /* 0x000fe40004f24270 */
[----:B------:R-:W-:Y:S02]  /*8720*/  FMNMX.FTZ R22, R167, R28, !PT ;  /* 0x0000001ca7167209 */ /* 0x000fe40007810000 */
[----:B------:R-:W-:Y:S02]  /*8730*/  ISETP.GT.AND P0, PT, R5, 0x29, !P0 ;  /* 0x000000290500780c */ /* 0x000fe40004704270 */
[----:B------:R-:W-:Y:S02]  /*8740*/  FMNMX.FTZ R22, R165, R22, !PT ;  /* 0x00000016a5167209 */ /* 0x000fe40007810000 */
[----:B------:R-:W-:Y:S02]  /*8750*/  ISETP.LT.OR P1, PT, R0, 0x29, P1 ;  /* 0x000000290000780c */ /* 0x000fe40000f21670 */
[----:B------:R-:W-:Y:S02]  /*8760*/  FMNMX.FTZ R15, R163, R22, !PT ;  /* 0x00000016a30f7209 */ /* 0x000fe40007810000 */
[----:B------:R-:W-:Y:S02]  /*8770*/  FSEL R160, R26, -INF , !P1 ;  /* 0xff8000001aa07808 */ /* 0x000fe40004800000 */
[----:B------:R-:W-:Y:S01]  /*8780*/  ISETP.LT.OR P0, PT, R0, 0x2a, P0 ;  /* 0x0000002a0000780c */ /* 0x000fe20000701670 */
[----:B------:R-:W3:Y:S01]  /*8790*/  SHFL.BFLY PT, R22, R15, 0x2, 0x1f ;  /* 0x0c401f000f167f89 */ /* 0x000ee200000e0000 */
[----:B-1----:R-:W-:Y:S02]  /*87a0*/  FMNMX.FTZ R3, R30, R3, !PT ;  /* 0x000000031e037209 */ /* 0x002fe40007810000 */
[----:B------:R-:W-:Y:S02]  /*87b0*/  FSEL R153, R25, -INF , !P0 ;  /* 0xff80000019997808 */ /* 0x000fe40004000000 */
[C---:B------:R-:W-:Y:S01]  /*87c0*/  FSETP.NEU.FTZ.AND P2, PT, R3.reuse, -INF , PT ;  /* 0xff8000000300780b */ /* 0x040fe20003f5d000 */
[----:B------:R-:W-:Y:S01]  /*87d0*/  FMUL.FTZ R173, R3, c[0x0][0x2d0] ;  /* 0x0000b40003ad7a20 */ /* 0x000fe20000410000 */
[----:B--2---:R-:W-:Y:S04]  /*87e0*/  FMNMX.FTZ R2, R2, R19, !PT ;  /* 0x0000001302027209 */ /* 0x004fe80007810000 */
[----:B------:R-:W-:Y:S01]  /*87f0*/  FSEL R173, R173, RZ, P2 ;  /* 0x000000ffadad7208 */ /* 0x000fe20001000000 */
[C---:B------:R-:W-:Y:S01]  /*8800*/  FMUL.FTZ R171, R2.reuse, c[0x0][0x2d0] ;  /* 0x0000b40002ab7a20 */ /* 0x040fe20000410000 */
[----:B------:R-:W-:Y:S03]  /*8810*/  FSETP.NEU.FTZ.AND P1, PT, R2, -INF , PT ;  /* 0xff8000000200780b */ /* 0x000fe60003f3d000 */
[--C-:B------:R-:W-:Y:S01]  /*8820*/  FFMA.FTZ R177, R16, c[0x0][0x2d0], -R173.reuse ;  /* 0x0000b40010b17a23 */ /* 0x100fe200000108ad */
[----:B------:R-:W-:Y:S01]  /*8830*/  FMNMX.FTZ R16, R8, R21, !PT ;  /* 0x0000001508107209 */ /* 0x000fe20007810000 */
[--C-:B------:R-:W-:Y:S01]  /*8840*/  FFMA.FTZ R176, R4, c[0x0][0x2d0], -R173.reuse ;  /* 0x0000b40004b07a23 */ /* 0x100fe200000108ad */
[----:B------:R-:W-:Y:S01]  /*8850*/  FSEL R171, R171, RZ, P1 ;  /* 0x000000ffabab7208 */ /* 0x000fe20000800000 */
[--C-:B------:R-:W-:Y:S01]  /*8860*/  FFMA.FTZ R178, R20, c[0x0][0x2d0], -R173.reuse ;  /* 0x0000b40014b27a23 */ /* 0x100fe200000108ad */
[----:B------:R-:W-:Y:S01]  /*8870*/  FMNMX.FTZ R19, R247, R16, !PT ;  /* 0x00000010f7137209 */ /* 0x000fe20007810000 */
[----:B------:R-:W-:Y:S01]  /*8880*/  FFMA.FTZ R179, R24, c[0x0][0x2d0], -R173 ;  /* 0x0000b40018b37a23 */ /* 0x000fe200000108ad */
[----:B------:R-:W-:Y:S01]  /*8890*/  MUFU.EX2 R177, R177 ;  /* 0x000000b100b17308 */ /* 0x000fe20000000800 */
[----:B---3--:R-:W-:Y:S01]  /*88a0*/  FMNMX.FTZ R16, R15, R22, !PT ;  /* 0x000000160f107209 */ /* 0x008fe20007810000 */
[--C-:B------:R-:W-:Y:S01]  /*88b0*/  FFMA.FTZ R183, R6, c[0x0][0x2d0], -R171.reuse ;  /* 0x0000b40006b77a23 */ /* 0x100fe200000108ab */
[----:B------:R-:W-:Y:S01]  /*88c0*/  FMNMX.FTZ R4, R252, R19, !PT ;  /* 0x00000013fc047209 */ /* 0x000fe20007810000 */
[----:B------:R-:W-:Y:S01]  /*88d0*/  LDSM.16.MT88.4 R20, [R214+0x100] ;  /* 0x00010000d614783b */ /* 0x000fe20000004200 */
[--C-:B------:R-:W-:Y:S02]  /*88e0*/  FFMA.FTZ R155, R14, c[0x0][0x2d0], -R171.reuse ;  /* 0x0000b4000e9b7a23 */ /* 0x100fe400000108ab */
[----:B------:R-:W-:Y:S01]  /*88f0*/  FMNMX.FTZ R4, R251, R4, !PT ;  /* 0x00000004fb047209 */ /* 0x000fe20007810000 */
[--C-:B------:R-:W-:Y:S02]  /*8900*/  FFMA.FTZ R154, R18, c[0x0][0x2d0], -R171.reuse ;  /* 0x0000b400129a7a23 */ /* 0x100fe400000108ab */
[----:B------:R-:W-:Y:S01]  /*8910*/  FFMA.FTZ R182, R186, c[0x0][0x2d0], -R171 ;  /* 0x0000b400bab67a23 */ /* 0x000fe200000108ab */
[----:B------:R-:W-:Y:S01]  /*8920*/  FMNMX.FTZ R19, R249, R4, !PT ;  /* 0x00000004f9137209 */ /* 0x000fe20007810000 */
[----:B------:R-:W1:Y:S01]  /*8930*/  SHFL.BFLY PT, R15, R16, 0x1, 0x1f ;  /* 0x0c201f00100f7f89 */ /* 0x000e6200000e0000 */
[----:B------:R-:W-:Y:S01]  /*8940*/  MUFU.EX2 R179, R179 ;  /* 0x000000b300b37308 */ /* 0x000fe20000000800 */
[--C-:B------:R-:W-:Y:S01]  /*8950*/  FFMA.FTZ R175, R175, c[0x0][0x2d0], -R173.reuse ;  /* 0x0000b400afaf7a23 */ /* 0x100fe200000108ad */
[----:B------:R-:W-:Y:S01]  /*8960*/  FMNMX.FTZ R5, R164, R19, !PT ;  /* 0x00000013a4057209 */ /* 0x000fe20007810000 */
[----:B------:R-:W-:Y:S02]  /*8970*/  FFMA.FTZ R174, R174, c[0x0][0x2d0], -R173 ;  /* 0x0000b400aeae7a23 */ /* 0x000fe400000108ad */
[----:B------:R-:W-:Y:S01]  /*8980*/  FFMA.FTZ R170, R170, c[0x0][0x2d0], -R171 ;  /* 0x0000b400aaaa7a23 */ /* 0x000fe200000108ab */
[----:B------:R-:W-:Y:S01]  /*8990*/  FMNMX.FTZ R5, R162, R5, !PT ;  /* 0x00000005a2057209 */ /* 0x000fe20007810000 */
[--C-:B------:R-:W-:Y:S02]  /*89a0*/  FFMA.FTZ R190, R42, c[0x0][0x2d0], -R173.reuse ;  /* 0x0000b4002abe7a23 */ /* 0x100fe400000108ad */
[----:B------:R-:W-:Y:S01]  /*89b0*/  FFMA.FTZ R191, R40, c[0x0][0x2d0], -R173 ;  /* 0x0000b40028bf7a23 */ /* 0x000fe200000108ad */
[----:B------:R-:W-:Y:S01]  /*89c0*/  FMNMX.FTZ R0, R160, R5, !PT ;  /* 0x00000005a0007209 */ /* 0x000fe20007810000 */
[----:B------:R-:W2:Y:S01]  /*89d0*/  MUFU.EX2 R178, R178 ;  /* 0x000000b200b27308 */ /* 0x000ea20000000800 */
[--C-:B------:R-:W-:Y:S02]  /*89e0*/  FFMA.FTZ R192, R46, c[0x0][0x2d0], -R171.reuse ;  /* 0x0000b4002ec07a23 */ /* 0x100fe400000108ab */
[----:B------:R-:W-:Y:S01]  /*89f0*/  FMNMX.FTZ R4, R153, R0, !PT ;  /* 0x0000000099047209 */ /* 0x000fe20007810000 */
[----:B------:R-:W-:Y:S02]  /*8a00*/  FFMA.FTZ R193, R44, c[0x0][0x2d0], -R171 ;  /* 0x0000b4002cc17a23 */ /* 0x000fe400000108ab */
[--C-:B------:R-:W-:Y:S02]  /*8a10*/  FFMA.FTZ R194, R194, c[0x0][0x2d0], -R173.reuse ;  /* 0x0000b400c2c27a23 */ /* 0x100fe400000108ad */
[----:B------:R-:W3:Y:S01]  /*8a20*/  SHFL.BFLY PT, R5, R4, 0x2, 0x1f ;  /* 0x0c401f0004057f89 */ /* 0x000ee200000e0000 */
[----:B------:R-:W-:Y:S01]  /*8a30*/  FFMA.FTZ R195, R195, c[0x0][0x2d0], -R173 ;  /* 0x0000b400c3c37a23 */ /* 0x000fe200000108ad */
[----:B------:R-:W4:Y:S01]  /*8a40*/  MUFU.EX2 R176, R176 ;  /* 0x000000b000b07308 */ /* 0x000f220000000800 */
[--C-:B------:R-:W-:Y:S01]  /*8a50*/  FFMA.FTZ R196, R196, c[0x0][0x2d0], -R171.reuse ;  /* 0x0000b400c4c47a23 */ /* 0x100fe200000108ab */
[----:B-1----:R-:W-:Y:S01]  /*8a60*/  FMNMX.FTZ R0, R16, R15, !PT ;  /* 0x0000000f10007209 */ /* 0x002fe20007810000 */
[----:B------:R-:W-:Y:S02]  /*8a70*/  FFMA.FTZ R197, R197, c[0x0][0x2d0], -R171 ;  /* 0x0000b400c5c57a23 */ /* 0x000fe400000108ab */
[--C-:B------:R-:W-:Y:S01]  /*8a80*/  FFMA.FTZ R250, R250, c[0x0][0x2d0], -R173.reuse ;  /* 0x0000b400fafa7a23 */ /* 0x100fe200000108ad */
[C---:B------:R-:W-:Y:S01]  /*8a90*/  FSETP.NEU.FTZ.AND P0, PT, R0.reuse, -INF , PT ;  /* 0xff8000000000780b */ /* 0x040fe20003f1d000 */
[----:B------:R-:W-:Y:S02]  /*8aa0*/  FMUL.FTZ R166, R0, c[0x0][0x2d0] ;  /* 0x0000b40000a67a20 */ /* 0x000fe40000410000 */
[----:B------:R-:W-:Y:S01]  /*8ab0*/  FFMA.FTZ R173, R172, c[0x0][0x2d0], -R173 ;  /* 0x0000b400acad7a23 */ /* 0x000fe200000108ad */
[----:B------:R-:W-:Y:S01]  /*8ac0*/  MUFU.EX2 R155, R155 ;  /* 0x0000009b009b7308 */ /* 0x000fe20000000800 */
[--C-:B------:R-:W-:Y:S01]  /*8ad0*/  FFMA.FTZ R248, R248, c[0x0][0x2d0], -R171.reuse ;  /* 0x0000b400f8f87a23 */ /* 0x100fe200000108ab */
[----:B------:R-:W-:Y:S01]  /*8ae0*/  FSEL R166, R166, RZ, P0 ;  /* 0x000000ffa6a67208 */ /* 0x000fe20000000000 */
[--C-:B------:R-:W-:Y:S01]  /*8af0*/  FFMA.FTZ R246, R246, c[0x0][0x2d0], -R171.reuse ;  /* 0x0000b400f6f67a23 */ /* 0x100fe200000108ab */
[----:B--2---:R-:W-:Y:S01]  /*8b00*/  F2FP.BF16.PACK_AB R156, R178, R179 ;  /* 0x000000b3b29c723e */ /* 0x004fe200000010ff */
[----:B------:R-:W-:Y:S02]  /*8b10*/  FFMA.FTZ R171, R168, c[0x0][0x2d0], -R171 ;  /* 0x0000b400a8ab7a23 */ /* 0x000fe400000108ab */
[--C-:B------:R-:W-:Y:S01]  /*8b20*/  FFMA.FTZ R184, R7, c[0x0][0x2d0], -R166.reuse ;  /* 0x0000b40007b87a23 */ /* 0x100fe200000108a6 */
[----:B------:R-:W-:Y:S01]  /*8b30*/  FSEL R7, R2, RZ, P1 ;  /* 0x000000ff02077208 */ /* 0x000fe20000800000 */
[--C-:B------:R-:W-:Y:S01]  /*8b40*/  FFMA.FTZ R181, R13, c[0x0][0x2d0], -R166.reuse ;  /* 0x0000b4000db57a23 */ /* 0x100fe200000108a6 */
[----:B------:R-:W1:Y:S01]  /*8b50*/  MUFU.EX2 R154, R154 ;  /* 0x0000009a009a7308 */ /* 0x000e620000000800 */
[----:B------:R-:W-:Y:S01]  /*8b60*/  FFMA.FTZ R180, R17, c[0x0][0x2d0], -R166 ;  /* 0x0000b40011b47a23 */ /* 0x000fe200000108a6 */
[----:B---3--:R-:W-:Y:S01]  /*8b70*/  FMNMX.FTZ R5, R4, R5, !PT ;  /* 0x0000000504057209 */ /* 0x008fe20007810000 */
[----:B------:R-:W-:Y:S01]  /*8b80*/  FADD.FTZ R6, -R7, R150 ;  /* 0x0000009607067221 */ /* 0x000fe20000010100 */
[----:B------:R-:W-:Y:S01]  /*8b90*/  FSEL R4, R3, RZ, P2 ;  /* 0x000000ff03047208 */ /* 0x000fe20001000000 */
[--C-:B------:R-:W-:Y:S01]  /*8ba0*/  FFMA.FTZ R185, R11, c[0x0][0x2d0], -R166.reuse ;  /* 0x0000b4000bb97a23 */ /* 0x100fe200000108a6 */
[----:B----4-:R-:W-:Y:S01]  /*8bb0*/  F2FP.BF16.PACK_AB R158, R176, R177 ;  /* 0x000000b1b09e723e */ /* 0x010fe200000010ff */
[----:B------:R-:W2:Y:S01]  /*8bc0*/  SHFL.BFLY PT, R152, R5, 0x1, 0x1f ;  /* 0x0c201f0005987f89 */ /* 0x000ea200000e0000 */
[----:B------:R-:W-:Y:S02]  /*8bd0*/  FMUL.FTZ R150, R6, c[0x0][0x2d0] ;  /* 0x0000b40006967a20 */ /* 0x000fe40000410000 */
[----:B------:R-:W-:Y:S01]  /*8be0*/  FADD.FTZ R4, -R4, R151 ;  /* 0x0000009704047221 */ /* 0x000fe20000010100 */
[----:B------:R-:W-:Y:S01]  /*8bf0*/  MUFU.EX2 R183, R183 ;  /* 0x000000b700b77308 */ /* 0x000fe20000000800 */
[--C-:B------:R-:W-:Y:S02]  /*8c00*/  FFMA.FTZ R169, R169, c[0x0][0x2d0], -R166.reuse ;  /* 0x0000b400a9a97a23 */ /* 0x100fe400000108a6 */
[----:B------:R-:W-:Y:S01]  /*8c10*/  FMUL.FTZ R151, R4, c[0x0][0x2d0] ;  /* 0x0000b40004977a20 */ /* 0x000fe20000410000 */
[----:B------:R-:W-:Y:S01]  /*8c20*/  FSEL R4, R0, RZ, P0 ;  /* 0x000000ff00047208 */ /* 0x000fe20000000000 */
[--C-:B------:R-:W-:Y:S02]  /*8c30*/  FFMA.FTZ R167, R167, c[0x0][0x2d0], -R166.reuse ;  /* 0x0000b400a7a77a23 */ /* 0x100fe400000108a6 */
[--C-:B------:R-:W-:Y:S02]  /*8c40*/  FFMA.FTZ R165, R165, c[0x0][0x2d0], -R166.reuse ;  /* 0x0000b400a5a57a23 */ /* 0x100fe400000108a6 */
[----:B------:R-:W-:Y:S01]  /*8c50*/  FADD.FTZ R4, -R4, R149 ;  /* 0x0000009504047221 */ /* 0x000fe20000010100 */
[----:B------:R-:W3:Y:S01]  /*8c60*/  MUFU.EX2 R151, R151 ;  /* 0x0000009700977308 */ /* 0x000ee20000000800 */
[--C-:B------:R-:W-:Y:S02]  /*8c70*/  FFMA.FTZ R198, R198, c[0x0][0x2d0], -R166.reuse ;  /* 0x0000b400c6c67a23 */ /* 0x100fe400000108a6 */
[----:B------:R-:W-:Y:S01]  /*8c80*/  FMUL.FTZ R149, R4, c[0x0][0x2d0] ;  /* 0x0000b40004957a20 */ /* 0x000fe20000410000 */
[----:B-1----:R-:W-:Y:S01]  /*8c90*/  F2FP.BF16.PACK_AB R157, R154, R155 ;  /* 0x0000009b9a9d723e */ /* 0x002fe200000010ff */
[--C-:B------:R-:W-:Y:S02]  /*8ca0*/  FFMA.FTZ R199, R199, c[0x0][0x2d0], -R166.reuse ;  /* 0x0000b400c7c77a23 */ /* 0x100fe400000108a6 */
[--C-:B------:R-:W-:Y:S02]  /*8cb0*/  FFMA.FTZ R244, R244, c[0x0][0x2d0], -R166.reuse ;  /* 0x0000b400f4f47a23 */ /* 0x100fe400000108a6 */
[--C-:B------:R-:W-:Y:S01]  /*8cc0*/  FFMA.FTZ R245, R245, c[0x0][0x2d0], -R166.reuse ;  /* 0x0000b400f5f57a23 */ /* 0x100fe200000108a6 */
[----:B--2---:R-:W-:Y:S01]  /*8cd0*/  FMNMX.FTZ R152, R5, R152, !PT ;  /* 0x0000009805987209 */ /* 0x004fe20007810000 */
[----:B------:R-:W1:Y:S01]  /*8ce0*/  MUFU.EX2 R150, R150 ;  /* 0x0000009600967308 */ /* 0x000e620000000800 */
[----:B------:R-:W-:Y:S02]  /*8cf0*/  FFMA.FTZ R166, R163, c[0x0][0x2d0], -R166 ;  /* 0x0000b400a3a67a23 */ /* 0x000fe400000108a6 */
[C---:B------:R-:W-:Y:S01]  /*8d00*/  FSETP.NEU.FTZ.AND P0, PT, R152.reuse, -INF , PT ;  /* 0xff8000009800780b */ /* 0x040fe20003f1d000 */
[C---:B------:R-:W-:Y:S03]  /*8d10*/  FMUL.FTZ R161, R152.reuse, c[0x0][0x2d0] ;  /* 0x0000b40098a17a20 */ /* 0x040fe60000410000 */
[----:B------:R-:W-:Y:S02]  /*8d20*/  FSEL R5, R152, RZ, P0 ;  /* 0x000000ff98057208 */ /* 0x000fe40000000000 */
[----:B------:R-:W-:Y:S01]  /*8d30*/  FSEL R161, R161, RZ, P0 ;  /* 0x000000ffa1a17208 */ /* 0x000fe20000000000 */
[----:B------:R-:W2:Y:S01]  /*8d40*/  MUFU.EX2 R182, R182 ;  /* 0x000000b600b67308 */ /* 0x000ea20000000800 */
[C---:B------:R-:W-:Y:S01]  /*8d50*/  ISETP.GT.AND P0, PT, R238.reuse, UR4, PT ;  /* 0x00000004ee007c0c */ /* 0x040fe2000bf04270 */
[----:B------:R-:W-:Y:S01]  /*8d60*/  FADD.FTZ R5, -R5, R148 ;  /* 0x0000009405057221 */ /* 0x000fe20000010100 */
[----:B------:R-:W-:Y:S01]  /*8d70*/  IADD3 R238, R238, -0x1, RZ ;  /* 0xffffffffeeee7810 */ /* 0x000fe20007ffe0ff */
[--C-:B------:R-:W-:Y:S02]  /*8d80*/  FFMA.FTZ R188, R12, c[0x0][0x2d0], -R161.reuse ;  /* 0x0000b4000cbc7a23 */ /* 0x100fe400000108a1 */
[--C-:B------:R-:W-:Y:S02]  /*8d90*/  FFMA.FTZ R189, R9, c[0x0][0x2d0], -R161.reuse ;  /* 0x0000b40009bd7a23 */ /* 0x100fe400000108a1 */
[--C-:B------:R-:W-:Y:S02]  /*8da0*/  FFMA.FTZ R187, R10, c[0x0][0x2d0], -R161.reuse ;  /* 0x0000b4000abb7a23 */ /* 0x100fe400000108a1 */
[--C-:B------:R-:W-:Y:S01]  /*8db0*/  FFMA.FTZ R186, R8, c[0x0][0x2d0], -R161.reuse ;  /* 0x0000b40008ba7a23 */ /* 0x100fe200000108a1 */
[----:B------:R-:W4:Y:S01]  /*8dc0*/  MUFU.EX2 R149, R149 ;  /* 0x0000009500957308 */ /* 0x000f220000000800 */
[----:B------:R-:W-:Y:S02]  /*8dd0*/  FMUL.FTZ R8, R5, c[0x0][0x2d0] ;  /* 0x0000b40005087a20 */ /* 0x000fe40000410000 */
[C---:B---3--:R-:W-:Y:S02]  /*8de0*/  FMUL.FTZ R4, R151.reuse, R144 ;  /* 0x0000009097047220 */ /* 0x048fe40000410000 */
[C---:B------:R-:W-:Y:S02]  /*8df0*/  FMUL.FTZ R5, R151.reuse, R145 ;  /* 0x0000009197057220 */ /* 0x040fe40000410000 */
[C---:B-1----:R-:W-:Y:S02]  /*8e00*/  FMUL.FTZ R6, R150.reuse, R146 ;  /* 0x0000009296067220 */ /* 0x042fe40000410000 */
[----:B------:R-:W-:Y:S01]  /*8e10*/  FMUL.FTZ R7, R150, R147 ;  /* 0x0000009396077220 */ /* 0x000fe20000410000 */
[----:B------:R1:W3:Y:S01]  /*8e20*/  MUFU.EX2 R148, R8 ;  /* 0x0000000800947308 */ /* 0x0002e20000000800 */
[C---:B------:R-:W-:Y:S01]  /*8e30*/  FMUL.FTZ R16, R151.reuse, R132 ;  /* 0x0000008497107220 */ /* 0x040fe20000410000 */
[----:B--2---:R-:W-:Y:S01]  /*8e40*/  F2FP.BF16.PACK_AB R159, R182, R183 ;  /* 0x000000b7b69f723e */ /* 0x004fe200000010ff */
[C---:B------:R-:W-:Y:S02]  /*8e50*/  FMUL.FTZ R17, R151.reuse, R133 ;  /* 0x0000008597117220 */ /* 0x040fe40000410000 */
[C---:B------:R-:W-:Y:S02]  /*8e60*/  FMUL.FTZ R18, R150.reuse, R134 ;  /* 0x0000008696127220 */ /* 0x040fe40000410000 */
[----:B------:R-:W-:Y:S02]  /*8e70*/  FMUL.FTZ R19, R150, R135 ;  /* 0x0000008796137220 */ /* 0x000fe40000410000 */
[-C--:B------:R-:W-:Y:S01]  /*8e80*/  HMMA.16816.F32.BF16 R4, R156, R20.reuse, R4 ;  /* 0x000000149c04723c */ /* 0x080fe20000041804 */
[----:B------:R-:W-:Y:S01]  /*8e90*/  MUFU.EX2 R181, R181 ;  /* 0x000000b500b57308 */ /* 0x000fe20000000800 */
[----:B------:R-:W-:Y:S01]  /*8ea0*/  LDSM.16.MT88.4 R132, [R214+0x900] ;  /* 0x00090000d684783b */ /* 0x000fe20000004200 */
[----:B------:R-:W-:Y:S02]  /*8eb0*/  FMUL.FTZ R32, R151, R116 ;  /* 0x0000007497207220 */ /* 0x000fe40000410000 */
[C---:B----4-:R-:W-:Y:S02]  /*8ec0*/  FMUL.FTZ R9, R149.reuse, R141 ;  /* 0x0000008d95097220 */ /* 0x050fe40000410000 */
[C---:B------:R-:W-:Y:S02]  /*8ed0*/  FMUL.FTZ R12, R149.reuse, R136 ;  /* 0x00000088950c7220 */ /* 0x040fe40000410000 */
[----:B------:R-:W-:Y:S02]  /*8ee0*/  FMUL.FTZ R13, R149, R137 ;  /* 0x00000089950d7220 */ /* 0x000fe40000410000 */
[----:B------:R-:W2:Y:S01]  /*8ef0*/  MUFU.EX2 R180, R180 ;  /* 0x000000b400b47308 */ /* 0x000ea20000000800 */
[----:B------:R-:W-:Y:S02]  /*8f00*/  FMUL.FTZ R33, R151, R117 ;  /* 0x0000007597217220 */ /* 0x000fe40000410000 */
[C---:B-1----:R-:W-:Y:S02]  /*8f10*/  FMUL.FTZ R8, R149.reuse, R140 ;  /* 0x0000008c95087220 */ /* 0x042fe40000410000 */
[C---:B---3--:R-:W-:Y:S02]  /*8f20*/  FMUL.FTZ R10, R148.reuse, R142 ;  /* 0x0000008e940a7220 */ /* 0x048fe40000410000 */
[C---:B------:R-:W-:Y:S02]  /*8f30*/  FMUL.FTZ R11, R148.reuse, R143 ;  /* 0x0000008f940b7220 */ /* 0x040fe40000410000 */
[C---:B------:R-:W-:Y:S01]  /*8f40*/  FMUL.FTZ R14, R148.reuse, R138 ;  /* 0x0000008a940e7220 */ /* 0x040fe20000410000 */
[----:B------:R-:W-:Y:S01]  /*8f50*/  MUFU.EX2 R185, R185 ;  /* 0x000000b900b97308 */ /* 0x000fe20000000800 */
[----:B------:R-:W-:Y:S02]  /*8f60*/  FMUL.FTZ R15, R148, R139 ;  /* 0x0000008b940f7220 */ /* 0x000fe40000410000 */
[C---:B------:R-:W-:Y:S02]  /*8f70*/  FMUL.FTZ R34, R150.reuse, R118 ;  /* 0x0000007696227220 */ /* 0x040fe40000410000 */
[----:B------:R-:W-:Y:S02]  /*8f80*/  FMUL.FTZ R35, R150, R119 ;  /* 0x0000007796237220 */ /* 0x000fe40000410000 */
[----:B------:R-:W-:Y:S01]  /*8f90*/  LDSM.16.MT88.4 R116, [R214+0x1100] ;  /* 0x00110000d674783b */ /* 0x000fe20000004200 */
[C---:B------:R-:W-:Y:S02]  /*8fa0*/  FMUL.FTZ R40, R149.reuse, R108 ;  /* 0x0000006c95287220 */ /* 0x040fe40000410000 */
[----:B------:R-:W1:Y:S01]  /*8fb0*/  MUFU.EX2 R184, R184 ;  /* 0x000000b800b87308 */ /* 0x000e620000000800 */
[C---:B------:R-:W-:Y:S02]  /*8fc0*/  FMUL.FTZ R41, R149.reuse, R109 ;  /* 0x0000006d95297220 */ /* 0x040fe40000410000 */
[----:B------:R-:W-:Y:S01]  /*8fd0*/  FMUL.FTZ R42, R148, R110 ;  /* 0x0000006e942a7220 */ /* 0x000fe20000410000 */
[----:B--2---:R-:W-:Y:S01]  /*8fe0*/  F2FP.BF16.PACK_AB R144, R180, R181 ;  /* 0x000000b5b490723e */ /* 0x004fe200000010ff */
[C---:B------:R-:W-:Y:S02]  /*8ff0*/  FMUL.FTZ R43, R148.reuse, R111 ;  /* 0x0000006f942b7220 */ /* 0x040fe40000410000 */
[----:B------:R-:W-:Y:S01]  /*9000*/  LDSM.16.MT88.4 R108, [R214+0x500] ;  /* 0x00050000d66c783b */ /* 0x000fe20000004200 */
[C---:B------:R-:W-:Y:S02]  /*9010*/  FMUL.FTZ R44, R149.reuse, R104 ;  /* 0x00000068952c7220 */ /* 0x040fe40000410000 */
[----:B------:R-:W-:Y:S01]  /*9020*/  MUFU.EX2 R189, R189 ;  /* 0x000000bd00bd7308 */ /* 0x000fe20000000800 */
[----:B------:R-:W-:Y:S02]  /*9030*/  FMUL.FTZ R45, R149, R105 ;  /* 0x00000069952d7220 */ /* 0x000fe40000410000 */
[C---:B------:R-:W-:Y:S02]  /*9040*/  FMUL.FTZ R46, R148.reuse, R106 ;  /* 0x0000006a942e7220 */ /* 0x040fe40000410000 */
[----:B------:R-:W-:Y:S02]  /*9050*/  FMUL.FTZ R47, R148, R107 ;  /* 0x0000006b942f7220 */ /* 0x000fe40000410000 */
[----:B------:R-:W-:Y:S01]  /*9060*/  LDSM.16.MT88.4 R104, [R212+0x1900] ;  /* 0x00190000d468783b */ /* 0x000fe20000004200 */
[C---:B------:R-:W-:Y:S02]  /*9070*/  FMUL.FTZ R48, R151.reuse, R100 ;  /* 0x0000006497307220 */ /* 0x040fe40000410000 */
[----:B------:R-:W2:Y:S01]  /*9080*/  MUFU.EX2 R188, R188 ;  /* 0x000000bc00bc7308 */ /* 0x000ea20000000800 */
[----:B------:R-:W-:Y:S02]  /*9090*/  FMUL.FTZ R49, R151, R101 ;  /* 0x0000006597317220 */ /* 0x000fe40000410000 */
[----:B------:R-:W-:Y:S01]  /*90a0*/  FMUL.FTZ R50, R150, R102 ;  /* 0x0000006696327220 */ /* 0x000fe20000410000 */
[----:B-1----:R-:W-:Y:S01]  /*90b0*/  F2FP.BF16.PACK_AB R146, R184, R185 ;  /* 0x000000b9b892723e */ /* 0x002fe200000010ff */
[----:B------:R-:W-:Y:S02]  /*90c0*/  FMUL.FTZ R51, R150, R103 ;  /* 0x0000006796337220 */ /* 0x000fe40000410000 */
[----:B------:R-:W-:Y:S01]  /*90d0*/  LDSM.16.MT88.4 R100, [R214+0x1900] ;  /* 0x00190000d664783b */ /* 0x000fe20000004200 */
[--C-:B------:R-:W-:Y:S02]  /*90e0*/  FFMA.FTZ R164, R164, c[0x0][0x2d0], -R161.reuse ;  /* 0x0000b400a4a47a23 */ /* 0x100fe400000108a1 */
[----:B------:R-:W-:Y:S01]  /*90f0*/  MUFU.EX2 R187, R187 ;  /* 0x000000bb00bb7308 */ /* 0x000fe20000000800 */
[C---:B------:R-:W-:Y:S02]  /*9100*/  FMUL.FTZ R24, R149.reuse, R124 ;  /* 0x0000007c95187220 */ /* 0x040fe40000410000 */
[C---:B------:R-:W-:Y:S02]  /*9110*/  FMUL.FTZ R25, R149.reuse, R125 ;  /* 0x0000007d95197220 */ /* 0x040fe40000410000 */
[C---:B------:R-:W-:Y:S02]  /*9120*/  FMUL.FTZ R26, R148.reuse, R126 ;  /* 0x0000007e941a7220 */ /* 0x040fe40000410000 */
[C---:B------:R-:W-:Y:S02]  /*9130*/  FMUL.FTZ R27, R148.reuse, R127 ;  /* 0x0000007f941b7220 */ /* 0x040fe40000410000 */
[----:B------:R-:W-:Y:S01]  /*9140*/  FMUL.FTZ R28, R149, R120 ;  /* 0x00000078951c7220 */ /* 0x000fe20000410000 */
[----:B------:R-:W1:Y:S01]  /*9150*/  MUFU.EX2 R186, R186 ;  /* 0x000000ba00ba7308 */ /* 0x000e620000000800 */
[C---:B------:R-:W-:Y:S02]  /*9160*/  FMUL.FTZ R30, R148.reuse, R122 ;  /* 0x0000007a941e7220 */ /* 0x040fe40000410000 */
[----:B------:R-:W-:Y:S01]  /*9170*/  FMUL.FTZ R31, R148, R123 ;  /* 0x0000007b941f7220 */ /* 0x000fe20000410000 */
[----:B--2---:R-:W-:Y:S01]  /*9180*/  F2FP.BF16.PACK_AB R145, R188, R189 ;  /* 0x000000bdbc91723e */ /* 0x004fe200000010ff */
[C---:B------:R-:W-:Y:S02]  /*9190*/  FMUL.FTZ R52, R151.reuse, R52 ;  /* 0x0000003497347220 */ /* 0x040fe40000410000 */
[----:B------:R-:W-:Y:S02]  /*91a0*/  FMUL.FTZ R53, R151, R53 ;  /* 0x0000003597357220 */ /* 0x000fe40000410000 */
[C---:B------:R-:W-:Y:S01]  /*91b0*/  FMUL.FTZ R54, R150.reuse, R54 ;  /* 0x0000003696367220 */ /* 0x040fe20000410000 */
[----:B------:R-:W-:Y:S01]  /*91c0*/  MUFU.EX2 R124, R175 ;  /* 0x000000af007c7308 */ /* 0x000fe20000000800 */
[----:B------:R-:W-:Y:S02]  /*91d0*/  FMUL.FTZ R55, R150, R55 ;  /* 0x0000003796377220 */ /* 0x000fe40000410000 */
[C---:B------:R-:W-:Y:S02]  /*91e0*/  FMUL.FTZ R56, R149.reuse, R56 ;  /* 0x0000003895387220 */ /* 0x040fe40000410000 */
[C---:B------:R-:W-:Y:S02]  /*91f0*/  FMUL.FTZ R57, R149.reuse, R57 ;  /* 0x0000003995397220 */ /* 0x040fe40000410000 */
[C---:B------:R-:W-:Y:S02]  /*9200*/  FMUL.FTZ R58, R148.reuse, R58 ;  /* 0x0000003a943a7220 */ /* 0x040fe40000410000 */
[----:B------:R-:W-:Y:S01]  /*9210*/  FMUL.FTZ R59, R148, R59 ;  /* 0x0000003b943b7220 */ /* 0x000fe20000410000 */
[----:B------:R-:W-:Y:S01]  /*9220*/  MUFU.EX2 R120, R174 ;  /* 0x000000ae00787308 */ /* 0x000fe20000000800 */
[C---:B------:R-:W-:Y:S02]  /*9230*/  FMUL.FTZ R60, R149.reuse, R60 ;  /* 0x0000003c953c7220 */ /* 0x040fe40000410000 */
[----:B------:R-:W-:Y:S01]  /*9240*/  FMUL.FTZ R61, R149, R61 ;  /* 0x0000003d953d7220 */ /* 0x000fe20000410000 */
[----:B-1----:R-:W-:Y:S01]  /*9250*/  F2FP.BF16.PACK_AB R147, R186, R187 ;  /* 0x000000bbba93723e */ /* 0x002fe200000010ff */
[C---:B------:R-:W-:Y:S02]  /*9260*/  FMUL.FTZ R62, R148.reuse, R62 ;  /* 0x0000003e943e7220 */ /* 0x040fe40000410000 */
[----:B------:R-:W-:Y:S02]  /*9270*/  FMUL.FTZ R63, R148, R63 ;  /* 0x0000003f943f7220 */ /* 0x000fe40000410000 */
[C---:B------:R-:W-:Y:S01]  /*9280*/  FMUL.FTZ R64, R151.reuse, R64 ;  /* 0x0000004097407220 */ /* 0x040fe20000410000 */
[----:B------:R1:W-:Y:S01]  /*9290*/  MUFU.EX2 R136, R173 ;  /* 0x000000ad00887308 */ /* 0x0003e20000000800 */
[C---:B------:R-:W-:Y:S01]  /*92a0*/  HMMA.16816.F32.BF16 R8, R144.reuse, R20, R8 ;  /* 0x000000149008723c */ /* 0x040fe20000041808 */
[C---:B------:R-:W-:Y:S02]  /*92b0*/  FMUL.FTZ R65, R151.reuse, R65 ;  /* 0x0000004197417220 */ /* 0x040fe40000410000 */
[C---:B------:R-:W-:Y:S02]  /*92c0*/  FMUL.FTZ R66, R150.reuse, R66 ;  /* 0x0000004296427220 */ /* 0x040fe40000410000 */
[----:B------:R-:W-:Y:S02]  /*92d0*/  FMUL.FTZ R67, R150, R67 ;  /* 0x0000004396437220 */ /* 0x000fe40000410000 */
[C---:B------:R-:W-:Y:S01]  /*92e0*/  FMUL.FTZ R20, R151.reuse, R128 ;  /* 0x0000008097147220 */ /* 0x040fe20000410000 */
[-C--:B------:R-:W-:Y:S01]  /*92f0*/  HMMA.16816.F32.BF16 R12, R144, R22.reuse, R12 ;  /* 0x00000016900c723c */ /* 0x080fe2000004180c */
[----:B------:R-:W-:Y:S01]  /*9300*/  FMUL.FTZ R21, R151, R129 ;  /* 0x0000008197157220 */ /* 0x000fe20000410000 */
[----:B------:R-:W-:Y:S02]  /*9310*/  MUFU.EX2 R122, R170 ;  /* 0x000000aa007a7308 */ /* 0x000fe40000000800 */
[C---:B------:R-:W-:Y:S02]  /*9320*/  FMUL.FTZ R29, R149.reuse, R121 ;  /* 0x00000079951d7220 */ /* 0x040fe40000410000 */
[C---:B------:R-:W-:Y:S02]  /*9330*/  FMUL.FTZ R72, R149.reuse, R72 ;  /* 0x0000004895487220 */ /* 0x040fe40000410000 */
[C---:B------:R-:W-:Y:S01]  /*9340*/  HMMA.16816.F32.BF16 R16, R156.reuse, R22, R16 ;  /* 0x000000169c10723c */ /* 0x040fe20000041810 */
[C---:B------:R-:W-:Y:S03]  /*9350*/  FMUL.FTZ R73, R149.reuse, R73 ;  /* 0x0000004995497220 */ /* 0x040fe60000410000 */
[----:B------:R-:W-:Y:S01]  /*9360*/  MUFU.EX2 R138, R171 ;  /* 0x000000ab008a7308 */ /* 0x000fe20000000800 */
[----:B------:R-:W-:Y:S02]  /*9370*/  FMUL.FTZ R74, R148, R74 ;  /* 0x0000004a944a7220 */ /* 0x000fe40000410000 */
[C---:B------:R-:W-:Y:S01]  /*9380*/  FMUL.FTZ R22, R150.reuse, R130 ;  /* 0x0000008296167220 */ /* 0x040fe20000410000 */
[----:B-1----:R-:W-:Y:S01]  /*9390*/  LDSM.16.MT88.4 R172, [R214+0x2100] ;  /* 0x00210000d6ac783b */ /* 0x002fe20000004200 */
[----:B------:R-:W-:Y:S03]  /*93a0*/  FMUL.FTZ R23, R150, R131 ;  /* 0x0000008396177220 */ /* 0x000fe60000410000 */
[C---:B------:R-:W-:Y:S02]  /*93b0*/  FMUL.FTZ R75, R148.reuse, R75 ;  /* 0x0000004b944b7220 */ /* 0x040fe40000410000 */
[----:B------:R1:W-:Y:S01]  /*93c0*/  MUFU.EX2 R125, R169 ;  /* 0x000000a9007d7308 */ /* 0x0003e20000000800 */
[C---:B------:R-:W-:Y:S01]  /*93d0*/  FMUL.FTZ R76, R149.reuse, R76 ;  /* 0x0000004c954c7220 */ /* 0x040fe20000410000 */
[-C--:B------:R-:W-:Y:S01]  /*93e0*/  HMMA.16816.F32.BF16 R20, R156, R36.reuse, R20 ;  /* 0x000000249c14723c */ /* 0x080fe20000041814 */
[----:B------:R-:W2:Y:S01]  /*93f0*/  LDSM.16.MT88.4 R128, [R214+0xd00] ;  /* 0x000d0000d680783b */ /* 0x000ea20000004200 */
[C---:B------:R-:W-:Y:S02]  /*9400*/  FMUL.FTZ R77, R149.reuse, R77 ;  /* 0x0000004d954d7220 */ /* 0x040fe40000410000 */
[C---:B------:R-:W-:Y:S02]  /*9410*/  FMUL.FTZ R78, R148.reuse, R78 ;  /* 0x0000004e944e7220 */ /* 0x040fe40000410000 */
[C---:B------:R-:W-:Y:S02]  /*9420*/  FMUL.FTZ R79, R148.reuse, R79 ;  /* 0x0000004f944f7220 */ /* 0x040fe40000410000 */
[C---:B------:R-:W-:Y:S01]  /*9430*/  HMMA.16816.F32.BF16 R24, R144.reuse, R36, R24 ;  /* 0x000000249018723c */ /* 0x040fe20000041818 */
[----:B------:R-:W-:Y:S03]  /*9440*/  MUFU.EX2 R127, R167 ;  /* 0x000000a7007f7308 */ /* 0x000fe60000000800 */
[C---:B------:R-:W-:Y:S02]  /*9450*/  FMUL.FTZ R88, R149.reuse, R88 ;  /* 0x0000005895587220 */ /* 0x040fe40000410000 */
[----:B------:R-:W-:Y:S02]  /*9460*/  FMUL.FTZ R89, R149, R89 ;  /* 0x0000005995597220 */ /* 0x000fe40000410000 */
[-C--:B------:R-:W-:Y:S01]  /*9470*/  HMMA.16816.F32.BF16 R28, R144, R38.reuse, R28 ;  /* 0x00000026901c723c */ /* 0x080fe2000004181c */
[C---:B------:R-:W-:Y:S02]  /*9480*/  FMUL.FTZ R36, R151.reuse, R112 ;  /* 0x0000007097247220 */ /* 0x040fe40000410000 */
[----:B------:R-:W-:Y:S01]  /*9490*/  MUFU.EX2 R123, R165 ;  /* 0x000000a5007b7308 */ /* 0x000fe20000000800 */
[----:B------:R-:W-:Y:S01]  /*94a0*/  FMUL.FTZ R37, R151, R113 ;  /* 0x0000007197257220 */ /* 0x000fe20000410000 */
[----:B-1----:R-:W-:Y:S01]  /*94b0*/  LDSM.16.MT88.4 R168, [R212+0x1500] ;  /* 0x00150000d4a8783b */ /* 0x002fe20000004200 */
[C---:B------:R-:W-:Y:S02]  /*94c0*/  FMUL.FTZ R90, R148.reuse, R90 ;  /* 0x0000005a945a7220 */ /* 0x040fe40000410000 */
[C---:B------:R-:W-:Y:S01]  /*94d0*/  HMMA.16816.F32.BF16 R32, R156.reuse, R38, R32 ;  /* 0x000000269c20723c */ /* 0x040fe20000041820 */
[----:B------:R-:W-:Y:S03]  /*94e0*/  FMUL.FTZ R91, R148, R91 ;  /* 0x0000005b945b7220 */ /* 0x000fe60000410000 */
[C---:B------:R-:W-:Y:S01]  /*94f0*/  FMUL.FTZ R92, R149.reuse, R92 ;  /* 0x0000005c955c7220 */ /* 0x040fe20000410000 */
[----:B------:R-:W-:Y:S01]  /*9500*/  MUFU.EX2 R139, R166 ;  /* 0x000000a6008b7308 */ /* 0x000fe20000000800 */
[----:B------:R-:W-:Y:S02]  /*9510*/  FMUL.FTZ R93, R149, R93 ;  /* 0x0000005d955d7220 */ /* 0x000fe40000410000 */
[C---:B------:R-:W-:Y:S04]  /*9520*/  FMUL.FTZ R38, R150.reuse, R114 ;  /* 0x0000007296267220 */ /* 0x040fe80000410000 */
[----:B------:R-:W-:Y:S02]  /*9530*/  FMUL.FTZ R39, R150, R115 ;  /* 0x0000007396277220 */ /* 0x000fe40000410000 */
[----:B------:R-:W1:Y:S01]  /*9540*/  LDSM.16.MT88.4 R112, [R212+0xd00] ;  /* 0x000d0000d470783b */ /* 0x000e620000004200 */
[----:B------:R3:W-:Y:S01]  /*9550*/  MUFU.EX2 R126, R164 ;  /* 0x000000a4007e7308 */ /* 0x0007e20000000800 */
[C---:B------:R-:W-:Y:S02]  /*9560*/  FMUL.FTZ R94, R148.reuse, R94 ;  /* 0x0000005e945e7220 */ /* 0x040fe40000410000 */
[----:B------:R-:W-:Y:S01]  /*9570*/  FMUL.FTZ R95, R148, R95 ;  /* 0x0000005f945f7220 */ /* 0x000fe20000410000 */
[-C--:B--2---:R-:W-:Y:S01]  /*9580*/  HMMA.16816.F32.BF16 R36, R156, R128.reuse, R36 ;  /* 0x000000809c24723c */ /* 0x084fe20000041824 */
[C---:B------:R-:W-:Y:S02]  /*9590*/  FMUL.FTZ R96, R151.reuse, R96 ;  /* 0x0000006097607220 */ /* 0x040fe40000410000 */
[C---:B------:R-:W-:Y:S02]  /*95a0*/  FMUL.FTZ R97, R151.reuse, R97 ;  /* 0x0000006197617220 */ /* 0x040fe40000410000 */
[C---:B------:R-:W-:Y:S01]  /*95b0*/  FMUL.FTZ R98, R150.reuse, R98 ;  /* 0x0000006296627220 */ /* 0x040fe20000410000 */
[----:B------:R-:W-:Y:S01]  /*95c0*/  MUFU.EX2 R190, R190 ;  /* 0x000000be00be7308 */ /* 0x000fe20000000800 */
[C---:B------:R-:W-:Y:S01]  /*95d0*/  FMUL.FTZ R99, R150.reuse, R99 ;  /* 0x0000006396637220 */ /* 0x040fe20000410000 */
[C---:B------:R-:W-:Y:S01]  /*95e0*/  HMMA.16816.F32.BF16 R40, R144.reuse, R128, R40 ;  /* 0x000000809028723c */ /* 0x040fe20000041828 */
[C---:B------:R-:W-:Y:S03]  /*95f0*/  FMUL.FTZ R68, R151.reuse, R68 ;  /* 0x0000004497447220 */ /* 0x040fe60000410000 */
[C---:B------:R-:W-:Y:S02]  /*9600*/  FMUL.FTZ R69, R151.reuse, R69 ;  /* 0x0000004597457220 */ /* 0x040fe40000410000 */
[C---:B------:R-:W-:Y:S02]  /*9610*/  FMUL.FTZ R70, R150.reuse, R70 ;  /* 0x0000004696467220 */ /* 0x040fe40000410000 */
[-C--:B------:R-:W-:Y:S01]  /*9620*/  HMMA.16816.F32.BF16 R44, R144, R130.reuse, R44 ;  /* 0x00000082902c723c */ /* 0x080fe2000004182c */
[----:B------:R-:W2:Y:S01]  /*9630*/  MUFU.EX2 R191, R191 ;  /* 0x000000bf00bf7308 */ /* 0x000ea20000000800 */
[----:B---3--:R-:W-:Y:S02]  /*9640*/  LDSM.16.MT88.4 R164, [R214+0x1500] ;  /* 0x00150000d6a4783b */ /* 0x008fe40000004200 */
[C---:B------:R-:W-:Y:S02]  /*9650*/  FMUL.FTZ R71, R150.reuse, R71 ;  /* 0x0000004796477220 */ /* 0x040fe40000410000 */
[C---:B------:R-:W-:Y:S02]  /*9660*/  FMUL.FTZ R80, R151.reuse, R80 ;  /* 0x0000005097507220 */ /* 0x040fe40000410000 */
[C---:B------:R-:W-:Y:S01]  /*9670*/  HMMA.16816.F32.BF16 R48, R156.reuse, R130, R48 ;  /* 0x000000829c30723c */ /* 0x040fe20000041830 */
[C---:B------:R-:W-:Y:S02]  /*9680*/  FMUL.FTZ R81, R151.reuse, R81 ;  /* 0x0000005197517220 */ /* 0x040fe40000410000 */
[----:B------:R-:W-:Y:S01]  /*9690*/  MUFU.EX2 R192, R192 ;  /* 0x000000c000c07308 */ /* 0x000fe20000000800 */
[C---:B------:R-:W-:Y:S02]  /*96a0*/  FMUL.FTZ R82, R150.reuse, R82 ;  /* 0x0000005296527220 */ /* 0x040fe40000410000 */
[C---:B------:R-:W-:Y:S02]  /*96b0*/  FMUL.FTZ R83, R150.reuse, R83 ;  /* 0x0000005396537220 */ /* 0x040fe40000410000 */
[C---:B------:R-:W-:Y:S01]  /*96c0*/  FMUL.FTZ R84, R151.reuse, R84 ;  /* 0x0000005497547220 */ /* 0x040fe20000410000 */
[-C--:B-1----:R-:W-:Y:S03]  /*96d0*/  HMMA.16816.F32.BF16 R52, R156, R112.reuse, R52 ;  /* 0x000000709c34723c */ /* 0x082fe60000041834 */
[----:B------:R-:W-:Y:S01]  /*96e0*/  FMUL.FTZ R85, R151, R85 ;  /* 0x0000005597557220 */ /* 0x000fe20000410000 */
[----:B------:R-:W1:Y:S01]  /*96f0*/  MUFU.EX2 R193, R193 ;  /* 0x000000c100c17308 */ /* 0x000e620000000800 */
[C---:B------:R-:W-:Y:S02]  /*9700*/  FMUL.FTZ R86, R150.reuse, R86 ;  /* 0x0000005696567220 */ /* 0x040fe40000410000 */
[----:B------:R-:W-:Y:S02]  /*9710*/  FMUL.FTZ R87, R150, R87 ;  /* 0x0000005796577220 */ /* 0x000fe40000410000 */
[--C-:B------:R-:W-:Y:S01]  /*9720*/  FFMA.FTZ R247, R247, c[0x0][0x2d0], -R161.reuse ;  /* 0x0000b400f7f77a23 */ /* 0x100fe200000108a1 */
[C---:B------:R-:W-:Y:S02]  /*9730*/  HMMA.16816.F32.BF16 R56, R144.reuse, R112, R56 ;  /* 0x000000709038723c */ /* 0x040fe40000041838 */
[--C-:B------:R-:W-:Y:S02]  /*9740*/  FFMA.FTZ R252, R252, c[0x0][0x2d0], -R161.reuse ;  /* 0x0000b400fcfc7a23 */ /* 0x100fe400000108a1 */
[----:B------:R-:W-:Y:S01]  /*9750*/  MUFU.EX2 R194, R194 ;  /* 0x000000c200c27308 */ /* 0x000fe20000000800 */
[--C-:B------:R-:W-:Y:S02]  /*9760*/  FFMA.FTZ R251, R251, c[0x0][0x2d0], -R161.reuse ;  /* 0x0000b400fbfb7a23 */ /* 0x100fe400000108a1 */
[--C-:B------:R-:W-:Y:S01]  /*9770*/  FFMA.FTZ R249, R249, c[0x0][0x2d0], -R161.reuse ;  /* 0x0000b400f9f97a23 */ /* 0x100fe200000108a1 */
[-C--:B------:R-:W-:Y:S01]  /*9780*/  HMMA.16816.F32.BF16 R60, R144, R114.reuse, R60 ;  /* 0x00000072903c723c */ /* 0x080fe2000004183c */
[--C-:B------:R-:W-:Y:S03]  /*9790*/  FFMA.FTZ R162, R162, c[0x0][0x2d0], -R161.reuse ;  /* 0x0000b400a2a27a23 */ /* 0x100fe600000108a1 */
[--C-:B------:R-:W-:Y:S02]  /*97a0*/  FFMA.FTZ R160, R160, c[0x0][0x2d0], -R161.reuse ;  /* 0x0000b400a0a07a23 */ /* 0x100fe400000108a1 */
[----:B------:R-:W3:Y:S01]  /*97b0*/  MUFU.EX2 R195, R195 ;  /* 0x000000c300c37308 */ /* 0x000ee20000000800 */
[----:B------:R-:W-:Y:S01]  /*97c0*/  FFMA.FTZ R161, R153, c[0x0][0x2d0], -R161 ;  /* 0x0000b40099a17a23 */ /* 0x000fe200000108a1 */
[C---:B------:R-:W-:Y:S01]  /*97d0*/  HMMA.16816.F32.BF16 R64, R156.reuse, R114, R64 ;  /* 0x000000729c40723c */ /* 0x040fe20000041840 */
[----:B------:R-:W4:Y:S03]  /*97e0*/  LDSM.16.MT88.4 R112, [R212+0x500] ;  /* 0x00050000d470783b */ /* 0x000f260000004200 */
[----:B------:R-:W-:Y:S01]  /*97f0*/  FFMA.FTZ R179, R151, R234, R179 ;  /* 0x000000ea97b37223 */ /* 0x000fe200000100b3 */
[----:B------:R-:W-:Y:S01]  /*9800*/  MOV R151, R3 ;  /* 0x0000000300977202 */ /* 0x000fe20000000f00 */
[----:B------:R-:W-:Y:S01]  /*9810*/  FFMA.FTZ R155, R150, R235, R155 ;  /* 0x000000eb969b7223 */ /* 0x000fe2000001009b */
[----:B------:R-:W-:Y:S01]  /*9820*/  MOV R150, R2 ;  /* 0x0000000200967202 */ /* 0x000fe20000000f00 */
[-C--:B------:R-:W-:Y:S01]  /*9830*/  HMMA.16816.F32.BF16 R68, R156, R100.reuse, R68 ;  /* 0x000000649c44723c */ /* 0x080fe20000041844 */
[----:B------:R-:W-:Y:S03]  /*9840*/  MUFU.EX2 R196, R196 ;  /* 0x000000c400c47308 */ /* 0x000fe60000000800 */
[----:B------:R-:W-:Y:S01]  /*9850*/  FFMA.FTZ R181, R149, R232, R181 ;  /* 0x000000e895b57223 */ /* 0x000fe200000100b5 */
[----:B------:R-:W-:Y:S01]  /*9860*/  MOV R149, R0 ;  /* 0x0000000000957202 */ /* 0x000fe20000000f00 */
[----:B------:R-:W-:Y:S01]  /*9870*/  FFMA.FTZ R189, R148, R233, R189 ;  /* 0x000000e994bd7223 */ /* 0x000fe200000100bd */
[----:B------:R-:W-:Y:S01]  /*9880*/  MOV R148, R152 ;  /* 0x0000009800947202 */ /* 0x000fe20000000f00 */
[C---:B------:R-:W-:Y:S01]  /*9890*/  HMMA.16816.F32.BF16 R72, R144.reuse, R100, R72 ;  /* 0x000000649048723c */ /* 0x040fe20000041848 */
[----:B------:R-:W-:Y:S02]  /*98a0*/  FADD.FTZ R178, R178, R179 ;  /* 0x000000b3b2b27221 */ /* 0x000fe40000010000 */
[----:B------:R-:W5:Y:S01]  /*98b0*/  MUFU.EX2 R197, R197 ;  /* 0x000000c500c57308 */ /* 0x000f620000000800 */
[----:B------:R-:W-:Y:S02]  /*98c0*/  FADD.FTZ R154, R154, R155 ;  /* 0x0000009b9a9a7221 */ /* 0x000fe40000010000 */
[----:B------:R-:W-:Y:S01]  /*98d0*/  FADD.FTZ R180, R180, R181 ;  /* 0x000000b5b4b47221 */ /* 0x000fe20000010000 */
[----:B--2---:R-:W-:Y:S01]  /*98e0*/  F2FP.BF16.PACK_AB R100, R191, R190 ;  /* 0x000000bebf64723e */ /* 0x004fe200000010ff */
[-C--:B------:R-:W-:Y:S01]  /*98f0*/  HMMA.16816.F32.BF16 R76, R144, R102.reuse, R76 ;  /* 0x00000066904c723c */ /* 0x080fe2000004184c */
[----:B-1----:R-:W-:Y:S03]  /*9900*/  F2FP.BF16.PACK_AB R101, R193, R192 ;  /* 0x000000c0c165723e */ /* 0x002fe600000010ff */
[----:B------:R-:W-:Y:S01]  /*9910*/  FADD.FTZ R188, R188, R189 ;  /* 0x000000bdbcbc7221 */ /* 0x000fe20000010000 */
[----:B------:R-:W-:Y:S01]  /*9920*/  MUFU.EX2 R198, R198 ;  /* 0x000000c600c67308 */ /* 0x000fe20000000800 */
[----:B------:R-:W-:Y:S02]  /*9930*/  FADD.FTZ R177, R177, R178 ;  /* 0x000000b2b1b17221 */ /* 0x000fe40000010000 */
[C---:B------:R-:W-:Y:S01]  /*9940*/  HMMA.16816.F32.BF16 R80, R156.reuse, R102, R80 ;  /* 0x000000669c50723c */ /* 0x040fe20000041850 */
[----:B------:R-:W-:Y:S03]  /*9950*/  FADD.FTZ R183, R183, R154 ;  /* 0x0000009ab7b77221 */ /* 0x000fe60000010000 */
[----:B------:R-:W-:Y:S02]  /*9960*/  FADD.FTZ R185, R185, R180 ;  /* 0x000000b4b9b97221 */ /* 0x000fe40000010000 */
[----:B------:R-:W-:Y:S01]  /*9970*/  FADD.FTZ R187, R187, R188 ;  /* 0x000000bcbbbb7221 */ /* 0x000fe20000010000 */
[----:B---3--:R-:W-:Y:S01]  /*9980*/  F2FP.BF16.PACK_AB R102, R195, R194 ;  /* 0x000000c2c366723e */ /* 0x008fe200000010ff */
[-C--:B------:R-:W-:Y:S01]  /*9990*/  HMMA.16816.F32.BF16 R84, R156, R104.reuse, R84 ;  /* 0x000000689c54723c */ /* 0x080fe20000041854 */
[----:B------:R-:W1:Y:S03]  /*99a0*/  MUFU.EX2 R199, R199 ;  /* 0x000000c700c77308 */ /* 0x000e660000000800 */
[----:B-----5:R-:W-:Y:S01]  /*99b0*/  F2FP.BF16.PACK_AB R103, R197, R196 ;  /* 0x000000c4c567723e */ /* 0x020fe200000010ff */
[----:B------:R-:W-:Y:S02]  /*99c0*/  FADD.FTZ R177, R176, R177 ;  /* 0x000000b1b0b17221 */ /* 0x000fe40000010000 */
[----:B------:R-:W-:Y:S01]  /*99d0*/  FADD.FTZ R183, R182, R183 ;  /* 0x000000b7b6b77221 */ /* 0x000fe20000010000 */
[C---:B------:R-:W-:Y:S01]  /*99e0*/  HMMA.16816.F32.BF16 R88, R144.reuse, R104, R88 ;  /* 0x000000689058723c */ /* 0x040fe20000041858 */
[----:B------:R-:W-:Y:S02]  /*99f0*/  FADD.FTZ R185, R184, R185 ;  /* 0x000000b9b8b97221 */ /* 0x000fe40000010000 */
[----:B------:R-:W-:Y:S01]  /*9a00*/  MUFU.EX2 R244, R244 ;  /* 0x000000f400f47308 */ /* 0x000fe20000000800 */
[----:B------:R-:W-:Y:S02]  /*9a10*/  FADD.FTZ R186, R186, R187 ;  /* 0x000000bbbaba7221 */ /* 0x000fe40000010000 */
[----:B------:R-:W-:Y:S02]  /*9a20*/  FADD.FTZ R190, R190, R177 ;  /* 0x000000b1bebe7221 */ /* 0x000fe40000010000 */
[-C--:B------:R-:W-:Y:S01]  /*9a30*/  HMMA.16816.F32.BF16 R92, R144, R106.reuse, R92 ;  /* 0x0000006a905c723c */ /* 0x080fe2000004185c */
[----:B------:R-:W-:Y:S03]  /*9a40*/  FADD.FTZ R192, R192, R183 ;  /* 0x000000b7c0c07221 */ /* 0x000fe60000010000 */
[----:B------:R-:W-:Y:S01]  /*9a50*/  FADD.FTZ R191, R191, R190 ;  /* 0x000000bebfbf7221 */ /* 0x000fe20000010000 */
[----:B------:R-:W2:Y:S01]  /*9a60*/  MUFU.EX2 R245, R245 ;  /* 0x000000f500f57308 */ /* 0x000ea20000000800 */
[----:B------:R-:W-:Y:S02]  /*9a70*/  FADD.FTZ R193, R193, R192 ;  /* 0x000000c0c1c17221 */ /* 0x000fe40000010000 */
[----:B------:R-:W-:Y:S01]  /*9a80*/  HMMA.16816.F32.BF16 R96, R156, R106, R96 ;  /* 0x0000006a9c60723c */ /* 0x000fe20000041860 */
[C---:B-1----:R-:W-:Y:S03]  /*9a90*/  F2FP.BF16.PACK_AB R104, R199.reuse, R198 ;  /* 0x000000c6c768723e */ /* 0x042fe600000010ff */
[----:B------:R-:W-:Y:S02]  /*9aa0*/  FADD.FTZ R198, R198, R185 ;  /* 0x000000b9c6c67221 */ /* 0x000fe40000010000 */
[----:B------:R-:W-:Y:S01]  /*9ab0*/  FADD.FTZ R194, R194, R191 ;  /* 0x000000bfc2c27221 */ /* 0x000fe20000010000 */
[----:B------:R-:W-:Y:S01]  /*9ac0*/  MUFU.EX2 R247, R247 ;  /* 0x000000f700f77308 */ /* 0x000fe20000000800 */
[-C--:B------:R-:W-:Y:S01]  /*9ad0*/  HMMA.16816.F32.BF16 R4, R100, R108.reuse, R4 ;  /* 0x0000006c6404723c */ /* 0x080fe20000041804 */
[----:B------:R-:W-:Y:S03]  /*9ae0*/  F2FP.BF16.PACK_AB R158, R136, R120 ;  /* 0x00000078889e723e */ /* 0x000fe600000010ff */
[----:B------:R-:W-:Y:S01]  /*9af0*/  F2FP.BF16.PACK_AB R159, R138, R122 ;  /* 0x0000007a8a9f723e */ /* 0x000fe200000010ff */
[----:B------:R-:W-:Y:S02]  /*9b00*/  FADD.FTZ R199, R199, R198 ;  /* 0x000000c6c7c77221 */ /* 0x000fe40000010000 */
[----:B------:R-:W-:Y:S02]  /*9b10*/  FADD.FTZ R196, R196, R193 ;  /* 0x000000c1c4c47221 */ /* 0x000fe40000010000 */
[----:B------:R-:W1:Y:S03]  /*9b20*/  MUFU.EX2 R252, R252 ;  /* 0x000000fc00fc7308 */ /* 0x000e660000000800 */
[----:B------:R-:W-:Y:S01]  /*9b30*/  FADD.FTZ R194, R195, R194 ;  /* 0x000000c2c3c27221 */ /* 0x000fe20000010000 */
[----:B--2---:R-:W-:Y:S01]  /*9b40*/  F2FP.BF16.PACK_AB R106, R245, R244 ;  /* 0x000000f4f56a723e */ /* 0x004fe200000010ff */
[----:B------:R-:W-:Y:S02]  /*9b50*/  FADD.FTZ R244, R244, R199 ;  /* 0x000000c7f4f47221 */ /* 0x000fe40000010000 */
[----:B------:R-:W-:Y:S02]  /*9b60*/  FADD.FTZ R197, R197, R196 ;  /* 0x000000c4c5c57221 */ /* 0x000fe40000010000 */
[----:B------:R-:W-:Y:S01]  /*9b70*/  FADD.FTZ R244, R245, R244 ;  /* 0x000000f4f5f47221 */ /* 0x000fe20000010000 */
[----:B------:R-:W2:Y:S10]  /*9b80*/  MUFU.EX2 R251, R251 ;  /* 0x000000fb00fb7308 */ /* 0x000eb40000000800 */
[----:B------:R-:W3:Y:S01]  /*9b90*/  MUFU.EX2 R249, R249 ;  /* 0x000000f900f97308 */ /* 0x000ee20000000800 */
[C---:B-1----:R-:W-:Y:S01]  /*9ba0*/  F2FP.BF16.PACK_AB R105, R252.reuse, R247 ;  /* 0x000000f7fc69723e */ /* 0x042fe200000010ff */
[----:B------:R-:W-:Y:S04]  /*9bb0*/  FADD.FTZ R247, R247, R186 ;  /* 0x000000baf7f77221 */ /* 0x000fe80000010000 */
[----:B------:R-:W-:Y:S04]  /*9bc0*/  FADD.FTZ R252, R252, R247 ;  /* 0x000000f7fcfc7221 */ /* 0x000fe80000010000 */
[----:B------:R-:W1:Y:S01]  /*9bd0*/  MUFU.EX2 R250, R250 ;  /* 0x000000fa00fa7308 */ /* 0x000e620000000800 */
[----:B--2---:R-:W-:Y:S09]  /*9be0*/  FADD.FTZ R252, R251, R252 ;  /* 0x000000fcfbfc7221 */ /* 0x004ff20000010000 */
[----:B------:R-:W2:Y:S01]  /*9bf0*/  MUFU.EX2 R248, R248 ;  /* 0x000000f800f87308 */ /* 0x000ea20000000800 */
[C---:B---3--:R-:W-:Y:S01]  /*9c00*/  F2FP.BF16.PACK_AB R107, R249.reuse, R251 ;  /* 0x000000fbf96b723e */ /* 0x048fe200000010ff */
[----:B------:R-:W-:Y:S08]  /*9c10*/  FADD.FTZ R252, R249, R252 ;  /* 0x000000fcf9fc7221 */ /* 0x000ff00000010000 */
[----:B------:R-:W3:Y:S01]  /*9c20*/  MUFU.EX2 R246, R246 ;  /* 0x000000f600f67308 */ /* 0x000ee20000000800 */
[C---:B------:R-:W-:Y:S01]  /*9c30*/  HMMA.16816.F32.BF16 R8, R104.reuse, R108, R8 ;  /* 0x0000006c6808723c */ /* 0x040fe20000041808 */
[----:B-1----:R-:W-:Y:S07]  /*9c40*/  F2FP.BF16.PACK_AB R156, R250, R124 ;  /* 0x0000007cfa9c723e */ /* 0x002fee00000010ff */
[-C--:B------:R-:W-:Y:S01]  /*9c50*/  HMMA.16816.F32.BF16 R12, R104, R110.reuse, R12 ;  /* 0x0000006e680c723c */ /* 0x080fe2000004180c */
[----:B------:R1:W5:Y:S03]  /*9c60*/  MUFU.EX2 R121, R162 ;  /* 0x000000a200797308 */ /* 0x0003660000000800 */
[----:B--2---:R-:W-:Y:S04]  /*9c70*/  FADD.FTZ R197, R248, R197 ;  /* 0x000000c5f8c57221 */ /* 0x004fe80000010000 */
[C---:B------:R-:W-:Y:S01]  /*9c80*/  HMMA.16816.F32.BF16 R16, R100.reuse, R110, R16 ;  /* 0x0000006e6410723c */ /* 0x040fe20000041810 */
[----:B------:R-:W2:Y:S02]  /*9c90*/  LDSM.16.MT88.4 R108, [R212+0x1100] ;  /* 0x00110000d46c783b */ /* 0x000ea40000004200 */
[----:B------:R5:W-:Y:S01]  /*9ca0*/  MUFU.EX2 R137, R160 ;  /* 0x000000a000897308 */ /* 0x000be20000000800 */
[C---:B---3--:R-:W-:Y:S04]  /*9cb0*/  F2FP.BF16.PACK_AB R157, R246.reuse, R248 ;  /* 0x000000f8f69d723e */ /* 0x048fe800000010ff */
[-C--:B----4-:R-:W-:Y:S01]  /*9cc0*/  HMMA.16816.F32.BF16 R20, R100, R112.reuse, R20 ;  /* 0x000000706414723c */ /* 0x090fe20000041814 */
[----:B------:R-:W-:Y:S04]  /*9cd0*/  FADD.FTZ R197, R246, R197 ;  /* 0x000000c5f6c57221 */ /* 0x000fe80000010000 */
[----:B------:R3:W4:Y:S03]  /*9ce0*/  MUFU.EX2 R153, R161 ;  /* 0x000000a100997308 */ /* 0x0007260000000800 */
[C---:B------:R-:W-:Y:S01]  /*9cf0*/  HMMA.16816.F32.BF16 R24, R104.reuse, R112, R24 ;  /* 0x000000706818723c */ /* 0x040fe20000041818 */
[----:B-1----:R-:W-:Y:S07]  /*9d00*/  F2FP.BF16.PACK_AB R162, R139, R123 ;  /* 0x0000007b8ba2723e */ /* 0x002fee00000010ff */
[-C--:B------:R-:W-:Y:S01]  /*9d10*/  HMMA.16816.F32.BF16 R28, R104, R114.reuse, R28 ;  /* 0x00000072681c723c */ /* 0x080fe2000004181c */
[----:B-----5:R-:W-:Y:S07]  /*9d20*/  F2FP.BF16.PACK_AB R160, R127, R125 ;  /* 0x0000007d7fa0723e */ /* 0x020fee00000010ff */
[C---:B------:R-:W-:Y:S01]  /*9d30*/  HMMA.16816.F32.BF16 R32, R100.reuse, R114, R32 ;  /* 0x000000726420723c */ /* 0x040fe20000041820 */
[----:B------:R-:W1:Y:S03]  /*9d40*/  LDSM.16.MT88.4 R112, [R214+0x1d00] ;  /* 0x001d0000d670783b */ /* 0x000e660000004200 */
[----:B---3--:R-:W-:Y:S02]  /*9d50*/  F2FP.BF16.PACK_AB R161, R121, R126 ;  /* 0x0000007e79a1723e */ /* 0x008fe400000010ff */
[----:B----4-:R-:W-:Y:S02]  /*9d60*/  F2FP.BF16.PACK_AB R163, R153, R137 ;  /* 0x0000008999a3723e */ /* 0x010fe400000010ff */
[-C--:B------:R-:W-:Y:S08]  /*9d70*/  HMMA.16816.F32.BF16 R36, R100, R116.reuse, R36 ;  /* 0x000000746424723c */ /* 0x080ff00000041824 */
[C---:B------:R-:W-:Y:S08]  /*9d80*/  HMMA.16816.F32.BF16 R40, R104.reuse, R116, R40 ;  /* 0x000000746828723c */ /* 0x040ff00000041828 */
[-C--:B------:R-:W-:Y:S08]  /*9d90*/  HMMA.16816.F32.BF16 R44, R104, R118.reuse, R44 ;  /* 0x00000076682c723c */ /* 0x080ff0000004182c */
[C---:B------:R-:W-:Y:S01]  /*9da0*/  HMMA.16816.F32.BF16 R48, R100.reuse, R118, R48 ;  /* 0x000000766430723c */ /* 0x040fe20000041830 */
[----:B------:R-:W3:Y:S07]  /*9db0*/  LDSM.16.MT88.4 R116, [R212+0x1d00] ;  /* 0x001d0000d474783b */ /* 0x000eee0000004200 */
        /* <DEDUP_REMOVED lines=8> */
[C---:B------:R-:W-:Y:S08]  /*9e40*/  HMMA.16816.F32.BF16 R80, R100.reuse, R114, R80 ;  /* 0x000000726450723c */ /* 0x040ff00000041850 */
[-C--:B---3--:R-:W-:Y:S08]  /*9e50*/  HMMA.16816.F32.BF16 R84, R100, R116.reuse, R84 ;  /* 0x000000746454723c */ /* 0x088ff00000041854 */
[C---:B------:R-:W-:Y:S08]  /*9e60*/  HMMA.16816.F32.BF16 R88, R104.reuse, R116, R88 ;  /* 0x000000746858723c */ /* 0x040ff00000041858 */
[-C--:B------:R-:W-:Y:S08]  /*9e70*/  HMMA.16816.F32.BF16 R92, R104, R118.reuse, R92 ;  /* 0x00000076685c723c */ /* 0x080ff0000004185c */
[----:B------:R-:W-:Y:S08]  /*9e80*/  HMMA.16816.F32.BF16 R96, R100, R118, R96 ;  /* 0x000000766460723c */ /* 0x000ff00000041860 */
[-C--:B------:R-:W-:Y:S01]  /*9e90*/  HMMA.16816.F32.BF16 R144, R156, R132.reuse, R4 ;  /* 0x000000849c90723c */ /* 0x080fe20000041804 */
[----:B------:R-:W1:Y:S07]  /*9ea0*/  LDSM.16.MT88.4 R4, [R212+0x2100] ;  /* 0x00210000d404783b */ /* 0x000e6e0000004200 */
[C---:B------:R-:W-:Y:S07]  /*9eb0*/  HMMA.16816.F32.BF16 R140, R160.reuse, R132, R8 ;  /* 0x00000084a08c723c */ /* 0x040fee0000041808 */
[----:B------:R-:W-:Y:S02]  /*9ec0*/  MOV R11, R139 ;  /* 0x0000008b000b7202 */ /* 0x000fe40000000f00 */
[----:B------:R-:W-:Y:S03]  /*9ed0*/  MOV R10, R138 ;  /* 0x0000008a000a7202 */ /* 0x000fe60000000f00 */
[----:B------:R-:W-:Y:S02]  /*9ee0*/  MOV R9, R137 ;  /* 0x0000008900097202 */ /* 0x000fe40000000f00 */
[----:B------:R-:W-:Y:S02]  /*9ef0*/  MOV R8, R136 ;  /* 0x0000008800087202 */ /* 0x000fe40000000f00 */
[-C--:B------:R-:W-:Y:S07]  /*9f00*/  HMMA.16816.F32.BF16 R136, R160, R134.reuse, R12 ;  /* 0x00000086a088723c */ /* 0x080fee000004180c */
[----:B------:R-:W-:Y:S01]  /*9f10*/  MOV R15, R123 ;  /* 0x0000007b000f7202 */ /* 0x000fe20000000f00 */
[C---:B------:R-:W-:Y:S01]  /*9f20*/  HMMA.16816.F32.BF16 R132, R156.reuse, R134, R16 ;  /* 0x000000869c84723c */ /* 0x040fe20000041810 */
[----:B------:R-:W-:Y:S03]  /*9f30*/  MOV R14, R122 ;  /* 0x0000007a000e7202 */ /* 0x000fe60000000f00 */
[----:B------:R-:W-:Y:S02]  /*9f40*/  MOV R13, R121 ;  /* 0x00000079000d7202 */ /* 0x000fe40000000f00 */
[----:B------:R-:W-:Y:S01]  /*9f50*/  MOV R12, R120 ;  /* 0x00000078000c7202 */ /* 0x000fe20000000f00 */
[----:B------:R-:W-:Y:S01]  /*9f60*/  FADD.FTZ R197, R14, R197 ;  /* 0x000000c50ec57221 */ /* 0x000fe20000010000 */
[-C--:B--2---:R-:W-:Y:S01]  /*9f70*/  HMMA.16816.F32.BF16 R128, R156, R108.reuse, R20 ;  /* 0x0000006c9c80723c */ /* 0x084fe20000041814 */
[----:B------:R-:W-:Y:S03]  /*9f80*/  MOV R19, R127 ;  /* 0x0000007f00137202 */ /* 0x000fe60000000f00 */
[----:B------:R-:W-:Y:S01]  /*9f90*/  MOV R18, R126 ;  /* 0x0000007e00127202 */ /* 0x000fe20000000f00 */
[----:B------:R-:W-:Y:S01]  /*9fa0*/  FADD.FTZ R235, R10, R197 ;  /* 0x000000c50aeb7221 */ /* 0x000fe20000010000 */
[----:B------:R-:W-:Y:S02]  /*9fb0*/  MOV R17, R125 ;  /* 0x0000007d00117202 */ /* 0x000fe40000000f00 */
[----:B------:R-:W-:Y:S01]  /*9fc0*/  MOV R16, R124 ;  /* 0x0000007c00107202 */ /* 0x000fe20000000f00 */
[----:B------:R-:W-:Y:S01]  /*9fd0*/  FADD.FTZ R252, R18, R252 ;  /* 0x000000fc12fc7221 */ /* 0x000fe20000010000 */
[C---:B------:R-:W-:Y:S02]  /*9fe0*/  HMMA.16816.F32.BF16 R124, R160.reuse, R108, R24 ;  /* 0x0000006ca07c723c */ /* 0x040fe40000041818 */
[----:B------:R-:W-:Y:S02]  /*9ff0*/  FADD.FTZ R244, R17, R244 ;  /* 0x000000f411f47221 */ /* 0x000fe40000010000 */
[----:B------:R-:W-:Y:S02]  /*a000*/  FADD.FTZ R252, R13, R252 ;  /* 0x000000fc0dfc7221 */ /* 0x000fe40000010000 */
[----:B------:R-:W-:Y:S02]  /*a010*/  FADD.FTZ R244, R19, R244 ;  /* 0x000000f413f47221 */ /* 0x000fe40000010000 */
[-C--:B------:R-:W-:Y:S01]  /*a020*/  HMMA.16816.F32.BF16 R120, R160, R110.reuse, R28 ;  /* 0x0000006ea078723c */ /* 0x080fe2000004181c */
[----:B------:R-:W-:Y:S03]  /*a030*/  FADD.FTZ R252, R9, R252 ;  /* 0x000000fc09fc7221 */ /* 0x000fe60000010000 */
[----:B------:R-:W-:Y:S02]  /*a040*/  FADD.FTZ R244, R15, R244 ;  /* 0x000000f40ff47221 */ /* 0x000fe40000010000 */
[----:B------:R-:W-:Y:S02]  /*a050*/  FADD.FTZ R233, R153, R252 ;  /* 0x000000fc99e97221 */ /* 0x000fe40000010000 */
[C---:B------:R-:W-:Y:S01]  /*a060*/  HMMA.16816.F32.BF16 R116, R156.reuse, R110, R32 ;  /* 0x0000006e9c74723c */ /* 0x040fe20000041820 */
[----:B------:R-:W-:Y:S07]  /*a070*/  FADD.FTZ R232, R11, R244 ;  /* 0x000000f40be87221 */ /* 0x000fee0000010000 */
        /* <DEDUP_REMOVED lines=17> */
[----:B------:R-:W-:Y:S01]  /*a190*/  HMMA.16816.F32.BF16 R96, R156, R6, R96 ;  /* 0x000000069c60723c */ /* 0x000fe20000041860 */
[----:B------:R-:W-:Y:S04]  /*a1a0*/  FADD.FTZ R5, R12, R5 ;  /* 0x000000050c057221 */ /* 0x000fe80000010000 */
[----:B------:R-:W-:Y:S01]  /*a1b0*/  FADD.FTZ R234, R8, R5 ;  /* 0x0000000508ea7221 */ /* 0x000fe20000010000 */
[----:B------:R-:W-:-:S05]  /*a1c0*/  @P0 BRA `(.L_x_425) ;  /* 0xffffbbd000000947 */ /* 0x000fca000383ffff */
.L_x_406:
[----:B------:R-:W1:Y:S01]  /*a1d0*/  S2UR UR8, SR_CTAID.X ;  /* 0x00000000000879c3 */ /* 0x000e620000002500 */
[----:B------:R-:W-:Y:S01]  /*a1e0*/  ULDC.64 UR4, c[0x0][0x2c8] ;  /* 0x0000b20000047ab9 */ /* 0x000fe20000000a00 */
[----:B------:R-:W-:Y:S01]  /*a1f0*/  PLOP3.LUT P0, PT, PT, PT, UP1, 0x40, 0x0 ;  /* 0x000000000000781c */ /* 0x000fe20003f0e818 */
[----:B-1----:R-:W-:-:S04]  /*a200*/  ULEA UR8, UR8, 0x7f, 0x7 ;  /* 0x0000007f08087891 */ /* 0x002fc8000f8e383f */
[----:B------:R-:W-:-:S03]  /*a210*/  UIMAD.WIDE.U32 UR14, UR8, UR4, URZ ;  /* 0x00000004080e72a5 */ /* 0x000fc6000f8e003f */
[----:B------:R-:W-:Y:S02]  /*a220*/  ULDC UR4, c[0x0][0x168] ;  /* 0x00005a0000047ab9 */ /* 0x000fe40000000800 */
[----:B------:R-:W-:Y:S02]  /*a230*/  @UP2 USHF.R.U32.HI UR8, URZ, UR5, UR15 ;  /* 0x000000053f082299 */ /* 0x000fe4000801160f */
[----:B------:R-:W-:Y:S02]  /*a240*/  UIADD3 UR4, -UR4, 0x1, URZ ;  /* 0x0000000104047890 */ /* 0x000fe4000fffe13f */
[----:B------:R-:W-:Y:S02]  /*a250*/  ULDC UR5, c[0x0][0x1d0] ;  /* 0x0000740000057ab9 */ /* 0x000fe40000000800 */
[----:B------:R-:W-:-:S03]  /*a260*/  UIADD3 UR9, UR8, UR5, UR4 ;  /* 0x0000000508097290 */ /* 0x000fc6000fffe004 */
[----:B------:R-:W-:Y:S02]  /*a270*/  ULDC UR8, c[0x0][0x324] ;  /* 0x0000c90000087ab9 */ /* 0x000fe40000000800 */
[----:B------:R-:W-:Y:S01]  /*a280*/  UIADD3 UR8, UR9, -UR8, URZ ;  /* 0x8000000809087290 */ /* 0x000fe2000fffe03f */
[----:B------:R-:W-:Y:S05]  /*a290*/  @P0 BRA `(.L_x_426) ;  /* 0x0000016000000947 */ /* 0x000fea0003800000 */
[----:B------:R-:W-:-:S06]  /*a2a0*/  UISETP.GT.AND UP0, UPT, UR9, -0x1, UPT ;  /* 0xffffffff0900788c */ /* 0x000fcc000bf04270 */
[----:B------:R-:W-:-:S13]  /*a2b0*/  PLOP3.LUT P0, PT, PT, PT, UP0, 0x80, 0x0 ;  /* 0x000000000000781c */ /* 0x000fda0003f0f008 */
[----:B------:R-:W-:Y:S05]  /*a2c0*/  @P0 BRA `(.L_x_427) ;  /* 0x0000009000000947 */ /* 0x000fea0003800000 */
[----:B------:R-:W-:Y:S02]  /*a2d0*/  ULDC UR4, c[0x0][0x32c] ;  /* 0x0000cb0000047ab9 */ /* 0x000fe40000000800 */
[----:B------:R-:W-:Y:S02]  /*a2e0*/  UISETP.NE.AND UP0, UPT, UR4, 0x1, UPT ;  /* 0x000000010400788c */ /* 0x000fe4000bf05270 */
[----:B------:R-:W-:Y:S02]  /*a2f0*/  ULOP3.LUT UR9, URZ, UR9, URZ, 0x33, !UPT ;  /* 0x000000093f097292 */ /* 0x000fe4000f8e333f */
[----:B------:R-:W-:Y:S02]  /*a300*/  ULDC.64 UR4, c[0x0][0x330] ;  /* 0x0000cc0000047ab9 */ /* 0x000fe40000000a00 */
[----:B------:R-:W-:-:S07]  /*a310*/  UIMAD.WIDE.U32 UR14, UR9, UR4, URZ ;  /* 0x00000004090e72a5 */ /* 0x000fce000f8e003f */
[----:B------:R-:W-:Y:S02]  /*a320*/  @UP0 UMOV UR11, UR15 ;  /* 0x0000000f000b0c82 */ /* 0x000fe40008000000 */
[----:B------:R-:W-:-:S04]  /*a330*/  @UP0 USHF.R.U32.HI UR9, URZ, UR5, UR11 ;  /* 0x000000053f090299 */ /* 0x000fc8000801160b */
[----:B------:R-:W-:Y:S01]  /*a340*/  ULOP3.LUT UR9, URZ, UR9, URZ, 0x33, !UPT ;  /* 0x000000093f097292 */ /* 0x000fe2000f8e333f */
[----:B------:R-:W-:Y:S05]  /*a350*/  BRA `(.L_x_428) ;  /* 0x0000006000007947 */ /* 0x000fea0003800000 */
.L_x_427:
[----:B------:R-:W-:Y:S02]  /*a360*/  ULDC UR4, c[0x0][0x32c] ;  /* 0x0000cb0000047ab9 */ /* 0x000fe40000000800 */
[----:B------:R-:W-:-:S03]  /*a370*/  UISETP.NE.AND UP0, UPT, UR4, 0x1, UPT ;  /* 0x000000010400788c */ /* 0x000fc6000bf05270 */
[----:B------:R-:W-:Y:S02]  /*a380*/  ULDC.64 UR4, c[0x0][0x330] ;  /* 0x0000cc0000047ab9 */ /* 0x000fe40000000a00 */
[----:B------:R-:W-:-:S07]  /*a390*/  UIMAD.WIDE.U32 UR14, UR9, UR4, URZ ;  /* 0x00000004090e72a5 */ /* 0x000fce000f8e003f */
[----:B------:R-:W-:Y:S02]  /*a3a0*/  @UP0 UMOV UR11, UR15 ;  /* 0x0000000f000b0c82 */ /* 0x000fe40008000000 */
[----:B------:R-:W-:Y:S02]  /*a3b0*/  @UP0 USHF.R.U32.HI UR9, URZ, UR5, UR11 ;  /* 0x000000053f090299 */ /* 0x000fe4000801160b */
.L_x_428:
[----:B------:R-:W-:Y:S02]  /*a3c0*/  ULDC UR4, c[0x0][0x32c] ;  /* 0x0000cb0000047ab9 */ /* 0x000fe40000000800 */
[----:B------:R-:W-:-:S04]  /*a3d0*/  UIMAD UR4, UR9, UR4, URZ ;  /* 0x00000004090472a4 */ /* 0x000fc8000f8e023f */
[----:B------:R-:W-:-:S04]  /*a3e0*/  UISETP.LT.AND UP0, UPT, UR8, UR4, UPT ;  /* 0x000000040800728c */ /* 0x000fc8000bf01270 */
[----:B------:R-:W-:-:S04]  /*a3f0*/  USEL UR8, UR8, UR4, !UP0 ;  /* 0x0000000408087287 */ /* 0x000fc8000c000000 */
.L_x_426:
[----:B------:R-:W-:-:S04]  /*a400*/  UIADD3 UR8, UR8, 0x2f, URZ ;  /* 0x0000002f08087890 */ /* 0x000fc8000fffe03f */
[----:B------:R-:W-:-:S04]  /*a410*/  UIMAD.WIDE UR4, UR8, 0x2aaaaaab, URZ ;  /* 0x2aaaaaab080478a5 */ /* 0x000fc8000f8e023f */
[----:B------:R-:W-:-:S04]  /*a420*/  USHF.R.U32.HI UR4, URZ, 0x1f, UR5 ;  /* 0x0000001f3f047899 */ /* 0x000fc80008011605 */
[----:B------:R-:W-:-:S04]  /*a430*/  ULEA.HI.SX32 UR4, UR5, UR4, 0x1d ;  /* 0x0000000405047291 */ /* 0x000fc8000f8fea3f */
[----:B------:R-:W-:-:S04]  /*a440*/  UISETP.LT.AND UP0, UPT, UR7, UR4, UPT ;  /* 0x000000040700728c */ /* 0x000fc8000bf01270 */
[----:B------:R-:W-:-:S06]  /*a450*/  USEL UR4, UR7, UR4, !UP0 ;  /* 0x0000000407047287 */ /* 0x000fcc000c000000 */
[----:B------:R-:W-:-:S13]  /*a460*/  ISETP.GE.AND P0, PT, R238, UR4, PT ;  /* 0x00000004ee007c0c */ /* 0x000fda000bf06270 */
[----:B------:R-:W-:Y:S05]  /*a470*/  @!P0 BRA `(.L_x_429) ;  /* 0x0000304000008947 */ /* 0x000fea0003800000 */
[C---:B------:R-:W-:Y:S02]  /*a480*/  IADD3 R247, P0, R220.reuse, 0x20, RZ ;  /* 0x00000020dcf77810 */ /* 0x040fe40007f1e0ff */
[----:B------:R-:W-:Y:S02]  /*a490*/  IADD3 R245, P2, R220, 0x40, RZ ;  /* 0x00000040dcf57810 */ /* 0x000fe40007f5e0ff */
[C---:B------:R-:W-:Y:S01]  /*a4a0*/  IADD3 R243, P1, R224.reuse, 0x20, RZ ;  /* 0x00000020e0f37810 */ /* 0x040fe20007f3e0ff */
[--C-:B------:R-:W-:Y:S01]  /*a4b0*/  IMAD.X R246, RZ, RZ, R231.reuse, P0 ;  /* 0x000000fffff67224 */ /* 0x100fe200000e06e7 */
[----:B------:R-:W-:Y:S01]  /*a4c0*/  IADD3 R241, P0, R224, 0x40, RZ ;  /* 0x00000040e0f17810 */ /* 0x000fe20007f1e0ff */
[----:B------:R-:W-:Y:S02]  /*a4d0*/  IMAD.X R244, RZ, RZ, R231, P2 ;  /* 0x000000fffff47224 */ /* 0x000fe400010e06e7 */
[--C-:B------:R-:W-:Y:S02]  /*a4e0*/  IMAD.X R242, RZ, RZ, R237.reuse, P1 ;  /* 0x000000fffff27224 */ /* 0x100fe400008e06ed */
[----:B------:R-:W-:-:S02]  /*a4f0*/  IMAD.X R240, RZ, RZ, R237, P0 ;  /* 0x000000fffff07224 */ /* 0x000fc400000e06ed */
.L_x_432:
[----:B------:R-:W-:Y:S04]  /*a500*/  DEPBAR.LE SB0, 0x0 ;  /* 0x000080000000791a */ /* 0x000fe80000000000 */
[----:B------:R-:W-:Y:S01]  /*a510*/  BAR.SYNC.DEFER_BLOCKING 0x0 ;  /* 0x0000000000007b1d */ /* 0x000fe20000010000 */
[----:B------:R-:W-:Y:S01]  /*a520*/  ISETP.GT.AND P0, PT, R219, R238, PT ;  /* 0x000000eedb00720c */ /* 0x000fe20003f04270 */
[----:B------:R-:W-:Y:S01]  /*a530*/  IMAD.MOV.U32 R148, RZ, RZ, R3 ;  /* 0x000000ffff947224 */ /* 0x000fe200078e0003 */
[----:B------:R-:W-:Y:S01]  /*a540*/  MOV R153, R2 ;  /* 0x0000000200997202 */ /* 0x000fe20000000f00 */
[----:B------:R-:W-:Y:S02]  /*a550*/  IMAD.MOV.U32 R149, RZ, RZ, R0 ;  /* 0x000000ffff957224 */ /* 0x000fe400078e0000 */
        /* <DEDUP_REMOVED lines=18> */
[-C--:B------:R-:W-:Y:S03]  /*a680*/  IADD3 R11, P0, R220, R8.reuse, RZ ;  /* 0x00000008dc0b7210 */ /* 0x080fe60007f1e0ff */
[----:B------:R-:W-:Y:S01]  /*a690*/  IMAD.IADD R5, R9, 0x1, R5 ;  /* 0x0000000109057824 */ /* 0x000fe200078e0205 */
[----:B------:R-:W-:Y:S02]  /*a6a0*/  LEA R14, P2, R11, c[0x0][0x1f8], 0x1 ;  /* 0x00007e000b0e7a11 */ /* 0x000fe400078408ff */
[-C--:B------:R-:W-:Y:S01]  /*a6b0*/  IADD3 R9, P1, R245, R8.reuse, RZ ;  /* 0x00000008f5097210 */ /* 0x080fe20007f3e0ff */
[----:B------:R-:W-:Y:S01]  /*a6c0*/  IMAD.X R4, R5, 0x1, R231, P0 ;  /* 0x0000000105047824 */ /* 0x000fe200000e06e7 */
[-C--:B------:R-:W-:Y:S03]  /*a6d0*/  IADD3 R7, P0, R247, R8.reuse, RZ ;  /* 0x00000008f7077210 */ /* 0x080fe60007f1e0ff */
[----:B------:R-:W-:Y:S01]  /*a6e0*/  IMAD.X R6, R5, 0x1, R244, P1 ;  /* 0x0000000105067824 */ /* 0x000fe200008e06f4 */
        /* <DEDUP_REMOVED lines=11> */
[----:B------:R-:W-:Y:S01]  /*a7a0*/  LEA R10, P1, R9, c[0x0][0x1f8], 0x1 ;  /* 0x00007e00090a7a11 */ /* 0x000fe200078208ff */
[----:B------:R4:W-:Y:S02]  /*a7b0*/  LDGSTS.E.BYPASS.LTC128B.128 [R218+0xd00], [R12.64], !P5 ;  /* 0x00d000000cda7fae */ /* 0x0009e4000e901d4c */
[----:B------:R-:W-:Y:S01]  /*a7c0*/  @!P3 IMAD.X R7, R5, 0x1, R231, P2 ;  /* 0x000000010507b824 */ /* 0x000fe200010e06e7 */
[----:B------:R-:W-:Y:S02]  /*a7d0*/  LEA.HI.X R11, R9, c[0x0][0x1fc], R6, 0x1, P1 ;  /* 0x00007f00090b7a11 */ /* 0x000fe400008f0c06 */
[----:B------:R-:W-:Y:S02]  /*a7e0*/  @!P3 IADD3 R6, P1, R8, R247, RZ ;  /* 0x000000f70806b210 */ /* 0x000fe40007f3e0ff */
[----:B------:R-:W-:Y:S01]  /*a7f0*/  @!P3 LEA R18, P2, R4, c[0x0][0x1f8], 0x1 ;  /* 0x00007e000412ba11 */ /* 0x000fe200078408ff */
        /* <DEDUP_REMOVED lines=12> */
.L_x_430:
        /* <DEDUP_REMOVED lines=9> */
[-C--:B-1----:R-:W-:Y:S01]  /*a950*/  HMMA.16816.F32.BF16 R20, R156, R32.reuse, RZ ;  /* 0x000000209c14723c */ /* 0x082fe200000418ff */
[----:B------:R-:W1:Y:S07]  /*a960*/  LDSM.16.M88.4 R192, [R216+0x3500] ;  /* 0x00350000d8c0783b */ /* 0x000e6e0000000200 */
[C---:B------:R-:W-:Y:S01]  /*a970*/  HMMA.16816.F32.BF16 R24, R44.reuse, R32, RZ ;  /* 0x000000202c18723c */ /* 0x040fe200000418ff */
[----:B------:R-:W-:Y:S07]  /*a980*/  LDSM.16.M88.4 R196, [R209] ;  /* 0x00000000d1c4783b */ /* 0x000fee0000000200 */
[-C--:B------:R-:W-:Y:S01]  /*a990*/  HMMA.16816.F32.BF16 R28, R44, R34.reuse, RZ ;  /* 0x000000222c1c723c */ /* 0x080fe200000418ff */
[----:B------:R-:W-:Y:S07]  /*a9a0*/  LDSM.16.M88.4 R200, [R213+0x7900] ;  /* 0x00790000d5c8783b */ /* 0x000fee0000000200 */
[C---:B------:R-:W-:Y:S08]  /*a9b0*/  HMMA.16816.F32.BF16 R32, R156.reuse, R34, RZ ;  /* 0x000000229c20723c */ /* 0x040ff000000418ff */
[-C--:B------:R-:W-:Y:S08]  /*a9c0*/  HMMA.16816.F32.BF16 R36, R156, R48.reuse, RZ ;  /* 0x000000309c24723c */ /* 0x080ff000000418ff */
[C---:B------:R-:W-:Y:S08]  /*a9d0*/  HMMA.16816.F32.BF16 R40, R44.reuse, R48, RZ ;  /* 0x000000302c28723c */ /* 0x040ff000000418ff */
[-C--:B------:R-:W-:Y:S08]  /*a9e0*/  HMMA.16816.F32.BF16 R44, R44, R50.reuse, RZ ;  /* 0x000000322c2c723c */ /* 0x080ff000000418ff */
[----:B------:R-:W-:Y:S01]  /*a9f0*/  HMMA.16816.F32.BF16 R48, R156, R50, RZ ;  /* 0x000000329c30723c */ /* 0x000fe200000418ff */
[----:B------:R-:W3:Y:S07]  /*aa00*/  LDSM.16.M88.4 R156, [R216+0x3900] ;  /* 0x00390000d89c783b */ /* 0x000eee0000000200 */
[-C--:B------:R-:W-:Y:S08]  /*aa10*/  HMMA.16816.F32.BF16 R4, R164, R168.reuse, R4 ;  /* 0x000000a8a404723c */ /* 0x080ff00000041804 */
[C---:B------:R-:W-:Y:S08]  /*aa20*/  HMMA.16816.F32.BF16 R8, R172.reuse, R168, R8 ;  /* 0x000000a8ac08723c */ /* 0x040ff00000041808 */
[-C--:B------:R-:W-:Y:S08]  /*aa30*/  HMMA.16816.F32.BF16 R12, R172, R170.reuse, R12 ;  /* 0x000000aaac0c723c */ /* 0x080ff0000004180c */
[C---:B------:R-:W-:Y:S01]  /*aa40*/  HMMA.16816.F32.BF16 R16, R164.reuse, R170, R16 ;  /* 0x000000aaa410723c */ /* 0x040fe20000041810 */
[----:B------:R-:W4:Y:S07]  /*aa50*/  LDSM.16.M88.4 R168, [R213+0x6900] ;  /* 0x00690000d5a8783b */ /* 0x000f2e0000000200 */
        /* <DEDUP_REMOVED lines=10> */
[----:B------:R-:W5:Y:S08]  /*ab00*/  LDSM.16.M88.4 R164, [R208] ;  /* 0x00000000d0a4783b */ /* 0x000f700000000200 */
[----:B------:R-:W3:Y:S01]  /*ab10*/  LDSM.16.M88.4 R180, [R216+0x3d00] ;  /* 0x003d0000d8b4783b */ /* 0x000ee20000000200 */
[-C--:B--2---:R-:W-:Y:S08]  /*ab20*/  HMMA.16816.F32.BF16 R4, R160, R184.reuse, R4 ;  /* 0x000000b8a004723c */ /* 0x084ff00000041804 */
        /* <DEDUP_REMOVED lines=8> */
[----:B------:R-:W-:Y:S07]  /*abb0*/  LDSM.16.M88.4 R192, [R206] ;  /* 0x00000000cec0783b */ /* 0x000fee0000000200 */
[-C--:B---3--:R-:W-:Y:S08]  /*abc0*/  HMMA.16816.F32.BF16 R36, R160, R156.reuse, R36 ;  /* 0x0000009ca024723c */ /* 0x088ff00000041824 */
[C---:B------:R-:W-:Y:S08]  /*abd0*/  HMMA.16816.F32.BF16 R40, R188.reuse, R156, R40 ;  /* 0x0000009cbc28723c */ /* 0x040ff00000041828 */
[-C--:B------:R-:W-:Y:S01]  /*abe0*/  HMMA.16816.F32.BF16 R44, R188, R158.reuse, R44 ;  /* 0x0000009ebc2c723c */ /* 0x080fe2000004182c */
[----:B------:R-:W-:Y:S07]  /*abf0*/  LDSM.16.M88.4 R188, [R213+0x8900] ;  /* 0x00890000d5bc783b */ /* 0x000fee0000000200 */
[----:B------:R-:W-:Y:S01]  /*ac00*/  HMMA.16816.F32.BF16 R48, R160, R158, R48 ;  /* 0x0000009ea030723c */ /* 0x000fe20000041830 */
[----:B------:R-:W1:Y:S07]  /*ac10*/  LDSM.16.M88.4 R156, [R217+0x9900] ;  /* 0x00990000d99c783b */ /* 0x000e6e0000000200 */
[-C--:B----4-:R-:W-:Y:S01]  /*ac20*/  HMMA.16816.F32.BF16 R4, R168, R196.reuse, R4 ;  /* 0x000000c4a804723c */ /* 0x090fe20000041804 */
[----:B------:R-:W2:Y:S07]  /*ac30*/  LDSM.16.M88.4 R160, [R216+0x4100] ;  /* 0x00410000d8a0783b */ /* 0x000eae0000000200 */
[C---:B------:R-:W-:Y:S08]  /*ac40*/  HMMA.16816.F32.BF16 R8, R200.reuse, R196, R8 ;  /* 0x000000c4c808723c */ /* 0x040ff00000041808 */
[-C--:B------:R-:W-:Y:S08]  /*ac50*/  HMMA.16816.F32.BF16 R12, R200, R198.reuse, R12 ;  /* 0x000000c6c80c723c */ /* 0x080ff0000004180c */
[C---:B------:R-:W-:Y:S08]  /*ac60*/  HMMA.16816.F32.BF16 R16, R168.reuse, R198, R16 ;  /* 0x000000c6a810723c */ /* 0x040ff00000041810 */
[-C--:B-----5:R-:W-:Y:S08]  /*ac70*/  HMMA.16816.F32.BF16 R20, R168, R164.reuse, R20 ;  /* 0x000000a4a814723c */ /* 0x0a0ff00000041814 */
[C---:B------:R-:W-:Y:S08]  /*ac80*/  HMMA.16816.F32.BF16 R24, R200.reuse, R164, R24 ;  /* 0x000000a4c818723c */ /* 0x040ff00000041818 */
[-C--:B------:R-:W-:Y:S08]  /*ac90*/  HMMA.16816.F32.BF16 R28, R200, R166.reuse, R28 ;  /* 0x000000a6c81c723c */ /* 0x080ff0000004181c */
[C---:B------:R-:W-:Y:S01]  /*aca0*/  HMMA.16816.F32.BF16 R32, R168.reuse, R166, R32 ;  /* 0x000000a6a820723c */ /* 0x040fe20000041820 */
[----:B------:R-:W3:Y:S07]  /*acb0*/  LDSM.16.M88.4 R164, [R213+0x9900] ;  /* 0x00990000d5a4783b */ /* 0x000eee0000000200 */
[-C--:B------:R-:W-:Y:S08]  /*acc0*/  HMMA.16816.F32.BF16 R36, R168, R172.reuse, R36 ;  /* 0x000000aca824723c */ /* 0x080ff00000041824 */
[C---:B------:R-:W-:Y:S08]  /*acd0*/  HMMA.16816.F32.BF16 R40, R200.reuse, R172, R40 ;  /* 0x000000acc828723c */ /* 0x040ff00000041828 */
[-C--:B------:R-:W-:Y:S08]  /*ace0*/  HMMA.16816.F32.BF16 R44, R200, R174.reuse, R44 ;  /* 0x000000aec82c723c */ /* 0x080ff0000004182c */
[----:B------:R-:W-:Y:S08]  /*acf0*/  HMMA.16816.F32.BF16 R48, R168, R174, R48 ;  /* 0x000000aea830723c */ /* 0x000ff00000041830 */
[-C--:B------:R-:W-:Y:S08]  /*ad00*/  HMMA.16816.F32.BF16 R4, R176, R180.reuse, R4 ;  /* 0x000000b4b004723c */ /* 0x080ff00000041804 */
[C---:B-1----:R-:W-:Y:S08]  /*ad10*/  HMMA.16816.F32.BF16 R8, R156.reuse, R180, R8 ;  /* 0x000000b49c08723c */ /* 0x042ff00000041808 */
[-C--:B------:R-:W-:Y:S08]  /*ad20*/  HMMA.16816.F32.BF16 R12, R156, R182.reuse, R12 ;  /* 0x000000b69c0c723c */ /* 0x080ff0000004180c */
[C---:B------:R-:W-:Y:S08]  /*ad30*/  HMMA.16816.F32.BF16 R16, R176.reuse, R182, R16 ;  /* 0x000000b6b010723c */ /* 0x040ff00000041810 */
[-C--:B--2---:R-:W-:Y:S08]  /*ad40*/  HMMA.16816.F32.BF16 R20, R176, R160.reuse, R20 ;  /* 0x000000a0b014723c */ /* 0x084ff00000041814 */
[C---:B------:R-:W-:Y:S08]  /*ad50*/  HMMA.16816.F32.BF16 R24, R156.reuse, R160, R24 ;  /* 0x000000a09c18723c */ /* 0x040ff00000041818 */
[-C--:B------:R-:W-:Y:S08]  /*ad60*/  HMMA.16816.F32.BF16 R28, R156, R162.reuse, R28 ;  /* 0x000000a29c1c723c */ /* 0x080ff0000004181c */
[C---:B------:R-:W-:Y:S08]  /*ad70*/  HMMA.16816.F32.BF16 R32, R176.reuse, R162, R32 ;  /* 0x000000a2b020723c */ /* 0x040ff00000041820 */
[-C--:B------:R-:W-:Y:S08]  /*ad80*/  HMMA.16816.F32.BF16 R36, R176, R184.reuse, R36 ;  /* 0x000000b8b024723c */ /* 0x080ff00000041824 */
[C---:B------:R-:W-:Y:S08]  /*ad90*/  HMMA.16816.F32.BF16 R40, R156.reuse, R184, R40 ;  /* 0x000000b89c28723c */ /* 0x040ff00000041828 */
[-C--:B------:R-:W-:Y:S01]  /*ada0*/  HMMA.16816.F32.BF16 R44, R156, R186.reuse, R44 ;  /* 0x000000ba9c2c723c */ /* 0x080fe2000004182c */
[----:B------:R-:W1:Y:S07]  /*adb0*/  LDSM.16.M88.4 R156, [R205] ;  /* 0x00000000cd9c783b */ /* 0x000e6e0000000200 */
[----:B------:R-:W-:Y:S08]  /*adc0*/  HMMA.16816.F32.BF16 R48, R176, R186, R48 ;  /* 0x000000bab030723c */ /* 0x000ff00000041830 */
[-C--:B------:R-:W-:Y:S08]  /*add0*/  HMMA.16816.F32.BF16 R4, R188, R192.reuse, R4 ;  /* 0x000000c0bc04723c */ /* 0x080ff00000041804 */
[C---:B---3--:R-:W-:Y:S08]  /*ade0*/  HMMA.16816.F32.BF16 R8, R164.reuse, R192, R8 ;  /* 0x000000c0a408723c */ /* 0x048ff00000041808 */
[-C--:B------:R-:W-:Y:S08]  /*adf0*/  HMMA.16816.F32.BF16 R12, R164, R194.reuse, R12 ;  /* 0x000000c2a40c723c */ /* 0x080ff0000004180c */
[----:B------:R-:W-:Y:S01]  /*ae00*/  FMUL.FTZ R183, R7, c[0x0][0x320] ;  /* 0x0000c80007b77a20 */ /* 0x000fe20000410000 */
[C---:B------:R-:W-:Y:S04]  /*ae10*/  HMMA.16816.F32.BF16 R16, R188.reuse, R194, R16 ;  /* 0x000000c2bc10723c */ /* 0x040fe80000041810 */
[----:B------:R-:W-:Y:S01]  /*ae20*/  FMUL.FTZ R182, R4, c[0x0][0x320] ;  /* 0x0000c80004b67a20 */ /* 0x000fe20000410000 */
[----:B------:R-:W2:Y:S01]  /*ae30*/  MUFU.TANH R183, R183 ;  /* 0x000000b700b77308 */ /* 0x000ea20000002400 */
[----:B------:R-:W-:Y:S02]  /*ae40*/  FMUL.FTZ R180, R5, c[0x0][0x320] ;  /* 0x0000c80005b47a20 */ /* 0x000fe40000410000 */
[----:B------:R-:W-:Y:S01]  /*ae50*/  FMUL.FTZ R9, R9, c[0x0][0x320] ;  /* 0x0000c80009097a20 */ /* 0x000fe20000410000 */
[-C--:B-1----:R-:W-:Y:S03]  /*ae60*/  HMMA.16816.F32.BF16 R20, R188, R156.reuse, R20 ;  /* 0x0000009cbc14723c */ /* 0x082fe60000041814 */
[----:B------:R-:W-:Y:S02]  /*ae70*/  FMUL.FTZ R10, R10, c[0x0][0x320] ;  /* 0x0000c8000a0a7a20 */ /* 0x000fe40000410000 */
[----:B------:R-:W-:Y:S01]  /*ae80*/  FMUL.FTZ R11, R11, c[0x0][0x320] ;  /* 0x0000c8000b0b7a20 */ /* 0x000fe20000410000 */
[----:B------:R-:W1:Y:S01]  /*ae90*/  MUFU.TANH R252, R9 ;  /* 0x0000000900fc7308 */ /* 0x000e620000002400 */
[----:B------:R-:W-:Y:S01]  /*aea0*/  FMUL.FTZ R192, R8, c[0x0][0x320] ;  /* 0x0000c80008c07a20 */ /* 0x000fe20000410000 */
[C---:B------:R-:W-:Y:S04]  /*aeb0*/  HMMA.16816.F32.BF16 R24, R164.reuse, R156, R24 ;  /* 0x0000009ca418723c */ /* 0x040fe80000041818 */
[----:B------:R-:W-:Y:S02]  /*aec0*/  FMUL.FTZ R8, R13, c[0x0][0x320] ;  /* 0x0000c8000d087a20 */ /* 0x000fe40000410000 */
[----:B------:R-:W-:Y:S02]  /*aed0*/  FMUL.FTZ R185, R6, c[0x0][0x320] ;  /* 0x0000c80006b97a20 */ /* 0x000fe40000410000 */
[----:B------:R-:W3:Y:S01]  /*aee0*/  MUFU.TANH R7, R10 ;  /* 0x0000000a00077308 */ /* 0x000ee20000002400 */
[-C--:B------:R-:W-:Y:S03]  /*aef0*/  HMMA.16816.F32.BF16 R28, R164, R158.reuse, R28 ;  /* 0x0000009ea41c723c */ /* 0x080fe6000004181c */
[----:B------:R-:W-:Y:S02]  /*af00*/  FMUL.FTZ R193, R12, c[0x0][0x320] ;  /* 0x0000c8000cc17a20 */ /* 0x000fe40000410000 */
[----:B------:R-:W-:Y:S02]  /*af10*/  FMUL.FTZ R12, R14, c[0x0][0x320] ;  /* 0x0000c8000e0c7a20 */ /* 0x000fe40000410000 */
[----:B------:R-:W-:Y:S01]  /*af20*/  FMUL.FTZ R13, R15, c[0x0][0x320] ;  /* 0x0000c8000f0d7a20 */ /* 0x000fe20000410000 */
[C---:B------:R-:W-:Y:S01]  /*af30*/  HMMA.16816.F32.BF16 R32, R188.reuse, R158, R32 ;  /* 0x0000009ebc20723c */ /* 0x040fe20000041820 */
[----:B------:R-:W4:Y:S03]  /*af40*/  MUFU.TANH R197, R11 ;  /* 0x0000000b00c57308 */ /* 0x000f260000002400 */
[----:B------:R-:W-:Y:S02]  /*af50*/  FMUL.FTZ R14, R16, c[0x0][0x320] ;  /* 0x0000c800100e7a20 */ /* 0x000fe40000410000 */
[----:B------:R-:W-:Y:S02]  /*af60*/  FMUL.FTZ R16, R17, c[0x0][0x320] ;  /* 0x0000c80011107a20 */ /* 0x000fe40000410000 */
[----:B------:R-:W-:Y:S03]  /*af70*/  FMUL.FTZ R17, R18, c[0x0][0x320] ;  /* 0x0000c80012117a20 */ /* 0x000fe60000410000 */
[----:B------:R5:W1:Y:S01]  /*af80*/  MUFU.TANH R161, R8 ;  /* 0x0000000800a17308 */ /* 0x000a620000002400 */
        /* <DEDUP_REMOVED lines=13> */
[----:B------:R-:W-:Y:S01]  /*b060*/  FMUL.FTZ R29, R29, c[0x0][0x320] ;  /* 0x0000c8001d1d7a20 */ /* 0x000fe20000410000 */
[----:B-----5:R-:W5:Y:S01]  /*b070*/  LDSM.16.M88.4 R8, [R204] ;  /* 0x00000000cc08783b */ /* 0x020f620000000200 */
[----:B------:R-:W-:Y:S04]  /*b080*/  DEPBAR.LE SB0, 0x0 ;  /* 0x000080000000791a */ /* 0x000fe80000000000 */
[----:B------:R-:W-:Y:S01]  /*b090*/  FMUL.FTZ R30, R30, c[0x0][0x320] ;  /* 0x0000c8001e1e7a20 */ /* 0x000fe20000410000 */
[----:B------:R-:W1:Y:S01]  /*b0a0*/  MUFU.TANH R185, R185 ;  /* 0x000000b900b97308 */ /* 0x000e620000002400 */
[----:B------:R-:W-:Y:S01]  /*b0b0*/  FMUL.FTZ R31, R31, c[0x0][0x320] ;  /* 0x0000c8001f1f7a20 */ /* 0x000fe20000410000 */
[----:B------:R-:W-:Y:S01]  /*b0c0*/  BAR.SYNC.DEFER_BLOCKING 0x0 ;  /* 0x0000000000007b1d */ /* 0x000fe20000010000 */
[----:B------:R-:W-:Y:S02]  /*b0d0*/  FMUL.FTZ R33, R33, c[0x0][0x320] ;  /* 0x0000c80021217a20 */ /* 0x000fe40000410000 */
[----:B------:R-:W-:Y:S02]  /*b0e0*/  FMUL.FTZ R34, R34, c[0x0][0x320] ;  /* 0x0000c80022227a20 */ /* 0x000fe40000410000 */
[----:B------:R-:W-:Y:S03]  /*b0f0*/  FMUL.FTZ R35, R35, c[0x0][0x320] ;  /* 0x0000c80023237a20 */ /* 0x000fe60000410000 */
[----:B------:R-:W1:Y:S10]  /*b100*/  MUFU.TANH R192, R192 ;  /* 0x000000c000c07308 */ /* 0x000e740000002400 */
[----:B------:R-:W1:Y:S10]  /*b110*/  MUFU.TANH R193, R193 ;  /* 0x000000c100c17308 */ /* 0x000e740000002400 */
[----:B------:R-:W1:Y:S01]  /*b120*/  MUFU.TANH R12, R12 ;  /* 0x0000000c000c7308 */ /* 0x000e620000002400 */
[-C--:B-----5:R-:W-:Y:S09]  /*b130*/  HMMA.16816.F32.BF16 R36, R188, R8.reuse, R36 ;  /* 0x00000008bc24723c */ /* 0x0a0ff20000041824 */
[----:B------:R-:W1:Y:S01]  /*b140*/  MUFU.TANH R13, R13 ;  /* 0x0000000d000d7308 */ /* 0x000e620000002400 */
[C---:B------:R-:W-:Y:S09]  /*b150*/  HMMA.16816.F32.BF16 R40, R164.reuse, R8, R40 ;  /* 0x00000008a428723c */ /* 0x040ff20000041828 */
[----:B------:R-:W1:Y:S01]  /*b160*/  MUFU.TANH R14, R14 ;  /* 0x0000000e000e7308 */ /* 0x000e620000002400 */
[-C--:B------:R-:W-:Y:S04]  /*b170*/  HMMA.16816.F32.BF16 R44, R164, R10.reuse, R44 ;  /* 0x0000000aa42c723c */ /* 0x080fe8000004182c */
[----:B------:R-:W-:Y:S04]  /*b180*/  FMUL.FTZ R171, R36, c[0x0][0x320] ;  /* 0x0000c80024ab7a20 */ /* 0x000fe80000410000 */
[----:B------:R-:W-:Y:S01]  /*b190*/  HMMA.16816.F32.BF16 R48, R188, R10, R48 ;  /* 0x0000000abc30723c */ /* 0x000fe20000041830 */
[----:B------:R-:W1:Y:S03]  /*b1a0*/  MUFU.TANH R16, R16 ;  /* 0x0000001000107308 */ /* 0x000e660000002400 */
[----:B------:R-:W-:Y:S02]  /*b1b0*/  FMUL.FTZ R37, R37, c[0x0][0x320] ;  /* 0x0000c80025257a20 */ /* 0x000fe40000410000 */
[----:B------:R-:W-:Y:S02]  /*b1c0*/  FMUL.FTZ R38, R38, c[0x0][0x320] ;  /* 0x0000c80026267a20 */ /* 0x000fe40000410000 */
[----:B------:R-:W-:Y:S03]  /*b1d0*/  FMUL.FTZ R167, R40, c[0x0][0x320] ;  /* 0x0000c80028a77a20 */ /* 0x000fe60000410000 */
        /* <DEDUP_REMOVED lines=14> */
[----:B------:R-:W-:Y:S07]  /*b2c0*/  FMUL.FTZ R51, R51, c[0x0][0x320] ;  /* 0x0000c80033337a20 */ /* 0x000fee0000410000 */
[----:B------:R1:W1:Y:S10]  /*b2d0*/  MUFU.TANH R196, R21 ;  /* 0x0000001500c47308 */ /* 0x0002740000002400 */
[----:B------:R1:W1:Y:S10]  /*b2e0*/  MUFU.TANH R201, R22 ;  /* 0x0000001600c97308 */ /* 0x0002740000002400 */
[----:B------:R1:W1:Y:S10]  /*b2f0*/  MUFU.TANH R199, R23 ;  /* 0x0000001700c77308 */ /* 0x0002740000002400 */
[----:B------:R-:W1:Y:S10]  /*b300*/  MUFU.TANH R202, R202 ;  /* 0x000000ca00ca7308 */ /* 0x000e740000002400 */
        /* <DEDUP_REMOVED lines=26> */
[----:B------:R1:W1:Y:S01]  /*b4b0*/  MUFU.TANH R172, R51 ;  /* 0x0000003300ac7308 */ /* 0x0002620000002400 */
[----:B------:R-:W-:-:S05]  /*b4c0*/  @!P0 BRA `(.L_x_431) ;  /* 0x0000038000008947 */ /* 0x000fca0003800000 */
[----:B--234-:R-:W-:Y:S04]  /*b4d0*/  IADD3 R6, -R239, 0x30, RZ ;  /* 0x00000030ef067810 */ /* 0x01cfe80007ffe1ff */
[----:B------:R-:W-:Y:S11]  /*b4e0*/  ISETP.GE.AND P1, PT, R6, 0x1, PT ;  /* 0x000000010600780c */ /* 0x000ff60003f26270 */
[----:B------:R-:W-:Y:S02]  /*b4f0*/  @!UPT UIADD3 URZ, URZ, URZ, URZ ;  /* 0x0000003f3f3ff290 */ /* 0x000fe4000fffe03f */
[----:B------:R-:W-:Y:S01]  /*b500*/  @P1 IMAD.MOV.U32 R8, RZ, RZ, R224 ;  /* 0x000000ffff081224 */ /* 0x000fe200078e00e0 */
[----:B------:R-:W-:Y:S01]  /*b510*/  @P1 IADD3 R5, R238, -0x1, RZ ;  /* 0xffffffffee051810 */ /* 0x000fe20007ffe0ff */
[----:B------:R-:W-:Y:S03]  /*b520*/  @P1 IMAD.MOV.U32 R9, RZ, RZ, R237 ;  /* 0x000000ffff091224 */ /* 0x000fe600078e00ed */
[----:B------:R-:W-:Y:S01]  /*b530*/  @P1 SHF.R.S32.HI R4, RZ, 0x1f, R5 ;  /* 0x0000001fff041819 */ /* 0x000fe20000011405 */
[C---:B------:R-:W-:Y:S04]  /*b540*/  @P1 IMAD.WIDE.U32 R10, R5.reuse, c[0x0][0x1e0], RZ ;  /* 0x00007800050a1a25 */ /* 0x040fe800078e00ff */
[----:B------:R-:W-:Y:S02]  /*b550*/  @P1 IMAD R4, R4, c[0x0][0x1e0], RZ ;  /* 0x0000780004041a24 */ /* 0x000fe400078e02ff */
[----:B------:R-:W-:Y:S04]  /*b560*/  @P1 IMAD.WIDE.U32 R8, R10, 0x30, R8 ;  /* 0x000000300a081825 */ /* 0x000fe800078e0008 */
[----:B------:R-:W-:Y:S02]  /*b570*/  @P1 IMAD R4, R5, c[0x0][0x1e4], R4 ;  /* 0x0000790005041a24 */ /* 0x000fe400078e0204 */
[----:B------:R-:W-:Y:S02]  /*b580*/  @P1 IMAD.SHL.U32 R5, R8, 0x2, RZ ;  /* 0x0000000208051824 */ /* 0x000fe400078e00ff */
[----:B------:R-:W-:Y:S03]  /*b590*/  @P1 IMAD.IADD R4, R11, 0x1, R4 ;  /* 0x000000010b041824 */ /* 0x000fe600078e0204 */
[----:B------:R-:W-:Y:S01]  /*b5a0*/  @P1 IADD3 R20, P2, R5, 0x40, RZ ;  /* 0x0000004005141810 */ /* 0x000fe20007f5e0ff */
[----:B------:R-:W-:Y:S03]  /*b5b0*/  @P1 IMAD R4, R4, 0x30, RZ ;  /* 0x0000003004041824 */ /* 0x000fe600078e02ff */
[----:B------:R-:W-:Y:S01]  /*b5c0*/  @P1 IADD3 R20, P0, R20, c[0x0][0x1c8], RZ ;  /* 0x0000720014141a10 */ /* 0x000fe20007f1e0ff */
[----:B------:R-:W-:Y:S05]  /*b5d0*/  @P1 IMAD.IADD R4, R9, 0x1, R4 ;  /* 0x0000000109041824 */ /* 0x000fea00078e0204 */
[----:B------:R-:W-:Y:S04]  /*b5e0*/  @P1 SHF.L.U64.HI R4, R8, 0x1, R4 ;  /* 0x0000000108041819 */ /* 0x000fe80000010204 */
[--C-:B-1----:R-:W-:Y:S02]  /*b5f0*/  @P1 IADD3.X R21, RZ, c[0x0][0x1cc], R4.reuse, P0, P2 ;  /* 0x00007300ff151a10 */ /* 0x102fe400007e4404 */
[----:B------:R-:W-:Y:S04]  /*b600*/  @P1 IADD3 R18, P2, R5, 0x80, RZ ;  /* 0x0000008005121810 */ /* 0x000fe80007f5e0ff */
[----:B------:R-:W-:Y:S04]  /*b610*/  @P1 IADD3 R18, P0, R18, c[0x0][0x1c8], RZ ;  /* 0x0000720012121a10 */ /* 0x000fe80007f1e0ff */
[----:B------:R-:W-:Y:S02]  /*b620*/  @P1 IADD3.X R19, RZ, c[0x0][0x1cc], R4, P0, P2 ;  /* 0x00007300ff131a10 */ /* 0x000fe400007e4404 */
[----:B------:R-:W-:Y:S11]  /*b630*/  ISETP.GE.AND P0, PT, R6, 0x21, PT ;  /* 0x000000210600780c */ /* 0x000ff60003f06270 */
[----:B------:R-:W-:Y:S02]  /*b640*/  @!UPT UIADD3 URZ, URZ, URZ, URZ ;  /* 0x0000003f3f3ff290 */ /* 0x000fe4000fffe03f */
[----:B------:R-:W-:Y:S04]  /*b650*/  @P0 IADD3 R9, R238, -0x1, RZ ;  /* 0xffffffffee090810 */ /* 0x000fe80007ffe0ff */
[----:B------:R-:W-:Y:S01]  /*b660*/  @P0 SHF.R.S32.HI R6, RZ, 0x1f, R9 ;  /* 0x0000001fff060819 */ /* 0x000fe20000011409 */
[C---:B------:R-:W-:Y:S04]  /*b670*/  @P0 IMAD.WIDE.U32 R24, R9.reuse, c[0x0][0x1e0], RZ ;  /* 0x0000780009180a25 */ /* 0x040fe800078e00ff */
[----:B------:R-:W-:Y:S04]  /*b680*/  @P0 IMAD R6, R6, c[0x0][0x1e0], RZ ;  /* 0x0000780006060a24 */ /* 0x000fe800078e02ff */
[----:B------:R-:W-:Y:S04]  /*b690*/  @P0 IMAD R6, R9, c[0x0][0x1e4], R6 ;  /* 0x0000790009060a24 */ /* 0x000fe800078e0206 */
[----:B------:R-:W-:Y:S02]  /*b6a0*/  @P0 IMAD.IADD R6, R25, 0x1, R6 ;  /* 0x0000000119060824 */ /* 0x000fe400078e0206 */
[----:B------:R-:W-:Y:S04]  /*b6b0*/  @P0 IMAD.WIDE.U32 R24, R24, 0x30, R228 ;  /* 0x0000003018180825 */ /* 0x000fe800078e00e4 */
[----:B------:R-:W-:Y:S01]  /*b6c0*/  @P0 IMAD R9, R6, 0x30, RZ ;  /* 0x0000003006090824 */ /* 0x000fe200078e02ff */
[-C--:B------:R-:W-:Y:S03]  /*b6d0*/  @P0 IADD3 R11, P2, R224, R24.reuse, RZ ;  /* 0x00000018e00b0210 */ /* 0x080fe60007f5e0ff */
[----:B------:R-:W-:Y:S04]  /*b6e0*/  @P0 IMAD.IADD R9, R9, 0x1, R25 ;  /* 0x0000000109090824 */ /* 0x000fe800078e0219 */
[----:B------:R-:W-:Y:S01]  /*b6f0*/  @P0 IMAD.X R6, R9, 0x1, R237, P2 ;  /* 0x0000000109060824 */ /* 0x000fe200010e06ed */
[C---:B------:R-:W-:Y:S04]  /*b700*/  @P0 LEA R22, P2, R11.reuse, c[0x0][0x1c8], 0x1 ;  /* 0x000072000b160a11 */ /* 0x040fe800078408ff */
[----:B------:R-:W-:Y:S02]  /*b710*/  @P0 LEA.HI.X R23, R11, c[0x0][0x1cc], R6, 0x1, P2 ;  /* 0x000073000b170a11 */ /* 0x000fe400010f0c06 */
[-C--:B------:R-:W-:Y:S05]  /*b720*/  @P0 IADD3 R11, P2, R243, R24.reuse, RZ ;  /* 0x00000018f30b0210 */ /* 0x080fea0007f5e0ff */
[----:B------:R-:W-:Y:S01]  /*b730*/  @P0 IMAD.X R6, R9, 0x1, R242, P2 ;  /* 0x0000000109060824 */ /* 0x000fe200010e06f2 */
[C---:B------:R-:W-:Y:S04]  /*b740*/  @P0 LEA R10, P2, R11.reuse, c[0x0][0x1c8], 0x1 ;  /* 0x000072000b0a0a11 */ /* 0x040fe800078408ff */
[----:B------:R-:W-:Y:S02]  /*b750*/  @P0 LEA.HI.X R11, R11, c[0x0][0x1cc], R6, 0x1, P2 ;  /* 0x000073000b0b0a11 */ /* 0x000fe400010f0c06 */
[----:B------:R-:W-:Y:S05]  /*b760*/  @P0 IADD3 R6, P2, R241, R24, RZ ;  /* 0x00000018f1060210 */ /* 0x000fea0007f5e0ff */
[----:B------:R-:W-:Y:S01]  /*b770*/  @P0 IMAD.X R9, R9, 0x1, R240, P2 ;  /* 0x0000000109090824 */ /* 0x000fe200010e06f0 */
[----:B------:R-:W-:Y:S04]  /*b780*/  @P1 IADD3 R24, P2, R5, c[0x0][0x1c8], RZ ;  /* 0x0000720005181a10 */ /* 0x000fe80007f5e0ff */
[----:B------:R-:W-:Y:S02]  /*b790*/  @P1 IADD3.X R25, R4, c[0x0][0x1cc], RZ, P2, !PT ;  /* 0x0000730004191a10 */ /* 0x000fe400017fe4ff */
[C---:B------:R-:W-:Y:S03]  /*b7a0*/  @P0 LEA R4, P2, R6.reuse, c[0x0][0x1c8], 0x1 ;  /* 0x0000720006040a11 */ /* 0x040fe600078408ff */
[----:B------:R-:W-:Y:S01]  /*b7b0*/  @!PT LDS RZ, [RZ] ;  /* 0x00000000fffff984 */ /* 0x000fe20000000800 */
[----:B------:R-:W-:Y:S01]  /*b7c0*/  @!PT LDS RZ, [RZ] ;  /* 0x00000000fffff984 */ /* 0x000fe20000000800 */
[----:B------:R-:W-:Y:S01]  /*b7d0*/  @!PT LDS RZ, [RZ] ;  /* 0x00000000fffff984 */ /* 0x000fe20000000800 */
[----:B------:R1:W-:Y:S01]  /*b7e0*/  @P1 LDGSTS.E.BYPASS.LTC128B.128 [R218+0x2500], [R24.64], !P6 ;  /* 0x0250000018da1fae */ /* 0x0003e2000f101d4c */
[----:B------:R-:W-:Y:S06]  /*b7f0*/  @P0 LEA.HI.X R5, R6, c[0x0][0x1cc], R9, 0x1, P2 ;  /* 0x0000730006050a11 */ /* 0x000fec00010f0c09 */
[----:B------:R1:W-:Y:S07]  /*b800*/  @P1 LDGSTS.E.BYPASS.LTC128B.128 [R218+0x3100], [R20.64], !P5 ;  /* 0x0310000014da1fae */ /* 0x0003ee000e901d4c */
[----:B------:R1:W-:Y:S07]  /*b810*/  @P1 LDGSTS.E.BYPASS.LTC128B.128 [R218+0x3d00], [R18.64], !P4 ;  /* 0x03d0000012da1fae */ /* 0x0003ee000e101d4c */
[----:B------:R1:W-:Y:S07]  /*b820*/  @P0 LDGSTS.E.BYPASS.LTC128B.128 [R218+0x2d00], [R22.64], !P6 ;  /* 0x02d0000016da0fae */ /* 0x0003ee000f101d4c */
[----:B------:R1:W-:Y:S07]  /*b830*/  @P0 LDGSTS.E.BYPASS.LTC128B.128 [R218+0x3900], [R10.64], !P5 ;  /* 0x039000000ada0fae */ /* 0x0003ee000e901d4c */
[----:B------:R1:W-:Y:S02]  /*b840*/  @P0 LDGSTS.E.BYPASS.LTC128B.128 [R218+0x4500], [R4.64], !P4 ;  /* 0x0450000004da0fae */ /* 0x0003e4000e101d4c */
.L_x_431:
[----:B-1234-:R-:W-:Y:S01]  /*b850*/  FMNMX.FTZ R5, R182, R3, !PT ;  /* 0x00000003b6057209 */ /* 0x01efe20007810000 */
[----:B------:R-:W-:Y:S01]  /*b860*/  LDSM.16.MT88.4 R36, [R212+0x100] ;  /* 0x00010000d424783b */ /* 0x000fe20000004200 */
        /* <DEDUP_REMOVED lines=31> */
[----:B------:R-:W-:Y:S01]  /*ba60*/  SHFL.BFLY PT, R0, R21, 0x2, 0x1f ;  /* 0x0c401f0015007f89 */ /* 0x000fe200000e0000 */
[----:B------:R-:W-:Y:S02]  /*ba70*/  FMNMX.FTZ R5, R167, R2, !PT ;  /* 0x00000002a7057209 */ /* 0x000fe40007810000 */
[----:B------:R-:W-:Y:S02]  /*ba80*/  FMNMX.FTZ R19, R172, R9, !PT ;  /* 0x00000009ac137209 */ /* 0x000fe40007810000 */
[----:B------:R-:W-:Y:S02]  /*ba90*/  FMNMX.FTZ R5, R166, R5, !PT ;  /* 0x00000005a6057209 */ /* 0x000fe40007810000 */
[----:B------:R-:W-:Y:S01]  /*baa0*/  ISETP.GT.AND P0, PT, R238, UR4, PT ;  /* 0x00000004ee007c0c */ /* 0x000fe2000bf04270 */
[----:B------:R-:W-:Y:S01]  /*bab0*/  SHFL.BFLY PT, R2, R19, 0x2, 0x1f ;  /* 0x0c401f0013027f89 */ /* 0x000fe200000e0000 */
[----:B------:R-:W-:Y:S02]  /*bac0*/  FMNMX.FTZ R8, R162, R5, !PT ;  /* 0x00000005a2087209 */ /* 0x000fe40007810000 */
[----:B------:R-:W-:Y:S02]  /*bad0*/  IADD3 R238, R238, -0x1, RZ ;  /* 0xffffffffeeee7810 */ /* 0x000fe40007ffe0ff */
[----:B------:R-:W-:Y:S05]  /*bae0*/  FMNMX.FTZ R4, R165, R8, !PT ;  /* 0x00000008a5047209 */ /* 0x000fea0007810000 */
[----:B------:R-:W1:Y:S02]  /*baf0*/  SHFL.BFLY PT, R9, R4, 0x2, 0x1f ;  /* 0x0c401f0004097f89 */ /* 0x000e6400000e0000 */
[----:B-1----:R-:W-:Y:S02]  /*bb00*/  FMNMX.FTZ R9, R4, R9, !PT ;  /* 0x0000000904097209 */ /* 0x002fe40007810000 */
[----:B------:R-:W-:Y:S02]  /*bb10*/  FMNMX.FTZ R6, R21, R0, !PT ;  /* 0x0000000015067209 */ /* 0x000fe40007810000 */
[----:B------:R-:W-:Y:S02]  /*bb20*/  FMNMX.FTZ R0, R7, R152, !PT ;  /* 0x0000009807007209 */ /* 0x000fe40007810000 */
[----:B------:R-:W-:Y:S01]  /*bb30*/  SHFL.BFLY PT, R4, R9, 0x1, 0x1f ;  /* 0x0c201f0009047f89 */ /* 0x000fe200000e0000 */
[----:B------:R-:W-:Y:S02]  /*bb40*/  FMNMX.FTZ R11, R19, R2, !PT ;  /* 0x00000002130b7209 */ /* 0x000fe40007810000 */
[----:B------:R-:W-:Y:S04]  /*bb50*/  FMNMX.FTZ R21, R197, R0, !PT ;  /* 0x00000000c5157209 */ /* 0x000fe80007810000 */
[----:B------:R-:W-:Y:S01]  /*bb60*/  FMNMX.FTZ R0, R12, R21, !PT ;  /* 0x000000150c007209 */ /* 0x000fe20007810000 */
[----:B------:R-:W1:Y:S03]  /*bb70*/  SHFL.BFLY PT, R5, R6, 0x1, 0x1f ;  /* 0x0c201f0006057f89 */ /* 0x000e6600000e0000 */
[----:B------:R-:W-:Y:S04]  /*bb80*/  FMNMX.FTZ R19, R13, R0, !PT ;  /* 0x000000000d137209 */ /* 0x000fe80007810000 */
[----:B------:R-:W-:Y:S01]  /*bb90*/  FMNMX.FTZ R0, R248, R19, !PT ;  /* 0x00000013f8007209 */ /* 0x000fe20007810000 */
[----:B------:R-:W2:Y:S03]  /*bba0*/  SHFL.BFLY PT, R2, R11, 0x1, 0x1f ;  /* 0x0c201f000b027f89 */ /* 0x000ea600000e0000 */
[----:B------:R-:W-:Y:S04]  /*bbb0*/  FMNMX.FTZ R0, R251, R0, !PT ;  /* 0x00000000fb007209 */ /* 0x000fe80007810000 */
[----:B------:R-:W-:Y:S01]  /*bbc0*/  FMNMX.FTZ R0, R179, R0, !PT ;  /* 0x00000000b3007209 */ /* 0x000fe20007810000 */
[----:B------:R-:W-:Y:S01]  /*bbd0*/  LDSM.16.MT88.4 R20, [R214+0x100] ;  /* 0x00010000d614783b */ /* 0x000fe20000004200 */
[----:B-1----:R-:W-:Y:S02]  /*bbe0*/  FMNMX.FTZ R3, R6, R5, !PT ;  /* 0x0000000506037209 */ /* 0x002fe40007810000 */
[----:B------:R-:W-:Y:S03]  /*bbf0*/  FMNMX.FTZ R5, R177, R0, !PT ;  /* 0x00000000b1057209 */ /* 0x000fe60007810000 */
[C---:B------:R-:W-:Y:S01]  /*bc00*/  FADD.FTZ R0, -R3.reuse, R148 ;  /* 0x0000009403007221 */ /* 0x040fe20000010100 */
[----:B------:R-:W-:Y:S01]  /*bc10*/  FMNMX.FTZ R6, R164, R5, !PT ;  /* 0x00000005a4067209 */ /* 0x000fe20007810000 */
[----:B------:R-:W-:Y:S01]  /*bc20*/  FMUL.FTZ R159, R3, c[0x0][0x2d0] ;  /* 0x0000b400039f7a20 */ /* 0x000fe20000410000 */
[----:B--2---:R-:W-:Y:S01]  /*bc30*/  FMNMX.FTZ R2, R11, R2, !PT ;  /* 0x000000020b027209 */ /* 0x004fe20007810000 */
[----:B------:R-:W-:Y:S01]  /*bc40*/  FMUL.FTZ R151, R0, c[0x0][0x2d0] ;  /* 0x0000b40000977a20 */ /* 0x000fe20000410000 */
[----:B------:R-:W-:Y:S01]  /*bc50*/  FMNMX.FTZ R0, R163, R6, !PT ;  /* 0x00000006a3007209 */ /* 0x000fe20007810000 */
[----:B------:R-:W-:Y:S02]  /*bc60*/  FFMA.FTZ R181, R182, c[0x0][0x2d0], -R159 ;  /* 0x0000b400b6b57a23 */ /* 0x000fe4000001089f */
[C---:B------:R-:W-:Y:S01]  /*bc70*/  FADD.FTZ R6, -R2.reuse, R153 ;  /* 0x0000009902067221 */ /* 0x040fe20000010100 */
[----:B------:R-:W-:Y:S01]  /*bc80*/  FMNMX.FTZ R5, R155, R0, !PT ;  /* 0x000000009b057209 */ /* 0x000fe20007810000 */
[----:B------:R-:W-:Y:S01]  /*bc90*/  FMUL.FTZ R158, R2, c[0x0][0x2d0] ;  /* 0x0000b400029e7a20 */ /* 0x000fe20000410000 */
[----:B------:R-:W-:Y:S01]  /*bca0*/  FMNMX.FTZ R0, R9, R4, !PT ;  /* 0x0000000409007209 */ /* 0x000fe20007810000 */
[----:B------:R-:W-:Y:S01]  /*bcb0*/  FMUL.FTZ R150, R6, c[0x0][0x2d0] ;  /* 0x0000b40006967a20 */ /* 0x000fe20000410000 */
[----:B------:R-:W-:Y:S01]  /*bcc0*/  FMNMX.FTZ R4, R154, R5, !PT ;  /* 0x000000059a047209 */ /* 0x000fe20007810000 */
[----:B------:R-:W-:Y:S01]  /*bcd0*/  FFMA.FTZ R180, R180, c[0x0][0x2d0], -R159 ;  /* 0x0000b400b4b47a23 */ /* 0x000fe2000001089f */
[----:B------:R-:W1:Y:S01]  /*bce0*/  MUFU.EX2 R151, R151 ;  /* 0x0000009700977308 */ /* 0x000e620000000800 */
[----:B------:R-:W-:Y:S02]  /*bcf0*/  FADD.FTZ R6, -R0, R149 ;  /* 0x0000009500067221 */ /* 0x000fe40000010100 */
[----:B------:R-:W2:Y:S01]  /*bd00*/  SHFL.BFLY PT, R5, R4, 0x2, 0x1f ;  /* 0x0c401f0004057f89 */ /* 0x000ea200000e0000 */
[--C-:B------:R-:W-:Y:S02]  /*bd10*/  FFMA.FTZ R184, R185, c[0x0][0x2d0], -R158.reuse ;  /* 0x0000b400b9b87a23 */ /* 0x100fe4000001089e */
[----:B------:R-:W-:Y:S02]  /*bd20*/  FMUL.FTZ R149, R6, c[0x0][0x2d0] ;  /* 0x0000b40006957a20 */ /* 0x000fe40000410000 */
[--C-:B------:R-:W-:Y:S02]  /*bd30*/  FFMA.FTZ R183, R183, c[0x0][0x2d0], -R158.reuse ;  /* 0x0000b400b7b77a23 */ /* 0x100fe4000001089e */
[--C-:B------:R-:W-:Y:S01]  /*bd40*/  FFMA.FTZ R186, R14, c[0x0][0x2d0], -R159.reuse ;  /* 0x0000b4000eba7a23 */ /* 0x100fe2000001089f */
[----:B------:R-:W3:Y:S01]  /*bd50*/  MUFU.EX2 R150, R150 ;  /* 0x0000009600967308 */ /* 0x000ee20000000800 */
[--C-:B------:R-:W-:Y:S02]  /*bd60*/  FFMA.FTZ R185, R16, c[0x0][0x2d0], -R159.reuse ;  /* 0x0000b40010b97a23 */ /* 0x100fe4000001089f */
[--C-:B------:R-:W-:Y:S02]  /*bd70*/  FFMA.FTZ R182, R17, c[0x0][0x2d0], -R158.reuse ;  /* 0x0000b40011b67a23 */ /* 0x100fe4000001089e */
[----:B------:R-:W-:Y:S02]  /*bd80*/  FFMA.FTZ R187, R15, c[0x0][0x2d0], -R158 ;  /* 0x0000b4000fbb7a23 */ /* 0x000fe4000001089e */
[----:B------:R-:W-:Y:S02]  /*bd90*/  FMUL.FTZ R157, R0, c[0x0][0x2d0] ;  /* 0x0000b400009d7a20 */ /* 0x000fe40000410000 */
[----:B------:R-:W-:Y:S01]  /*bda0*/  FFMA.FTZ R171, R171, c[0x0][0x2d0], -R159 ;  /* 0x0000b400abab7a23 */ /* 0x000fe2000001089f */
[----:B------:R-:W-:Y:S01]  /*bdb0*/  MUFU.EX2 R181, R181 ;  /* 0x000000b500b57308 */ /* 0x000fe20000000800 */
[--C-:B------:R-:W-:Y:S02]  /*bdc0*/  FFMA.FTZ R195, R192, c[0x0][0x2d0], -R157.reuse ;  /* 0x0000b400c0c37a23 */ /* 0x100fe4000001089d */
[--C-:B------:R-:W-:Y:S02]  /*bdd0*/  FFMA.FTZ R192, R252, c[0x0][0x2d0], -R157.reuse ;  /* 0x0000b400fcc07a23 */ /* 0x100fe4000001089d */
[--C-:B------:R-:W-:Y:S01]  /*bde0*/  FFMA.FTZ R193, R193, c[0x0][0x2d0], -R157.reuse ;  /* 0x0000b400c1c17a23 */ /* 0x100fe2000001089d */
[----:B--2---:R-:W-:Y:S01]  /*bdf0*/  FMNMX.FTZ R6, R4, R5, !PT ;  /* 0x0000000504067209 */ /* 0x004fe20007810000 */
[--C-:B------:R-:W-:Y:S02]  /*be00*/  FFMA.FTZ R190, R161, c[0x0][0x2d0], -R157.reuse ;  /* 0x0000b400a1be7a23 */ /* 0x100fe4000001089d */
[C---:B-1----:R-:W-:Y:S01]  /*be10*/  FMUL.FTZ R5, R151.reuse, R145 ;  /* 0x0000009197057220 */ /* 0x042fe20000410000 */
[----:B------:R-:W-:Y:S01]  /*be20*/  MUFU.EX2 R180, R180 ;  /* 0x000000b400b47308 */ /* 0x000fe20000000800 */
[----:B------:R-:W1:Y:S01]  /*be30*/  SHFL.BFLY PT, R153, R6, 0x1, 0x1f ;  /* 0x0c201f0006997f89 */ /* 0x000e6200000e0000 */
[C---:B------:R-:W-:Y:S02]  /*be40*/  FMUL.FTZ R16, R151.reuse, R132 ;  /* 0x0000008497107220 */ /* 0x040fe40000410000 */
[C---:B------:R-:W-:Y:S02]  /*be50*/  FMUL.FTZ R17, R151.reuse, R133 ;  /* 0x0000008597117220 */ /* 0x040fe40000410000 */
[C---:B---3--:R-:W-:Y:S02]  /*be60*/  FMUL.FTZ R18, R150.reuse, R134 ;  /* 0x0000008696127220 */ /* 0x048fe40000410000 */
[C---:B------:R-:W-:Y:S02]  /*be70*/  FMUL.FTZ R19, R150.reuse, R135 ;  /* 0x0000008796137220 */ /* 0x040fe40000410000 */
[----:B------:R-:W-:Y:S01]  /*be80*/  MUFU.EX2 R184, R184 ;  /* 0x000000b800b87308 */ /* 0x000fe20000000800 */
[----:B------:R-:W-:Y:S01]  /*be90*/  LDSM.16.MT88.4 R132, [R214+0x900] ;  /* 0x00090000d684783b */ /* 0x000fe20000004200 */
[C---:B------:R-:W-:Y:S02]  /*bea0*/  FMUL.FTZ R32, R151.reuse, R116 ;  /* 0x0000007497207220 */ /* 0x040fe40000410000 */
[C---:B------:R-:W-:Y:S02]  /*beb0*/  FMUL.FTZ R33, R151.reuse, R117 ;  /* 0x0000007597217220 */ /* 0x040fe40000410000 */
[C---:B------:R-:W-:Y:S02]  /*bec0*/  FMUL.FTZ R34, R150.reuse, R118 ;  /* 0x0000007696227220 */ /* 0x040fe40000410000 */
[----:B------:R-:W-:Y:S02]  /*bed0*/  FMUL.FTZ R35, R150, R119 ;  /* 0x0000007796237220 */ /* 0x000fe40000410000 */
[----:B------:R-:W2:Y:S01]  /*bee0*/  MUFU.EX2 R183, R183 ;  /* 0x000000b700b77308 */ /* 0x000ea20000000800 */
[----:B------:R-:W-:Y:S01]  /*bef0*/  LDSM.16.MT88.4 R116, [R214+0x1100] ;  /* 0x00110000d674783b */ /* 0x000fe20000004200 */
[C---:B------:R-:W-:Y:S02]  /*bf00*/  FMUL.FTZ R48, R151.reuse, R100 ;  /* 0x0000006497307220 */ /* 0x040fe40000410000 */
[----:B------:R-:W-:Y:S01]  /*bf10*/  FMUL.FTZ R49, R151, R101 ;  /* 0x0000006597317220 */ /* 0x000fe20000410000 */
[----:B-1----:R-:W-:Y:S01]  /*bf20*/  FMNMX.FTZ R153, R6, R153, !PT ;  /* 0x0000009906997209 */ /* 0x002fe20007810000 */
[C---:B------:R-:W-:Y:S02]  /*bf30*/  FMUL.FTZ R6, R150.reuse, R146 ;  /* 0x0000009296067220 */ /* 0x040fe40000410000 */
[----:B------:R-:W-:Y:S02]  /*bf40*/  FMUL.FTZ R50, R150, R102 ;  /* 0x0000006696327220 */ /* 0x000fe40000410000 */
[C---:B------:R-:W-:Y:S01]  /*bf50*/  FMUL.FTZ R156, R153.reuse, c[0x0][0x2d0] ;  /* 0x0000b400999c7a20 */ /* 0x040fe20000410000 */
[----:B------:R-:W-:Y:S01]  /*bf60*/  MUFU.EX2 R186, R186 ;  /* 0x000000ba00ba7308 */ /* 0x000fe20000000800 */
[----:B------:R-:W-:Y:S02]  /*bf70*/  FADD.FTZ R4, -R153, R152 ;  /* 0x0000009899047221 */ /* 0x000fe40000010100 */
[--C-:B------:R-:W-:Y:S02]  /*bf80*/  FFMA.FTZ R188, R197, c[0x0][0x2d0], -R156.reuse ;  /* 0x0000b400c5bc7a23 */ /* 0x100fe4000001089c */
[----:B------:R-:W-:Y:S02]  /*bf90*/  FMUL.FTZ R148, R4, c[0x0][0x2d0] ;  /* 0x0000b40004947a20 */ /* 0x000fe40000410000 */
[--C-:B------:R-:W-:Y:S02]  /*bfa0*/  FFMA.FTZ R189, R12, c[0x0][0x2d0], -R156.reuse ;  /* 0x0000b4000cbd7a23 */ /* 0x100fe4000001089c */
[--C-:B------:R-:W-:Y:S01]  /*bfb0*/  FFMA.FTZ R191, R7, c[0x0][0x2d0], -R156.reuse ;  /* 0x0000b40007bf7a23 */ /* 0x100fe2000001089c */
[----:B------:R-:W1:Y:S01]  /*bfc0*/  MUFU.EX2 R185, R185 ;  /* 0x000000b900b97308 */ /* 0x000e620000000800 */
[--C-:B------:R-:W-:Y:S01]  /*bfd0*/  FFMA.FTZ R152, R13, c[0x0][0x2d0], -R156.reuse ;  /* 0x0000b4000d987a23 */ /* 0x100fe2000001089c */
[----:B--2---:R-:W-:Y:S01]  /*bfe0*/  F2FP.BF16.PACK_AB R145, R183, R184 ;  /* 0x000000b8b791723e */ /* 0x004fe200000010ff */
[----:B------:R-:W-:Y:S01]  /*bff0*/  FMUL.FTZ R4, R151, R144 ;  /* 0x0000009097047220 */ /* 0x000fe20000410000 */
[----:B------:R-:W-:Y:S01]  /*c000*/  F2FP.BF16.PACK_AB R144, R180, R181 ;  /* 0x000000b5b490723e */ /* 0x000fe200000010ff */
[C---:B------:R-:W-:Y:S02]  /*c010*/  FMUL.FTZ R7, R150.reuse, R147 ;  /* 0x0000009396077220 */ /* 0x040fe40000410000 */
[----:B------:R-:W-:Y:S03]  /*c020*/  FMUL.FTZ R51, R150, R103 ;  /* 0x0000006796337220 */ /* 0x000fe60000410000 */
[----:B------:R-:W-:Y:S01]  /*c030*/  MUFU.EX2 R182, R182 ;  /* 0x000000b600b67308 */ /* 0x000fe20000000800 */
[----:B------:R-:W-:Y:S01]  /*c040*/  LDSM.16.MT88.4 R100, [R214+0x1900] ;  /* 0x00190000d664783b */ /* 0x000fe20000004200 */
[----:B------:R-:W-:Y:S02]  /*c050*/  FFMA.FTZ R252, R178, c[0x0][0x2d0], -R157 ;  /* 0x0000b400b2fc7a23 */ /* 0x000fe4000001089d */
[--C-:B------:R-:W-:Y:S02]  /*c060*/  FFMA.FTZ R179, R179, c[0x0][0x2d0], -R156.reuse ;  /* 0x0000b400b3b37a23 */ /* 0x100fe4000001089c */
[----:B------:R-:W-:Y:S02]  /*c070*/  FFMA.FTZ R177, R177, c[0x0][0x2d0], -R156 ;  /* 0x0000b400b1b17a23 */ /* 0x000fe4000001089c */
[--C-:B------:R-:W-:Y:S02]  /*c080*/  FFMA.FTZ R170, R170, c[0x0][0x2d0], -R159.reuse ;  /* 0x0000b400aaaa7a23 */ /* 0x100fe4000001089f */
[----:B------:R-:W2:Y:S01]  /*c090*/  MUFU.EX2 R187, R187 ;  /* 0x000000bb00bb7308 */ /* 0x000ea20000000800 */
[--C-:B------:R-:W-:Y:S02]  /*c0a0*/  FFMA.FTZ R169, R169, c[0x0][0x2d0], -R158.reuse ;  /* 0x0000b400a9a97a23 */ /* 0x100fe4000001089e */
[--C-:B------:R-:W-:Y:S01]  /*c0b0*/  FFMA.FTZ R168, R168, c[0x0][0x2d0], -R158.reuse ;  /* 0x0000b400a8a87a23 */ /* 0x100fe2000001089e */
[----:B-1----:R-:W-:Y:S01]  /*c0c0*/  F2FP.BF16.PACK_AB R146, R185, R186 ;  /* 0x000000bab992723e */ /* 0x002fe200000010ff */
[----:B------:R-:W-:Y:S02]  /*c0d0*/  FFMA.FTZ R175, R175, c[0x0][0x2d0], -R159 ;  /* 0x0000b400afaf7a23 */ /* 0x000fe4000001089f */
[----:B------:R-:W-:Y:S02]  /*c0e0*/  FFMA.FTZ R173, R173, c[0x0][0x2d0], -R158 ;  /* 0x0000b400adad7a23 */ /* 0x000fe4000001089e */
[--C-:B------:R-:W-:Y:S01]  /*c0f0*/  FFMA.FTZ R167, R167, c[0x0][0x2d0], -R157.reuse ;  /* 0x0000b400a7a77a23 */ /* 0x100fe2000001089d */
[----:B------:R-:W1:Y:S01]  /*c100*/  MUFU.EX2 R149, R149 ;  /* 0x0000009500957308 */ /* 0x000e620000000800 */
[----:B------:R-:W-:Y:S02]  /*c110*/  FFMA.FTZ R166, R166, c[0x0][0x2d0], -R157 ;  /* 0x0000b400a6a67a23 */ /* 0x000fe4000001089d */
[----:B------:R-:W-:Y:S02]  /*c120*/  FFMA.FTZ R164, R164, c[0x0][0x2d0], -R156 ;  /* 0x0000b400a4a47a23 */ /* 0x000fe4000001089c */
[C---:B------:R-:W-:Y:S02]  /*c130*/  FMUL.FTZ R52, R151.reuse, R52 ;  /* 0x0000003497347220 */ /* 0x040fe40000410000 */
[C---:B------:R-:W-:Y:S02]  /*c140*/  FMUL.FTZ R53, R151.reuse, R53 ;  /* 0x0000003597357220 */ /* 0x040fe40000410000 */
[C---:B------:R-:W-:Y:S01]  /*c150*/  FMUL.FTZ R54, R150.reuse, R54 ;  /* 0x0000003696367220 */ /* 0x040fe20000410000 */
[----:B------:R-:W3:Y:S01]  /*c160*/  MUFU.EX2 R148, R148 ;  /* 0x0000009400947308 */ /* 0x000ee20000000800 */
[C---:B------:R-:W-:Y:S02]  /*c170*/  FMUL.FTZ R55, R150.reuse, R55 ;  /* 0x0000003796377220 */ /* 0x040fe40000410000 */
[----:B------:R-:W-:Y:S01]  /*c180*/  FMUL.FTZ R64, R151, R64 ;  /* 0x0000004097407220 */ /* 0x000fe20000410000 */
[----:B--2---:R-:W-:Y:S01]  /*c190*/  F2FP.BF16.PACK_AB R147, R187, R182 ;  /* 0x000000b6bb93723e */ /* 0x004fe200000010ff */
[----:B------:R-:W-:Y:S02]  /*c1a0*/  FMUL.FTZ R65, R151, R65 ;  /* 0x0000004197417220 */ /* 0x000fe40000410000 */
[C---:B------:R-:W-:Y:S02]  /*c1b0*/  FMUL.FTZ R66, R150.reuse, R66 ;  /* 0x0000004296427220 */ /* 0x040fe40000410000 */
[----:B------:R-:W-:Y:S01]  /*c1c0*/  FMUL.FTZ R67, R150, R67 ;  /* 0x0000004396437220 */ /* 0x000fe20000410000 */
[----:B------:R-:W-:Y:S01]  /*c1d0*/  MUFU.EX2 R195, R195 ;  /* 0x000000c300c37308 */ /* 0x000fe20000000800 */
[-C--:B------:R-:W-:Y:S05]  /*c1e0*/  HMMA.16816.F32.BF16 R4, R144, R20.reuse, R4 ;  /* 0x000000149004723c */ /* 0x080fea0000041804 */
[C---:B-1----:R-:W-:Y:S02]  /*c1f0*/  FMUL.FTZ R8, R149.reuse, R140 ;  /* 0x0000008c95087220 */ /* 0x042fe40000410000 */
[C---:B------:R-:W-:Y:S02]  /*c200*/  FMUL.FTZ R9, R149.reuse, R141 ;  /* 0x0000008d95097220 */ /* 0x040fe40000410000 */
[----:B------:R-:W1:Y:S03]  /*c210*/  MUFU.EX2 R192, R192 ;  /* 0x000000c000c07308 */ /* 0x000e660000000800 */
[C---:B------:R-:W-:Y:S02]  /*c220*/  FMUL.FTZ R12, R149.reuse, R136 ;  /* 0x00000088950c7220 */ /* 0x040fe40000410000 */
[C---:B---3--:R-:W-:Y:S02]  /*c230*/  FMUL.FTZ R10, R148.reuse, R142 ;  /* 0x0000008e940a7220 */ /* 0x048fe40000410000 */
[C---:B------:R-:W-:Y:S02]  /*c240*/  FMUL.FTZ R11, R148.reuse, R143 ;  /* 0x0000008f940b7220 */ /* 0x040fe40000410000 */
[C---:B------:R-:W-:Y:S01]  /*c250*/  FMUL.FTZ R14, R148.reuse, R138 ;  /* 0x0000008a940e7220 */ /* 0x040fe20000410000 */
[----:B------:R-:W-:Y:S01]  /*c260*/  MUFU.EX2 R193, R193 ;  /* 0x000000c100c17308 */ /* 0x000fe20000000800 */
[C---:B------:R-:W-:Y:S02]  /*c270*/  FMUL.FTZ R15, R148.reuse, R139 ;  /* 0x0000008b940f7220 */ /* 0x040fe40000410000 */
[C---:B------:R-:W-:Y:S02]  /*c280*/  FMUL.FTZ R13, R149.reuse, R137 ;  /* 0x00000089950d7220 */ /* 0x040fe40000410000 */
[C---:B------:R-:W-:Y:S02]  /*c290*/  FMUL.FTZ R40, R149.reuse, R108 ;  /* 0x0000006c95287220 */ /* 0x040fe40000410000 */
[C---:B------:R-:W-:Y:S02]  /*c2a0*/  FMUL.FTZ R41, R149.reuse, R109 ;  /* 0x0000006d95297220 */ /* 0x040fe40000410000 */
[C---:B------:R-:W-:Y:S01]  /*c2b0*/  FMUL.FTZ R42, R148.reuse, R110 ;  /* 0x0000006e942a7220 */ /* 0x040fe20000410000 */
[----:B------:R-:W2:Y:S01]  /*c2c0*/  MUFU.EX2 R190, R190 ;  /* 0x000000be00be7308 */ /* 0x000ea20000000800 */
[----:B------:R-:W-:Y:S02]  /*c2d0*/  FMUL.FTZ R43, R148, R111 ;  /* 0x0000006f942b7220 */ /* 0x000fe40000410000 */
[----:B------:R-:W-:Y:S01]  /*c2e0*/  LDSM.16.MT88.4 R108, [R214+0x500] ;  /* 0x00050000d66c783b */ /* 0x000fe20000004200 */
[----:B-1----:R-:W-:Y:S01]  /*c2f0*/  F2FP.BF16.PACK_AB R140, R192, R195 ;  /* 0x000000c3c08c723e */ /* 0x002fe200000010ff */
[C---:B------:R-:W-:Y:S02]  /*c300*/  FMUL.FTZ R44, R149.reuse, R104 ;  /* 0x00000068952c7220 */ /* 0x040fe40000410000 */
[C---:B------:R-:W-:Y:S02]  /*c310*/  FMUL.FTZ R45, R149.reuse, R105 ;  /* 0x00000069952d7220 */ /* 0x040fe40000410000 */
[C---:B------:R-:W-:Y:S01]  /*c320*/  FMUL.FTZ R46, R148.reuse, R106 ;  /* 0x0000006a942e7220 */ /* 0x040fe20000410000 */
[----:B------:R-:W-:Y:S01]  /*c330*/  MUFU.EX2 R191, R191 ;  /* 0x000000bf00bf7308 */ /* 0x000fe20000000800 */
[C---:B------:R-:W-:Y:S02]  /*c340*/  FMUL.FTZ R47, R148.reuse, R107 ;  /* 0x0000006b942f7220 */ /* 0x040fe40000410000 */
[----:B------:R-:W-:Y:S01]  /*c350*/  LDSM.16.MT88.4 R104, [R212+0x1900] ;  /* 0x00190000d468783b */ /* 0x000fe20000004200 */
[C---:B------:R-:W-:Y:S02]  /*c360*/  FMUL.FTZ R24, R149.reuse, R124 ;  /* 0x0000007c95187220 */ /* 0x040fe40000410000 */
[C---:B------:R-:W-:Y:S02]  /*c370*/  FMUL.FTZ R25, R149.reuse, R125 ;  /* 0x0000007d95197220 */ /* 0x040fe40000410000 */
[C---:B------:R-:W-:Y:S02]  /*c380*/  FMUL.FTZ R26, R148.reuse, R126 ;  /* 0x0000007e941a7220 */ /* 0x040fe40000410000 */
[----:B------:R-:W1:Y:S01]  /*c390*/  MUFU.EX2 R188, R188 ;  /* 0x000000bc00bc7308 */ /* 0x000e620000000800 */
[----:B------:R-:W-:Y:S02]  /*c3a0*/  FMUL.FTZ R27, R148, R127 ;  /* 0x0000007f941b7220 */ /* 0x000fe40000410000 */
[C---:B------:R-:W-:Y:S01]  /*c3b0*/  FMUL.FTZ R28, R149.reuse, R120 ;  /* 0x00000078951c7220 */ /* 0x040fe20000410000 */
[----:B--2---:R-:W-:Y:S01]  /*c3c0*/  F2FP.BF16.PACK_AB R142, R190, R193 ;  /* 0x000000c1be8e723e */ /* 0x004fe200000010ff */
[C---:B------:R-:W-:Y:S02]  /*c3d0*/  FMUL.FTZ R29, R149.reuse, R121 ;  /* 0x00000079951d7220 */ /* 0x040fe40000410000 */
        /* <DEDUP_REMOVED lines=10> */
[----:B------:R-:W-:Y:S01]  /*c480*/  FMUL.FTZ R62, R148, R62 ;  /* 0x0000003e943e7220 */ /* 0x000fe20000410000 */
[----:B-1----:R-:W-:Y:S01]  /*c490*/  F2FP.BF16.PACK_AB R141, R188, R191 ;  /* 0x000000bfbc8d723e */ /* 0x002fe200000010ff */
[----:B------:R-:W-:Y:S02]  /*c4a0*/  FMUL.FTZ R63, R148, R63 ;  /* 0x0000003f943f7220 */ /* 0x000fe40000410000 */
[--C-:B------:R-:W-:Y:S02]  /*c4b0*/  FFMA.FTZ R194, R194, c[0x0][0x2d0], -R159.reuse ;  /* 0x0000b400c2c27a23 */ /* 0x100fe4000001089f */
[--C-:B------:R-:W-:Y:S01]  /*c4c0*/  FFMA.FTZ R197, R196, c[0x0][0x2d0], -R159.reuse ;  /* 0x0000b400c4c57a23 */ /* 0x100fe2000001089f */
[----:B------:R-:W-:Y:S01]  /*c4d0*/  MUFU.EX2 R124, R179 ;  /* 0x000000b3007c7308 */ /* 0x000fe20000000800 */
[--C-:B------:R-:W-:Y:S02]  /*c4e0*/  FFMA.FTZ R196, R201, c[0x0][0x2d0], -R158.reuse ;  /* 0x0000b400c9c47a23 */ /* 0x100fe4000001089e */
[--C-:B------:R-:W-:Y:S02]  /*c4f0*/  FFMA.FTZ R199, R199, c[0x0][0x2d0], -R158.reuse ;  /* 0x0000b400c7c77a23 */ /* 0x100fe4000001089e */
[--C-:B------:R-:W-:Y:S02]  /*c500*/  FFMA.FTZ R198, R198, c[0x0][0x2d0], -R159.reuse ;  /* 0x0000b400c6c67a23 */ /* 0x100fe4000001089f */
[--C-:B------:R-:W-:Y:S02]  /*c510*/  FFMA.FTZ R201, R200, c[0x0][0x2d0], -R159.reuse ;  /* 0x0000b400c8c97a23 */ /* 0x100fe4000001089f */
[----:B------:R-:W-:Y:S01]  /*c520*/  FFMA.FTZ R159, R174, c[0x0][0x2d0], -R159 ;  /* 0x0000b400ae9f7a23 */ /* 0x000fe2000001089f */
[----:B------:R1:W-:Y:S01]  /*c530*/  MUFU.EX2 R125, R177 ;  /* 0x000000b1007d7308 */ /* 0x0003e20000000800 */
[--C-:B------:R-:W-:Y:S02]  /*c540*/  FFMA.FTZ R200, R249, c[0x0][0x2d0], -R158.reuse ;  /* 0x0000b400f9c87a23 */ /* 0x100fe4000001089e */
[--C-:B------:R-:W-:Y:S01]  /*c550*/  FFMA.FTZ R203, R203, c[0x0][0x2d0], -R158.reuse ;  /* 0x0000b400cbcb7a23 */ /* 0x100fe2000001089e */
[----:B--2---:R-:W-:Y:S01]  /*c560*/  F2FP.BF16.PACK_AB R143, R152, R189 ;  /* 0x000000bd988f723e */ /* 0x004fe200000010ff */
[----:B------:R-:W-:Y:S02]  /*c570*/  FFMA.FTZ R158, R172, c[0x0][0x2d0], -R158 ;  /* 0x0000b400ac9e7a23 */ /* 0x000fe4000001089e */
[--C-:B------:R-:W-:Y:S02]  /*c580*/  FFMA.FTZ R202, R202, c[0x0][0x2d0], -R157.reuse ;  /* 0x0000b400caca7a23 */ /* 0x100fe4000001089d */
[--C-:B------:R-:W-:Y:S01]  /*c590*/  FFMA.FTZ R249, R250, c[0x0][0x2d0], -R157.reuse ;  /* 0x0000b400faf97a23 */ /* 0x100fe2000001089d */
[----:B------:R-:W-:Y:S01]  /*c5a0*/  MUFU.EX2 R126, R171 ;  /* 0x000000ab007e7308 */ /* 0x000fe20000000800 */
[C---:B------:R-:W-:Y:S04]  /*c5b0*/  HMMA.16816.F32.BF16 R8, R140.reuse, R20, R8 ;  /* 0x000000148c08723c */ /* 0x040fe80000041808 */
[--C-:B------:R-:W-:Y:S02]  /*c5c0*/  FFMA.FTZ R250, R176, c[0x0][0x2d0], -R157.reuse ;  /* 0x0000b400b0fa7a23 */ /* 0x100fe4000001089d */
[--C-:B------:R-:W-:Y:S02]  /*c5d0*/  FFMA.FTZ R162, R162, c[0x0][0x2d0], -R157.reuse ;  /* 0x0000b400a2a27a23 */ /* 0x100fe4000001089d */
[-C--:B------:R-:W-:Y:S01]  /*c5e0*/  HMMA.16816.F32.BF16 R12, R140, R22.reuse, R12 ;  /* 0x000000168c0c723c */ /* 0x080fe2000004180c */
[----:B------:R-:W-:Y:S03]  /*c5f0*/  MUFU.EX2 R122, R170 ;  /* 0x000000aa007a7308 */ /* 0x000fe60000000800 */
[C---:B------:R-:W-:Y:S01]  /*c600*/  FMUL.FTZ R20, R151.reuse, R128 ;  /* 0x0000008097147220 */ /* 0x040fe20000410000 */
[----:B-1----:R-:W-:Y:S01]  /*c610*/  LDSM.16.MT88.4 R176, [R212+0x2100] ;  /* 0x00210000d4b0783b */ /* 0x002fe20000004200 */
[----:B------:R-:W-:Y:S02]  /*c620*/  FMUL.FTZ R21, R151, R129 ;  /* 0x0000008197157220 */ /* 0x000fe40000410000 */
[C---:B------:R-:W-:Y:S03]  /*c630*/  HMMA.16816.F32.BF16 R16, R144.reuse, R22, R16 ;  /* 0x000000169010723c */ /* 0x040fe60000041810 */
[----:B------:R-:W-:Y:S01]  /*c640*/  MUFU.EX2 R127, R169 ;  /* 0x000000a9007f7308 */ /* 0x000fe20000000800 */
[----:B------:R-:W-:Y:S02]  /*c650*/  FFMA.FTZ R157, R165, c[0x0][0x2d0], -R157 ;  /* 0x0000b400a59d7a23 */ /* 0x000fe4000001089d */
[C---:B------:R-:W-:Y:S02]  /*c660*/  FMUL.FTZ R96, R151.reuse, R96 ;  /* 0x0000006097607220 */ /* 0x040fe40000410000 */
[C---:B------:R-:W-:Y:S04]  /*c670*/  FMUL.FTZ R22, R150.reuse, R130 ;  /* 0x0000008296167220 */ /* 0x040fe80000410000 */
[C---:B------:R-:W-:Y:S01]  /*c680*/  FMUL.FTZ R23, R150.reuse, R131 ;  /* 0x0000008396177220 */ /* 0x040fe20000410000 */
[----:B------:R1:W-:Y:S01]  /*c690*/  MUFU.EX2 R123, R168 ;  /* 0x000000a8007b7308 */ /* 0x0003e20000000800 */
[----:B------:R-:W2:Y:S01]  /*c6a0*/  LDSM.16.MT88.4 R128, [R214+0xd00] ;  /* 0x000d0000d680783b */ /* 0x000ea20000004200 */
[C---:B------:R-:W-:Y:S02]  /*c6b0*/  FMUL.FTZ R97, R151.reuse, R97 ;  /* 0x0000006197617220 */ /* 0x040fe40000410000 */
[C---:B------:R-:W-:Y:S02]  /*c6c0*/  FMUL.FTZ R98, R150.reuse, R98 ;  /* 0x0000006296627220 */ /* 0x040fe40000410000 */
[-C--:B------:R-:W-:Y:S03]  /*c6d0*/  HMMA.16816.F32.BF16 R20, R144, R36.reuse, R20 ;  /* 0x000000249014723c */ /* 0x080fe60000041814 */
[C---:B------:R-:W-:Y:S01]  /*c6e0*/  FMUL.FTZ R99, R150.reuse, R99 ;  /* 0x0000006396637220 */ /* 0x040fe20000410000 */
[----:B------:R-:W-:Y:S01]  /*c6f0*/  MUFU.EX2 R138, R175 ;  /* 0x000000af008a7308 */ /* 0x000fe20000000800 */
[C---:B------:R-:W-:Y:S02]  /*c700*/  FMUL.FTZ R68, R151.reuse, R68 ;  /* 0x0000004497447220 */ /* 0x040fe40000410000 */
[C---:B------:R-:W-:Y:S01]  /*c710*/  FMUL.FTZ R69, R151.reuse, R69 ;  /* 0x0000004597457220 */ /* 0x040fe20000410000 */
[C---:B------:R-:W-:Y:S04]  /*c720*/  HMMA.16816.F32.BF16 R24, R140.reuse, R36, R24 ;  /* 0x000000248c18723c */ /* 0x040fe80000041818 */
[C---:B------:R-:W-:Y:S02]  /*c730*/  FMUL.FTZ R70, R150.reuse, R70 ;  /* 0x0000004696467220 */ /* 0x040fe40000410000 */
[----:B------:R3:W-:Y:S01]  /*c740*/  MUFU.EX2 R139, R173 ;  /* 0x000000ad008b7308 */ /* 0x0007e20000000800 */
[C---:B------:R-:W-:Y:S01]  /*c750*/  FMUL.FTZ R36, R151.reuse, R112 ;  /* 0x0000007097247220 */ /* 0x040fe20000410000 */
[-C--:B------:R-:W-:Y:S01]  /*c760*/  HMMA.16816.F32.BF16 R28, R140, R38.reuse, R28 ;  /* 0x000000268c1c723c */ /* 0x080fe2000004181c */
[----:B-1----:R-:W-:Y:S03]  /*c770*/  LDSM.16.MT88.4 R168, [R212+0x1500] ;  /* 0x00150000d4a8783b */ /* 0x002fe60000004200 */
[----:B------:R-:W-:Y:S02]  /*c780*/  FMUL.FTZ R37, R151, R113 ;  /* 0x0000007197257220 */ /* 0x000fe40000410000 */
[C---:B------:R-:W-:Y:S02]  /*c790*/  FMUL.FTZ R71, R150.reuse, R71 ;  /* 0x0000004796477220 */ /* 0x040fe40000410000 */
[C---:B------:R-:W-:Y:S01]  /*c7a0*/  HMMA.16816.F32.BF16 R32, R144.reuse, R38, R32 ;  /* 0x000000269020723c */ /* 0x040fe20000041820 */
[----:B------:R-:W-:Y:S03]  /*c7b0*/  MUFU.EX2 R120, R167 ;  /* 0x000000a700787308 */ /* 0x000fe60000000800 */
[C---:B------:R-:W-:Y:S02]  /*c7c0*/  FMUL.FTZ R72, R149.reuse, R72 ;  /* 0x0000004895487220 */ /* 0x040fe40000410000 */
[C---:B------:R-:W-:Y:S02]  /*c7d0*/  FMUL.FTZ R73, R149.reuse, R73 ;  /* 0x0000004995497220 */ /* 0x040fe40000410000 */
[C---:B------:R-:W-:Y:S03]  /*c7e0*/  FMUL.FTZ R38, R150.reuse, R114 ;  /* 0x0000007296267220 */ /* 0x040fe60000410000 */
[----:B------:R-:W1:Y:S01]  /*c7f0*/  MUFU.EX2 R136, R166 ;  /* 0x000000a600887308 */ /* 0x000e620000000800 */
[----:B------:R-:W-:Y:S02]  /*c800*/  FMUL.FTZ R39, R150, R115 ;  /* 0x0000007396277220 */ /* 0x000fe40000410000 */
[----:B------:R-:W4:Y:S01]  /*c810*/  LDSM.16.MT88.4 R112, [R212+0xd00] ;  /* 0x000d0000d470783b */ /* 0x000f220000004200 */
[C---:B------:R-:W-:Y:S02]  /*c820*/  FMUL.FTZ R74, R148.reuse, R74 ;  /* 0x0000004a944a7220 */ /* 0x040fe40000410000 */
[C---:B------:R-:W-:Y:S02]  /*c830*/  FMUL.FTZ R75, R148.reuse, R75 ;  /* 0x0000004b944b7220 */ /* 0x040fe40000410000 */
[-C--:B--2---:R-:W-:Y:S02]  /*c840*/  HMMA.16816.F32.BF16 R36, R144, R128.reuse, R36 ;  /* 0x000000809024723c */ /* 0x084fe40000041824 */
[----:B------:R2:W-:Y:S01]  /*c850*/  MUFU.EX2 R121, R164 ;  /* 0x000000a400797308 */ /* 0x0005e20000000800 */
[----:B---3--:R-:W-:Y:S01]  /*c860*/  LDSM.16.MT88.4 R172, [R214+0x2100] ;  /* 0x00210000d6ac783b */ /* 0x008fe20000004200 */
[C---:B------:R-:W-:Y:S02]  /*c870*/  FMUL.FTZ R76, R149.reuse, R76 ;  /* 0x0000004c954c7220 */ /* 0x040fe40000410000 */
[----:B------:R-:W-:Y:S02]  /*c880*/  FMUL.FTZ R77, R149, R77 ;  /* 0x0000004d954d7220 */ /* 0x000fe40000410000 */
[C---:B------:R-:W-:Y:S04]  /*c890*/  HMMA.16816.F32.BF16 R40, R140.reuse, R128, R40 ;  /* 0x000000808c28723c */ /* 0x040fe80000041828 */
[----:B------:R-:W-:Y:S01]  /*c8a0*/  MUFU.EX2 R194, R194 ;  /* 0x000000c200c27308 */ /* 0x000fe20000000800 */
[C---:B------:R-:W-:Y:S02]  /*c8b0*/  FMUL.FTZ R78, R148.reuse, R78 ;  /* 0x0000004e944e7220 */ /* 0x040fe40000410000 */
[----:B------:R-:W-:Y:S01]  /*c8c0*/  FMUL.FTZ R79, R148, R79 ;  /* 0x0000004f944f7220 */ /* 0x000fe20000410000 */
[-C--:B------:R-:W-:Y:S04]  /*c8d0*/  HMMA.16816.F32.BF16 R44, R140, R130.reuse, R44 ;  /* 0x000000828c2c723c */ /* 0x080fe8000004182c */
[C---:B------:R-:W-:Y:S01]  /*c8e0*/  FMUL.FTZ R80, R151.reuse, R80 ;  /* 0x0000005097507220 */ /* 0x040fe20000410000 */
[----:B-1----:R-:W-:Y:S01]  /*c8f0*/  F2FP.BF16.PACK_AB R160, R136, R120 ;  /* 0x0000007888a0723e */ /* 0x002fe200000010ff */
[----:B------:R-:W1:Y:S01]  /*c900*/  MUFU.EX2 R197, R197 ;  /* 0x000000c500c57308 */ /* 0x000e620000000800 */
[C---:B------:R-:W-:Y:S01]  /*c910*/  FMUL.FTZ R81, R151.reuse, R81 ;  /* 0x0000005197517220 */ /* 0x040fe20000410000 */
[C---:B------:R-:W-:Y:S01]  /*c920*/  HMMA.16816.F32.BF16 R48, R144.reuse, R130, R48 ;  /* 0x000000829030723c */ /* 0x040fe20000041830 */
[----:B--2---:R-:W-:Y:S03]  /*c930*/  LDSM.16.MT88.4 R164, [R214+0x1500] ;  /* 0x00150000d6a4783b */ /* 0x004fe60000004200 */
[C---:B------:R-:W-:Y:S02]  /*c940*/  FMUL.FTZ R82, R150.reuse, R82 ;  /* 0x0000005296527220 */ /* 0x040fe40000410000 */
[C---:B------:R-:W-:Y:S02]  /*c950*/  FMUL.FTZ R83, R150.reuse, R83 ;  /* 0x0000005396537220 */ /* 0x040fe40000410000 */
[----:B------:R-:W-:Y:S01]  /*c960*/  MUFU.EX2 R196, R196 ;  /* 0x000000c400c47308 */ /* 0x000fe20000000800 */
[C---:B------:R-:W-:Y:S01]  /*c970*/  FMUL.FTZ R84, R151.reuse, R84 ;  /* 0x0000005497547220 */ /* 0x040fe20000410000 */
[-C--:B----4-:R-:W-:Y:S03]  /*c980*/  HMMA.16816.F32.BF16 R52, R144, R112.reuse, R52 ;  /* 0x000000709034723c */ /* 0x090fe60000041834 */
[----:B------:R-:W-:Y:S02]  /*c990*/  FMUL.FTZ R85, R151, R85 ;  /* 0x0000005597557220 */ /* 0x000fe40000410000 */
[C---:B------:R-:W-:Y:S03]  /*c9a0*/  FMUL.FTZ R86, R150.reuse, R86 ;  /* 0x0000005696567220 */ /* 0x040fe60000410000 */
[----:B------:R-:W2:Y:S01]  /*c9b0*/  MUFU.EX2 R199, R199 ;  /* 0x000000c700c77308 */ /* 0x000ea20000000800 */
[C---:B------:R-:W-:Y:S04]  /*c9c0*/  HMMA.16816.F32.BF16 R56, R140.reuse, R112, R56 ;  /* 0x000000708c38723c */ /* 0x040fe80000041838 */
[----:B------:R-:W-:Y:S02]  /*c9d0*/  FMUL.FTZ R87, R150, R87 ;  /* 0x0000005796577220 */ /* 0x000fe40000410000 */
[C---:B------:R-:W-:Y:S02]  /*c9e0*/  FMUL.FTZ R88, R149.reuse, R88 ;  /* 0x0000005895587220 */ /* 0x040fe40000410000 */
[-C--:B------:R-:W-:Y:S01]  /*c9f0*/  HMMA.16816.F32.BF16 R60, R140, R114.reuse, R60 ;  /* 0x000000728c3c723c */ /* 0x080fe2000004183c */
[----:B------:R-:W-:Y:S03]  /*ca00*/  MUFU.EX2 R198, R198 ;  /* 0x000000c600c67308 */ /* 0x000fe60000000800 */
[----:B------:R-:W-:Y:S02]  /*ca10*/  FMUL.FTZ R89, R149, R89 ;  /* 0x0000005995597220 */ /* 0x000fe40000410000 */
[C---:B------:R-:W-:Y:S02]  /*ca20*/  FMUL.FTZ R90, R148.reuse, R90 ;  /* 0x0000005a945a7220 */ /* 0x040fe40000410000 */
[C---:B------:R-:W-:Y:S01]  /*ca30*/  HMMA.16816.F32.BF16 R64, R144.reuse, R114, R64 ;  /* 0x000000729040723c */ /* 0x040fe20000041840 */
[----:B------:R-:W3:Y:S02]  /*ca40*/  LDSM.16.MT88.4 R112, [R212+0x500] ;  /* 0x00050000d470783b */ /* 0x000ee40000004200 */
[----:B------:R-:W4:Y:S01]  /*ca50*/  MUFU.EX2 R201, R201 ;  /* 0x000000c900c97308 */ /* 0x000f220000000800 */
[----:B------:R-:W-:Y:S02]  /*ca60*/  FMUL.FTZ R91, R148, R91 ;  /* 0x0000005b945b7220 */ /* 0x000fe40000410000 */
[--C-:B------:R-:W-:Y:S02]  /*ca70*/  FFMA.FTZ R248, R248, c[0x0][0x2d0], -R156.reuse ;  /* 0x0000b400f8f87a23 */ /* 0x100fe4000001089c */
[-C--:B------:R-:W-:Y:S04]  /*ca80*/  HMMA.16816.F32.BF16 R68, R144, R100.reuse, R68 ;  /* 0x000000649044723c */ /* 0x080fe80000041844 */
[--C-:B------:R-:W-:Y:S01]  /*ca90*/  FFMA.FTZ R251, R251, c[0x0][0x2d0], -R156.reuse ;  /* 0x0000b400fbfb7a23 */ /* 0x100fe2000001089c */
[----:B------:R-:W-:Y:S01]  /*caa0*/  MUFU.EX2 R200, R200 ;  /* 0x000000c800c87308 */ /* 0x000fe20000000800 */
[C---:B------:R-:W-:Y:S02]  /*cab0*/  FMUL.FTZ R92, R149.reuse, R92 ;  /* 0x0000005c955c7220 */ /* 0x040fe40000410000 */
[C---:B------:R-:W-:Y:S04]  /*cac0*/  HMMA.16816.F32.BF16 R72, R140.reuse, R100, R72 ;  /* 0x000000648c48723c */ /* 0x040fe80000041848 */
[----:B------:R-:W-:Y:S02]  /*cad0*/  FMUL.FTZ R93, R149, R93 ;  /* 0x0000005d955d7220 */ /* 0x000fe40000410000 */
[C---:B------:R-:W-:Y:S01]  /*cae0*/  FMUL.FTZ R94, R148.reuse, R94 ;  /* 0x0000005e945e7220 */ /* 0x040fe20000410000 */
[----:B-1----:R-:W-:Y:S01]  /*caf0*/  F2FP.BF16.PACK_AB R100, R197, R194 ;  /* 0x000000c2c564723e */ /* 0x002fe200000010ff */
[-C--:B------:R-:W-:Y:S01]  /*cb00*/  HMMA.16816.F32.BF16 R76, R140, R102.reuse, R76 ;  /* 0x000000668c4c723c */ /* 0x080fe2000004184c */
[----:B------:R-:W1:Y:S03]  /*cb10*/  MUFU.EX2 R203, R203 ;  /* 0x000000cb00cb7308 */ /* 0x000e660000000800 */
[----:B--2---:R-:W-:Y:S01]  /*cb20*/  F2FP.BF16.PACK_AB R101, R199, R196 ;  /* 0x000000c4c765723e */ /* 0x004fe200000010ff */
[----:B------:R-:W-:Y:S02]  /*cb30*/  FMUL.FTZ R95, R148, R95 ;  /* 0x0000005f945f7220 */ /* 0x000fe40000410000 */
[--C-:B------:R-:W-:Y:S01]  /*cb40*/  FFMA.FTZ R163, R163, c[0x0][0x2d0], -R156.reuse ;  /* 0x0000b400a3a37a23 */ /* 0x100fe2000001089c */
[C---:B------:R-:W-:Y:S03]  /*cb50*/  HMMA.16816.F32.BF16 R80, R144.reuse, R102, R80 ;  /* 0x000000669050723c */ /* 0x040fe60000041850 */
[----:B------:R-:W-:Y:S01]  /*cb60*/  MUFU.EX2 R202, R202 ;  /* 0x000000ca00ca7308 */ /* 0x000fe20000000800 */
[--C-:B------:R-:W-:Y:S02]  /*cb70*/  FFMA.FTZ R155, R155, c[0x0][0x2d0], -R156.reuse ;  /* 0x0000b4009b9b7a23 */ /* 0x100fe4000001089c */
[----:B------:R-:W-:Y:S01]  /*cb80*/  FFMA.FTZ R156, R154, c[0x0][0x2d0], -R156 ;  /* 0x0000b4009a9c7a23 */ /* 0x000fe2000001089c */
[----:B----4-:R-:W-:Y:S01]  /*cb90*/  F2FP.BF16.PACK_AB R102, R201, R198 ;  /* 0x000000c6c966723e */ /* 0x010fe200000010ff */
[-C--:B------:R-:W-:Y:S04]  /*cba0*/  HMMA.16816.F32.BF16 R84, R144, R104.reuse, R84 ;  /* 0x000000689054723c */ /* 0x080fe80000041854 */
[----:B------:R-:W-:Y:S01]  /*cbb0*/  FFMA.FTZ R181, R151, R234, R181 ;  /* 0x000000ea97b57223 */ /* 0x000fe200000100b5 */
[----:B------:R-:W2:Y:S01]  /*cbc0*/  MUFU.EX2 R249, R249 ;  /* 0x000000f900f97308 */ /* 0x000ea20000000800 */
[----:B------:R-:W-:Y:S02]  /*cbd0*/  FFMA.FTZ R184, R150, R235, R184 ;  /* 0x000000eb96b87223 */ /* 0x000fe400000100b8 */
[C---:B------:R-:W-:Y:S04]  /*cbe0*/  HMMA.16816.F32.BF16 R88, R140.reuse, R104, R88 ;  /* 0x000000688c58723c */ /* 0x040fe80000041858 */
[----:B-1----:R-:W-:Y:S01]  /*cbf0*/  F2FP.BF16.PACK_AB R103, R203, R200 ;  /* 0x000000c8cb67723e */ /* 0x002fe200000010ff */
[----:B------:R-:W-:Y:S02]  /*cc00*/  FFMA.FTZ R195, R149, R232, R195 ;  /* 0x000000e895c37223 */ /* 0x000fe400000100c3 */
[----:B------:R-:W-:Y:S01]  /*cc10*/  MUFU.EX2 R248, R248 ;  /* 0x000000f800f87308 */ /* 0x000fe20000000800 */
[-C--:B------:R-:W-:Y:S04]  /*cc20*/  HMMA.16816.F32.BF16 R92, R140, R106.reuse, R92 ;  /* 0x0000006a8c5c723c */ /* 0x080fe8000004185c */
[----:B------:R-:W-:Y:S02]  /*cc30*/  FFMA.FTZ R191, R148, R233, R191 ;  /* 0x000000e994bf7223 */ /* 0x000fe400000100bf */
[----:B------:R-:W-:Y:S02]  /*cc40*/  FADD.FTZ R181, R180, R181 ;  /* 0x000000b5b4b57221 */ /* 0x000fe40000010000 */
[----:B------:R-:W-:Y:S01]  /*cc50*/  HMMA.16816.F32.BF16 R96, R144, R106, R96 ;  /* 0x0000006a9060723c */ /* 0x000fe20000041860 */
[----:B------:R-:W1:Y:S03]  /*cc60*/  MUFU.EX2 R251, R251 ;  /* 0x000000fb00fb7308 */ /* 0x000e660000000800 */
[----:B------:R-:W-:Y:S01]  /*cc70*/  FADD.FTZ R183, R183, R184 ;  /* 0x000000b8b7b77221 */ /* 0x000fe20000010000 */
[----:B--2---:R-:W-:Y:S01]  /*cc80*/  F2FP.BF16.PACK_AB R104, R249, R202 ;  /* 0x000000caf968723e */ /* 0x004fe200000010ff */
[----:B------:R-:W-:Y:S01]  /*cc90*/  FADD.FTZ R192, R192, R195 ;  /* 0x000000c3c0c07221 */ /* 0x000fe20000010000 */
[----:B------:R-:W-:Y:S01]  /*cca0*/  F2FP.BF16.PACK_AB R107, R125, R124 ;  /* 0x0000007c7d6b723e */ /* 0x000fe200000010ff */
[-C--:B------:R-:W-:Y:S03]  /*ccb0*/  HMMA.16816.F32.BF16 R4, R100, R108.reuse, R4 ;  /* 0x0000006c6404723c */ /* 0x080fe60000041804 */
[----:B------:R-:W-:Y:S02]  /*ccc0*/  MUFU.EX2 R250, R250 ;  /* 0x000000fa00fa7308 */ /* 0x000fe40000000800 */
[----:B------:R-:W-:Y:S02]  /*ccd0*/  FADD.FTZ R188, R188, R191 ;  /* 0x000000bfbcbc7221 */ /* 0x000fe40000010000 */
[----:B------:R-:W-:Y:S02]  /*cce0*/  FADD.FTZ R186, R186, R181 ;  /* 0x000000b5baba7221 */ /* 0x000fe40000010000 */
[----:B------:R-:W-:Y:S03]  /*ccf0*/  FADD.FTZ R182, R182, R183 ;  /* 0x000000b7b6b67221 */ /* 0x000fe60000010000 */
[----:B------:R-:W-:Y:S01]  /*cd00*/  FADD.FTZ R193, R193, R192 ;  /* 0x000000c0c1c17221 */ /* 0x000fe20000010000 */
[----:B------:R-:W2:Y:S01]  /*cd10*/  MUFU.EX2 R252, R252 ;  /* 0x000000fc00fc7308 */ /* 0x000ea20000000800 */
[----:B------:R-:W-:Y:S02]  /*cd20*/  FADD.FTZ R189, R189, R188 ;  /* 0x000000bcbdbd7221 */ /* 0x000fe40000010000 */
[----:B------:R-:W-:Y:S01]  /*cd30*/  FADD.FTZ R185, R185, R186 ;  /* 0x000000bab9b97221 */ /* 0x000fe20000010000 */
[----:B-1----:R-:W-:Y:S01]  /*cd40*/  F2FP.BF16.PACK_AB R105, R251, R248 ;  /* 0x000000f8fb69723e */ /* 0x002fe200000010ff */
[----:B------:R-:W-:Y:S02]  /*cd50*/  FADD.FTZ R187, R187, R182 ;  /* 0x000000b6bbbb7221 */ /* 0x000fe40000010000 */
[----:B------:R-:W-:Y:S02]  /*cd60*/  FADD.FTZ R193, R190, R193 ;  /* 0x000000c1bec17221 */ /* 0x000fe40000010000 */
[----:B------:R-:W-:Y:S01]  /*cd70*/  FADD.FTZ R189, R152, R189 ;  /* 0x000000bd98bd7221 */ /* 0x000fe20000010000 */
[----:B------:R-:W1:Y:S01]  /*cd80*/  MUFU.EX2 R128, R159 ;  /* 0x0000009f00807308 */ /* 0x000e620000000800 */
[----:B------:R-:W-:Y:S01]  /*cd90*/  MOV R152, R153 ;  /* 0x0000009900987202 */ /* 0x000fe20000000f00 */
[----:B------:R-:W-:Y:S02]  /*cda0*/  FADD.FTZ R194, R194, R185 ;  /* 0x000000b9c2c27221 */ /* 0x000fe40000010000 */
[----:B------:R-:W-:Y:S02]  /*cdb0*/  FADD.FTZ R196, R196, R187 ;  /* 0x000000bbc4c47221 */ /* 0x000fe40000010000 */
[----:B------:R-:W-:Y:S02]  /*cdc0*/  FADD.FTZ R202, R202, R193 ;  /* 0x000000c1caca7221 */ /* 0x000fe40000010000 */
[----:B------:R-:W-:Y:S02]  /*cdd0*/  FADD.FTZ R248, R248, R189 ;  /* 0x000000bdf8f87221 */ /* 0x000fe40000010000 */
[----:B------:R1:W4:Y:S01]  /*cde0*/  MUFU.EX2 R131, R158 ;  /* 0x0000009e00837308 */ /* 0x0003220000000800 */
[----:B------:R-:W-:Y:S02]  /*cdf0*/  FADD.FTZ R197, R197, R194 ;  /* 0x000000c2c5c57221 */ /* 0x000fe40000010000 */
[----:B------:R-:W-:Y:S01]  /*ce00*/  FADD.FTZ R199, R199, R196 ;  /* 0x000000c4c7c77221 */ /* 0x000fe20000010000 */
[----:B--2---:R-:W-:Y:S01]  /*ce10*/  F2FP.BF16.PACK_AB R106, R252, R250 ;  /* 0x000000fafc6a723e */ /* 0x004fe200000010ff */
[----:B------:R-:W-:Y:S02]  /*ce20*/  FADD.FTZ R249, R249, R202 ;  /* 0x000000caf9f97221 */ /* 0x000fe40000010000 */
[----:B------:R-:W-:Y:S02]  /*ce30*/  FADD.FTZ R248, R251, R248 ;  /* 0x000000f8fbf87221 */ /* 0x000fe40000010000 */
[----:B------:R-:W-:Y:S01]  /*ce40*/  FADD.FTZ R198, R198, R197 ;  /* 0x000000c5c6c67221 */ /* 0x000fe20000010000 */
[----:B------:R2:W-:Y:S01]  /*ce50*/  MUFU.EX2 R130, R157 ;  /* 0x0000009d00827308 */ /* 0x0005e20000000800 */
[C---:B------:R-:W-:Y:S04]  /*ce60*/  HMMA.16816.F32.BF16 R8, R104.reuse, R108, R8 ;  /* 0x0000006c6808723c */ /* 0x040fe80000041808 */
[----:B------:R-:W-:Y:S02]  /*ce70*/  FADD.FTZ R200, R200, R199 ;  /* 0x000000c7c8c87221 */ /* 0x000fe40000010000 */
[----:B------:R-:W-:Y:S02]  /*ce80*/  FADD.FTZ R249, R250, R249 ;  /* 0x000000f9faf97221 */ /* 0x000fe40000010000 */
[-C--:B------:R-:W-:Y:S01]  /*ce90*/  HMMA.16816.F32.BF16 R12, R104, R110.reuse, R12 ;  /* 0x0000006e680c723c */ /* 0x080fe2000004180c */
[----:B------:R5:W-:Y:S03]  /*cea0*/  MUFU.EX2 R154, R156 ;  /* 0x0000009c009a7308 */ /* 0x000be60000000800 */
[----:B------:R-:W-:Y:S01]  /*ceb0*/  FADD.FTZ R198, R201, R198 ;  /* 0x000000c6c9c67221 */ /* 0x000fe20000010000 */
[----:B-1----:R-:W-:Y:S01]  /*cec0*/  F2FP.BF16.PACK_AB R158, R128, R138 ;  /* 0x0000008a809e723e */ /* 0x002fe200000010ff */
[----:B------:R-:W-:Y:S01]  /*ced0*/  FADD.FTZ R200, R203, R200 ;  /* 0x000000c8cbc87221 */ /* 0x000fe20000010000 */
[----:B----4-:R-:W-:Y:S01]  /*cee0*/  F2FP.BF16.PACK_AB R159, R131, R139 ;  /* 0x0000008b839f723e */ /* 0x010fe200000010ff */
[C---:B------:R-:W-:Y:S01]  /*cef0*/  HMMA.16816.F32.BF16 R16, R100.reuse, R110, R16 ;  /* 0x0000006e6410723c */ /* 0x040fe20000041810 */
[----:B------:R-:W1:Y:S02]  /*cf00*/  LDSM.16.MT88.4 R108, [R212+0x1100] ;  /* 0x00110000d46c783b */ /* 0x000e640000004200 */
[----:B------:R-:W4:Y:S01]  /*cf10*/  MUFU.EX2 R137, R163 ;  /* 0x000000a300897308 */ /* 0x000f220000000800 */
[----:B------:R-:W-:Y:S01]  /*cf20*/  FADD.FTZ R249, R252, R249 ;  /* 0x000000f9fcf97221 */ /* 0x000fe20000010000 */
[----:B--2---:R-:W-:Y:S03]  /*cf30*/  F2FP.BF16.PACK_AB R157, R123, R127 ;  /* 0x0000007f7b9d723e */ /* 0x004fe600000010ff */
[-C--:B---3--:R-:W-:Y:S05]  /*cf40*/  HMMA.16816.F32.BF16 R20, R100, R112.reuse, R20 ;  /* 0x000000706414723c */ /* 0x088fea0000041814 */
[----:B------:R-:W2:Y:S03]  /*cf50*/  MUFU.EX2 R129, R162 ;  /* 0x000000a200817308 */ /* 0x000ea60000000800 */
[C---:B------:R-:W-:Y:S04]  /*cf60*/  HMMA.16816.F32.BF16 R24, R104.reuse, R112, R24 ;  /* 0x000000706818723c */ /* 0x040fe80000041818 */
[----:B-----5:R-:W-:Y:S03]  /*cf70*/  F2FP.BF16.PACK_AB R156, R122, R126 ;  /* 0x0000007e7a9c723e */ /* 0x020fe600000010ff */
[----:B------:R-:W3:Y:S01]  /*cf80*/  MUFU.EX2 R155, R155 ;  /* 0x0000009b009b7308 */ /* 0x000ee20000000800 */
[-C--:B------:R-:W-:Y:S04]  /*cf90*/  HMMA.16816.F32.BF16 R28, R104, R114.reuse, R28 ;  /* 0x00000072681c723c */ /* 0x080fe8000004181c */
[----:B----4-:R-:W-:Y:S04]  /*cfa0*/  F2FP.BF16.PACK_AB R161, R137, R121 ;  /* 0x0000007989a1723e */ /* 0x010fe800000010ff */
[C---:B------:R-:W-:Y:S01]  /*cfb0*/  HMMA.16816.F32.BF16 R32, R100.reuse, R114, R32 ;  /* 0x000000726420723c */ /* 0x040fe20000041820 */
[----:B------:R-:W4:Y:S03]  /*cfc0*/  LDSM.16.MT88.4 R112, [R214+0x1d00] ;  /* 0x001d0000d670783b */ /* 0x000f260000004200 */
[----:B--2---:R-:W-:Y:S04]  /*cfd0*/  F2FP.BF16.PACK_AB R162, R130, R129 ;  /* 0x0000008182a2723e */ /* 0x004fe800000010ff */
[-C--:B------:R-:W-:Y:S04]  /*cfe0*/  HMMA.16816.F32.BF16 R36, R100, R116.reuse, R36 ;  /* 0x000000746424723c */ /* 0x080fe80000041824 */
[----:B---3--:R-:W-:Y:S04]  /*cff0*/  F2FP.BF16.PACK_AB R163, R154, R155 ;  /* 0x0000009b9aa3723e */ /* 0x008fe800000010ff */
        /* <DEDUP_REMOVED lines=9> */
[-C--:B----4-:R-:W-:Y:S08]  /*d090*/  HMMA.16816.F32.BF16 R68, R100, R112.reuse, R68 ;  /* 0x000000706444723c */ /* 0x090ff00000041844 */
[C---:B------:R-:W-:Y:S08]  /*d0a0*/  HMMA.16816.F32.BF16 R72, R104.reuse, R112, R72 ;  /* 0x000000706848723c */ /* 0x040ff00000041848 */
[-C--:B------:R-:W-:Y:S08]  /*d0b0*/  HMMA.16816.F32.BF16 R76, R104, R114.reuse, R76 ;  /* 0x00000072684c723c */ /* 0x080ff0000004184c */
[C---:B------:R-:W-:Y:S08]  /*d0c0*/  HMMA.16816.F32.BF16 R80, R100.reuse, R114, R80 ;  /* 0x000000726450723c */ /* 0x040ff00000041850 */
[-C--:B--2---:R-:W-:Y:S08]  /*d0d0*/  HMMA.16816.F32.BF16 R84, R100, R116.reuse, R84 ;  /* 0x000000746454723c */ /* 0x084ff00000041854 */
[C---:B------:R-:W-:Y:S08]  /*d0e0*/  HMMA.16816.F32.BF16 R88, R104.reuse, R116, R88 ;  /* 0x000000746858723c */ /* 0x040ff00000041858 */
[-C--:B------:R-:W-:Y:S08]  /*d0f0*/  HMMA.16816.F32.BF16 R92, R104, R118.reuse, R92 ;  /* 0x00000076685c723c */ /* 0x080ff0000004185c */
[----:B------:R-:W-:Y:S08]  /*d100*/  HMMA.16816.F32.BF16 R96, R100, R118, R96 ;  /* 0x000000766460723c */ /* 0x000ff00000041860 */
[-C--:B------:R-:W-:Y:S07]  /*d110*/  HMMA.16816.F32.BF16 R144, R156, R132.reuse, R4 ;  /* 0x000000849c90723c */ /* 0x080fee0000041804 */
[----:B------:R-:W-:Y:S01]  /*d120*/  MOV R7, R130 ;  /* 0x0000008200077202 */ /* 0x000fe20000000f00 */
[C---:B------:R-:W-:Y:S04]  /*d130*/  HMMA.16816.F32.BF16 R140, R160.reuse, R132, R8 ;  /* 0x00000084a08c723c */ /* 0x040fe80000041808 */
[----:B------:R-:W-:Y:S02]  /*d140*/  MOV R6, R131 ;  /* 0x0000008300067202 */ /* 0x000fe40000000f00 */
[----:B------:R-:W-:Y:S02]  /*d150*/  MOV R5, R128 ;  /* 0x0000008000057202 */ /* 0x000fe40000000f00 */
[----:B------:R-:W-:Y:S04]  /*d160*/  MOV R11, R139 ;  /* 0x0000008b000b7202 */ /* 0x000fe80000000f00 */
[----:B------:R-:W-:Y:S02]  /*d170*/  MOV R10, R138 ;  /* 0x0000008a000a7202 */ /* 0x000fe40000000f00 */
[----:B------:R-:W-:Y:S02]  /*d180*/  MOV R9, R137 ;  /* 0x0000008900097202 */ /* 0x000fe40000000f00 */
[----:B------:R-:W-:Y:S02]  /*d190*/  MOV R8, R136 ;  /* 0x0000008800087202 */ /* 0x000fe40000000f00 */
[-C--:B------:R-:W-:Y:S03]  /*d1a0*/  HMMA.16816.F32.BF16 R136, R160, R134.reuse, R12 ;  /* 0x00000086a088723c */ /* 0x080fe6000004180c */
[----:B------:R-:W-:Y:S04]  /*d1b0*/  MOV R4, R129 ;  /* 0x0000008100047202 */ /* 0x000fe80000000f00 */
[----:B------:R-:W-:Y:S01]  /*d1c0*/  MOV R15, R123 ;  /* 0x0000007b000f7202 */ /* 0x000fe20000000f00 */
[C---:B------:R-:W-:Y:S04]  /*d1d0*/  HMMA.16816.F32.BF16 R132, R156.reuse, R134, R16 ;  /* 0x000000869c84723c */ /* 0x040fe80000041810 */
[----:B------:R-:W-:Y:S02]  /*d1e0*/  MOV R14, R122 ;  /* 0x0000007a000e7202 */ /* 0x000fe40000000f00 */
[----:B------:R-:W-:Y:S02]  /*d1f0*/  MOV R13, R121 ;  /* 0x00000079000d7202 */ /* 0x000fe40000000f00 */
[-C--:B-1----:R-:W-:Y:S04]  /*d200*/  HMMA.16816.F32.BF16 R128, R156, R108.reuse, R20 ;  /* 0x0000006c9c80723c */ /* 0x082fe80000041814 */
[----:B------:R-:W-:Y:S02]  /*d210*/  MOV R19, R127 ;  /* 0x0000007f00137202 */ /* 0x000fe40000000f00 */
[----:B------:R-:W-:Y:S02]  /*d220*/  MOV R18, R126 ;  /* 0x0000007e00127202 */ /* 0x000fe40000000f00 */
[----:B------:R-:W-:Y:S01]  /*d230*/  MOV R17, R125 ;  /* 0x0000007d00117202 */ /* 0x000fe20000000f00 */
[----:B------:R-:W-:Y:S03]  /*d240*/  FADD.FTZ R200, R19, R200 ;  /* 0x000000c813c87221 */ /* 0x000fe60000010000 */
[----:B------:R-:W-:Y:S01]  /*d250*/  MOV R16, R124 ;  /* 0x0000007c00107202 */ /* 0x000fe20000000f00 */
[----:B------:R-:W-:Y:S01]  /*d260*/  FADD.FTZ R198, R18, R198 ;  /* 0x000000c612c67221 */ /* 0x000fe20000010000 */
[C---:B------:R-:W-:Y:S04]  /*d270*/  HMMA.16816.F32.BF16 R124, R160.reuse, R108, R24 ;  /* 0x0000006ca07c723c */ /* 0x040fe80000041818 */
[----:B------:R-:W-:Y:S01]  /*d280*/  MOV R12, R120 ;  /* 0x00000078000c7202 */ /* 0x000fe20000000f00 */
[----:B------:R-:W-:Y:S02]  /*d290*/  FADD.FTZ R248, R16, R248 ;  /* 0x000000f810f87221 */ /* 0x000fe40000010000 */
[----:B------:R-:W-:Y:S01]  /*d2a0*/  FADD.FTZ R198, R14, R198 ;  /* 0x000000c60ec67221 */ /* 0x000fe20000010000 */
[-C--:B------:R-:W-:Y:S04]  /*d2b0*/  HMMA.16816.F32.BF16 R120, R160, R110.reuse, R28 ;  /* 0x0000006ea078723c */ /* 0x080fe8000004181c */
[----:B------:R-:W-:Y:S02]  /*d2c0*/  FADD.FTZ R248, R17, R248 ;  /* 0x000000f811f87221 */ /* 0x000fe40000010000 */
[----:B------:R-:W-:Y:S02]  /*d2d0*/  FADD.FTZ R249, R12, R249 ;  /* 0x000000f90cf97221 */ /* 0x000fe40000010000 */
[C---:B------:R-:W-:Y:S04]  /*d2e0*/  HMMA.16816.F32.BF16 R116, R156.reuse, R110, R32 ;  /* 0x0000006e9c74723c */ /* 0x040fe80000041820 */
[----:B------:R-:W-:Y:S02]  /*d2f0*/  FADD.FTZ R248, R13, R248 ;  /* 0x000000f80df87221 */ /* 0x000fe40000010000 */
[----:B------:R-:W-:Y:S02]  /*d300*/  FADD.FTZ R200, R15, R200 ;  /* 0x000000c80fc87221 */ /* 0x000fe40000010000 */
        /* <DEDUP_REMOVED lines=26> */
[----:B------:R-:W-:-:S07]  /*d4b0*/  @P0 BRA `(.L_x_432) ;  /* 0xffffd04000000947 */ /* 0x000fce000383ffff */
.L_x_429:
[----:B------:R-:W-:-:S13]  /*d4c0*/  ISETP.GE.AND P0, PT, R238, R219, PT ;  /* 0x000000dbee00720c */ /* 0x000fda0003f06270 */
[----:B------:R-:W-:Y:S05]  /*d4d0*/  @!P0 BRA `(.L_x_433) ;  /* 0x000044c000008947 */ /* 0x000fea0003800000 */
[----:B------:R-:W-:Y:S01]  /*d4e0*/  IADD3 R243, P0, R220, 0x20, RZ ;  /* 0x00000020dcf37810 */ /* 0x000fe20007f1e0ff */
[----:B------:R-:W-:Y:S01]  /*d4f0*/  ULDC.64 UR4, c[0x0][0x208] ;  /* 0x0000820000047ab9 */ /* 0x000fe20000000a00 */
[----:B------:R-:W-:Y:S01]  /*d500*/  IADD3 R203, P1, R224, 0x20, RZ ;  /* 0x00000020e0cb7810 */ /* 0x000fe20007f3e0ff */
[----:B------:R-:W-:Y:S01]  /*d510*/  UIMAD.WIDE.U32 UR8, UR4, 0x30, URZ ;  /* 0x00000030040878a5 */ /* 0x000fe2000f8e003f */
[-C--:B------:R-:W-:Y:S01]  /*d520*/  IADD3.X R242, RZ, R231.reuse, RZ, P0, !PT ;  /* 0x000000e7fff27210 */ /* 0x080fe200007fe4ff */
[----:B------:R-:W-:Y:S01]  /*d530*/  UIMAD UR5, UR5, 0x30, URZ ;  /* 0x00000030050578a4 */ /* 0x000fe2000f8e023f */
[----:B------:R-:W-:Y:S01]  /*d540*/  IADD3 R241, P2, R220, 0x40, RZ ;  /* 0x00000040dcf17810 */ /* 0x000fe20007f5e0ff */
[----:B------:R-:W-:Y:S01]  /*d550*/  IMAD.MOV.U32 R150, RZ, RZ, R2 ;  /* 0x000000ffff967224 */ /* 0x000fe200078e0002 */
[----:B------:R-:W-:Y:S01]  /*d560*/  IADD3 R201, P0, R224, 0x40, RZ ;  /* 0x00000040e0c97810 */ /* 0x000fe20007f1e0ff */
[----:B------:R-:W-:Y:S01]  /*d570*/  IMAD.MOV.U32 R151, RZ, RZ, R3 ;  /* 0x000000ffff977224 */ /* 0x000fe200078e0003 */
[----:B------:R-:W-:Y:S01]  /*d580*/  IADD3 R239, -R239, 0x30, RZ ;  /* 0x00000030efef7810 */ /* 0x000fe20007ffe1ff */
[----:B------:R-:W-:Y:S01]  /*d590*/  IMAD.MOV.U32 R148, RZ, RZ, R152 ;  /* 0x000000ffff947224 */ /* 0x000fe200078e0098 */
[----:B------:R-:W-:Y:S01]  /*d5a0*/  IADD3.X R240, RZ, R231, RZ, P2, !PT ;  /* 0x000000e7fff07210 */ /* 0x000fe200017fe4ff */
[----:B------:R-:W-:Y:S01]  /*d5b0*/  IMAD.MOV.U32 R149, RZ, RZ, R0 ;  /* 0x000000ffff957224 */ /* 0x000fe200078e0000 */
[----:B------:R-:W-:Y:S01]  /*d5c0*/  IADD3.X R200, RZ, R237, RZ, P0, !PT ;  /* 0x000000edffc87210 */ /* 0x000fe200007fe4ff */
[----:B------:R-:W-:Y:S01]  /*d5d0*/  IMAD.X R202, RZ, RZ, R237, P1 ;  /* 0x000000ffffca7224 */ /* 0x000fe200008e06ed */
[----:B------:R-:W-:-:S02]  /*d5e0*/  UIADD3 UR5, UR9, UR5, URZ ;  /* 0x0000000509057290 */ /* 0x000fc4000fffe03f */
.L_x_451:
[----:B------:R-:W-:Y:S04]  /*d5f0*/  DEPBAR.LE SB0, 0x0 ;  /* 0x000080000000791a */ /* 0x000fe80000000000 */
[----:B------:R-:W-:Y:S01]  /*d600*/  BAR.SYNC.DEFER_BLOCKING 0x0 ;  /* 0x0000000000007b1d */ /* 0x000fe20000010000 */
[----:B------:R-:W-:Y:S01]  /*d610*/  SHF.R.S32.HI R0, RZ, 0x1f, R238 ;  /* 0x0000001fff007819 */ /* 0x000fe200000114ee */
[C---:B------:R-:W-:Y:S02]  /*d620*/  IMAD R25, R238.reuse, UR5, RZ ;  /* 0x00000005ee197c24 */ /* 0x040fe4000f8e02ff */
[----:B------:R-:W-:Y:S04]  /*d630*/  IMAD.WIDE.U32 R20, R238, UR8, RZ ;  /* 0x00000008ee147c25 */ /* 0x000fe8000f8e00ff */
[----:B------:R-:W-:Y:S01]  /*d640*/  IMAD R25, R0, UR8, R25 ;  /* 0x0000000800197c24 */ /* 0x000fe2000f8e0219 */
[-C--:B------:R-:W-:Y:S02]  /*d650*/  IADD3 R0, P0, R220, R20.reuse, RZ ;  /* 0x00000014dc007210 */ /* 0x080fe40007f1e0ff */
[----:B------:R-:W-:Y:S02]  /*d660*/  IADD3 R3, P2, R243, R20, RZ ;  /* 0x00000014f3037210 */ /* 0x000fe40007f5e0ff */
[----:B------:R-:W-:Y:S04]  /*d670*/  IADD3 R25, R21, R25, RZ ;  /* 0x0000001915197210 */ /* 0x000fe80007ffe0ff */
[C---:B------:R-:W-:Y:S02]  /*d680*/  IADD3.X R21, R25.reuse, R231, RZ, P0, !PT ;  /* 0x000000e719157210 */ /* 0x040fe400007fe4ff */
[C---:B------:R-:W-:Y:S02]  /*d690*/  LEA R36, P0, R0.reuse, c[0x0][0x1f8], 0x1 ;  /* 0x00007e0000247a11 */ /* 0x040fe400078008ff */
[----:B------:R-:W-:Y:S02]  /*d6a0*/  IADD3.X R2, R25, R242, RZ, P2, !PT ;  /* 0x000000f219027210 */ /* 0x000fe400017fe4ff */
[C---:B------:R-:W-:Y:S01]  /*d6b0*/  LEA R40, P2, R3.reuse, c[0x0][0x1f8], 0x1 ;  /* 0x00007e0003287a11 */ /* 0x040fe200078408ff */
[----:B------:R-:W-:Y:S01]  /*d6c0*/  LDSM.16.M88.4 R48, [R217+0x4900] ;  /* 0x00490000d930783b */ /* 0x000fe20000000200 */
[----:B------:R-:W-:Y:S02]  /*d6d0*/  LEA.HI.X R37, R0, c[0x0][0x1fc], R21, 0x1, P0 ;  /* 0x00007f0000257a11 */ /* 0x000fe400000f0c15 */
[----:B------:R-:W-:Y:S02]  /*d6e0*/  @!P3 IADD3 R0, P0, R226, R20, RZ ;  /* 0x00000014e200b210 */ /* 0x000fe40007f1e0ff */
[----:B------:R-:W-:Y:S02]  /*d6f0*/  LEA.HI.X R41, R3, c[0x0][0x1fc], R2, 0x1, P2 ;  /* 0x00007f0003297a11 */ /* 0x000fe400010f0c02 */
[C---:B------:R-:W-:Y:S01]  /*d700*/  @!P3 IADD3 R3, P2, R0.reuse, R220, RZ ;  /* 0x000000dc0003b210 */ /* 0x040fe20007f5e0ff */
[----:B------:R-:W1:Y:S08]  /*d710*/  LDSM.16.M88.4 R16, [R216+0x2500] ;  /* 0x00250000d810783b */ /* 0x000e700000000200 */
[----:B------:R-:W2:Y:S08]  /*d720*/  LDSM.16.M88.4 R44, [R217+0x5900] ;  /* 0x00590000d92c783b */ /* 0x000eb00000000200 */
[----:B------:R-:W3:Y:S08]  /*d730*/  LDSM.16.M88.4 R32, [R216+0x2900] ;  /* 0x00290000d820783b */ /* 0x000ef00000000200 */
[----:B------:R-:W4:Y:S08]  /*d740*/  LDSM.16.M88.4 R152, [R216+0x2d00] ;  /* 0x002d0000d898783b */ /* 0x000f300000000200 */
[----:B------:R-:W-:Y:S01]  /*d750*/  LDSM.16.M88.4 R156, [R213+0x4900] ;  /* 0x00490000d59c783b */ /* 0x000fe20000000200 */
[-C--:B-1----:R-:W-:Y:S07]  /*d760*/  HMMA.16816.F32.BF16 R4, R48, R16.reuse, RZ ;  /* 0x000000103004723c */ /* 0x082fee00000418ff */
[----:B------:R-:W1:Y:S01]  /*d770*/  LDSM.16.M88.4 R160, [R215] ;  /* 0x00000000d7a0783b */ /* 0x000e620000000200 */
[C---:B--2---:R-:W-:Y:S07]  /*d780*/  HMMA.16816.F32.BF16 R8, R44.reuse, R16, RZ ;  /* 0x000000102c08723c */ /* 0x044fee00000418ff */
[----:B------:R-:W2:Y:S01]  /*d790*/  LDSM.16.M88.4 R164, [R213+0x5900] ;  /* 0x00590000d5a4783b */ /* 0x000ea20000000200 */
[----:B------:R-:W-:Y:S01]  /*d7a0*/  IADD3 R17, P1, R241, R20, RZ ;  /* 0x00000014f1117210 */ /* 0x000fe20007f3e0ff */
[-C--:B------:R-:W-:Y:S06]  /*d7b0*/  HMMA.16816.F32.BF16 R12, R44, R18.reuse, RZ ;  /* 0x000000122c0c723c */ /* 0x080fec00000418ff */
[----:B------:R-:W5:Y:S01]  /*d7c0*/  LDSM.16.M88.4 R168, [R211] ;  /* 0x00000000d3a8783b */ /* 0x000f620000000200 */
[----:B------:R-:W-:Y:S02]  /*d7d0*/  IADD3.X R16, R25, R240, RZ, P1, !PT ;  /* 0x000000f019107210 */ /* 0x000fe40000ffe4ff */
[----:B------:R-:W-:Y:S03]  /*d7e0*/  LEA R194, P1, R17, c[0x0][0x1f8], 0x1 ;  /* 0x00007e0011c27a11 */ /* 0x000fe600078208ff */
[----:B------:R-:W-:Y:S02]  /*d7f0*/  @!P3 IADD3.X R25, R25, R223, RZ, P0, !PT ;  /* 0x000000df1919b210 */ /* 0x000fe400007fe4ff */
[----:B------:R-:W1:Y:S01]  /*d800*/  LDSM.16.M88.4 R172, [R210] ;  /* 0x00000000d2ac783b */ /* 0x000e620000000200 */
[----:B------:R-:W-:Y:S02]  /*d810*/  LEA.HI.X R195, R17, c[0x0][0x1fc], R16, 0x1, P1 ;  /* 0x00007f0011c37a11 */ /* 0x000fe400008f0c10 */
[C---:B------:R-:W-:Y:S02]  /*d820*/  HMMA.16816.F32.BF16 R16, R48.reuse, R18, RZ ;  /* 0x000000123010723c */ /* 0x040fe400000418ff */
[C---:B------:R-:W-:Y:S03]  /*d830*/  @!P3 IADD3 R29, P1, R0.reuse, R243, RZ ;  /* 0x000000f3001db210 */ /* 0x040fe60007f3e0ff */
[----:B------:R-:W-:Y:S01]  /*d840*/  @!PT LDS RZ, [RZ] ;  /* 0x00000000fffff984 */ /* 0x000fe20000000800 */
[----:B------:R-:W-:Y:S01]  /*d850*/  @!PT LDS RZ, [RZ] ;  /* 0x00000000fffff984 */ /* 0x000fe20000000800 */
[----:B------:R-:W-:Y:S01]  /*d860*/  @!PT LDS RZ, [RZ] ;  /* 0x00000000fffff984 */ /* 0x000fe20000000800 */
[----:B------:R4:W-:Y:S01]  /*d870*/  LDGSTS.E.BYPASS.LTC128B.128 [R218+0x100], [R36.64], !P6 ;  /* 0x0010000024da7fae */ /* 0x0009e2000f101d4c */
[----:B------:R-:W-:Y:S02]  /*d880*/  @!P3 IADD3 R31, P0, R0, R241, RZ ;  /* 0x000000f1001fb210 */ /* 0x000fe40007f1e0ff */
[C---:B------:R-:W-:Y:S01]  /*d890*/  @!P3 IADD3.X R0, R25.reuse, R231, RZ, P2, !PT ;  /* 0x000000e71900b210 */ /* 0x040fe200017fe4ff */
[-C--:B---3--:R-:W-:Y:S03]  /*d8a0*/  HMMA.16816.F32.BF16 R20, R48, R32.reuse, RZ ;  /* 0x000000203014723c */ /* 0x088fe600000418ff */
[C---:B------:R-:W-:Y:S01]  /*d8b0*/  @!P3 IADD3.X R28, R25.reuse, R242, RZ, P1, !PT ;  /* 0x000000f2191cb210 */ /* 0x040fe20000ffe4ff */
[----:B------:R3:W-:Y:S01]  /*d8c0*/  LDGSTS.E.BYPASS.LTC128B.128 [R218+0xd00], [R40.64], !P5 ;  /* 0x00d0000028da7fae */ /* 0x0007e2000e901d4c */
[----:B------:R-:W-:Y:S02]  /*d8d0*/  @!P3 IADD3.X R30, R25, R240, RZ, P0, !PT ;  /* 0x000000f0191eb210 */ /* 0x000fe400007fe4ff */
[----:B------:R-:W-:Y:S01]  /*d8e0*/  @!P3 LEA R196, P2, R3, c[0x0][0x1f8], 0x1 ;  /* 0x00007e0003c4ba11 */ /* 0x000fe200078408ff */
[C---:B------:R-:W-:Y:S04]  /*d8f0*/  HMMA.16816.F32.BF16 R24, R44.reuse, R32, RZ ;  /* 0x000000202c18723c */ /* 0x040fe800000418ff */
[----:B------:R1:W-:Y:S01]  /*d900*/  LDGSTS.E.BYPASS.LTC128B.128 [R218+0x1900], [R194.64], !P4 ;  /* 0x01900000c2da7fae */ /* 0x0003e2000e101d4c */
[----:B------:R-:W-:Y:S02]  /*d910*/  @!P3 LEA R192, P1, R29, c[0x0][0x1f8], 0x1 ;  /* 0x00007e001dc0ba11 */ /* 0x000fe400078208ff */
[----:B------:R-:W-:Y:S02]  /*d920*/  @!P3 LEA R2, P0, R31, c[0x0][0x1f8], 0x1 ;  /* 0x00007e001f02ba11 */ /* 0x000fe400078008ff */
[----:B------:R-:W-:Y:S03]  /*d930*/  @!P3 LEA.HI.X R197, R3, c[0x0][0x1fc], R0, 0x1, P2 ;  /* 0x00007f0003c5ba11 */ /* 0x000fe600010f0c00 */
[----:B------:R-:W-:Y:S02]  /*d940*/  @!P3 LEA.HI.X R193, R29, c[0x0][0x1fc], R28, 0x1, P1 ;  /* 0x00007f001dc1ba11 */ /* 0x000fe400008f0c1c */
[----:B------:R1:W-:Y:S01]  /*d950*/  @!P3 LDGSTS.E.BYPASS.LTC128B.128 [R218+0x900], [R196.64], !P6 ;  /* 0x00900000c4dabfae */ /* 0x0003e2000f101d4c */
[----:B------:R-:W-:Y:S02]  /*d960*/  @!P3 LEA.HI.X R3, R31, c[0x0][0x1fc], R30, 0x1, P0 ;  /* 0x00007f001f03ba11 */ /* 0x000fe400000f0c1e */
[-C--:B------:R-:W-:Y:S01]  /*d970*/  HMMA.16816.F32.BF16 R28, R44, R34.reuse, RZ ;  /* 0x000000222c1c723c */ /* 0x080fe200000418ff */
[----:B------:R-:W-:Y:S04]  /*d980*/  ISETP.GT.AND P0, PT, R238, R219, PT ;  /* 0x000000dbee00720c */ /* 0x000fe80003f04270 */
[----:B------:R1:W-:Y:S03]  /*d990*/  @!P3 LDGSTS.E.BYPASS.LTC128B.128 [R218+0x1500], [R192.64], !P5 ;  /* 0x01500000c0dabfae */ /* 0x0003e6000e901d4c */
[C---:B------:R-:W-:Y:S05]  /*d9a0*/  HMMA.16816.F32.BF16 R32, R48.reuse, R34, RZ ;  /* 0x000000223020723c */ /* 0x040fea00000418ff */
[----:B------:R1:W-:Y:S03]  /*d9b0*/  @!P3 LDGSTS.E.BYPASS.LTC128B.128 [R218+0x2100], [R2.64], !P4 ;  /* 0x0210000002dabfae */ /* 0x0003e6000e101d4c */
[-C--:B----4-:R-:W-:Y:S05]  /*d9c0*/  HMMA.16816.F32.BF16 R36, R48, R152.reuse, RZ ;  /* 0x000000983024723c */ /* 0x090fea00000418ff */
[----:B------:R-:W-:Y:S03]  /*d9d0*/  LDSM.16.M88.4 R176, [R217+0x6900] ;  /* 0x00690000d9b0783b */ /* 0x000fe60000000200 */
[C---:B---3--:R-:W-:Y:S05]  /*d9e0*/  HMMA.16816.F32.BF16 R40, R44.reuse, R152, RZ ;  /* 0x000000982c28723c */ /* 0x048fea00000418ff */
[----:B------:R-:W0:Y:S03]  /*d9f0*/  LDGDEPBAR ;  /* 0x00000000000079af */ /* 0x000e260000000000 */
[-C--:B------:R-:W-:Y:S05]  /*da00*/  HMMA.16816.F32.BF16 R44, R44, R154.reuse, RZ ;  /* 0x0000009a2c2c723c */ /* 0x080fea00000418ff */
[----:B------:R-:W3:Y:S03]  /*da10*/  LDSM.16.M88.4 R180, [R216+0x3100] ;  /* 0x00310000d8b4783b */ /* 0x000ee60000000200 */
[----:B------:R-:W-:Y:S05]  /*da20*/  HMMA.16816.F32.BF16 R48, R48, R154, RZ ;  /* 0x0000009a3030723c */ /* 0x000fea00000418ff */
[----:B------:R-:W4:Y:S03]  /*da30*/  LDSM.16.M88.4 R184, [R217+0x7900] ;  /* 0x00790000d9b8783b */ /* 0x000f260000000200 */
[-C--:B-1----:R-:W-:Y:S05]  /*da40*/  HMMA.16816.F32.BF16 R4, R156, R160.reuse, R4 ;  /* 0x000000a09c04723c */ /* 0x082fea0000041804 */
[----:B------:R-:W1:Y:S03]  /*da50*/  LDSM.16.M88.4 R188, [R216+0x3500] ;  /* 0x00350000d8bc783b */ /* 0x000e660000000200 */
[C---:B--2---:R-:W-:Y:S05]  /*da60*/  HMMA.16816.F32.BF16 R8, R164.reuse, R160, R8 ;  /* 0x000000a0a408723c */ /* 0x044fea0000041808 */
[----:B------:R-:W2:Y:S03]  /*da70*/  LDSM.16.M88.4 R152, [R216+0x3900] ;  /* 0x00390000d898783b */ /* 0x000ea60000000200 */
[-C--:B------:R-:W-:Y:S05]  /*da80*/  HMMA.16816.F32.BF16 R12, R164, R162.reuse, R12 ;  /* 0x000000a2a40c723c */ /* 0x080fea000004180c */
[----:B------:R-:W-:Y:S03]  /*da90*/  LDSM.16.M88.4 R192, [R209] ;  /* 0x00000000d1c0783b */ /* 0x000fe60000000200 */
[C---:B------:R-:W-:Y:S05]  /*daa0*/  HMMA.16816.F32.BF16 R16, R156.reuse, R162, R16 ;  /* 0x000000a29c10723c */ /* 0x040fea0000041810 */
[----:B------:R-:W1:Y:S03]  /*dab0*/  LDSM.16.M88.4 R160, [R213+0x6900] ;  /* 0x00690000d5a0783b */ /* 0x000e660000000200 */
[-C--:B-----5:R-:W-:Y:S05]  /*dac0*/  HMMA.16816.F32.BF16 R20, R156, R168.reuse, R20 ;  /* 0x000000a89c14723c */ /* 0x0a0fea0000041814 */
[----:B------:R-:W5:Y:S03]  /*dad0*/  LDSM.16.M88.4 R196, [R213+0x7900] ;  /* 0x00790000d5c4783b */ /* 0x000f660000000200 */
        /* <DEDUP_REMOVED lines=9> */
[----:B------:R-:W2:Y:S07]  /*db70*/  LDSM.16.M88.4 R156, [R208] ;  /* 0x00000000d09c783b */ /* 0x000eae0000000200 */
[-C--:B---3--:R-:W-:Y:S01]  /*db80*/  HMMA.16816.F32.BF16 R4, R176, R180.reuse, R4 ;  /* 0x000000b4b004723c */ /* 0x088fe20000041804 */
[----:B------:R-:W3:Y:S07]  /*db90*/  LDSM.16.M88.4 R172, [R216+0x3d00] ;  /* 0x003d0000d8ac783b */ /* 0x000eee0000000200 */
[C---:B----4-:R-:W-:Y:S08]  /*dba0*/  HMMA.16816.F32.BF16 R8, R184.reuse, R180, R8 ;  /* 0x000000b4b808723c */ /* 0x050ff00000041808 */
        /* <DEDUP_REMOVED lines=8> */
[-C--:B--2---:R-:W-:Y:S08]  /*dc30*/  HMMA.16816.F32.BF16 R36, R176, R152.reuse, R36 ;  /* 0x00000098b024723c */ /* 0x084ff00000041824 */
[C---:B------:R-:W-:Y:S08]  /*dc40*/  HMMA.16816.F32.BF16 R40, R184.reuse, R152, R40 ;  /* 0x00000098b828723c */ /* 0x040ff00000041828 */
[-C--:B------:R-:W-:Y:S01]  /*dc50*/  HMMA.16816.F32.BF16 R44, R184, R154.reuse, R44 ;  /* 0x0000009ab82c723c */ /* 0x080fe2000004182c */
[----:B------:R-:W-:Y:S07]  /*dc60*/  LDSM.16.M88.4 R184, [R213+0x8900] ;  /* 0x00890000d5b8783b */ /* 0x000fee0000000200 */
[----:B------:R-:W-:Y:S01]  /*dc70*/  HMMA.16816.F32.BF16 R48, R176, R154, R48 ;  /* 0x0000009ab030723c */ /* 0x000fe20000041830 */
[----:B------:R-:W1:Y:S07]  /*dc80*/  LDSM.16.M88.4 R152, [R217+0x9900] ;  /* 0x00990000d998783b */ /* 0x000e6e0000000200 */
[-C--:B------:R-:W-:Y:S01]  /*dc90*/  HMMA.16816.F32.BF16 R4, R160, R192.reuse, R4 ;  /* 0x000000c0a004723c */ /* 0x080fe20000041804 */
[----:B------:R-:W2:Y:S07]  /*dca0*/  LDSM.16.M88.4 R176, [R216+0x4100] ;  /* 0x00410000d8b0783b */ /* 0x000eae0000000200 */
[C---:B-----5:R-:W-:Y:S08]  /*dcb0*/  HMMA.16816.F32.BF16 R8, R196.reuse, R192, R8 ;  /* 0x000000c0c408723c */ /* 0x060ff00000041808 */
[-C--:B------:R-:W-:Y:S08]  /*dcc0*/  HMMA.16816.F32.BF16 R12, R196, R194.reuse, R12 ;  /* 0x000000c2c40c723c */ /* 0x080ff0000004180c */
[C---:B------:R-:W-:Y:S08]  /*dcd0*/  HMMA.16816.F32.BF16 R16, R160.reuse, R194, R16 ;  /* 0x000000c2a010723c */ /* 0x040ff00000041810 */
        /* <DEDUP_REMOVED lines=8> */
[----:B------:R-:W-:Y:S08]  /*dd60*/  HMMA.16816.F32.BF16 R48, R160, R166, R48 ;  /* 0x000000a6a030723c */ /* 0x000ff00000041830 */
[-C--:B---3--:R-:W-:Y:S08]  /*dd70*/  HMMA.16816.F32.BF16 R4, R168, R172.reuse, R4 ;  /* 0x000000aca804723c */ /* 0x088ff00000041804 */
        /* <DEDUP_REMOVED lines=12> */
[C---:B----4-:R-:W-:Y:S08]  /*de40*/  HMMA.16816.F32.BF16 R8, R156.reuse, R188, R8 ;  /* 0x000000bc9c08723c */ /* 0x050ff00000041808 */
[-C--:B------:R-:W-:Y:S08]  /*de50*/  HMMA.16816.F32.BF16 R12, R156, R190.reuse, R12 ;  /* 0x000000be9c0c723c */ /* 0x080ff0000004180c */
[----:B------:R-:W-:Y:S01]  /*de60*/  FMUL.FTZ R154, R4, c[0x0][0x320] ;  /* 0x0000c800049a7a20 */ /* 0x000fe20000410000 */
[C---:B------:R-:W-:Y:S04]  /*de70*/  HMMA.16816.F32.BF16 R16, R184.reuse, R190, R16 ;  /* 0x000000beb810723c */ /* 0x040fe80000041810 */
[----:B------:R-:W-:Y:S01]  /*de80*/  FMUL.FTZ R160, R5, c[0x0][0x320] ;  /* 0x0000c80005a07a20 */ /* 0x000fe20000410000 */
[----:B------:R-:W1:Y:S01]  /*de90*/  MUFU.TANH R154, R154 ;  /* 0x0000009a009a7308 */ /* 0x000e620000002400 */
[----:B------:R-:W-:Y:S02]  /*dea0*/  FMUL.FTZ R152, R6, c[0x0][0x320] ;  /* 0x0000c80006987a20 */ /* 0x000fe40000410000 */
[----:B------:R-:W-:Y:S02]  /*deb0*/  FMUL.FTZ R155, R7, c[0x0][0x320] ;  /* 0x0000c800079b7a20 */ /* 0x000fe40000410000 */
[----:B------:R-:W2:Y:S02]  /*dec0*/  LDSM.16.M88.4 R4, [R205] ;  /* 0x00000000cd04783b */ /* 0x000ea40000000200 */
[----:B------:R-:W-:Y:S02]  /*ded0*/  FMUL.FTZ R9, R9, c[0x0][0x320] ;  /* 0x0000c80009097a20 */ /* 0x000fe40000410000 */
[----:B------:R-:W-:Y:S01]  /*dee0*/  FMUL.FTZ R2, R10, c[0x0][0x320] ;  /* 0x0000c8000a027a20 */ /* 0x000fe20000410000 */
[----:B------:R-:W3:Y:S01]  /*def0*/  MUFU.TANH R160, R160 ;  /* 0x000000a000a07308 */ /* 0x000ee20000002400 */
[----:B------:R-:W-:Y:S02]  /*df00*/  FMUL.FTZ R3, R11, c[0x0][0x320] ;  /* 0x0000c8000b037a20 */ /* 0x000fe40000410000 */
        /* <DEDUP_REMOVED lines=8> */
[----:B------:R-:W-:Y:S02]  /*df90*/  FMUL.FTZ R14, R18, c[0x0][0x320] ;  /* 0x0000c800120e7a20 */ /* 0x000fe40000410000 */
[----:B------:R-:W-:Y:S01]  /*dfa0*/  FMUL.FTZ R15, R19, c[0x0][0x320] ;  /* 0x0000c800130f7a20 */ /* 0x000fe20000410000 */
[----:B------:R5:W1:Y:S10]  /*dfb0*/  MUFU.TANH R16, R8 ;  /* 0x0000000800107308 */ /* 0x000a740000002400 */
[----:B------:R-:W1:Y:S01]  /*dfc0*/  MUFU.TANH R152, R152 ;  /* 0x0000009800987308 */ /* 0x000e620000002400 */
[-C--:B--2---:R-:W-:Y:S09]  /*dfd0*/  HMMA.16816.F32.BF16 R20, R184, R4.reuse, R20 ;  /* 0x00000004b814723c */ /* 0x084ff20000041814 */
[----:B------:R-:W2:Y:S01]  /*dfe0*/  MUFU.TANH R155, R155 ;  /* 0x0000009b009b7308 */ /* 0x000ea20000002400 */
[C---:B------:R-:W-:Y:S01]  /*dff0*/  HMMA.16816.F32.BF16 R24, R156.reuse, R4, R24 ;  /* 0x000000049c18723c */ /* 0x040fe20000041818 */
[----:B-----5:R-:W5:Y:S01]  /*e000*/  LDSM.16.M88.4 R8, [R204] ;  /* 0x00000000cc08783b */ /* 0x020f620000000200 */
[----:B------:R-:W-:Y:S07]  /*e010*/  DEPBAR.LE SB0, 0x0 ;  /* 0x000080000000791a */ /* 0x000fee0000000000 */
[----:B------:R-:W1:Y:S01]  /*e020*/  MUFU.TANH R0, R0 ;  /* 0x0000000000007308 */ /* 0x000e620000002400 */
[-C--:B------:R-:W-:Y:S01]  /*e030*/  HMMA.16816.F32.BF16 R28, R156, R6.reuse, R28 ;  /* 0x000000069c1c723c */ /* 0x080fe2000004181c */
[----:B------:R-:W-:Y:S07]  /*e040*/  BAR.SYNC.DEFER_BLOCKING 0x0 ;  /* 0x0000000000007b1d */ /* 0x000fee0000010000 */
[C---:B------:R-:W-:Y:S01]  /*e050*/  HMMA.16816.F32.BF16 R32, R184.reuse, R6, R32 ;  /* 0x00000006b820723c */ /* 0x040fe20000041820 */
        /* <DEDUP_REMOVED lines=13> */
[-C--:B-----5:R-:W-:Y:S03]  /*e130*/  HMMA.16816.F32.BF16 R36, R184, R8.reuse, R36 ;  /* 0x00000008b824723c */ /* 0x0a0fe60000041824 */
[----:B------:R-:W-:Y:S02]  /*e140*/  FMUL.FTZ R29, R29, c[0x0][0x320] ;  /* 0x0000c8001d1d7a20 */ /* 0x000fe40000410000 */
[----:B------:R-:W-:Y:S01]  /*e150*/  FMUL.FTZ R30, R30, c[0x0][0x320] ;  /* 0x0000c8001e1e7a20 */ /* 0x000fe20000410000 */
[----:B------:R-:W1:Y:S01]  /*e160*/  MUFU.TANH R162, R162 ;  /* 0x000000a200a27308 */ /* 0x000e620000002400 */
[----:B------:R-:W-:Y:S01]  /*e170*/  FMUL.FTZ R31, R31, c[0x0][0x320] ;  /* 0x0000c8001f1f7a20 */ /* 0x000fe20000410000 */
[C---:B------:R-:W-:Y:S04]  /*e180*/  HMMA.16816.F32.BF16 R40, R156.reuse, R8, R40 ;  /* 0x000000089c28723c */ /* 0x040fe80000041828 */
[----:B------:R-:W-:Y:S02]  /*e190*/  FMUL.FTZ R33, R33, c[0x0][0x320] ;  /* 0x0000c80021217a20 */ /* 0x000fe40000410000 */
[----:B------:R-:W-:Y:S02]  /*e1a0*/  FMUL.FTZ R34, R34, c[0x0][0x320] ;  /* 0x0000c80022227a20 */ /* 0x000fe40000410000 */
[----:B------:R-:W1:Y:S01]  /*e1b0*/  MUFU.TANH R12, R12 ;  /* 0x0000000c000c7308 */ /* 0x000e620000002400 */
[-C--:B------:R-:W-:Y:S03]  /*e1c0*/  HMMA.16816.F32.BF16 R44, R156, R10.reuse, R44 ;  /* 0x0000000a9c2c723c */ /* 0x080fe6000004182c */
[----:B------:R-:W-:Y:S04]  /*e1d0*/  FMUL.FTZ R35, R35, c[0x0][0x320] ;  /* 0x0000c80023237a20 */ /* 0x000fe80000410000 */
[----:B------:R-:W-:Y:S01]  /*e1e0*/  FMUL.FTZ R175, R36, c[0x0][0x320] ;  /* 0x0000c80024af7a20 */ /* 0x000fe20000410000 */
        /* <DEDUP_REMOVED lines=20> */
[----:B------:R-:W1:Y:S10]  /*e330*/  MUFU.TANH R19, R19 ;  /* 0x0000001300137308 */ /* 0x000e740000002400 */
[----:B------:R-:W1:Y:S10]  /*e340*/  MUFU.TANH R18, R18 ;  /* 0x0000001200127308 */ /* 0x000e740000002400 */
[----:B------:R-:W1:Y:S10]  /*e350*/  MUFU.TANH R5, R5 ;  /* 0x0000000500057308 */ /* 0x000e740000002400 */
[----:B------:R-:W1:Y:S10]  /*e360*/  MUFU.TANH R4, R4 ;  /* 0x0000000400047308 */ /* 0x000e740000002400 */
        /* <DEDUP_REMOVED lines=19> */
[----:B------:R-:W1:Y:S10]  /*e4a0*/  MUFU.TANH R6, R6 ;  /* 0x0000000600067308 */ /* 0x000e740000002400 */
[----:B------:R-:W1:Y:S10]  /*e4b0*/  MUFU.TANH R165, R165 ;  /* 0x000000a500a57308 */ /* 0x000e740000002400 */
[----:B------:R1:W1:Y:S10]  /*e4c0*/  MUFU.TANH R163, R45 ;  /* 0x0000002d00a37308 */ /* 0x0002740000002400 */
[----:B------:R-:W1:Y:S10]  /*e4d0*/  MUFU.TANH R11, R11 ;  /* 0x0000000b000b7308 */ /* 0x000e740000002400 */
[----:B------:R-:W1:Y:S10]  /*e4e0*/  MUFU.TANH R7, R7 ;  /* 0x0000000700077308 */ /* 0x000e740000002400 */
[----:B------:R-:W1:Y:S10]  /*e4f0*/  MUFU.TANH R174, R174 ;  /* 0x000000ae00ae7308 */ /* 0x000e740000002400 */
[----:B------:R1:W1:Y:S10]  /*e500*/  MUFU.TANH R172, R49 ;  /* 0x0000003100ac7308 */ /* 0x0002740000002400 */
[----:B------:R1:W1:Y:S10]  /*e510*/  MUFU.TANH R170, R50 ;  /* 0x0000003200aa7308 */ /* 0x0002740000002400 */
[----:B------:R1:W1:Y:S01]  /*e520*/  MUFU.TANH R168, R51 ;  /* 0x0000003300a87308 */ /* 0x0002620000002400 */
[----:B------:R-:W-:-:S05]  /*e530*/  @!P0 BRA `(.L_x_434) ;  /* 0x000002e000008947 */ /* 0x000fca0003800000 */
[----:B--234-:R-:W-:Y:S02]  /*e540*/  IADD3 R9, R238, -0x1, RZ ;  /* 0xffffffffee097810 */ /* 0x01cfe40007ffe0ff */
[----:B------:R-:W-:Y:S02]  /*e550*/  ISETP.GE.AND P1, PT, R239, 0x1, PT ;  /* 0x00000001ef00780c */ /* 0x000fe40003f26270 */
[----:B------:R-:W-:Y:S01]  /*e560*/  SHF.R.S32.HI R8, RZ, 0x1f, R9 ;  /* 0x0000001fff087819 */ /* 0x000fe20000011409 */
[C---:B-1----:R-:W-:Y:S04]  /*e570*/  IMAD.WIDE.U32 R28, R9.reuse, c[0x0][0x1e0], RZ ;  /* 0x00007800091c7a25 */ /* 0x042fe800078e00ff */
        /* <DEDUP_REMOVED lines=42> */
.L_x_434:
[----:B--234-:R-:W-:Y:S01]  /*e820*/  PLOP3.LUT P1, PT, PT, PT, UP2, 0x80, 0x0 ;  /* 0x000000000000781c */ /* 0x01cfe20003f2f028 */
[----:B------:R-:W0:Y:S01]  /*e830*/  LDGDEPBAR ;  /* 0x00000000000079af */ /* 0x000e220000000000 */
[----:B------:R-:W-:Y:S01]  /*e840*/  PLOP3.LUT P0, PT, PT, PT, UP2, 0x80, 0x0 ;  /* 0x000000000000781c */ /* 0x000fe20003f0f028 */
[----:B-1----:R-:W-:Y:S02]  /*e850*/  IMAD.MOV.U32 R30, RZ, RZ, R222 ;  /* 0x000000ffff1e7224 */ /* 0x002fe400078e00de */
[----:B------:R-:W-:Y:S04]  /*e860*/  IMAD R22, R238, -0x30, RZ ;  /* 0xffffffd0ee167824 */ /* 0x000fe800078e02ff */
[----:B------:R-:W-:Y:S01]  /*e870*/  IMAD.IADD R9, R22, 0x1, -R227 ;  /* 0x0000000116097824 */ /* 0x000fe200078e0ae3 */
        /* <DEDUP_REMOVED lines=9> */
[--C-:B-1----:R-:W-:Y:S02]  /*e910*/  IMAD.IADD R33, R29, 0x1, R8.reuse ;  /* 0x000000011d217824 */ /* 0x102fe400078e0208 */
        /* <DEDUP_REMOVED lines=16> */
.L_x_437:
[----:B------:R-:W-:Y:S04]  /*ea20*/  MOV R8, c[0x0][0x32c] ;  /* 0x0000cb0000087a02 */ /* 0x000fe80000000f00 */
[----:B------:R-:W-:Y:S11]  /*ea30*/  ISETP.NE.AND P0, PT, R8, 0x1, PT ;  /* 0x000000010800780c */ /* 0x000ff60003f05270 */
[----:B------:R-:W-:Y:S02]  /*ea40*/  @!UPT UIADD3 URZ, URZ, URZ, URZ ;  /* 0x0000003f3f3ff290 */ /* 0x000fe4000fffe03f */
[----:B------:R-:W-:Y:S05]  /*ea50*/  @P0 IMAD.HI.U32 R8, R10, c[0x0][0x330], RZ ;  /* 0x0000cc000a080a27 */ /* 0x000fea00078e00ff */
[----:B------:R-:W-:Y:S02]  /*ea60*/  @P0 SHF.R.U32.HI R10, RZ, c[0x0][0x334], R8 ;  /* 0x0000cd00ff0a0a19 */ /* 0x000fe40000011608 */
.L_x_438:
[----:B------:R-:W-:Y:S05]  /*ea70*/  BSYNC B0 ;  /* 0x0000000000007941 */ /* 0x000fea0003800000 */
.L_x_436:
[----:B------:R-:W-:Y:S05]  /*ea80*/  IMAD R10, R10, c[0x0][0x32c], R9 ;  /* 0x0000cb000a0a7a24 */ /* 0x000fea00078e0209 */
[----:B------:R-:W-:Y:S02]  /*ea90*/  IADD3 R8, R10, c[0x0][0x32c], RZ ;  /* 0x0000cb000a087a10 */ /* 0x000fe40007ffe0ff */
[----:B------:R-:W-:Y:S02]  /*eaa0*/  IMNMX R31, R31, R10, !PT ;  /* 0x0000000a1f1f7217 */ /* 0x000fe40007800200 */
[----:B------:R-:W-:Y:S02]  /*eab0*/  IMNMX R33, R33, R8, PT ;  /* 0x0000000821217217 */ /* 0x000fe40003800200 */
.L_x_435:
[C---:B------:R-:W-:Y:S02]  /*eac0*/  ISETP.GE.AND P0, PT, R22.reuse, 0x2, PT ;  /* 0x000000021600780c */ /* 0x040fe40003f06270 */
[C---:B------:R-:W-:Y:S02]  /*ead0*/  ISETP.GE.AND P1, PT, R22.reuse, 0x9, PT ;  /* 0x000000091600780c */ /* 0x040fe40003f26270 */
[----:B------:R-:W-:Y:S02]  /*eae0*/  P2R R10, PR, RZ, 0x1 ;  /* 0x00000001ff0a7803 */ /* 0x000fe40000000000 */
[----:B------:R-:W-:Y:S02]  /*eaf0*/  ISETP.GT.AND P0, PT, R31, 0x1, !P0 ;  /* 0x000000011f00780c */ /* 0x000fe40004704270 */
[----:B------:R-:W-:Y:S02]  /*eb00*/  P2R R27, PR, RZ, 0x2 ;  /* 0x00000002ff1b7803 */ /* 0x000fe40000000000 */
[----:B------:R-:W-:Y:S02]  /*eb10*/  ISETP.LT.OR P0, PT, R33, 0x2, P0 ;  /* 0x000000022100780c */ /* 0x000fe40000701670 */
[----:B------:R-:W-:Y:S02]  /*eb20*/  ISETP.GE.AND P2, PT, R22, 0x1, PT ;  /* 0x000000011600780c */ /* 0x000fe40003f46270 */
[----:B------:R-:W-:Y:S02]  /*eb30*/  FSEL R160, R160, -INF , !P0 ;  /* 0xff800000a0a07808 */ /* 0x000fe40004000000 */
[----:B------:R-:W-:Y:S02]  /*eb40*/  ISETP.GT.AND P0, PT, R31, 0x8, !P1 ;  /* 0x000000081f00780c */ /* 0x000fe40004f04270 */
[----:B------:R-:W-:Y:S02]  /*eb50*/  ISETP.GE.AND P1, PT, R22, 0xa, PT ;  /* 0x0000000a1600780c */ /* 0x000fe40003f26270 */
[----:B------:R-:W-:Y:S02]  /*eb60*/  ISETP.LT.OR P0, PT, R33, 0x9, P0 ;  /* 0x000000092100780c */ /* 0x000fe40000701670 */
[----:B------:R-:W-:Y:S02]  /*eb70*/  P2R R8, PR, RZ, 0x2 ;  /* 0x00000002ff087803 */ /* 0x000fe40000000000 */
[----:B------:R-:W-:Y:S02]  /*eb80*/  FSEL R20, R16, -INF , !P0 ;  /* 0xff80000010147808 */ /* 0x000fe40004000000 */
[----:B------:R-:W-:Y:S02]  /*eb90*/  ISETP.GT.AND P0, PT, R31, 0x9, !P1 ;  /* 0x000000091f00780c */ /* 0x000fe40004f04270 */
[C---:B------:R-:W-:Y:S02]  /*eba0*/  ISETP.GE.AND P1, PT, R22.reuse, 0x11, PT ;  /* 0x000000111600780c */ /* 0x040fe40003f26270 */
        /* <DEDUP_REMOVED lines=9> */
[----:B------:R-:W-:Y:S02]  /*ec40*/  ISETP.GE.AND P1, PT, R22, 0x19, PT ;  /* 0x000000191600780c */ /* 0x000fe40003f26270 */
[----:B------:R-:W-:Y:S02]  /*ec50*/  ISETP.LT.OR P0, PT, R33, 0x12, P0 ;  /* 0x000000122100780c */ /* 0x000fe40000701670 */
[----:B------:R-:W-:Y:S02]  /*ec60*/  P2R R24, PR, RZ, 0x2 ;  /* 0x00000002ff187803 */ /* 0x000fe40000000000 */
[----:B------:R-:W-:Y:S02]  /*ec70*/  FSEL R40, R18, -INF , !P0 ;  /* 0xff80000012287808 */ /* 0x000fe40004000000 */
[----:B------:R-:W-:Y:S01]  /*ec80*/  ISETP.GT.AND P0, PT, R31, 0x18, !P1 ;  /* 0x000000181f00780c */ /* 0x000fe20004f04270 */
[----:B------:R-:W1:Y:S01]  /*ec90*/  SHFL.IDX PT, R18, R30, 0x1, 0x1c1f ;  /* 0x003c1f001e127f89 */ /* 0x000e6200000e0000 */
        /* <DEDUP_REMOVED lines=11> */
[----:B------:R-:W-:Y:S01]  /*ed50*/  ISETP.LT.OR P0, PT, R33, 0x21, P0 ;  /* 0x000000212100780c */ /* 0x000fe20000701670 */
[--C-:B-1----:R-:W-:Y:S01]  /*ed60*/  IMAD.IADD R17, R28, 0x1, R18.reuse ;  /* 0x000000011c117824 */ /* 0x102fe200078e0212 */
[----:B------:R-:W-:Y:S02]  /*ed70*/  P2R R19, PR, RZ, 0x2 ;  /* 0x00000002ff137803 */ /* 0x000fe40000000000 */
[----:B------:R-:W-:Y:S02]  /*ed80*/  FSEL R175, R175, -INF , !P0 ;  /* 0xff800000afaf7808 */ /* 0x000fe40004000000 */
[----:B------:R-:W-:Y:S02]  /*ed90*/  ISETP.GT.AND P0, PT, R31, 0x21, !P1 ;  /* 0x000000211f00780c */ /* 0x000fe40004f04270 */
[----:B------:R-:W-:Y:S02]  /*eda0*/  ISETP.GE.AND P1, PT, R22, 0x29, PT ;  /* 0x000000291600780c */ /* 0x000fe40003f26270 */
[----:B------:R-:W-:Y:S02]  /*edb0*/  ISETP.LT.OR P0, PT, R33, 0x22, P0 ;  /* 0x000000222100780c */ /* 0x000fe40000701670 */
[----:B------:R-:W-:Y:S02]  /*edc0*/  P2R R32, PR, RZ, 0x4 ;  /* 0x00000004ff207803 */ /* 0x000fe40000000000 */
[----:B------:R-:W-:Y:S02]  /*edd0*/  FSEL R250, R250, -INF , !P0 ;  /* 0xff800000fafa7808 */ /* 0x000fe40004000000 */
[----:B------:R-:W-:Y:S04]  /*ede0*/  ISETP.GT.AND P0, PT, R31, 0x28, !P1 ;  /* 0x000000281f00780c */ /* 0x000fe80004f04270 */
[----:B------:R-:W-:Y:S04]  /*edf0*/  ISETP.LT.OR P0, PT, R33, 0x29, P0 ;  /* 0x000000292100780c */ /* 0x000fe80000701670 */
[----:B------:R-:W-:Y:S02]  /*ee00*/  FSEL R174, R174, -INF , !P0 ;  /* 0xff800000aeae7808 */ /* 0x000fe40004000000 */
[----:B------:R-:W-:Y:S04]  /*ee10*/  ISETP.GT.AND P0, PT, R31, RZ, !P2 ;  /* 0x000000ff1f00720c */ /* 0x000fe80005704270 */
[----:B------:R-:W-:Y:S04]  /*ee20*/  ISETP.LT.OR P0, PT, R33, 0x1, P0 ;  /* 0x000000012100780c */ /* 0x000fe80000701670 */
[----:B------:R-:W-:Y:S02]  /*ee30*/  FSEL R154, R154, -INF , !P0 ;  /* 0xff8000009a9a7808 */ /* 0x000fe40004000000 */
[----:B------:R-:W-:Y:S04]  /*ee40*/  ISETP.GE.AND P0, PT, R22, 0x2a, PT ;  /* 0x0000002a1600780c */ /* 0x000fe80003f06270 */
[----:B------:R-:W-:Y:S01]  /*ee50*/  ISETP.GT.AND P2, PT, R31, 0x29, !P0 ;  /* 0x000000291f00780c */ /* 0x000fe20004744270 */
[----:B------:R-:W-:Y:S03]  /*ee60*/  IMAD.IADD R31, R29, 0x1, R18 ;  /* 0x000000011d1f7824 */ /* 0x000fe600078e0212 */
        /* <DEDUP_REMOVED lines=19> */
.L_x_441:
[----:B------:R-:W-:Y:S04]  /*efa0*/  MOV R18, c[0x0][0x32c] ;  /* 0x0000cb0000127a02 */ /* 0x000fe80000000f00 */
[----:B------:R-:W-:Y:S11]  /*efb0*/  ISETP.NE.AND P2, PT, R18, 0x1, PT ;  /* 0x000000011200780c */ /* 0x000ff60003f45270 */
[----:B------:R-:W-:Y:S02]  /*efc0*/  @!UPT UIADD3 URZ, URZ, URZ, URZ ;  /* 0x0000003f3f3ff290 */ /* 0x000fe4000fffe03f */
[----:B------:R-:W-:Y:S05]  /*efd0*/  @P2 IMAD.HI.U32 R18, R22, c[0x0][0x330], RZ ;  /* 0x0000cc0016122a27 */ /* 0x000fea00078e00ff */
[----:B------:R-:W-:Y:S02]  /*efe0*/  @P2 SHF.R.U32.HI R22, RZ, c[0x0][0x334], R18 ;  /* 0x0000cd00ff162a19 */ /* 0x000fe40000011612 */
.L_x_442:
[----:B------:R-:W-:Y:S05]  /*eff0*/  BSYNC B0 ;  /* 0x0000000000007941 */ /* 0x000fea0003800000 */
.L_x_440:
[----:B------:R-:W-:Y:S05]  /*f000*/  IMAD R22, R22, c[0x0][0x32c], R9 ;  /* 0x0000cb0016167a24 */ /* 0x000fea00078e0209 */
[----:B------:R-:W-:Y:S02]  /*f010*/  IADD3 R18, R22, c[0x0][0x32c], RZ ;  /* 0x0000cb0016127a10 */ /* 0x000fe40007ffe0ff */
[----:B------:R-:W-:Y:S02]  /*f020*/  IMNMX R17, R17, R22, !PT ;  /* 0x0000001611117217 */ /* 0x000fe40007800200 */
[----:B------:R-:W-:Y:S02]  /*f030*/  IMNMX R31, R31, R18, PT ;  /* 0x000000121f1f7217 */ /* 0x000fe40003800200 */
.L_x_439:
        /* <DEDUP_REMOVED lines=21> */
[----:B------:R-:W-:Y:S01]  /*f190*/  FSEL R44, R4, -INF , !P2 ;  /* 0xff800000042c7808 */ /* 0x000fe20005000000 */
[----:B------:R-:W-:Y:S01]  /*f1a0*/  IMAD.IADD R4, R28, 0x1, R15 ;  /* 0x000000011c047824 */ /* 0x000fe200078e020f */
        /* <DEDUP_REMOVED lines=43> */
.L_x_445:
[----:B------:R-:W-:Y:S04]  /*f460*/  MOV R15, c[0x0][0x32c] ;  /* 0x0000cb00000f7a02 */ /* 0x000fe80000000f00 */
[----:B------:R-:W-:Y:S11]  /*f470*/  ISETP.NE.AND P2, PT, R15, 0x1, PT ;  /* 0x000000010f00780c */ /* 0x000ff60003f45270 */
[----:B------:R-:W-:Y:S02]  /*f480*/  @!UPT UIADD3 URZ, URZ, URZ, URZ ;  /* 0x0000003f3f3ff290 */ /* 0x000fe4000fffe03f */
[----:B------:R-:W-:Y:S05]  /*f490*/  @P2 IMAD.HI.U32 R15, R34, c[0x0][0x330], RZ ;  /* 0x0000cc00220f2a27 */ /* 0x000fea00078e00ff */
[----:B------:R-:W-:Y:S02]  /*f4a0*/  @P2 SHF.R.U32.HI R34, RZ, c[0x0][0x334], R15 ;  /* 0x0000cd00ff222a19 */ /* 0x000fe4000001160f */
.L_x_446:
[----:B------:R-:W-:Y:S05]  /*f4b0*/  BSYNC B0 ;  /* 0x0000000000007941 */ /* 0x000fea0003800000 */
.L_x_444:
[----:B------:R-:W-:Y:S05]  /*f4c0*/  IMAD R15, R34, c[0x0][0x32c], R9 ;  /* 0x0000cb00220f7a24 */ /* 0x000fea00078e0209 */
[----:B------:R-:W-:Y:S02]  /*f4d0*/  IADD3 R34, R15, c[0x0][0x32c], RZ ;  /* 0x0000cb000f227a10 */ /* 0x000fe40007ffe0ff */
[----:B------:R-:W-:Y:S02]  /*f4e0*/  IMNMX R4, R4, R15, !PT ;  /* 0x0000000f04047217 */ /* 0x000fe40007800200 */
[----:B------:R-:W-:Y:S02]  /*f4f0*/  IMNMX R5, R5, R34, PT ;  /* 0x0000002205057217 */ /* 0x000fe40003800200 */
.L_x_443:
[----:B------:R-:W-:Y:S04]  /*f500*/  ISETP.NE.AND P2, PT, R10, RZ, PT ;  /* 0x000000ff0a00720c */ /* 0x000fe80003f45270 */
[C---:B------:R-:W-:Y:S04]  /*f510*/  ISETP.GT.AND P2, PT, R4.reuse, 0x1, !P2 ;  /* 0x000000010400780c */ /* 0x040fe80005744270 */
        /* <DEDUP_REMOVED lines=8> */
[C---:B------:R-:W-:Y:S04]  /*f5a0*/  ISETP.LT.OR P2, PT, R5.reuse, 0xa, P2 ;  /* 0x0000000a0500780c */ /* 0x040fe80001741670 */
        /* <DEDUP_REMOVED lines=14> */
[C---:B------:R-:W-:Y:S04]  /*f690*/  ISETP.GT.AND P2, PT, R4.reuse, 0x19, !P2 ;  /* 0x000000190400780c */ /* 0x040fe80005744270 */
        /* <DEDUP_REMOVED lines=10> */
[----:B------:R-:W-:Y:S04]  /*f740*/  ISETP.GT.AND P2, PT, R4, 0x28, !P1 ;  /* 0x000000280400780c */ /* 0x000fe80004f44270 */
[----:B------:R-:W-:Y:S04]  /*f750*/  ISETP.LT.OR P2, PT, R5, 0x29, P2 ;  /* 0x000000290500780c */ /* 0x000fe80001741670 */
[----:B------:R-:W-:Y:S02]  /*f760*/  FSEL R165, R165, -INF , !P2 ;  /* 0xff800000a5a57808 */ /* 0x000fe40005000000 */
[----:B------:R-:W-:Y:S04]  /*f770*/  ISETP.NE.AND P2, PT, R32, RZ, PT ;  /* 0x000000ff2000720c */ /* 0x000fe80003f45270 */
[----:B------:R-:W-:Y:S04]  /*f780*/  ISETP.GT.AND P2, PT, R4, RZ, !P2 ;  /* 0x000000ff0400720c */ /* 0x000fe80005744270 */
[C---:B------:R-:W-:Y:S04]  /*f790*/  ISETP.LT.OR P2, PT, R5.reuse, 0x1, P2 ;  /* 0x000000010500780c */ /* 0x040fe80001741670 */
[----:B------:R-:W-:Y:S02]  /*f7a0*/  FSEL R31, R0, -INF , !P2 ;  /* 0xff800000001f7808 */ /* 0x000fe40005000000 */
[----:B------:R-:W1:Y:S01]  /*f7b0*/  SHFL.IDX PT, R0, R30, 0x3, 0x1c1f ;  /* 0x007c1f001e007f89 */ /* 0x000e6200000e0000 */
[----:B------:R-:W-:Y:S04]  /*f7c0*/  ISETP.GT.AND P2, PT, R4, 0x29, !P0 ;  /* 0x000000290400780c */ /* 0x000fe80004744270 */
        /* <DEDUP_REMOVED lines=20> */
.L_x_449:
[----:B------:R-:W-:Y:S04]  /*f910*/  MOV R0, c[0x0][0x32c] ;  /* 0x0000cb0000007a02 */ /* 0x000fe80000000f00 */
[----:B------:R-:W-:Y:S11]  /*f920*/  ISETP.NE.AND P2, PT, R0, 0x1, PT ;  /* 0x000000010000780c */ /* 0x000ff60003f45270 */
[----:B------:R-:W-:Y:S02]  /*f930*/  @!UPT UIADD3 URZ, URZ, URZ, URZ ;  /* 0x0000003f3f3ff290 */ /* 0x000fe4000fffe03f */
[----:B------:R-:W-:Y:S05]  /*f940*/  @P2 IMAD.HI.U32 R0, R4, c[0x0][0x330], RZ ;  /* 0x0000cc0004002a27 */ /* 0x000fea00078e00ff */
[----:B------:R-:W-:Y:S02]  /*f950*/  @P2 SHF.R.U32.HI R4, RZ, c[0x0][0x334], R0 ;  /* 0x0000cd00ff042a19 */ /* 0x000fe40000011600 */
.L_x_450:
[----:B------:R-:W-:Y:S05]  /*f960*/  BSYNC B0 ;  /* 0x0000000000007941 */ /* 0x000fea0003800000 */
.L_x_448:
[----:B------:R-:W-:Y:S05]  /*f970*/  IMAD R9, R4, c[0x0][0x32c], R9 ;  /* 0x0000cb0004097a24 */ /* 0x000fea00078e0209 */
[----:B------:R-:W-:Y:S02]  /*f980*/  IADD3 R0, R9, c[0x0][0x32c], RZ ;  /* 0x0000cb0009007a10 */ /* 0x000fe40007ffe0ff */
[----:B------:R-:W-:Y:S02]  /*f990*/  IMNMX R28, R28, R9, !PT ;  /* 0x000000091c1c7217 */ /* 0x000fe40007800200 */
[----:B------:R-:W-:Y:S02]  /*f9a0*/  IMNMX R29, R29, R0, PT ;  /* 0x000000001d1d7217 */ /* 0x000fe40003800200 */
.L_x_447:
[----:B------:R-:W-:Y:S01]  /*f9b0*/  ISETP.NE.AND P2, PT, R32, RZ, PT ;  /* 0x000000ff2000720c */ /* 0x000fe20003f45270 */
[----:B------:R-:W-:Y:S01]  /*f9c0*/  LDSM.16.MT88.4 R36, [R212+0x100] ;  /* 0x00010000d424783b */ /* 0x000fe20000004200 */
[----:B------:R-:W-:Y:S02]  /*f9d0*/  FMNMX.FTZ R5, R152, R150, !PT ;  /* 0x0000009698057209 */ /* 0x000fe40007810000 */
[----:B------:R-:W-:Y:S02]  /*f9e0*/  ISETP.GT.AND P2, PT, R28, RZ, !P2 ;  /* 0x000000ff1c00720c */ /* 0x000fe40005744270 */
[----:B------:R-:W-:Y:S02]  /*f9f0*/  FMNMX.FTZ R5, R22, R5, !PT ;  /* 0x0000000516057209 */ /* 0x000fe40007810000 */
[C---:B------:R-:W-:Y:S02]  /*fa00*/  ISETP.LT.OR P2, PT, R29.reuse, 0x1, P2 ;  /* 0x000000011d00780c */ /* 0x040fe40001741670 */
        /* <DEDUP_REMOVED lines=37> */
[----:B------:R-:W-:Y:S02]  /*fc60*/  FMNMX.FTZ R13, R197, R0, !PT ;  /* 0x00000000c50d7209 */ /* 0x000fe40007810000 */
[----:B------:R-:W-:Y:S01]  /*fc70*/  FSEL R252, R252, -INF , !P2 ;  /* 0xff800000fcfc7808 */ /* 0x000fe20005000000 */
[----:B------:R-:W1:Y:S01]  /*fc80*/  SHFL.BFLY PT, R4, R3, 0x2, 0x1f ;  /* 0x0c401f0003047f89 */ /* 0x000e6200000e0000 */
[----:B------:R-:W-:Y:S02]  /*fc90*/  ISETP.NE.AND P2, PT, R24, RZ, PT ;  /* 0x000000ff1800720c */ /* 0x000fe40003f45270 */
[----:B------:R-:W-:Y:S02]  /*fca0*/  FMNMX.FTZ R13, R248, R13, !PT ;  /* 0x0000000df80d7209 */ /* 0x000fe40007810000 */
[----:B------:R-:W-:Y:S02]  /*fcb0*/  ISETP.GT.AND P2, PT, R28, 0x18, !P2 ;  /* 0x000000181c00780c */ /* 0x000fe40005744270 */
[----:B------:R-:W-:Y:S02]  /*fcc0*/  FMNMX.FTZ R0, R31, R149, !PT ;  /* 0x000000951f007209 */ /* 0x000fe40007810000 */
[----:B------:R-:W-:Y:S02]  /*fcd0*/  ISETP.LT.OR P2, PT, R29, 0x19, P2 ;  /* 0x000000191d00780c */ /* 0x000fe40001741670 */
[----:B------:R-:W-:Y:S02]  /*fce0*/  FMNMX.FTZ R0, R17, R0, !PT ;  /* 0x0000000011007209 */ /* 0x000fe40007810000 */
[----:B------:R-:W-:Y:S02]  /*fcf0*/  FMNMX.FTZ R13, R246, R13, !PT ;  /* 0x0000000df60d7209 */ /* 0x000fe40007810000 */
[----:B------:R-:W-:Y:S02]  /*fd00*/  FSEL R251, R251, -INF , !P2 ;  /* 0xff800000fbfb7808 */ /* 0x000fe40005000000 */
[----:B------:R-:W-:Y:S02]  /*fd10*/  ISETP.NE.AND P2, PT, R23, RZ, PT ;  /* 0x000000ff1700720c */ /* 0x000fe40003f45270 */
[----:B------:R-:W-:Y:S02]  /*fd20*/  FMNMX.FTZ R13, R170, R13, !PT ;  /* 0x0000000daa0d7209 */ /* 0x000fe40007810000 */
[----:B------:R-:W-:Y:S02]  /*fd30*/  FMNMX.FTZ R0, R161, R0, !PT ;  /* 0x00000000a1007209 */ /* 0x000fe40007810000 */
[----:B------:R-:W-:Y:S02]  /*fd40*/  FMNMX.FTZ R5, R168, R13, !PT ;  /* 0x0000000da8057209 */ /* 0x000fe40007810000 */
[----:B------:R-:W-:Y:S02]  /*fd50*/  ISETP.GT.AND P2, PT, R28, 0x19, !P2 ;  /* 0x000000191c00780c */ /* 0x000fe40005744270 */
[----:B------:R-:W-:Y:S01]  /*fd60*/  FMNMX.FTZ R13, R15, R0, !PT ;  /* 0x000000000f0d7209 */ /* 0x000fe20007810000 */
[----:B------:R-:W2:Y:S01]  /*fd70*/  SHFL.BFLY PT, R2, R5, 0x2, 0x1f ;  /* 0x0c401f0005027f89 */ /* 0x000ea200000e0000 */
        /* <DEDUP_REMOVED lines=10> */
[----:B------:R-:W-:Y:S02]  /*fe20*/  FMNMX.FTZ R0, R169, R0, !PT ;  /* 0x00000000a9007209 */ /* 0x000fe40007810000 */
[----:B------:R-:W-:Y:S02]  /*fe30*/  ISETP.NE.AND P2, PT, R19, RZ, PT ;  /* 0x000000ff1300720c */ /* 0x000fe40003f45270 */
[----:B-1----:R-:W-:Y:S02]  /*fe40*/  FMNMX.FTZ R4, R3, R4, !PT ;  /* 0x0000000403047209 */ /* 0x002fe40007810000 */
[----:B------:R-:W-:Y:S02]  /*fe50*/  FMNMX.FTZ R0, R167, R0, !PT ;  /* 0x00000000a7007209 */ /* 0x000fe40007810000 */
[----:B------:R-:W-:Y:S01]  /*fe60*/  ISETP.GT.AND P2, PT, R28, 0x21, !P2 ;  /* 0x000000211c00780c */ /* 0x000fe20005744270 */
[----:B------:R-:W1:Y:S01]  /*fe70*/  SHFL.BFLY PT, R3, R4, 0x1, 0x1f ;  /* 0x0c201f0004037f89 */ /* 0x000e6200000e0000 */
[----:B------:R-:W-:Y:S02]  /*fe80*/  FMNMX.FTZ R0, R165, R0, !PT ;  /* 0x00000000a5007209 */ /* 0x000fe40007810000 */
[----:B------:R-:W-:Y:S02]  /*fe90*/  ISETP.LT.OR P2, PT, R29, 0x22, P2 ;  /* 0x000000221d00780c */ /* 0x000fe40001741670 */
[----:B--2---:R-:W-:Y:S02]  /*fea0*/  FMNMX.FTZ R2, R5, R2, !PT ;  /* 0x0000000205027209 */ /* 0x004fe40007810000 */
[----:B------:R-:W-:Y:S02]  /*feb0*/  FSEL R162, R6, -INF , !P2 ;  /* 0xff80000006a27808 */ /* 0x000fe40005000000 */
[----:B------:R-:W-:Y:S01]  /*fec0*/  FMNMX.FTZ R6, R163, R0, !PT ;  /* 0x00000000a3067209 */ /* 0x000fe20007810000 */
[----:B------:R-:W2:Y:S01]  /*fed0*/  SHFL.BFLY PT, R13, R2, 0x1, 0x1f ;  /* 0x0c201f00020d7f89 */ /* 0x000ea200000e0000 */
[----:B------:R-:W-:Y:S02]  /*fee0*/  FMNMX.FTZ R19, R9, R148, !PT ;  /* 0x0000009409137209 */ /* 0x000fe40007810000 */
[----:B------:R-:W-:Y:S02]  /*fef0*/  ISETP.GT.AND P1, PT, R28, 0x28, !P1 ;  /* 0x000000281c00780c */ /* 0x000fe40004f24270 */
[----:B------:R-:W-:Y:S02]  /*ff00*/  FMNMX.FTZ R19, R10, R19, !PT ;  /* 0x000000130a137209 */ /* 0x000fe40007810000 */
[C---:B------:R-:W-:Y:S01]  /*ff10*/  ISETP.LT.OR P1, PT, R29.reuse, 0x29, P1 ;  /* 0x000000291d00780c */ /* 0x040fe20000f21670 */
[----:B------:R-:W3:Y:S01]  /*ff20*/  SHFL.BFLY PT, R5, R6, 0x2, 0x1f ;  /* 0x0c401f0006057f89 */ /* 0x000ee200000e0000 */
[----:B------:R-:W-:Y:S02]  /*ff30*/  FMNMX.FTZ R19, R12, R19, !PT ;  /* 0x000000130c137209 */ /* 0x000fe40007810000 */
[----:B------:R-:W-:Y:S02]  /*ff40*/  ISETP.GT.AND P0, PT, R28, 0x29, !P0 ;  /* 0x000000291c00780c */ /* 0x000fe40004704270 */
[----:B------:R-:W-:Y:S02]  /*ff50*/  FMNMX.FTZ R0, R8, R19, !PT ;  /* 0x0000001308007209 */ /* 0x000fe40007810000 */
[----:B-1----:R-:W-:Y:S02]  /*ff60*/  FMNMX.FTZ R3, R4, R3, !PT ;  /* 0x0000000304037209 */ /* 0x002fe40007810000 */
[----:B------:R-:W-:Y:S02]  /*ff70*/  ISETP.LT.OR P0, PT, R29, 0x2a, P0 ;  /* 0x0000002a1d00780c */ /* 0x000fe40000701670 */
[C---:B------:R-:W-:Y:S01]  /*ff80*/  FSETP.NEU.FTZ.AND P2, PT, R3.reuse, -INF , PT ;  /* 0xff8000000300780b */ /* 0x040fe20003f5d000 */
[----:B------:R-:W-:Y:S01]  /*ff90*/  FMUL.FTZ R173, R3, c[0x0][0x2d0] ;  /* 0x0000b40003ad7a20 */ /* 0x000fe20000410000 */
[----:B------:R-:W-:Y:S02]  /*ffa0*/  FSEL R153, R7, -INF , !P0 ;  /* 0xff80000007997808 */ /* 0x000fe40004000000 */
[----:B--2---:R-:W-:Y:S02]  /*ffb0*/  FMNMX.FTZ R2, R2, R13, !PT ;  /* 0x0000000d02027209 */ /* 0x004fe40007810000 */
[----:B------:R-:W-:Y:S03]  /*ffc0*/  FSEL R173, R173, RZ, P2 ;  /* 0x000000ffadad7208 */ /* 0x000fe60001000000 */
[----:B------:R-:W-:Y:S02]  /*ffd0*/  FMUL.FTZ R171, R2, c[0x0][0x2d0] ;  /* 0x0000b40002ab7a20 */ /* 0x000fe40000410000 */
[--C-:B------:R-:W-:Y:S01]  /*ffe0*/  FFMA.FTZ R178, R160, c[0x0][0x2d0], -R173.reuse ;  /* 0x0000b400a0b27a23 */ /* 0x100fe200000108ad */
[----:B------:R-:W-:Y:S01]  /*fff0*/  FSEL R160, R11, -INF , !P1 ;  /* 0xff8000000ba07808 */ /* 0x000fe20004800000 */
[--C-:B------:R-:W-:Y:S01]  /*10000*/  FFMA.FTZ R177, R20, c[0x0][0x2d0], -R173.reuse ;  /* 0x0000b40014b17a23 */ /* 0x100fe200000108ad */
[----:B------:R-:W-:Y:S01]  /*10010*/  FMNMX.FTZ R11, R247, R0, !PT ;  /* 0x00000000f70b7209 */ /* 0x000fe20007810000 */
[--C-:B------:R-:W-:Y:S01]  /*10020*/  FFMA.FTZ R179, R154, c[0x0][0x2d0], -R173.reuse ;  /* 0x0000b4009ab37a23 */ /* 0x100fe200000108ad */
[----:B---3--:R-:W-:Y:S01]  /*10030*/  FMNMX.FTZ R6, R6, R5, !PT ;  /* 0x0000000506067209 */ /* 0x008fe20007810000 */
[--C-:B------:R-:W-:Y:S01]  /*10040*/  FFMA.FTZ R176, R16, c[0x0][0x2d0], -R173.reuse ;  /* 0x0000b40010b07a23 */ /* 0x100fe200000108ad */
[----:B------:R-:W-:Y:S01]  /*10050*/  FMNMX.FTZ R0, R252, R11, !PT ;  /* 0x0000000bfc007209 */ /* 0x000fe20007810000 */
[----:B------:R-:W-:Y:S01]  /*10060*/  MUFU.EX2 R178, R178 ;  /* 0x000000b200b27308 */ /* 0x000fe20000000800 */
[----:B------:R-:W-:Y:S01]  /*10070*/  FSETP.NEU.FTZ.AND P1, PT, R2, -INF , PT ;  /* 0xff8000000200780b */ /* 0x000fe20003f3d000 */
[----:B------:R-:W1:Y:S01]  /*10080*/  SHFL.BFLY PT, R5, R6, 0x1, 0x1f ;  /* 0x0c201f0006057f89 */ /* 0x000e6200000e0000 */
[----:B------:R-:W-:Y:S01]  /*10090*/  FMNMX.FTZ R0, R251, R0, !PT ;  /* 0x00000000fb007209 */ /* 0x000fe20007810000 */
[--C-:B------:R-:W-:Y:S01]  /*100a0*/  FFMA.FTZ R175, R175, c[0x0][0x2d0], -R173.reuse ;  /* 0x0000b400afaf7a23 */ /* 0x100fe200000108ad */
[----:B------:R-:W-:Y:S01]  /*100b0*/  FSEL R171, R171, RZ, P1 ;  /* 0x000000ffabab7208 */ /* 0x000fe20000800000 */
[--C-:B------:R-:W-:Y:S01]  /*100c0*/  FFMA.FTZ R174, R174, c[0x0][0x2d0], -R173.reuse ;  /* 0x0000b400aeae7a23 */ /* 0x100fe200000108ad */
[----:B------:R-:W-:Y:S01]  /*100d0*/  FMNMX.FTZ R11, R249, R0, !PT ;  /* 0x00000000f90b7209 */ /* 0x000fe20007810000 */
[----:B------:R-:W-:Y:S01]  /*100e0*/  FFMA.FTZ R190, R42, c[0x0][0x2d0], -R173 ;  /* 0x0000b4002abe7a23 */ /* 0x000fe200000108ad */
[----:B------:R-:W-:Y:S01]  /*100f0*/  FSEL R7, R2, RZ, P1 ;  /* 0x000000ff02077208 */ /* 0x000fe20000800000 */
[--C-:B------:R-:W-:Y:S01]  /*10100*/  FFMA.FTZ R155, R152, c[0x0][0x2d0], -R171.reuse ;  /* 0x0000b400989b7a23 */ /* 0x100fe200000108ab */
[----:B------:R-:W-:Y:S01]  /*10110*/  FMNMX.FTZ R11, R164, R11, !PT ;  /* 0x0000000ba40b7209 */ /* 0x000fe20007810000 */
[--C-:B------:R-:W-:Y:S01]  /*10120*/  FFMA.FTZ R154, R22, c[0x0][0x2d0], -R171.reuse ;  /* 0x0000b400169a7a23 */ /* 0x100fe200000108ab */
[----:B------:R-:W2:Y:S01]  /*10130*/  MUFU.EX2 R179, R179 ;  /* 0x000000b300b37308 */ /* 0x000ea20000000800 */
[----:B------:R-:W-:Y:S01]  /*10140*/  LDSM.16.MT88.4 R20, [R214+0x100] ;  /* 0x00010000d614783b */ /* 0x000fe20000004200 */
[----:B------:R-:W-:Y:S01]  /*10150*/  FMNMX.FTZ R11, R162, R11, !PT ;  /* 0x0000000ba20b7209 */ /* 0x000fe20007810000 */
[--C-:B------:R-:W-:Y:S02]  /*10160*/  FFMA.FTZ R183, R18, c[0x0][0x2d0], -R171.reuse ;  /* 0x0000b40012b77a23 */ /* 0x100fe400000108ab */
[--C-:B------:R-:W-:Y:S01]  /*10170*/  FFMA.FTZ R182, R14, c[0x0][0x2d0], -R171.reuse ;  /* 0x0000b4000eb67a23 */ /* 0x100fe200000108ab */
[----:B------:R-:W-:Y:S01]  /*10180*/  FMNMX.FTZ R0, R160, R11, !PT ;  /* 0x0000000ba0007209 */ /* 0x000fe20007810000 */
[----:B------:R-:W-:Y:S02]  /*10190*/  FFMA.FTZ R170, R170, c[0x0][0x2d0], -R171 ;  /* 0x0000b400aaaa7a23 */ /* 0x000fe400000108ab */
[----:B------:R-:W-:Y:S01]  /*101a0*/  FFMA.FTZ R191, R40, c[0x0][0x2d0], -R173 ;  /* 0x0000b40028bf7a23 */ /* 0x000fe200000108ad */
[----:B------:R-:W-:Y:S01]  /*101b0*/  FMNMX.FTZ R4, R153, R0, !PT ;  /* 0x0000000099047209 */ /* 0x000fe20007810000 */
[----:B------:R-:W-:Y:S01]  /*101c0*/  MUFU.EX2 R177, R177 ;  /* 0x000000b100b17308 */ /* 0x000fe20000000800 */
[--C-:B------:R-:W-:Y:S01]  /*101d0*/  FFMA.FTZ R192, R46, c[0x0][0x2d0], -R171.reuse ;  /* 0x0000b4002ec07a23 */ /* 0x100fe200000108ab */
[----:B-1----:R-:W-:Y:S01]  /*101e0*/  FMNMX.FTZ R0, R6, R5, !PT ;  /* 0x0000000506007209 */ /* 0x002fe20007810000 */
[----:B------:R-:W-:Y:S01]  /*101f0*/  FADD.FTZ R6, -R7, R150 ;  /* 0x0000009607067221 */ /* 0x000fe20000010100 */
[----:B------:R-:W1:Y:S01]  /*10200*/  SHFL.BFLY PT, R5, R4, 0x2, 0x1f ;  /* 0x0c401f0004057f89 */ /* 0x000e6200000e0000 */
[----:B------:R-:W-:Y:S01]  /*10210*/  FFMA.FTZ R193, R44, c[0x0][0x2d0], -R171 ;  /* 0x0000b4002cc17a23 */ /* 0x000fe200000108ab */
[C---:B------:R-:W-:Y:S01]  /*10220*/  FSETP.NEU.FTZ.AND P0, PT, R0.reuse, -INF , PT ;  /* 0xff8000000000780b */ /* 0x040fe20003f1d000 */
[----:B------:R-:W-:Y:S02]  /*10230*/  FMUL.FTZ R166, R0, c[0x0][0x2d0] ;  /* 0x0000b40000a67a20 */ /* 0x000fe40000410000 */
[----:B------:R-:W-:Y:S01]  /*10240*/  FMUL.FTZ R150, R6, c[0x0][0x2d0] ;  /* 0x0000b40006967a20 */ /* 0x000fe20000410000 */
[----:B------:R-:W3:Y:S01]  /*10250*/  MUFU.EX2 R176, R176 ;  /* 0x000000b000b07308 */ /* 0x000ee20000000800 */
[--C-:B------:R-:W-:Y:S01]  /*10260*/  FFMA.FTZ R194, R194, c[0x0][0x2d0], -R173.reuse ;  /* 0x0000b400c2c27a23 */ /* 0x100fe200000108ad */
[----:B------:R-:W-:Y:S01]  /*10270*/  FSEL R166, R166, RZ, P0 ;  /* 0x000000ffa6a67208 */ /* 0x000fe20000000000 */
[----:B------:R-:W-:Y:S01]  /*10280*/  FFMA.FTZ R195, R195, c[0x0][0x2d0], -R173 ;  /* 0x0000b400c3c37a23 */ /* 0x000fe200000108ad */
[----:B--2---:R-:W-:Y:S01]  /*10290*/  F2FP.BF16.PACK_AB R156, R178, R179 ;  /* 0x000000b3b29c723e */ /* 0x004fe200000010ff */
[--C-:B------:R-:W-:Y:S02]  /*102a0*/  FFMA.FTZ R196, R196, c[0x0][0x2d0], -R171.reuse ;  /* 0x0000b400c4c47a23 */ /* 0x100fe400000108ab */
[--C-:B------:R-:W-:Y:S02]  /*102b0*/  FFMA.FTZ R185, R161, c[0x0][0x2d0], -R166.reuse ;  /* 0x0000b400a1b97a23 */ /* 0x100fe400000108a6 */
[--C-:B------:R-:W-:Y:S01]  /*102c0*/  FFMA.FTZ R181, R31, c[0x0][0x2d0], -R166.reuse ;  /* 0x0000b4001fb57a23 */ /* 0x100fe200000108a6 */
[----:B------:R-:W2:Y:S01]  /*102d0*/  MUFU.EX2 R150, R150 ;  /* 0x0000009600967308 */ /* 0x000ea20000000800 */
[--C-:B------:R-:W-:Y:S02]  /*102e0*/  FFMA.FTZ R180, R17, c[0x0][0x2d0], -R166.reuse ;  /* 0x0000b40011b47a23 */ /* 0x100fe400000108a6 */
[--C-:B------:R-:W-:Y:S02]  /*102f0*/  FFMA.FTZ R184, R15, c[0x0][0x2d0], -R166.reuse ;  /* 0x0000b4000fb87a23 */ /* 0x100fe400000108a6 */
[--C-:B------:R-:W-:Y:S02]  /*10300*/  FFMA.FTZ R169, R169, c[0x0][0x2d0], -R166.reuse ;  /* 0x0000b400a9a97a23 */ /* 0x100fe400000108a6 */
[--C-:B------:R-:W-:Y:S01]  /*10310*/  FFMA.FTZ R167, R167, c[0x0][0x2d0], -R166.reuse ;  /* 0x0000b400a7a77a23 */ /* 0x100fe200000108a6 */
[----:B-1----:R-:W-:Y:S01]  /*10320*/  FMNMX.FTZ R5, R4, R5, !PT ;  /* 0x0000000504057209 */ /* 0x002fe20007810000 */
[--C-:B------:R-:W-:Y:S01]  /*10330*/  FFMA.FTZ R165, R165, c[0x0][0x2d0], -R166.reuse ;  /* 0x0000b400a5a57a23 */ /* 0x100fe200000108a6 */
[----:B------:R-:W-:Y:S01]  /*10340*/  FSEL R4, R3, RZ, P2 ;  /* 0x000000ff03047208 */ /* 0x000fe20001000000 */
[----:B------:R-:W-:Y:S01]  /*10350*/  MUFU.EX2 R155, R155 ;  /* 0x0000009b009b7308 */ /* 0x000fe20000000800 */
[----:B------:R-:W-:Y:S01]  /*10360*/  FFMA.FTZ R197, R197, c[0x0][0x2d0], -R171 ;  /* 0x0000b400c5c57a23 */ /* 0x000fe200000108ab */
[----:B------:R-:W1:Y:S01]  /*10370*/  SHFL.BFLY PT, R152, R5, 0x1, 0x1f ;  /* 0x0c201f0005987f89 */ /* 0x000e6200000e0000 */
[----:B---3--:R-:W-:Y:S01]  /*10380*/  F2FP.BF16.PACK_AB R158, R176, R177 ;  /* 0x000000b1b09e723e */ /* 0x008fe200000010ff */
[----:B------:R-:W-:Y:S02]  /*10390*/  FADD.FTZ R4, -R4, R151 ;  /* 0x0000009704047221 */ /* 0x000fe40000010100 */
[--C-:B------:R-:W-:Y:S02]  /*103a0*/  FFMA.FTZ R198, R198, c[0x0][0x2d0], -R166.reuse ;  /* 0x0000b400c6c67a23 */ /* 0x100fe400000108a6 */
[----:B------:R-:W-:Y:S01]  /*103b0*/  FMUL.FTZ R151, R4, c[0x0][0x2d0] ;  /* 0x0000b40004977a20 */ /* 0x000fe20000410000 */
[----:B------:R-:W-:Y:S01]  /*103c0*/  FSEL R4, R0, RZ, P0 ;  /* 0x000000ff00047208 */ /* 0x000fe20000000000 */
[----:B------:R-:W3:Y:S01]  /*103d0*/  MUFU.EX2 R154, R154 ;  /* 0x0000009a009a7308 */ /* 0x000ee20000000800 */
[----:B------:R-:W-:Y:S02]  /*103e0*/  FFMA.FTZ R199, R199, c[0x0][0x2d0], -R166 ;  /* 0x0000b400c7c77a23 */ /* 0x000fe400000108a6 */
[----:B--2---:R-:W-:Y:S02]  /*103f0*/  FMUL.FTZ R6, R150, R146 ;  /* 0x0000009296067220 */ /* 0x004fe40000410000 */
[----:B------:R-:W-:Y:S02]  /*10400*/  FADD.FTZ R4, -R4, R149 ;  /* 0x0000009504047221 */ /* 0x000fe40000010100 */
[----:B------:R-:W-:Y:S02]  /*10410*/  FMUL.FTZ R7, R150, R147 ;  /* 0x0000009396077220 */ /* 0x000fe40000410000 */
[----:B------:R-:W-:Y:S01]  /*10420*/  FMUL.FTZ R149, R4, c[0x0][0x2d0] ;  /* 0x0000b40004957a20 */ /* 0x000fe20000410000 */
[----:B------:R-:W2:Y:S01]  /*10430*/  MUFU.EX2 R151, R151 ;  /* 0x0000009700977308 */ /* 0x000ea20000000800 */
[C---:B------:R-:W-:Y:S02]  /*10440*/  FMUL.FTZ R18, R150.reuse, R134 ;  /* 0x0000008696127220 */ /* 0x040fe40000410000 */
[C---:B------:R-:W-:Y:S02]  /*10450*/  FMUL.FTZ R19, R150.reuse, R135 ;  /* 0x0000008796137220 */ /* 0x040fe40000410000 */
[C---:B------:R-:W-:Y:S01]  /*10460*/  FMUL.FTZ R34, R150.reuse, R118 ;  /* 0x0000007696227220 */ /* 0x040fe20000410000 */
[----:B-1----:R-:W-:Y:S01]  /*10470*/  FMNMX.FTZ R152, R5, R152, !PT ;  /* 0x0000009805987209 */ /* 0x002fe20007810000 */
[C---:B------:R-:W-:Y:S02]  /*10480*/  FMUL.FTZ R35, R150.reuse, R119 ;  /* 0x0000007796237220 */ /* 0x040fe40000410000 */
[----:B------:R-:W-:Y:S01]  /*10490*/  FMUL.FTZ R50, R150, R102 ;  /* 0x0000006696327220 */ /* 0x000fe20000410000 */
[C---:B------:R-:W-:Y:S01]  /*104a0*/  FSETP.NEU.FTZ.AND P0, PT, R152.reuse, -INF , PT ;  /* 0xff8000009800780b */ /* 0x040fe20003f1d000 */
[----:B------:R-:W-:Y:S01]  /*104b0*/  FMUL.FTZ R161, R152, c[0x0][0x2d0] ;  /* 0x0000b40098a17a20 */ /* 0x000fe20000410000 */
[----:B------:R-:W-:Y:S01]  /*104c0*/  MUFU.EX2 R183, R183 ;  /* 0x000000b700b77308 */ /* 0x000fe20000000800 */
[----:B------:R-:W-:Y:S01]  /*104d0*/  FMUL.FTZ R51, R150, R103 ;  /* 0x0000006796337220 */ /* 0x000fe20000410000 */
[----:B------:R-:W-:Y:S01]  /*104e0*/  FSEL R5, R152, RZ, P0 ;  /* 0x000000ff98057208 */ /* 0x000fe20000000000 */
[C---:B------:R-:W-:Y:S01]  /*104f0*/  FMUL.FTZ R54, R150.reuse, R54 ;  /* 0x0000003696367220 */ /* 0x040fe20000410000 */
[----:B------:R-:W-:Y:S01]  /*10500*/  FSEL R161, R161, RZ, P0 ;  /* 0x000000ffa1a17208 */ /* 0x000fe20000000000 */
[----:B------:R-:W-:Y:S01]  /*10510*/  FMUL.FTZ R55, R150, R55 ;  /* 0x0000003796377220 */ /* 0x000fe20000410000 */
[----:B---3--:R-:W-:Y:S01]  /*10520*/  F2FP.BF16.PACK_AB R157, R154, R155 ;  /* 0x0000009b9a9d723e */ /* 0x008fe200000010ff */
[----:B------:R-:W-:Y:S01]  /*10530*/  FADD.FTZ R5, -R5, R148 ;  /* 0x0000009405057221 */ /* 0x000fe20000010100 */
[----:B------:R-:W-:Y:S01]  /*10540*/  ISETP.GT.AND P0, PT, R238, R219, PT ;  /* 0x000000dbee00720c */ /* 0x000fe20003f04270 */
[--C-:B------:R-:W-:Y:S01]  /*10550*/  FFMA.FTZ R187, R12, c[0x0][0x2d0], -R161.reuse ;  /* 0x0000b4000cbb7a23 */ /* 0x100fe200000108a1 */
[----:B------:R-:W1:Y:S01]  /*10560*/  MUFU.EX2 R182, R182 ;  /* 0x000000b600b67308 */ /* 0x000e620000000800 */
[--C-:B------:R-:W-:Y:S01]  /*10570*/  FFMA.FTZ R189, R9, c[0x0][0x2d0], -R161.reuse ;  /* 0x0000b40009bd7a23 */ /* 0x100fe200000108a1 */
[----:B------:R-:W-:Y:S01]  /*10580*/  IADD3 R238, R238, -0x1, RZ ;  /* 0xffffffffeeee7810 */ /* 0x000fe20007ffe0ff */
[--C-:B------:R-:W-:Y:S02]  /*10590*/  FFMA.FTZ R188, R10, c[0x0][0x2d0], -R161.reuse ;  /* 0x0000b4000abc7a23 */ /* 0x100fe400000108a1 */
[--C-:B------:R-:W-:Y:S02]  /*105a0*/  FFMA.FTZ R186, R8, c[0x0][0x2d0], -R161.reuse ;  /* 0x0000b40008ba7a23 */ /* 0x100fe400000108a1 */
[----:B------:R-:W-:Y:S02]  /*105b0*/  FMUL.FTZ R8, R5, c[0x0][0x2d0] ;  /* 0x0000b40005087a20 */ /* 0x000fe40000410000 */
[C---:B--2---:R-:W-:Y:S01]  /*105c0*/  FMUL.FTZ R4, R151.reuse, R144 ;  /* 0x0000009097047220 */ /* 0x044fe20000410000 */
[----:B------:R-:W2:Y:S01]  /*105d0*/  MUFU.EX2 R149, R149 ;  /* 0x0000009500957308 */ /* 0x000ea20000000800 */
[C---:B------:R-:W-:Y:S02]  /*105e0*/  FMUL.FTZ R5, R151.reuse, R145 ;  /* 0x0000009197057220 */ /* 0x040fe40000410000 */
[C---:B------:R-:W-:Y:S02]  /*105f0*/  FMUL.FTZ R16, R151.reuse, R132 ;  /* 0x0000008497107220 */ /* 0x040fe40000410000 */
[C---:B------:R-:W-:Y:S02]  /*10600*/  FMUL.FTZ R17, R151.reuse, R133 ;  /* 0x0000008597117220 */ /* 0x040fe40000410000 */
[----:B------:R-:W-:Y:S01]  /*10610*/  LDSM.16.MT88.4 R132, [R214+0x900] ;  /* 0x00090000d684783b */ /* 0x000fe20000004200 */
[C---:B------:R-:W-:Y:S02]  /*10620*/  FMUL.FTZ R32, R151.reuse, R116 ;  /* 0x0000007497207220 */ /* 0x040fe40000410000 */
[----:B------:R3:W4:Y:S01]  /*10630*/  MUFU.EX2 R148, R8 ;  /* 0x0000000800947308 */ /* 0x0007220000000800 */
[C---:B------:R-:W-:Y:S02]  /*10640*/  FMUL.FTZ R33, R151.reuse, R117 ;  /* 0x0000007597217220 */ /* 0x040fe40000410000 */
[C---:B------:R-:W-:Y:S01]  /*10650*/  FMUL.FTZ R48, R151.reuse, R100 ;  /* 0x0000006497307220 */ /* 0x040fe20000410000 */
[----:B-1----:R-:W-:Y:S01]  /*10660*/  F2FP.BF16.PACK_AB R159, R182, R183 ;  /* 0x000000b7b69f723e */ /* 0x002fe200000010ff */
[----:B------:R-:W-:Y:S01]  /*10670*/  LDSM.16.MT88.4 R116, [R214+0x1100] ;  /* 0x00110000d674783b */ /* 0x000fe20000004200 */
[C---:B------:R-:W-:Y:S02]  /*10680*/  FMUL.FTZ R49, R151.reuse, R101 ;  /* 0x0000006597317220 */ /* 0x040fe40000410000 */
[----:B------:R-:W-:Y:S02]  /*10690*/  FFMA.FTZ R164, R164, c[0x0][0x2d0], -R161 ;  /* 0x0000b400a4a47a23 */ /* 0x000fe400000108a1 */
[----:B------:R-:W-:Y:S01]  /*106a0*/  MUFU.EX2 R181, R181 ;  /* 0x000000b500b57308 */ /* 0x000fe20000000800 */
[-C--:B------:R-:W-:Y:S01]  /*106b0*/  HMMA.16816.F32.BF16 R4, R156, R20.reuse, R4 ;  /* 0x000000149c04723c */ /* 0x080fe20000041804 */
[----:B------:R-:W-:Y:S01]  /*106c0*/  FMUL.FTZ R52, R151, R52 ;  /* 0x0000003497347220 */ /* 0x000fe20000410000 */
[----:B------:R-:W-:Y:S01]  /*106d0*/  LDSM.16.MT88.4 R100, [R214+0x1900] ;  /* 0x00190000d664783b */ /* 0x000fe20000004200 */
[C---:B--2---:R-:W-:Y:S02]  /*106e0*/  FMUL.FTZ R9, R149.reuse, R141 ;  /* 0x0000008d95097220 */ /* 0x044fe40000410000 */
[C---:B------:R-:W-:Y:S02]  /*106f0*/  FMUL.FTZ R12, R149.reuse, R136 ;  /* 0x00000088950c7220 */ /* 0x040fe40000410000 */
[C---:B------:R-:W-:Y:S02]  /*10700*/  FMUL.FTZ R13, R149.reuse, R137 ;  /* 0x00000089950d7220 */ /* 0x040fe40000410000 */
[----:B------:R-:W1:Y:S03]  /*10710*/  MUFU.EX2 R180, R180 ;  /* 0x000000b400b47308 */ /* 0x000e660000000800 */
[C---:B------:R-:W-:Y:S02]  /*10720*/  FMUL.FTZ R40, R149.reuse, R108 ;  /* 0x0000006c95287220 */ /* 0x040fe40000410000 */
[C---:B---3--:R-:W-:Y:S02]  /*10730*/  FMUL.FTZ R8, R149.reuse, R140 ;  /* 0x0000008c95087220 */ /* 0x048fe40000410000 */
[C---:B----4-:R-:W-:Y:S02]  /*10740*/  FMUL.FTZ R10, R148.reuse, R142 ;  /* 0x0000008e940a7220 */ /* 0x050fe40000410000 */
[C---:B------:R-:W-:Y:S01]  /*10750*/  FMUL.FTZ R11, R148.reuse, R143 ;  /* 0x0000008f940b7220 */ /* 0x040fe20000410000 */
[----:B------:R-:W-:Y:S01]  /*10760*/  MUFU.EX2 R185, R185 ;  /* 0x000000b900b97308 */ /* 0x000fe20000000800 */
[C---:B------:R-:W-:Y:S02]  /*10770*/  FMUL.FTZ R14, R148.reuse, R138 ;  /* 0x0000008a940e7220 */ /* 0x040fe40000410000 */
[C---:B------:R-:W-:Y:S02]  /*10780*/  FMUL.FTZ R15, R148.reuse, R139 ;  /* 0x0000008b940f7220 */ /* 0x040fe40000410000 */
[C---:B------:R-:W-:Y:S02]  /*10790*/  FMUL.FTZ R41, R149.reuse, R109 ;  /* 0x0000006d95297220 */ /* 0x040fe40000410000 */
[C---:B------:R-:W-:Y:S02]  /*107a0*/  FMUL.FTZ R42, R148.reuse, R110 ;  /* 0x0000006e942a7220 */ /* 0x040fe40000410000 */
[----:B------:R-:W-:Y:S01]  /*107b0*/  FMUL.FTZ R43, R148, R111 ;  /* 0x0000006f942b7220 */ /* 0x000fe20000410000 */
[----:B------:R-:W2:Y:S01]  /*107c0*/  MUFU.EX2 R184, R184 ;  /* 0x000000b800b87308 */ /* 0x000ea20000000800 */
[----:B------:R-:W-:Y:S01]  /*107d0*/  LDSM.16.MT88.4 R108, [R214+0x500] ;  /* 0x00050000d66c783b */ /* 0x000fe20000004200 */
[C---:B------:R-:W-:Y:S01]  /*107e0*/  FMUL.FTZ R44, R149.reuse, R104 ;  /* 0x00000068952c7220 */ /* 0x040fe20000410000 */
[----:B-1----:R-:W-:Y:S01]  /*107f0*/  F2FP.BF16.PACK_AB R144, R180, R181 ;  /* 0x000000b5b490723e */ /* 0x002fe200000010ff */
[C---:B------:R-:W-:Y:S02]  /*10800*/  FMUL.FTZ R45, R149.reuse, R105 ;  /* 0x00000069952d7220 */ /* 0x040fe40000410000 */
[C---:B------:R-:W-:Y:S02]  /*10810*/  FMUL.FTZ R46, R148.reuse, R106 ;  /* 0x0000006a942e7220 */ /* 0x040fe40000410000 */
[C---:B------:R-:W-:Y:S02]  /*10820*/  FMUL.FTZ R47, R148.reuse, R107 ;  /* 0x0000006b942f7220 */ /* 0x040fe40000410000 */
[----:B------:R-:W-:Y:S01]  /*10830*/  MUFU.EX2 R189, R189 ;  /* 0x000000bd00bd7308 */ /* 0x000fe20000000800 */
[----:B------:R-:W-:Y:S01]  /*10840*/  LDSM.16.MT88.4 R104, [R212+0x1900] ;  /* 0x00190000d468783b */ /* 0x000fe20000004200 */
[C---:B------:R-:W-:Y:S02]  /*10850*/  FMUL.FTZ R24, R149.reuse, R124 ;  /* 0x0000007c95187220 */ /* 0x040fe40000410000 */
[C---:B------:R-:W-:Y:S02]  /*10860*/  FMUL.FTZ R25, R149.reuse, R125 ;  /* 0x0000007d95197220 */ /* 0x040fe40000410000 */
[C---:B------:R-:W-:Y:S02]  /*10870*/  FMUL.FTZ R26, R148.reuse, R126 ;  /* 0x0000007e941a7220 */ /* 0x040fe40000410000 */
[C---:B------:R-:W-:Y:S02]  /*10880*/  FMUL.FTZ R27, R148.reuse, R127 ;  /* 0x0000007f941b7220 */ /* 0x040fe40000410000 */
[----:B------:R-:W1:Y:S01]  /*10890*/  MUFU.EX2 R188, R188 ;  /* 0x000000bc00bc7308 */ /* 0x000e620000000800 */
[----:B------:R-:W-:Y:S02]  /*108a0*/  FMUL.FTZ R28, R149, R120 ;  /* 0x00000078951c7220 */ /* 0x000fe40000410000 */
[----:B------:R-:W-:Y:S01]  /*108b0*/  FMUL.FTZ R30, R148, R122 ;  /* 0x0000007a941e7220 */ /* 0x000fe20000410000 */
[----:B--2---:R-:W-:Y:S01]  /*108c0*/  F2FP.BF16.PACK_AB R146, R184, R185 ;  /* 0x000000b9b892723e */ /* 0x004fe200000010ff */
[C---:B------:R-:W-:Y:S02]  /*108d0*/  FMUL.FTZ R31, R148.reuse, R123 ;  /* 0x0000007b941f7220 */ /* 0x040fe40000410000 */
[----:B------:R-:W-:Y:S02]  /*108e0*/  FMUL.FTZ R53, R151, R53 ;  /* 0x0000003597357220 */ /* 0x000fe40000410000 */
        /* <DEDUP_REMOVED lines=8> */
[C---:B------:R-:W-:Y:S02]  /*10970*/  FMUL.FTZ R62, R148.reuse, R62 ;  /* 0x0000003e943e7220 */ /* 0x040fe40000410000 */
[----:B------:R-:W-:Y:S01]  /*10980*/  FMUL.FTZ R63, R148, R63 ;  /* 0x0000003f943f7220 */ /* 0x000fe20000410000 */
[----:B-1----:R-:W-:Y:S01]  /*10990*/  F2FP.BF16.PACK_AB R145, R188, R189 ;  /* 0x000000bdbc91723e */ /* 0x002fe200000010ff */
[C---:B------:R-:W-:Y:S02]  /*109a0*/  FMUL.FTZ R64, R151.reuse, R64 ;  /* 0x0000004097407220 */ /* 0x040fe40000410000 */
[----:B------:R-:W-:Y:S02]  /*109b0*/  FMUL.FTZ R65, R151, R65 ;  /* 0x0000004197417220 */ /* 0x000fe40000410000 */
[C---:B------:R-:W-:Y:S01]  /*109c0*/  FMUL.FTZ R66, R150.reuse, R66 ;  /* 0x0000004296427220 */ /* 0x040fe20000410000 */
[----:B------:R-:W-:Y:S01]  /*109d0*/  MUFU.EX2 R124, R175 ;  /* 0x000000af007c7308 */ /* 0x000fe20000000800 */
[----:B------:R-:W-:Y:S02]  /*109e0*/  FMUL.FTZ R67, R150, R67 ;  /* 0x0000004396437220 */ /* 0x000fe40000410000 */
[--C-:B------:R-:W-:Y:S02]  /*109f0*/  FFMA.FTZ R244, R244, c[0x0][0x2d0], -R166.reuse ;  /* 0x0000b400f4f47a23 */ /* 0x100fe400000108a6 */
[--C-:B------:R-:W-:Y:S02]  /*10a00*/  FFMA.FTZ R245, R245, c[0x0][0x2d0], -R166.reuse ;  /* 0x0000b400f5f57a23 */ /* 0x100fe400000108a6 */
[----:B------:R-:W-:Y:S02]  /*10a10*/  FFMA.FTZ R166, R163, c[0x0][0x2d0], -R166 ;  /* 0x0000b400a3a67a23 */ /* 0x000fe400000108a6 */
[--C-:B------:R-:W-:Y:S01]  /*10a20*/  FFMA.FTZ R250, R250, c[0x0][0x2d0], -R173.reuse ;  /* 0x0000b400fafa7a23 */ /* 0x100fe200000108ad */
[----:B------:R-:W-:Y:S01]  /*10a30*/  MUFU.EX2 R120, R174 ;  /* 0x000000ae00787308 */ /* 0x000fe20000000800 */
[----:B------:R-:W-:Y:S02]  /*10a40*/  FFMA.FTZ R173, R172, c[0x0][0x2d0], -R173 ;  /* 0x0000b400acad7a23 */ /* 0x000fe400000108ad */
[--C-:B------:R-:W-:Y:S01]  /*10a50*/  FFMA.FTZ R248, R248, c[0x0][0x2d0], -R171.reuse ;  /* 0x0000b400f8f87a23 */ /* 0x100fe200000108ab */
[----:B--2---:R-:W-:Y:S01]  /*10a60*/  F2FP.BF16.PACK_AB R147, R186, R187 ;  /* 0x000000bbba93723e */ /* 0x004fe200000010ff */
[--C-:B------:R-:W-:Y:S02]  /*10a70*/  FFMA.FTZ R246, R246, c[0x0][0x2d0], -R171.reuse ;  /* 0x0000b400f6f67a23 */ /* 0x100fe400000108ab */
[----:B------:R-:W-:Y:S02]  /*10a80*/  FFMA.FTZ R171, R168, c[0x0][0x2d0], -R171 ;  /* 0x0000b400a8ab7a23 */ /* 0x000fe400000108ab */
[C---:B------:R-:W-:Y:S01]  /*10a90*/  FMUL.FTZ R29, R149.reuse, R121 ;  /* 0x00000079951d7220 */ /* 0x040fe20000410000 */
[----:B------:R1:W-:Y:S01]  /*10aa0*/  MUFU.EX2 R136, R173 ;  /* 0x000000ad00887308 */ /* 0x0003e20000000800 */
[C---:B------:R-:W-:Y:S01]  /*10ab0*/  HMMA.16816.F32.BF16 R8, R144.reuse, R20, R8 ;  /* 0x000000149008723c */ /* 0x040fe20000041808 */
[C---:B------:R-:W-:Y:S02]  /*10ac0*/  FMUL.FTZ R72, R149.reuse, R72 ;  /* 0x0000004895487220 */ /* 0x040fe40000410000 */
[----:B------:R-:W-:Y:S02]  /*10ad0*/  FMUL.FTZ R73, R149, R73 ;  /* 0x0000004995497220 */ /* 0x000fe40000410000 */
[C---:B------:R-:W-:Y:S02]  /*10ae0*/  FMUL.FTZ R74, R148.reuse, R74 ;  /* 0x0000004a944a7220 */ /* 0x040fe40000410000 */
        /* <DEDUP_REMOVED lines=28> */
[C---:B------:R-:W-:Y:S01]  /*10cb0*/  FMUL.FTZ R37, R151.reuse, R113 ;  /* 0x0000007197257220 */ /* 0x040fe20000410000 */
[----:B-1----:R-:W-:Y:S01]  /*10cc0*/  LDSM.16.MT88.4 R168, [R212+0x1500] ;  /* 0x00150000d4a8783b */ /* 0x002fe20000004200 */
[C---:B------:R-:W-:Y:S02]  /*10cd0*/  FMUL.FTZ R94, R148.reuse, R94 ;  /* 0x0000005e945e7220 */ /* 0x040fe40000410000 */
[C---:B------:R-:W-:Y:S01]  /*10ce0*/  HMMA.16816.F32.BF16 R32, R156.reuse, R38, R32 ;  /* 0x000000269c20723c */ /* 0x040fe20000041820 */
[----:B------:R-:W-:Y:S03]  /*10cf0*/  FMUL.FTZ R95, R148, R95 ;  /* 0x0000005f945f7220 */ /* 0x000fe60000410000 */
[C---:B------:R-:W-:Y:S01]  /*10d00*/  FMUL.FTZ R96, R151.reuse, R96 ;  /* 0x0000006097607220 */ /* 0x040fe20000410000 */
[----:B------:R-:W-:Y:S01]  /*10d10*/  MUFU.EX2 R139, R166 ;  /* 0x000000a6008b7308 */ /* 0x000fe20000000800 */
[C---:B------:R-:W-:Y:S02]  /*10d20*/  FMUL.FTZ R97, R151.reuse, R97 ;  /* 0x0000006197617220 */ /* 0x040fe40000410000 */
[C---:B------:R-:W-:Y:S04]  /*10d30*/  FMUL.FTZ R38, R150.reuse, R114 ;  /* 0x0000007296267220 */ /* 0x040fe80000410000 */
[C---:B------:R-:W-:Y:S02]  /*10d40*/  FMUL.FTZ R39, R150.reuse, R115 ;  /* 0x0000007396277220 */ /* 0x040fe40000410000 */
[----:B------:R-:W1:Y:S01]  /*10d50*/  LDSM.16.MT88.4 R112, [R212+0xd00] ;  /* 0x000d0000d470783b */ /* 0x000e620000004200 */
[----:B------:R3:W-:Y:S01]  /*10d60*/  MUFU.EX2 R126, R164 ;  /* 0x000000a4007e7308 */ /* 0x0007e20000000800 */
[C---:B------:R-:W-:Y:S02]  /*10d70*/  FMUL.FTZ R98, R150.reuse, R98 ;  /* 0x0000006296627220 */ /* 0x040fe40000410000 */
[C---:B------:R-:W-:Y:S01]  /*10d80*/  FMUL.FTZ R99, R150.reuse, R99 ;  /* 0x0000006396637220 */ /* 0x040fe20000410000 */
        /* <DEDUP_REMOVED lines=16> */
[----:B------:R-:W-:Y:S02]  /*10e90*/  FMUL.FTZ R85, R151, R85 ;  /* 0x0000005597557220 */ /* 0x000fe40000410000 */
[----:B------:R-:W-:Y:S01]  /*10ea0*/  MUFU.EX2 R192, R192 ;  /* 0x000000c000c07308 */ /* 0x000fe20000000800 */
[C---:B------:R-:W-:Y:S02]  /*10eb0*/  FMUL.FTZ R86, R150.reuse, R86 ;  /* 0x0000005696567220 */ /* 0x040fe40000410000 */
[----:B------:R-:W-:Y:S02]  /*10ec0*/  FMUL.FTZ R87, R150, R87 ;  /* 0x0000005796577220 */ /* 0x000fe40000410000 */
[--C-:B------:R-:W-:Y:S01]  /*10ed0*/  FFMA.FTZ R247, R247, c[0x0][0x2d0], -R161.reuse ;  /* 0x0000b400f7f77a23 */ /* 0x100fe200000108a1 */
[-C--:B-1----:R-:W-:Y:S03]  /*10ee0*/  HMMA.16816.F32.BF16 R52, R156, R112.reuse, R52 ;  /* 0x000000709c34723c */ /* 0x082fe60000041834 */
[--C-:B------:R-:W-:Y:S01]  /*10ef0*/  FFMA.FTZ R252, R252, c[0x0][0x2d0], -R161.reuse ;  /* 0x0000b400fcfc7a23 */ /* 0x100fe200000108a1 */
[----:B------:R-:W1:Y:S01]  /*10f00*/  MUFU.EX2 R193, R193 ;  /* 0x000000c100c17308 */ /* 0x000e620000000800 */
[--C-:B------:R-:W-:Y:S02]  /*10f10*/  FFMA.FTZ R251, R251, c[0x0][0x2d0], -R161.reuse ;  /* 0x0000b400fbfb7a23 */ /* 0x100fe400000108a1 */
[--C-:B------:R-:W-:Y:S02]  /*10f20*/  FFMA.FTZ R249, R249, c[0x0][0x2d0], -R161.reuse ;  /* 0x0000b400f9f97a23 */ /* 0x100fe400000108a1 */
[--C-:B------:R-:W-:Y:S01]  /*10f30*/  FFMA.FTZ R162, R162, c[0x0][0x2d0], -R161.reuse ;  /* 0x0000b400a2a27a23 */ /* 0x100fe200000108a1 */
[C---:B------:R-:W-:Y:S02]  /*10f40*/  HMMA.16816.F32.BF16 R56, R144.reuse, R112, R56 ;  /* 0x000000709038723c */ /* 0x040fe40000041838 */
[--C-:B------:R-:W-:Y:S02]  /*10f50*/  FFMA.FTZ R160, R160, c[0x0][0x2d0], -R161.reuse ;  /* 0x0000b400a0a07a23 */ /* 0x100fe400000108a1 */
[----:B------:R-:W-:Y:S01]  /*10f60*/  MUFU.EX2 R194, R194 ;  /* 0x000000c200c27308 */ /* 0x000fe20000000800 */
[----:B------:R-:W-:Y:S02]  /*10f70*/  FFMA.FTZ R161, R153, c[0x0][0x2d0], -R161 ;  /* 0x0000b40099a17a23 */ /* 0x000fe400000108a1 */
[----:B------:R-:W-:Y:S01]  /*10f80*/  FFMA.FTZ R179, R151, R234, R179 ;  /* 0x000000ea97b37223 */ /* 0x000fe200000100b3 */
[-C--:B------:R-:W-:Y:S01]  /*10f90*/  HMMA.16816.F32.BF16 R60, R144, R114.reuse, R60 ;  /* 0x00000072903c723c */ /* 0x080fe2000004183c */
[----:B------:R-:W-:Y:S03]  /*10fa0*/  MOV R151, R3 ;  /* 0x0000000300977202 */ /* 0x000fe60000000f00 */
[----:B------:R-:W-:Y:S01]  /*10fb0*/  FFMA.FTZ R155, R150, R235, R155 ;  /* 0x000000eb969b7223 */ /* 0x000fe2000001009b */
[----:B------:R-:W-:Y:S01]  /*10fc0*/  MOV R150, R2 ;  /* 0x0000000200967202 */ /* 0x000fe20000000f00 */
[----:B------:R-:W3:Y:S01]  /*10fd0*/  MUFU.EX2 R195, R195 ;  /* 0x000000c300c37308 */ /* 0x000ee20000000800 */
[----:B------:R-:W-:Y:S01]  /*10fe0*/  FFMA.FTZ R181, R149, R232, R181 ;  /* 0x000000e895b57223 */ /* 0x000fe200000100b5 */
[C---:B------:R-:W-:Y:S01]  /*10ff0*/  HMMA.16816.F32.BF16 R64, R156.reuse, R114, R64 ;  /* 0x000000729c40723c */ /* 0x040fe20000041840 */
[----:B------:R-:W4:Y:S03]  /*11000*/  LDSM.16.MT88.4 R112, [R212+0x500] ;  /* 0x00050000d470783b */ /* 0x000f260000004200 */
[----:B------:R-:W-:Y:S01]  /*11010*/  FFMA.FTZ R189, R148, R233, R189 ;  /* 0x000000e994bd7223 */ /* 0x000fe200000100bd */
[----:B------:R-:W-:Y:S01]  /*11020*/  MOV R149, R0 ;  /* 0x0000000000957202 */ /* 0x000fe20000000f00 */
[----:B------:R-:W-:Y:S01]  /*11030*/  FADD.FTZ R178, R178, R179 ;  /* 0x000000b3b2b27221 */ /* 0x000fe20000010000 */
[----:B------:R-:W-:Y:S01]  /*11040*/  MOV R148, R152 ;  /* 0x0000009800947202 */ /* 0x000fe20000000f00 */
[-C--:B------:R-:W-:Y:S01]  /*11050*/  HMMA.16816.F32.BF16 R68, R156, R100.reuse, R68 ;  /* 0x000000649c44723c */ /* 0x080fe20000041844 */
[----:B------:R-:W-:Y:S03]  /*11060*/  MUFU.EX2 R196, R196 ;  /* 0x000000c400c47308 */ /* 0x000fe60000000800 */
[----:B------:R-:W-:Y:S02]  /*11070*/  FADD.FTZ R154, R154, R155 ;  /* 0x0000009b9a9a7221 */ /* 0x000fe40000010000 */
[----:B------:R-:W-:Y:S02]  /*11080*/  FADD.FTZ R180, R180, R181 ;  /* 0x000000b5b4b47221 */ /* 0x000fe40000010000 */
        /* <DEDUP_REMOVED lines=32> */
[----:B-1----:R-:W-:Y:S03]  /*11290*/  F2FP.BF16.PACK_AB R104, R199, R198 ;  /* 0x000000c6c768723e */ /* 0x002fe600000010ff */
[----:B------:R-:W-:Y:S02]  /*112a0*/  FADD.FTZ R198, R198, R185 ;  /* 0x000000b9c6c67221 */ /* 0x000fe40000010000 */
[----:B------:R-:W-:Y:S01]  /*112b0*/  FADD.FTZ R197, R197, R196 ;  /* 0x000000c4c5c57221 */ /* 0x000fe20000010000 */
[----:B------:R-:W-:Y:S01]  /*112c0*/  MUFU.EX2 R247, R247 ;  /* 0x000000f700f77308 */ /* 0x000fe20000000800 */
[-C--:B------:R-:W-:Y:S01]  /*112d0*/  HMMA.16816.F32.BF16 R4, R100, R108.reuse, R4 ;  /* 0x0000006c6404723c */ /* 0x080fe20000041804 */
[----:B------:R-:W-:Y:S03]  /*112e0*/  F2FP.BF16.PACK_AB R158, R136, R120 ;  /* 0x00000078889e723e */ /* 0x000fe600000010ff */
[----:B------:R-:W-:Y:S01]  /*112f0*/  F2FP.BF16.PACK_AB R159, R138, R122 ;  /* 0x0000007a8a9f723e */ /* 0x000fe200000010ff */
[----:B------:R-:W-:Y:S04]  /*11300*/  FADD.FTZ R199, R199, R198 ;  /* 0x000000c6c7c77221 */ /* 0x000fe80000010000 */
[----:B------:R-:W1:Y:S03]  /*11310*/  MUFU.EX2 R252, R252 ;  /* 0x000000fc00fc7308 */ /* 0x000e660000000800 */
[C---:B--2---:R-:W-:Y:S01]  /*11320*/  F2FP.BF16.PACK_AB R106, R245.reuse, R244 ;  /* 0x000000f4f56a723e */ /* 0x044fe200000010ff */
[----:B------:R-:W-:Y:S04]  /*11330*/  FADD.FTZ R244, R244, R199 ;  /* 0x000000c7f4f47221 */ /* 0x000fe80000010000 */
[----:B------:R-:W-:Y:S02]  /*11340*/  FADD.FTZ R244, R245, R244 ;  /* 0x000000f4f5f47221 */ /* 0x000fe40000010000 */
        /* <DEDUP_REMOVED lines=101> */
.L_x_433:
[----:B------:R-:W1:Y:S01]  /*119a0*/  SHFL.BFLY PT, R5, R234, 0x2, 0x1f ;  /* 0x0c401f00ea057f89 */ /* 0x000e6200000e0000 */
[----:B------:R-:W-:-:S03]  /*119b0*/  PLOP3.LUT P4, PT, PT, PT, PT, 0x8, 0x0 ;  /* 0x000000000000781c */ /* 0x000fc60003f8e170 */
[----:B------:R-:W2:Y:S04]  /*119c0*/  SHFL.BFLY PT, R6, R235, 0x2, 0x1f ;  /* 0x0c401f00eb067f89 */ /* 0x000ea800000e0000 */
[----:B------:R-:W3:Y:S01]  /*119d0*/  SHFL.BFLY PT, R4, R233, 0x2, 0x1f ;  /* 0x0c401f00e9047f89 */ /* 0x000ee200000e0000 */
[----:B-1----:R-:W-:-:S03]  /*119e0*/  FADD.FTZ R12, R5, R234 ;  /* 0x000000ea050c7221 */ /* 0x002fc60000010000 */
[----:B------:R-:W1:Y:S01]  /*119f0*/  SHFL.BFLY PT, R5, R232, 0x2, 0x1f ;  /* 0x0c401f00e8057f89 */ /* 0x000e6200000e0000 */
[----:B--2---:R-:W-:-:S03]  /*11a00*/  FADD.FTZ R13, R6, R235 ;  /* 0x000000eb060d7221 */ /* 0x004fc60000010000 */
[----:B------:R-:W2:Y:S01]  /*11a10*/  SHFL.BFLY PT, R9, R12, 0x1, 0x1f ;  /* 0x0c201f000c097f89 */ /* 0x000ea200000e0000 */
[----:B---3--:R-:W-:-:S03]  /*11a20*/  FADD.FTZ R11, R4, R233 ;  /* 0x000000e9040b7221 */ /* 0x008fc60000010000 */
[----:B------:R-:W3:Y:S04]  /*11a30*/  SHFL.BFLY PT, R8, R13, 0x1, 0x1f ;  /* 0x0c201f000d087f89 */ /* 0x000ee800000e0000 */
[----:B------:R-:W4:Y:S01]  /*11a40*/  SHFL.BFLY PT, R6, R11, 0x1, 0x1f ;  /* 0x0c201f000b067f89 */ /* 0x000f2200000e0000 */
[----:B-1----:R-:W-:Y:S02]  /*11a50*/  FADD.FTZ R10, R5, R232 ;  /* 0x000000e8050a7221 */ /* 0x002fe40000010000 */
[----:B------:R-:W-:Y:S01]  /*11a60*/  CS2R R4, SRZ ;  /* 0x0000000000047805 */ /* 0x000fe2000001ff00 */
[----:B--2---:R-:W-:Y:S02]  /*11a70*/  FADD.FTZ R9, R12, R9 ;  /* 0x000000090c097221 */ /* 0x004fe40000010000 */
[----:B------:R-:W1:Y:S01]  /*11a80*/  SHFL.BFLY PT, R7, R10, 0x1, 0x1f ;  /* 0x0c201f000a077f89 */ /* 0x000e6200000e0000 */
[----:B------:R-:W-:Y:S01]  /*11a90*/  MOV R12, 0xff800000 ;  /* 0xff800000000c7802 */ /* 0x000fe20000000f00 */
[----:B---3--:R-:W-:Y:S01]  /*11aa0*/  FADD.FTZ R8, R13, R8 ;  /* 0x000000080d087221 */ /* 0x008fe20000010000 */
[----:B------:R-:W-:Y:S01]  /*11ab0*/  FSETP.NE.FTZ.AND P3, PT, R9, RZ, PT ;  /* 0x000000ff0900720b */ /* 0x000fe20003f75000 */
[----:B----4-:R-:W-:-:S03]  /*11ac0*/  FADD.FTZ R6, R6, R11 ;  /* 0x0000000b06067221 */ /* 0x010fc60000010000 */
[----:B------:R-:W-:Y:S02]  /*11ad0*/  FSETP.NE.FTZ.AND P2, PT, R8, RZ, PT ;  /* 0x000000ff0800720b */ /* 0x000fe40003f55000 */
[----:B------:R-:W-:Y:S02]  /*11ae0*/  MOV R11, 0xff800000 ;  /* 0xff800000000b7802 */ /* 0x000fe40000000f00 */
[----:B------:R-:W-:-:S05]  /*11af0*/  FSETP.NE.FTZ.AND P0, PT, R6, RZ, PT ;  /* 0x000000ff0600720b */ /* 0x000fca0003f15000 */
[----:B------:R-:W2:Y:S01]  /*11b00*/  @P3 MUFU.RCP R5, R9 ;  /* 0x0000000900053308 */ /* 0x000ea20000001000 */
[----:B------:R-:W-:-:S03]  /*11b10*/  @P3 MOV R17, 0x3f317218 ;  /* 0x3f31721800113802 */ /* 0x000fc60000000f00 */
[----:B------:R-:W-:Y:S02]  /*11b20*/  @P2 MOV R16, 0x3f317218 ;  /* 0x3f31721800102802 */ /* 0x000fe40000000f00 */
[----:B------:R-:W-:Y:S02]  /*11b30*/  @P3 FMUL.FTZ R17, R17, c[0x0][0x2d0] ;  /* 0x0000b40011113a20 */ /* 0x000fe40000410000 */
[----:B-1----:R-:W-:Y:S01]  /*11b40*/  FADD.FTZ R7, R10, R7 ;  /* 0x000000070a077221 */ /* 0x002fe20000010000 */
[----:B------:R-:W-:Y:S01]  /*11b50*/  MOV R10, RZ ;  /* 0x000000ff000a7202 */ /* 0x000fe20000000f00 */
[----:B------:R-:W-:Y:S01]  /*11b60*/  @P2 MUFU.RCP R4, R8 ;  /* 0x0000000800042308 */ /* 0x000fe20000001000 */
[----:B------:R-:W-:Y:S01]  /*11b70*/  @P0 MOV R14, 0x3f317218 ;  /* 0x3f317218000e0802 */ /* 0x000fe20000000f00 */
[----:B------:R-:W-:Y:S01]  /*11b80*/  @P2 FMUL.FTZ R16, R16, c[0x0][0x2d0] ;  /* 0x0000b40010102a20 */ /* 0x000fe20000410000 */
[----:B------:R-:W-:Y:S01]  /*11b90*/  FSETP.NE.FTZ.AND P1, PT, R7, RZ, PT ;  /* 0x000000ff0700720b */ /* 0x000fe20003f35000 */
[----:B--2---:R-:W-:-:S02]  /*11ba0*/  FMUL.FTZ R144, R5, R144 ;  /* 0x0000009005907220 */ /* 0x004fc40000410000 */
[C---:B------:R-:W-:Y:S02]  /*11bb0*/  FMUL.FTZ R145, R5.reuse, R145 ;  /* 0x0000009105917220 */ /* 0x040fe40000410000 */
[----:B------:R-:W-:Y:S01]  /*11bc0*/  @P0 MUFU.RCP R10, R6 ;  /* 0x00000006000a0308 */ /* 0x000fe20000001000 */
[C---:B------:R-:W-:Y:S02]  /*11bd0*/  FMUL.FTZ R132, R5.reuse, R132 ;  /* 0x0000008405847220 */ /* 0x040fe40000410000 */
[C---:B------:R-:W-:Y:S02]  /*11be0*/  FMUL.FTZ R133, R5.reuse, R133 ;  /* 0x0000008505857220 */ /* 0x040fe40000410000 */
[C---:B------:R-:W-:Y:S02]  /*11bf0*/  FMUL.FTZ R128, R5.reuse, R128 ;  /* 0x0000008005807220 */ /* 0x040fe40000410000 */
[C---:B------:R-:W-:Y:S01]  /*11c00*/  FMUL.FTZ R129, R5.reuse, R129 ;  /* 0x0000008105817220 */ /* 0x040fe20000410000 */
[----:B------:R-:W1:Y:S01]  /*11c10*/  @P3 MUFU.LG2 R9, R9 ;  /* 0x0000000900093308 */ /* 0x000e620000000c00 */
[C---:B------:R-:W-:Y:S01]  /*11c20*/  FMUL.FTZ R116, R5.reuse, R116 ;  /* 0x0000007405747220 */ /* 0x040fe20000410000 */
[----:B------:R-:W-:Y:S01]  /*11c30*/  @P1 MOV R15, 0x3f317218 ;  /* 0x3f317218000f1802 */ /* 0x000fe20000000f00 */
[----:B------:R-:W-:-:S02]  /*11c40*/  FMUL.FTZ R117, R5, R117 ;  /* 0x0000007505757220 */ /* 0x000fc40000410000 */
[C---:B------:R-:W-:Y:S02]  /*11c50*/  FMUL.FTZ R112, R5.reuse, R112 ;  /* 0x0000007005707220 */ /* 0x040fe40000410000 */
[C---:B------:R-:W-:Y:S01]  /*11c60*/  FMUL.FTZ R113, R5.reuse, R113 ;  /* 0x0000007105717220 */ /* 0x040fe20000410000 */
[----:B------:R-:W2:Y:S01]  /*11c70*/  @P2 MUFU.LG2 R8, R8 ;  /* 0x0000000800082308 */ /* 0x000ea20000000c00 */
        /* <DEDUP_REMOVED lines=8> */
[C---:B------:R-:W-:Y:S01]  /*11d00*/  FMUL.FTZ R69, R5.reuse, R69 ;  /* 0x0000004505457220 */ /* 0x040fe20000410000 */
[----:B------:R-:W4:Y:S01]  /*11d10*/  @P0 MUFU.LG2 R6, R6 ;  /* 0x0000000600060308 */ /* 0x000f220000000c00 */
[C---:B------:R-:W-:Y:S02]  /*11d20*/  FMUL.FTZ R80, R5.reuse, R80 ;  /* 0x0000005005507220 */ /* 0x040fe40000410000 */
[C---:B------:R-:W-:Y:S02]  /*11d30*/  FMUL.FTZ R81, R5.reuse, R81 ;  /* 0x0000005105517220 */ /* 0x040fe40000410000 */
[----:B------:R-:W-:-:S02]  /*11d40*/  FMUL.FTZ R84, R5, R84 ;  /* 0x0000005405547220 */ /* 0x000fc40000410000 */
[C---:B------:R-:W-:Y:S02]  /*11d50*/  FMUL.FTZ R85, R5.reuse, R85 ;  /* 0x0000005505557220 */ /* 0x040fe40000410000 */
[C---:B------:R-:W-:Y:S02]  /*11d60*/  FMUL.FTZ R96, R5.reuse, R96 ;  /* 0x0000006005607220 */ /* 0x040fe40000410000 */
[----:B------:R-:W-:Y:S01]  /*11d70*/  FMUL.FTZ R97, R5, R97 ;  /* 0x0000006105617220 */ /* 0x000fe20000410000 */
[----:B------:R-:W-:Y:S01]  /*11d80*/  MOV R5, RZ ;  /* 0x000000ff00057202 */ /* 0x000fe20000000f00 */
[----:B-1----:R-:W-:Y:S02]  /*11d90*/  @P3 FMUL.FTZ R18, R9, 0.69314718246459960938 ;  /* 0x3f31721809123820 */ /* 0x002fe40000410000 */
[----:B--2---:R-:W-:Y:S02]  /*11da0*/  @P2 FMUL.FTZ R9, R8, 0.69314718246459960938 ;  /* 0x3f31721808092820 */ /* 0x004fe40000410000 */
[----:B---3--:R-:W-:Y:S01]  /*11db0*/  @P1 FMUL.FTZ R13, R13, 0.69314718246459960938 ;  /* 0x3f3172180d0d1820 */ /* 0x008fe20000410000 */
[----:B------:R1:W2:Y:S01]  /*11dc0*/  @P1 MUFU.RCP R5, R7 ;  /* 0x0000000700051308 */ /* 0x0002a20000001000 */
[----:B------:R-:W-:-:S02]  /*11dd0*/  @P1 FMUL.FTZ R15, R15, c[0x0][0x2d0] ;  /* 0x0000b4000f0f1a20 */ /* 0x000fc40000410000 */
[----:B----4-:R-:W-:Y:S02]  /*11de0*/  @P0 FMUL.FTZ R19, R6, 0.69314718246459960938 ;  /* 0x3f31721806130820 */ /* 0x010fe40000410000 */
[----:B------:R-:W-:Y:S02]  /*11df0*/  @P0 FMUL.FTZ R14, R14, c[0x0][0x2d0] ;  /* 0x0000b4000e0e0a20 */ /* 0x000fe40000410000 */
[C---:B------:R-:W-:Y:S02]  /*11e00*/  FMUL.FTZ R146, R4.reuse, R146 ;  /* 0x0000009204927220 */ /* 0x040fe40000410000 */
[C---:B------:R-:W-:Y:S02]  /*11e10*/  FMUL.FTZ R147, R4.reuse, R147 ;  /* 0x0000009304937220 */ /* 0x040fe40000410000 */
[C---:B------:R-:W-:Y:S02]  /*11e20*/  FMUL.FTZ R134, R4.reuse, R134 ;  /* 0x0000008604867220 */ /* 0x040fe40000410000 */
[----:B------:R-:W-:-:S02]  /*11e30*/  FMUL.FTZ R135, R4, R135 ;  /* 0x0000008704877220 */ /* 0x000fc40000410000 */
[C---:B------:R-:W-:Y:S01]  /*11e40*/  FMUL.FTZ R130, R4.reuse, R130 ;  /* 0x0000008204827220 */ /* 0x040fe20000410000 */
[----:B-1----:R-:W-:Y:S01]  /*11e50*/  MOV R7, 0xff800000 ;  /* 0xff80000000077802 */ /* 0x002fe20000000f00 */
        /* <DEDUP_REMOVED lines=43> */
[----:B------:R-:W-:Y:S01]  /*12110*/  MOV R10, 0xff800000 ;  /* 0xff800000000a7802 */ /* 0x000fe20000000f00 */
[C---:B--2---:R-:W-:Y:S02]  /*12120*/  FMUL.FTZ R140, R5.reuse, R140 ;  /* 0x0000008c058c7220 */ /* 0x044fe40000410000 */
        /* <DEDUP_REMOVED lines=23> */
[----:B------:R-:W-:Y:S02]  /*122a0*/  @P3 FFMA.FTZ R7, R17, R3, R18 ;  /* 0x0000000311073223 */ /* 0x000fe40000010012 */
[----:B------:R-:W-:Y:S02]  /*122b0*/  @P2 FFMA.FTZ R10, R16, R2, R9 ;  /* 0x00000002100a2223 */ /* 0x000fe40000010009 */
[----:B------:R-:W-:Y:S02]  /*122c0*/  @P1 FFMA.FTZ R11, R15, R0, R13 ;  /* 0x000000000f0b1223 */ /* 0x000fe4000001000d */
[----:B------:R-:W-:-:S02]  /*122d0*/  @P0 FFMA.FTZ R12, R14, R152, R19 ;  /* 0x000000980e0c0223 */ /* 0x000fc40000010013 */
.L_x_379:
[----:B------:R-:W-:Y:S05]  /*122e0*/  @P4 BRA `(.L_x_452) ;  /* 0x00001a9000004947 */ /* 0x000fea0003800000 */
[----:B------:R-:W1:Y:S01]  /*122f0*/  S2R R9, SR_TID.X ;  /* 0x0000000000097919 */ /* 0x000e620000002100 */
[----:B------:R-:W-:Y:S01]  /*12300*/  IMAD R18, RZ, RZ, -UR10 ;  /* 0x8000000aff127e24 */ /* 0x000fe2000f8e02ff */
[----:B------:R-:W-:Y:S01]  /*12310*/  USHF.R.S32.HI UR6, URZ, 0x1f, UR10 ;  /* 0x0000001f3f067899 */ /* 0x000fe2000801140a */
[----:B------:R-:W-:Y:S01]  /*12320*/  IMAD.MOV.U32 R14, RZ, RZ, c[0x0][0x4e8] ;  /* 0x00013a00ff0e7624 */ /* 0x000fe200078e00ff */
[----:B------:R-:W2:Y:S01]  /*12330*/  S2R R3, SR_CTAID.Y ;  /* 0x0000000000037919 */ /* 0x000ea20000002600 */
[----:B------:R-:W-:Y:S01]  /*12340*/  ULDC.64 UR4, c[0x0][0x4d0] ;  /* 0x0001340000047ab9 */ /* 0x000fe20000000a00 */
[----:B------:R-:W-:Y:S01]  /*12350*/  BSSY B0, `(.L_x_453) ;  /* 0x00000c4000007945 */ /* 0x000fe20003800000 */
[----:B------:R-:W-:Y:S01]  /*12360*/  UIMAD UR7, UR6, UR4, URZ ;  /* 0x00000004060772a4 */ /* 0x000fe2000f8e023f */
[----:B------:R-:W3:Y:S01]  /*12370*/  S2R R22, SR_CTAID.Z ;  /* 0x0000000000167919 */ /* 0x000ee20000002700 */
[----:B------:R-:W-:-:S03]  /*12380*/  UIMAD.WIDE.U32 UR8, UR10, UR4, URZ ;  /* 0x000000040a0872a5 */ /* 0x000fc6000f8e003f */
[----:B------:R-:W-:Y:S01]  /*12390*/  BAR.SYNC.DEFER_BLOCKING 0x1, 0x80 ;  /* 0x0042000000007b1d */ /* 0x000fe20000010000 */
[----:B------:R-:W-:Y:S01]  /*123a0*/  UIMAD UR5, UR10, UR5, UR7 ;  /* 0x000000050a0572a4 */ /* 0x000fe2000f8e0207 */
[C---:B------:R-:W-:Y:S01]  /*123b0*/  ISETP.NE.AND P0, PT, R14.reuse, 0x1, PT ;  /* 0x000000010e00780c */ /* 0x040fe20003f05270 */
[----:B------:R-:W-:Y:S02]  /*123c0*/  IMAD.U32 R25, RZ, RZ, UR9 ;  /* 0x00000009ff197e24 */ /* 0x000fe4000f8e00ff */
[----:B------:R-:W-:Y:S01]  /*123d0*/  UIADD3 UR5, UR9, UR5, URZ ;  /* 0x0000000509057290 */ /* 0x000fe2000fffe03f */
[----:B------:R-:W4:Y:S01]  /*123e0*/  S2R R15, SR_CTAID.X ;  /* 0x00000000000f7919 */ /* 0x000f220000002500 */
[----:B------:R-:W-:Y:S02]  /*123f0*/  IMAD.U32 R24, RZ, RZ, UR8 ;  /* 0x00000008ff187e24 */ /* 0x000fe4000f8e00ff */
[----:B------:R-:W-:Y:S02]  /*12400*/  IMAD R14, R14, c[0x0][0x388], RZ ;  /* 0x0000e2000e0e7a24 */ /* 0x000fe400078e02ff */
[----:B------:R-:W-:Y:S01]  /*12410*/  IMAD.U32 R25, RZ, RZ, UR5 ;  /* 0x00000005ff197e24 */ /* 0x000fe2000f8e00ff */
[----:B-1----:R-:W-:Y:S01]  /*12420*/  SHF.R.S32.HI R6, RZ, 0x1f, R9 ;  /* 0x0000001fff067819 */ /* 0x002fe20000011409 */
[----:B------:R-:W-:-:S02]  /*12430*/  ULDC.64 UR4, c[0x0][0x438] ;  /* 0x00010e0000047ab9 */ /* 0x000fc40000000a00 */
[----:B------:R-:W-:Y:S01]  /*12440*/  UIMAD UR6, UR6, UR4, URZ ;  /* 0x00000004060672a4 */ /* 0x000fe2000f8e023f */
[-C--:B------:R-:W-:Y:S01]  /*12450*/  LEA.HI R0, R6, R9.reuse, RZ, 0x2 ;  /* 0x0000000906007211 */ /* 0x080fe200078f10ff */
[----:B--2---:R-:W-:Y:S01]  /*12460*/  IMAD R18, R18, c[0x0][0x550], R3 ;  /* 0x0001540012127a24 */ /* 0x004fe200078e0203 */
[-C--:B------:R-:W-:Y:S01]  /*12470*/  LEA.HI R6, R6, R9.reuse, RZ, 0x5 ;  /* 0x0000000906067211 */ /* 0x080fe200078f28ff */
[----:B------:R-:W-:Y:S01]  /*12480*/  UIMAD.WIDE.U32 UR8, UR10, UR4, URZ ;  /* 0x000000040a0872a5 */ /* 0x000fe2000f8e003f */
[----:B------:R-:W-:Y:S01]  /*12490*/  LOP3.LUT R0, R0, 0xfffffffc, RZ, 0xc0, !PT ;  /* 0xfffffffc00007812 */ /* 0x000fe200078ec0ff */
[----:B------:R-:W-:Y:S01]  /*124a0*/  UIMAD UR4, UR10, UR5, UR6 ;  /* 0x000000050a0472a4 */ /* 0x000fe2000f8e0206 */
[----:B------:R-:W-:Y:S01]  /*124b0*/  LOP3.LUT R2, R6, 0xffffffe0, RZ, 0xc0, !PT ;  /* 0xffffffe006027812 */ /* 0x000fe200078ec0ff */
[----:B---3--:R-:W-:Y:S01]  /*124c0*/  IMAD.WIDE.U32 R24, R22, c[0x0][0x4d8], R24 ;  /* 0x0001360016187a25 */ /* 0x008fe200078e0018 */
[----:B------:R-:W-:Y:S01]  /*124d0*/  IADD3 R0, -R0, R9, RZ ;  /* 0x0000000900007210 */ /* 0x000fe20007ffe1ff */
[----:B------:R-:W-:Y:S01]  /*124e0*/  UIADD3 UR4, UR9, UR4, URZ ;  /* 0x0000000409047290 */ /* 0x000fe2000fffe03f */
[----:B------:R-:W-:Y:S01]  /*124f0*/  SHF.R.S32.HI R19, RZ, 0x5, R6 ;  /* 0x00000005ff137819 */ /* 0x000fe20000011406 */
[----:B------:R-:W-:Y:S01]  /*12500*/  IMAD.IADD R2, R9, 0x1, -R2 ;  /* 0x0000000109027824 */ /* 0x000fe200078e0a02 */
[----:B------:R-:W-:Y:S01]  /*12510*/  LEA.HI R3, R0, R0, RZ, 0x1 ;  /* 0x0000000000037211 */ /* 0x000fe200078f08ff */
[----:B------:R-:W-:Y:S01]  /*12520*/  IMAD.U32 R17, RZ, RZ, UR9 ;  /* 0x00000009ff117e24 */ /* 0x000fe2000f8e00ff */
[----:B------:R-:W-:Y:S01]  /*12530*/  SHF.R.S32.HI R6, RZ, 0x1f, R6 ;  /* 0x0000001fff067819 */ /* 0x000fe20000011406 */
[----:B------:R-:W-:Y:S01]  /*12540*/  IMAD.U32 R17, RZ, RZ, UR4 ;  /* 0x00000004ff117e24 */ /* 0x000fe2000f8e00ff */
[----:B------:R-:W-:-:S02]  /*12550*/  LOP3.LUT R9, R3, 0x1ffffffe, RZ, 0xc0, !PT ;  /* 0x1ffffffe03097812 */ /* 0x000fc400078ec0ff */
[----:B------:R-:W-:Y:S02]  /*12560*/  LEA.HI R6, R6, R19, RZ, 0x2 ;  /* 0x0000001306067211 */ /* 0x000fe400078f10ff */
[----:B------:R-:W-:Y:S01]  /*12570*/  SHF.R.S32.HI R13, RZ, 0x1f, R2 ;  /* 0x0000001fff0d7819 */ /* 0x000fe20000011402 */
[----:B------:R-:W-:Y:S01]  /*12580*/  IMAD.IADD R0, R0, 0x1, -R9 ;  /* 0x0000000100007824 */ /* 0x000fe200078e0a09 */
[----:B------:R-:W-:Y:S02]  /*12590*/  SHF.L.U32 R9, R3, 0x5, RZ ;  /* 0x0000000503097819 */ /* 0x000fe400000006ff */
[----:B------:R-:W-:Y:S02]  /*125a0*/  LOP3.LUT R6, R6, 0xffffffc, RZ, 0xc0, !PT ;  /* 0x0ffffffc06067812 */ /* 0x000fe400078ec0ff */
[----:B------:R-:W-:Y:S02]  /*125b0*/  LOP3.LUT R9, R9, 0xffffffc0, RZ, 0xc0, !PT ;  /* 0xffffffc009097812 */ /* 0x000fe400078ec0ff */
[----:B------:R-:W-:Y:S01]  /*125c0*/  SHF.R.S32.HI R3, RZ, 0x1f, R22 ;  /* 0x0000001fff037819 */ /* 0x000fe20000011416 */
[----:B------:R-:W-:Y:S01]  /*125d0*/  IMAD.IADD R19, R19, 0x1, -R6 ;  /* 0x0000000113137824 */ /* 0x000fe200078e0a06 */
[----:B------:R-:W-:Y:S01]  /*125e0*/  MOV R16, UR8 ;  /* 0x0000000800107c02 */ /* 0x000fe20008000f00 */
[----:B------:R-:W-:Y:S01]  /*125f0*/  IMAD R9, R0, 0x8, R9 ;  /* 0x0000000800097824 */ /* 0x000fe200078e0209 */
[----:B------:R-:W-:Y:S01]  /*12600*/  LEA.HI R0, R13, R2, RZ, 0x2 ;  /* 0x000000020d007211 */ /* 0x000fe200078f10ff */
[C---:B------:R-:W-:Y:S01]  /*12610*/  IMAD R13, R3.reuse, c[0x0][0x4d8], RZ ;  /* 0x00013600030d7a24 */ /* 0x040fe200078e02ff */
[----:B------:R-:W-:Y:S01]  /*12620*/  LOP3.LUT P1, RZ, R2, 0x3, RZ, 0xc0, !PT ;  /* 0x0000000302ff7812 */ /* 0x000fe2000782c0ff */
[----:B------:R-:W-:Y:S01]  /*12630*/  IMAD R3, R3, c[0x0][0x440], RZ ;  /* 0x0001100003037a24 */ /* 0x000fe200078e02ff */
[----:B------:R-:W-:Y:S01]  /*12640*/  SHF.R.S32.HI R8, RZ, 0x2, R0 ;  /* 0x00000002ff087819 */ /* 0x000fe20000011400 */
[----:B------:R-:W-:-:S02]  /*12650*/  IMAD R13, R22, c[0x0][0x4dc], R13 ;  /* 0x00013700160d7a24 */ /* 0x000fc400078e020d */
[C---:B------:R-:W-:Y:S01]  /*12660*/  IMAD R3, R22.reuse, c[0x0][0x444], R3 ;  /* 0x0001110016037a24 */ /* 0x040fe200078e0203 */
[----:B------:R-:W-:Y:S01]  /*12670*/  LEA R8, R19, R8, 0x4 ;  /* 0x0000000813087211 */ /* 0x000fe200078e20ff */
[----:B------:R-:W-:Y:S02]  /*12680*/  IMAD.IADD R25, R25, 0x1, R13 ;  /* 0x0000000119197824 */ /* 0x000fe400078e020d */
[----:B------:R-:W-:Y:S01]  /*12690*/  IMAD.WIDE.U32 R22, R22, c[0x0][0x440], R16 ;  /* 0x0001100016167a25 */ /* 0x000fe200078e0010 */
[----:B------:R-:W-:-:S03]  /*126a0*/  SHF.R.S32.HI R16, RZ, 0x1f, R18 ;  /* 0x0000001fff107819 */ /* 0x000fc60000011412 */
[----:B------:R-:W-:Y:S02]  /*126b0*/  IMAD.IADD R6, R8, 0x1, R9 ;  /* 0x0000000108067824 */ /* 0x000fe400078e0209 */
[----:B------:R-:W-:Y:S02]  /*126c0*/  IMAD.IADD R23, R23, 0x1, R3 ;  /* 0x0000000117177824 */ /* 0x000fe400078e0203 */
[----:B------:R-:W-:Y:S01]  /*126d0*/  IMAD R17, R16, c[0x0][0x448], RZ ;  /* 0x0001120010117a24 */ /* 0x000fe200078e02ff */
[C---:B----4-:R-:W-:Y:S01]  /*126e0*/  LEA R13, R15.reuse, R6, 0x7 ;  /* 0x000000060f0d7211 */ /* 0x050fe200078e38ff */
[----:B------:R-:W-:Y:S01]  /*126f0*/  IMAD.WIDE.U32 R22, R18, c[0x0][0x448], R22 ;  /* 0x0001120012167a25 */ /* 0x000fe200078e0016 */
[----:B------:R-:W-:Y:S02]  /*12700*/  LEA R15, R15, R8, 0x7 ;  /* 0x000000080f0f7211 */ /* 0x000fe400078e38ff */
[----:B------:R-:W-:Y:S01]  /*12710*/  MOV R6, R13 ;  /* 0x0000000d00067202 */ /* 0x000fe20000000f00 */
[----:B------:R-:W-:Y:S01]  /*12720*/  @P0 IMAD.HI.U32 R19, R13, c[0x0][0x4ec], RZ ;  /* 0x00013b000d130a27 */ /* 0x000fe200078e00ff */
[----:B------:R-:W-:-:S03]  /*12730*/  ISETP.GE.OR P4, PT, R15, R14, P1 ;  /* 0x0000000e0f00720c */ /* 0x000fc60000f86670 */
[----:B------:R-:W-:-:S04]  /*12740*/  @P0 IMAD.HI.U32 R9, R13, c[0x0][0x4ec], RZ ;  /* 0x00013b000d090a27 */ /* 0x000fc800078e00ff */
[----:B------:R-:W-:Y:S01]  /*12750*/  IMAD.MOV.U32 R3, RZ, RZ, R13 ;  /* 0x000000ffff037224 */ /* 0x000fe200078e000d */
[----:B------:R-:W-:Y:S01]  /*12760*/  @P0 SHF.R.U32.HI R3, RZ, c[0x0][0x4f0], R19 ;  /* 0x00013c00ff030a19 */ /* 0x000fe20000011613 */
[----:B------:R-:W-:Y:S01]  /*12770*/  IMAD R17, R18, c[0x0][0x44c], R17 ;  /* 0x0001130012117a24 */ /* 0x000fe200078e0211 */
[----:B------:R-:W-:Y:S01]  /*12780*/  @P0 SHF.R.U32.HI R6, RZ, c[0x0][0x4f0], R9 ;  /* 0x00013c00ff060a19 */ /* 0x000fe20000011609 */
[----:B------:R-:W-:Y:S02]  /*12790*/  IMAD R9, R16, c[0x0][0x4e0], RZ ;  /* 0x0001380010097a24 */ /* 0x000fe400078e02ff */
[----:B------:R-:W-:Y:S02]  /*127a0*/  IMAD.MOV R20, RZ, RZ, -R3 ;  /* 0x000000ffff147224 */ /* 0x000fe400078e0a03 */
[C---:B------:R-:W-:Y:S01]  /*127b0*/  IMAD R16, R18.reuse, c[0x0][0x4e4], R9 ;  /* 0x0001390012107a24 */ /* 0x040fe200078e0209 */
[----:B------:R-:W-:Y:S01]  /*127c0*/  SHF.R.S32.HI R9, RZ, 0x1f, R6 ;  /* 0x0000001fff097819 */ /* 0x000fe20000011406 */
[----:B------:R-:W-:-:S04]  /*127d0*/  IMAD.WIDE.U32 R18, R18, c[0x0][0x4e0], R24 ;  /* 0x0001380012127a25 */ /* 0x000fc800078e0018 */
[----:B------:R-:W-:Y:S01]  /*127e0*/  IMAD R20, R20, c[0x0][0x4e8], R13 ;  /* 0x00013a0014147a24 */ /* 0x000fe200078e020d */
[----:B------:R-:W-:Y:S01]  /*127f0*/  IADD3 R18, P0, R3, R18, RZ ;  /* 0x0000001203127210 */ /* 0x000fe20007f1e0ff */
[----:B------:R-:W-:Y:S01]  /*12800*/  IMAD.IADD R23, R23, 0x1, R17 ;  /* 0x0000000117177824 */ /* 0x000fe200078e0211 */
[----:B------:R-:W-:Y:S01]  /*12810*/  SHF.R.S32.HI R17, RZ, 0x1f, R3 ;  /* 0x0000001fff117819 */ /* 0x000fe20000011403 */
[----:B------:R-:W-:Y:S01]  /*12820*/  IMAD R9, R9, c[0x0][0x430], RZ ;  /* 0x00010c0009097a24 */ /* 0x000fe200078e02ff */
[----:B------:R-:W-:Y:S02]  /*12830*/  SHF.R.S32.HI R3, RZ, 0x1f, R20 ;  /* 0x0000001fff037819 */ /* 0x000fe40000011414 */
[----:B------:R-:W-:Y:S01]  /*12840*/  IADD3.X R19, R17, R19, R16, P0, !PT ;  /* 0x0000001311137210 */ /* 0x000fe200007fe410 */
[----:B------:R-:W-:-:S04]  /*12850*/  IMAD.WIDE.U32 R16, R6, c[0x0][0x430], R22 ;  /* 0x00010c0006107a25 */ /* 0x000fc800078e0016 */
[----:B------:R-:W-:Y:S02]  /*12860*/  IMAD R3, R3, c[0x0][0x4c8], RZ ;  /* 0x0001320003037a24 */ /* 0x000fe400078e02ff */
[C---:B------:R-:W-:Y:S01]  /*12870*/  IMAD R9, R6.reuse, c[0x0][0x434], R9 ;  /* 0x00010d0006097a24 */ /* 0x040fe200078e0209 */
[----:B------:R-:W-:Y:S01]  /*12880*/  IADD3 R6, -R6, RZ, RZ ;  /* 0x000000ff06067210 */ /* 0x000fe20007ffe1ff */
[----:B------:R-:W-:-:S04]  /*12890*/  IMAD.WIDE.U32 R18, R20, c[0x0][0x4c8], R18 ;  /* 0x0001320014127a25 */ /* 0x000fc800078e0012 */
[----:B------:R-:W-:Y:S01]  /*128a0*/  IMAD R3, R20, c[0x0][0x4cc], R3 ;  /* 0x0001330014037a24 */ /* 0x000fe200078e0203 */
[----:B------:R-:W-:Y:S01]  /*128b0*/  LEA R25, P0, R18, c[0x0][0x4a8], 0x2 ;  /* 0x00012a0012197a11 */ /* 0x000fe200078010ff */
[----:B------:R-:W-:Y:S02]  /*128c0*/  IMAD R6, R6, c[0x0][0x4e8], R13 ;  /* 0x00013a0006067a24 */ /* 0x000fe400078e020d */
[----:B------:R-:W-:Y:S02]  /*128d0*/  IMAD.IADD R13, R19, 0x1, R3 ;  /* 0x00000001130d7824 */ /* 0x000fe400078e0203 */
[----:B------:R-:W-:Y:S01]  /*128e0*/  SHFL.IDX PT, R22, R25, RZ, 0x1c1f ;  /* 0x001c1fff19167589 */ /* 0x000fe200000e0000 */
[----:B------:R-:W-:Y:S01]  /*128f0*/  IMAD.IADD R9, R17, 0x1, R9 ;  /* 0x0000000111097824 */ /* 0x000fe200078e0209 */
[----:B------:R-:W-:Y:S01]  /*12900*/  SHF.R.S32.HI R3, RZ, 0x1f, R6 ;  /* 0x0000001fff037819 */ /* 0x000fe20000011406 */
[----:B------:R-:W-:Y:S01]  /*12910*/  IMAD.MOV.U32 R8, RZ, RZ, R16 ;  /* 0x000000ffff087224 */ /* 0x000fe200078e0010 */
[----:B------:R-:W-:Y:S01]  /*12920*/  LEA.HI.X R24, R18, c[0x0][0x4ac], R13, 0x2, P0 ;  /* 0x00012b0012187a11 */ /* 0x000fe200000f140d */
[----:B------:R-:W-:Y:S01]  /*12930*/  SHFL.IDX PT, R20, R25, 0x1, 0x1c1f ;  /* 0x003c1f0019147f89 */ /* 0x000fe200000e0000 */
[C---:B------:R-:W-:Y:S01]  /*12940*/  IADD3 R13, R15.reuse, 0x8, RZ ;  /* 0x000000080f0d7810 */ /* 0x040fe20007ffe0ff */
[C---:B------:R-:W-:Y:S01]  /*12950*/  IMAD.WIDE.U32 R26, R6.reuse, c[0x0][0x428], R8 ;  /* 0x00010a00061a7a25 */ /* 0x040fe200078e0008 */
[C---:B------:R-:W-:Y:S01]  /*12960*/  IADD3 R9, R15.reuse, 0x40, RZ ;  /* 0x000000400f097810 */ /* 0x040fe20007ffe0ff */
[----:B------:R-:W1:Y:S01]  /*12970*/  SHFL.IDX PT, R23, R24, RZ, 0x1c1f ;  /* 0x001c1fff18177589 */ /* 0x000e6200000e0000 */
[----:B------:R-:W-:Y:S01]  /*12980*/  IADD3 R8, R15, 0x48, RZ ;  /* 0x000000480f087810 */ /* 0x000fe20007ffe0ff */
[----:B------:R-:W-:Y:S01]  /*12990*/  IMAD R3, R3, c[0x0][0x428], RZ ;  /* 0x00010a0003037a24 */ /* 0x000fe200078e02ff */
[-C--:B------:R-:W-:Y:S01]  /*129a0*/  ISETP.GE.OR P3, PT, R13, R14.reuse, P1 ;  /* 0x0000000e0d00720c */ /* 0x080fe20000f66670 */
[----:B------:R-:W2:Y:S01]  /*129b0*/  SHFL.IDX PT, R21, R24, 0x1, 0x1c1f ;  /* 0x003c1f0018157f89 */ /* 0x000ea200000e0000 */
[-C--:B------:R-:W-:Y:S01]  /*129c0*/  ISETP.GE.OR P2, PT, R9, R14.reuse, P1 ;  /* 0x0000000e0900720c */ /* 0x080fe20000f46670 */
[----:B------:R-:W-:Y:S01]  /*129d0*/  IMAD R3, R6, c[0x0][0x42c], R3 ;  /* 0x00010b0006037a24 */ /* 0x000fe200078e0203 */
[-C--:B------:R-:W-:Y:S01]  /*129e0*/  ISETP.GE.OR P1, PT, R8, R14.reuse, P1 ;  /* 0x0000000e0800720c */ /* 0x080fe20000f26670 */
[----:B------:R-:W-:Y:S01]  /*129f0*/  SHFL.IDX PT, R18, R25, 0x2, 0x1c1f ;  /* 0x005c1f0019127f89 */ /* 0x000fe200000e0000 */
[----:B------:R-:W-:Y:S01]  /*12a00*/  LEA R6, P0, R26, c[0x0][0x400], 0x2 ;  /* 0x000100001a067a11 */ /* 0x000fe200078010ff */
[----:B------:R-:W-:Y:S01]  /*12a10*/  IMAD.IADD R3, R27, 0x1, R3 ;  /* 0x000000011b037824 */ /* 0x000fe200078e0203 */
[-C--:B------:R-:W-:Y:S01]  /*12a20*/  ISETP.GE.AND P5, PT, R9, R14.reuse, PT ;  /* 0x0000000e0900720c */ /* 0x080fe20003fa6270 */
[----:B------:R-:W3:Y:S01]  /*12a30*/  SHFL.IDX PT, R19, R24, 0x2, 0x1c1f ;  /* 0x005c1f0018137f89 */ /* 0x000ee200000e0000 */
[----:B------:R-:W-:-:S02]  /*12a40*/  ISETP.GE.AND P6, PT, R8, R14, PT ;  /* 0x0000000e0800720c */ /* 0x000fc40003fc6270 */
[----:B------:R-:W-:Y:S01]  /*12a50*/  LEA.HI.X R3, R26, c[0x0][0x404], R3, 0x2, P0 ;  /* 0x000101001a037a11 */ /* 0x000fe200000f1403 */
[----:B------:R-:W-:Y:S01]  /*12a60*/  SHFL.IDX PT, R16, R25, 0x3, 0x1c1f ;  /* 0x007c1f0019107f89 */ /* 0x000fe200000e0000 */
[-C--:B------:R-:W-:Y:S02]  /*12a70*/  ISETP.GE.AND P0, PT, R13, R14.reuse, PT ;  /* 0x0000000e0d00720c */ /* 0x080fe40003f06270 */
[----:B------:R-:W-:Y:S01]  /*12a80*/  LOP3.LUT R13, R0, 0x7ffffffc, RZ, 0xc0, !PT ;  /* 0x7ffffffc000d7812 */ /* 0x000fe200078ec0ff */
[----:B------:R-:W4:Y:S04]  /*12a90*/  SHFL.IDX PT, R17, R24, 0x3, 0x1c1f ;  /* 0x007c1f0018117f89 */ /* 0x000f2800000e0000 */
[----:B-1----:R1:W-:Y:S04]  /*12aa0*/  @!P4 ST.E [R22.64], R7 ;  /* 0x000000071600c985 */ /* 0x0023e8000c10190c */
[----:B--2---:R2:W-:Y:S04]  /*12ab0*/  @!P3 ST.E [R20.64], R10 ;  /* 0x0000000a1400b985 */ /* 0x0045e8000c10190c */
[----:B------:R2:W2:Y:S04]  /*12ac0*/  SHFL.IDX PT, R24, R6, RZ, 0x1c1f ;  /* 0x001c1fff06187589 */ /* 0x0004a800000e0000 */
[----:B---3--:R3:W-:Y:S04]  /*12ad0*/  @!P2 ST.E [R18.64], R11 ;  /* 0x0000000b1200a985 */ /* 0x0087e8000c10190c */
[----:B------:R3:W2:Y:S04]  /*12ae0*/  SHFL.IDX PT, R25, R3, RZ, 0x1c1f ;  /* 0x001c1fff03197589 */ /* 0x0006a800000e0000 */
[----:B----4-:R3:W-:Y:S01]  /*12af0*/  @!P1 ST.E [R16.64], R12 ;  /* 0x0000000c10009985 */ /* 0x0107e2000c10190c */
[----:B------:R-:W-:-:S02]  /*12b00*/  ISETP.GE.AND P1, PT, R15, R14, PT ;  /* 0x0000000e0f00720c */ /* 0x000fc40003f26270 */
[----:B-1----:R-:W-:-:S05]  /*12b10*/  IADD3 R7, R2, -R13, RZ ;  /* 0x8000000d02077210 */ /* 0x002fca0007ffe0ff */
[----:B------:R-:W-:-:S06]  /*12b20*/  IMAD.SHL.U32 R7, R7, 0x2, RZ ;  /* 0x0000000207077824 */ /* 0x000fcc00078e00ff */
[----:B------:R-:W-:Y:S05]  /*12b30*/  @P1 BRA `(.L_x_454) ;  /* 0x0000045000001947 */ /* 0x000fea0003800000 */
[C---:B---3--:R-:W-:Y:S02]  /*12b40*/  IADD3 R11, R7.reuse, 0x8, RZ ;  /* 0x00000008070b7810 */ /* 0x048fe40007ffe0ff */
[C---:B------:R-:W-:Y:S02]  /*12b50*/  IADD3 R9, R7.reuse, 0x10, RZ ;  /* 0x0000001007097810 */ /* 0x040fe40007ffe0ff */
[----:B------:R-:W-:Y:S02]  /*12b60*/  IADD3 R0, R7, 0x18, RZ ;  /* 0x0000001807007810 */ /* 0x000fe40007ffe0ff */
[----:B------:R-:W-:Y:S02]  /*12b70*/  ISETP.GE.AND P3, PT, R11, c[0x0][0x3c8], PT ;  /* 0x0000f2000b007a0c */ /* 0x000fe40003f66270 */
[----:B------:R-:W-:Y:S02]  /*12b80*/  ISETP.GE.AND P2, PT, R9, c[0x0][0x3c8], PT ;  /* 0x0000f20009007a0c */ /* 0x000fe40003f46270 */
[----:B------:R-:W-:-:S02]  /*12b90*/  ISETP.GE.AND P1, PT, R0, c[0x0][0x3c8], PT ;  /* 0x0000f20000007a0c */ /* 0x000fc40003f26270 */
[C---:B------:R-:W-:Y:S02]  /*12ba0*/  ISETP.GE.AND P4, PT, R7.reuse, c[0x0][0x3c8], PT ;  /* 0x0000f20007007a0c */ /* 0x040fe40003f86270 */
[C---:B------:R-:W-:Y:S02]  /*12bb0*/  IADD3 R14, R7.reuse, 0x28, RZ ;  /* 0x00000028070e7810 */ /* 0x040fe40007ffe0ff */
[----:B------:R-:W-:-:S03]  /*12bc0*/  IADD3 R2, R7, 0x30, RZ ;  /* 0x0000003007027810 */ /* 0x000fc60007ffe0ff */
[----:B------:R-:W-:Y:S02]  /*12bd0*/  @!P3 LEA.HI R11, R11, R11, RZ, 0x1 ;  /* 0x0000000b0b0bb211 */ /* 0x000fe400078f08ff */
[----:B------:R-:W-:Y:S02]  /*12be0*/  @!P2 LEA.HI R9, R9, R9, RZ, 0x1 ;  /* 0x000000090909a211 */ /* 0x000fe400078f08ff */
[----:B------:R-:W-:Y:S02]  /*12bf0*/  @!P1 LEA.HI R0, R0, R0, RZ, 0x1 ;  /* 0x0000000000009211 */ /* 0x000fe400078f08ff */
[----:B------:R-:W-:Y:S01]  /*12c00*/  @!P3 LOP3.LUT R11, R11, 0xfffffffe, RZ, 0xc0, !PT ;  /* 0xfffffffe0b0bb812 */ /* 0x000fe200078ec0ff */
[--C-:B--2---:R-:W-:Y:S01]  /*12c10*/  @!P4 IMAD.WIDE R12, R7, 0x4, R24.reuse ;  /* 0x00000004070cc825 */ /* 0x104fe200078e0218 */
[----:B------:R-:W-:Y:S02]  /*12c20*/  @!P2 LOP3.LUT R9, R9, 0xfffffffe, RZ, 0xc0, !PT ;  /* 0xfffffffe0909a812 */ /* 0x000fe400078ec0ff */
[----:B------:R-:W-:Y:S01]  /*12c30*/  @!P1 LOP3.LUT R15, R0, 0xfffffffe, RZ, 0xc0, !PT ;  /* 0xfffffffe000f9812 */ /* 0x000fe200078ec0ff */
[--C-:B------:R-:W-:Y:S01]  /*12c40*/  @!P3 IMAD.WIDE R10, R11, 0x4, R24.reuse ;  /* 0x000000040b0ab825 */ /* 0x100fe200078e0218 */
[----:B------:R-:W-:Y:S01]  /*12c50*/  IADD3 R0, R7, 0x20, RZ ;  /* 0x0000002007007810 */ /* 0x000fe20007ffe0ff */
[----:B------:R1:W-:Y:S02]  /*12c60*/  @!P4 ST.E.64 [R12.64], R144 ;  /* 0x000000900c00c985 */ /* 0x0003e4000c101b0c */
[--C-:B------:R-:W-:Y:S01]  /*12c70*/  @!P2 IMAD.WIDE R8, R9, 0x4, R24.reuse ;  /* 0x000000040908a825 */ /* 0x100fe200078e0218 */
[----:B------:R-:W-:Y:S01]  /*12c80*/  ISETP.GE.AND P4, PT, R0, c[0x0][0x3c8], PT ;  /* 0x0000f20000007a0c */ /* 0x000fe20003f86270 */
[----:B------:R2:W-:Y:S01]  /*12c90*/  @!P3 ST.E.64 [R10.64], R132 ;  /* 0x000000840a00b985 */ /* 0x0005e2000c101b0c */
[----:B------:R-:W-:Y:S01]  /*12ca0*/  ISETP.GE.AND P3, PT, R14, c[0x0][0x3c8], PT ;  /* 0x0000f2000e007a0c */ /* 0x000fe20003f66270 */
[----:B------:R-:W-:Y:S01]  /*12cb0*/  @!P1 IMAD.WIDE R16, R15, 0x4, R24 ;  /* 0x000000040f109825 */ /* 0x000fe200078e0218 */
[----:B------:R-:W-:Y:S01]  /*12cc0*/  IADD3 R15, R7, 0x38, RZ ;  /* 0x00000038070f7810 */ /* 0x000fe20007ffe0ff */
[----:B------:R3:W-:Y:S01]  /*12cd0*/  @!P2 ST.E.64 [R8.64], R128 ;  /* 0x000000800800a985 */ /* 0x0007e2000c101b0c */
[----:B------:R-:W-:-:S03]  /*12ce0*/  ISETP.GE.AND P2, PT, R2, c[0x0][0x3c8], PT ;  /* 0x0000f20002007a0c */ /* 0x000fc60003f46270 */
[----:B------:R4:W-:Y:S01]  /*12cf0*/  @!P1 ST.E.64 [R16.64], R116 ;  /* 0x0000007410009985 */ /* 0x0009e2000c101b0c */
[----:B------:R-:W-:-:S03]  /*12d00*/  ISETP.GE.AND P1, PT, R15, c[0x0][0x3c8], PT ;  /* 0x0000f2000f007a0c */ /* 0x000fc60003f26270 */
[----:B------:R-:W-:Y:S02]  /*12d10*/  @!P4 LEA.HI R0, R0, R0, RZ, 0x1 ;  /* 0x000000000000c211 */ /* 0x000fe400078f08ff */
[----:B------:R-:W-:-:S04]  /*12d20*/  @!P3 LEA.HI R14, R14, R14, RZ, 0x1 ;  /* 0x0000000e0e0eb211 */ /* 0x000fc800078f08ff */
[----:B------:R-:W-:-:S04]  /*12d30*/  @!P2 LEA.HI R2, R2, R2, RZ, 0x1 ;  /* 0x000000020202a211 */ /* 0x000fc800078f08ff */
[----:B------:R-:W-:Y:S02]  /*12d40*/  @!P1 LEA.HI R15, R15, R15, RZ, 0x1 ;  /* 0x0000000f0f0f9211 */ /* 0x000fe400078f08ff */
[----:B-1----:R-:W-:Y:S02]  /*12d50*/  @!P2 LOP3.LUT R13, R2, 0xfffffffe, RZ, 0xc0, !PT ;  /* 0xfffffffe020da812 */ /* 0x002fe400078ec0ff */
[----:B------:R-:W-:Y:S02]  /*12d60*/  @!P1 LOP3.LUT R15, R15, 0xfffffffe, RZ, 0xc0, !PT ;  /* 0xfffffffe0f0f9812 */ /* 0x000fe400078ec0ff */
[----:B--2---:R-:W-:Y:S01]  /*12d70*/  @!P3 LOP3.LUT R11, R14, 0xfffffffe, RZ, 0xc0, !PT ;  /* 0xfffffffe0e0bb812 */ /* 0x004fe200078ec0ff */
[--C-:B------:R-:W-:Y:S01]  /*12d80*/  @!P2 IMAD.WIDE R12, R13, 0x4, R24.reuse ;  /* 0x000000040d0ca825 */ /* 0x100fe200078e0218 */
[----:B------:R-:W-:Y:S02]  /*12d90*/  IADD3 R2, R7, 0x48, RZ ;  /* 0x0000004807027810 */ /* 0x000fe40007ffe0ff */
[----:B---3--:R-:W-:Y:S01]  /*12da0*/  @!P4 LOP3.LUT R9, R0, 0xfffffffe, RZ, 0xc0, !PT ;  /* 0xfffffffe0009c812 */ /* 0x008fe200078ec0ff */
[----:B------:R-:W-:Y:S01]  /*12db0*/  @!P3 IMAD.WIDE R10, R11, 0x4, R24 ;  /* 0x000000040b0ab825 */ /* 0x000fe200078e0218 */
[----:B------:R-:W-:-:S02]  /*12dc0*/  IADD3 R0, R7, 0x40, RZ ;  /* 0x0000004007007810 */ /* 0x000fc40007ffe0ff */
[----:B----4-:R-:W-:Y:S01]  /*12dd0*/  IADD3 R17, R7, 0x50, RZ ;  /* 0x0000005007117810 */ /* 0x010fe20007ffe0ff */
[----:B------:R-:W-:Y:S01]  /*12de0*/  @!P4 IMAD.WIDE R8, R9, 0x4, R24 ;  /* 0x000000040908c825 */ /* 0x000fe200078e0218 */
[----:B------:R-:W-:-:S03]  /*12df0*/  IADD3 R16, R7, 0x58, RZ ;  /* 0x0000005807107810 */ /* 0x000fc60007ffe0ff */
[----:B------:R-:W-:Y:S01]  /*12e00*/  @!P1 IMAD.WIDE R14, R15, 0x4, R24 ;  /* 0x000000040f0e9825 */ /* 0x000fe200078e0218 */
[----:B------:R1:W-:Y:S01]  /*12e10*/  @!P4 ST.E.64 [R8.64], R112 ;  /* 0x000000700800c985 */ /* 0x0003e2000c101b0c */
[----:B------:R-:W-:-:S03]  /*12e20*/  ISETP.GE.AND P4, PT, R0, c[0x0][0x3c8], PT ;  /* 0x0000f20000007a0c */ /* 0x000fc60003f86270 */
[----:B------:R2:W-:Y:S01]  /*12e30*/  @!P3 ST.E.64 [R10.64], R100 ;  /* 0x000000640a00b985 */ /* 0x0005e2000c101b0c */
[----:B------:R-:W-:-:S03]  /*12e40*/  ISETP.GE.AND P3, PT, R2, c[0x0][0x3c8], PT ;  /* 0x0000f20002007a0c */ /* 0x000fc60003f66270 */
[----:B------:R3:W-:Y:S01]  /*12e50*/  @!P2 ST.E.64 [R12.64], R52 ;  /* 0x000000340c00a985 */ /* 0x0007e2000c101b0c */
[----:B------:R-:W-:-:S03]  /*12e60*/  ISETP.GE.AND P2, PT, R17, c[0x0][0x3c8], PT ;  /* 0x0000f20011007a0c */ /* 0x000fc60003f46270 */
[----:B------:R4:W-:Y:S01]  /*12e70*/  @!P1 ST.E.64 [R14.64], R64 ;  /* 0x000000400e009985 */ /* 0x0009e2000c101b0c */
[----:B------:R-:W-:Y:S02]  /*12e80*/  ISETP.GE.AND P1, PT, R16, c[0x0][0x3c8], PT ;  /* 0x0000f20010007a0c */ /* 0x000fe40003f26270 */
[----:B------:R-:W-:-:S03]  /*12e90*/  @!P4 LEA.HI R0, R0, R0, RZ, 0x1 ;  /* 0x000000000000c211 */ /* 0x000fc600078f08ff */
[----:B------:R-:W-:-:S04]  /*12ea0*/  @!P3 LEA.HI R2, R2, R2, RZ, 0x1 ;  /* 0x000000020202b211 */ /* 0x000fc800078f08ff */
[----:B------:R-:W-:-:S04]  /*12eb0*/  @!P2 LEA.HI R17, R17, R17, RZ, 0x1 ;  /* 0x000000111111a211 */ /* 0x000fc800078f08ff */
[----:B------:R-:W-:Y:S02]  /*12ec0*/  @!P1 LEA.HI R16, R16, R16, RZ, 0x1 ;  /* 0x0000001010109211 */ /* 0x000fe400078f08ff */
[----:B------:R-:W-:Y:S02]  /*12ed0*/  @!P2 LOP3.LUT R17, R17, 0xfffffffe, RZ, 0xc0, !PT ;  /* 0xfffffffe1111a812 */ /* 0x000fe400078ec0ff */
[----:B-1----:R-:W-:Y:S02]  /*12ee0*/  @!P4 LOP3.LUT R9, R0, 0xfffffffe, RZ, 0xc0, !PT ;  /* 0xfffffffe0009c812 */ /* 0x002fe400078ec0ff */
[----:B--2---:R-:W-:-:S03]  /*12ef0*/  @!P3 LOP3.LUT R11, R2, 0xfffffffe, RZ, 0xc0, !PT ;  /* 0xfffffffe020bb812 */ /* 0x004fc600078ec0ff */
[----:B------:R-:W-:Y:S01]  /*12f00*/  @!P4 IMAD.WIDE R8, R9, 0x4, R24 ;  /* 0x000000040908c825 */ /* 0x000fe200078e0218 */
[----:B---3--:R-:W-:-:S03]  /*12f10*/  @!P1 LOP3.LUT R13, R16, 0xfffffffe, RZ, 0xc0, !PT ;  /* 0xfffffffe100d9812 */ /* 0x008fc600078ec0ff */
[--C-:B------:R-:W-:Y:S01]  /*12f20*/  @!P3 IMAD.WIDE R10, R11, 0x4, R24.reuse ;  /* 0x000000040b0ab825 */ /* 0x100fe200078e0218 */
[----:B------:R1:W-:Y:S03]  /*12f30*/  @!P4 ST.E.64 [R8.64], R68 ;  /* 0x000000440800c985 */ /* 0x0003e6000c101b0c */
[--C-:B----4-:R-:W-:Y:S01]  /*12f40*/  @!P2 IMAD.WIDE R14, R17, 0x4, R24.reuse ;  /* 0x00000004110ea825 */ /* 0x110fe200078e0218 */
[----:B------:R1:W-:Y:S03]  /*12f50*/  @!P3 ST.E.64 [R10.64], R80 ;  /* 0x000000500a00b985 */ /* 0x0003e6000c101b0c */
[----:B------:R-:W-:Y:S01]  /*12f60*/  @!P1 IMAD.WIDE R24, R13, 0x4, R24 ;  /* 0x000000040d189825 */ /* 0x000fe200078e0218 */
[----:B------:R1:W-:Y:S04]  /*12f70*/  @!P2 ST.E.64 [R14.64], R84 ;  /* 0x000000540e00a985 */ /* 0x0003e8000c101b0c */
[----:B------:R1:W-:Y:S02]  /*12f80*/  @!P1 ST.E.64 [R24.64], R96 ;  /* 0x0000006018009985 */ /* 0x0003e4000c101b0c */
.L_x_454:
[----:B------:R-:W-:Y:S05]  /*12f90*/  BSYNC B0 ;  /* 0x0000000000007941 */ /* 0x000fea0003800000 */
.L_x_453:
[----:B------:R4:W1:Y:S01]  /*12fa0*/  SHFL.IDX PT, R13, R3, 0x1, 0x1c1f ;  /* 0x003c1f00030d7f89 */ /* 0x00086200000e0000 */
[----:B------:R-:W-:Y:S03]  /*12fb0*/  BSSY B0, `(.L_x_455) ;  /* 0x0000048000007945 */ /* 0x000fe60003800000 */
[----:B---3--:R4:W3:Y:S01]  /*12fc0*/  SHFL.IDX PT, R12, R6, 0x1, 0x1c1f ;  /* 0x003c1f00060c7f89 */ /* 0x0088e200000e0000 */
[----:B------:R-:W-:Y:S05]  /*12fd0*/  @P0 BRA `(.L_x_456) ;  /* 0x0000045000000947 */ /* 0x000fea0003800000 */
[C---:B-1----:R-:W-:Y:S02]  /*12fe0*/  IADD3 R11, R7.reuse, 0x8, RZ ;  /* 0x00000008070b7810 */ /* 0x042fe40007ffe0ff */
[----:B------:R-:W-:-:S02]  /*12ff0*/  ISETP.GE.AND P1, PT, R7, c[0x0][0x3c8], PT ;  /* 0x0000f20007007a0c */ /* 0x000fc40003f26270 */
[----:B------:R-:W-:Y:S02]  /*13000*/  ISETP.GE.AND P0, PT, R11, c[0x0][0x3c8], PT ;  /* 0x0000f2000b007a0c */ /* 0x000fe40003f06270 */
[C---:B--2---:R-:W-:Y:S02]  /*13010*/  IADD3 R10, R7.reuse, 0x10, RZ ;  /* 0x00000010070a7810 */ /* 0x044fe40007ffe0ff */
[C---:B------:R-:W-:Y:S02]  /*13020*/  IADD3 R9, R7.reuse, 0x18, RZ ;  /* 0x0000001807097810 */ /* 0x040fe40007ffe0ff */
[----:B------:R-:W-:Y:S02]  /*13030*/  ISETP.GE.AND P4, PT, R10, c[0x0][0x3c8], PT ;  /* 0x0000f2000a007a0c */ /* 0x000fe40003f86270 */
[----:B------:R-:W-:Y:S02]  /*13040*/  IADD3 R8, R7, 0x20, RZ ;  /* 0x0000002007087810 */ /* 0x000fe40007ffe0ff */
[----:B------:R-:W-:Y:S01]  /*13050*/  ISETP.GE.AND P3, PT, R9, c[0x0][0x3c8], PT ;  /* 0x0000f20009007a0c */ /* 0x000fe20003f66270 */
[C---:B---3--:R-:W-:Y:S01]  /*13060*/  @!P1 IMAD.WIDE R14, R7.reuse, 0x4, R12 ;  /* 0x00000004070e9825 */ /* 0x048fe200078e020c */
[----:B------:R-:W-:-:S02]  /*13070*/  IADD3 R2, R7, 0x28, RZ ;  /* 0x0000002807027810 */ /* 0x000fc40007ffe0ff */
[----:B------:R-:W-:Y:S02]  /*13080*/  @!P0 LEA.HI R11, R11, R11, RZ, 0x1 ;  /* 0x0000000b0b0b8211 */ /* 0x000fe400078f08ff */
[----:B------:R-:W-:Y:S01]  /*13090*/  IADD3 R0, R7, 0x30, RZ ;  /* 0x0000003007007810 */ /* 0x000fe20007ffe0ff */
[----:B------:R1:W-:Y:S01]  /*130a0*/  @!P1 ST.E.64 [R14.64], R146 ;  /* 0x000000920e009985 */ /* 0x0003e2000c101b0c */
[----:B------:R-:W-:Y:S02]  /*130b0*/  @!P0 LOP3.LUT R11, R11, 0xfffffffe, RZ, 0xc0, !PT ;  /* 0xfffffffe0b0b8812 */ /* 0x000fe400078ec0ff */
[----:B------:R-:W-:Y:S02]  /*130c0*/  ISETP.GE.AND P2, PT, R8, c[0x0][0x3c8], PT ;  /* 0x0000f20008007a0c */ /* 0x000fe40003f46270 */
[----:B------:R-:W-:Y:S01]  /*130d0*/  ISETP.GE.AND P1, PT, R2, c[0x0][0x3c8], PT ;  /* 0x0000f20002007a0c */ /* 0x000fe20003f26270 */
[----:B------:R-:W-:Y:S01]  /*130e0*/  @!P0 IMAD.WIDE R16, R11, 0x4, R12 ;  /* 0x000000040b108825 */ /* 0x000fe200078e020c */
[----:B------:R-:W-:-:S02]  /*130f0*/  @!P4 LEA.HI R10, R10, R10, RZ, 0x1 ;  /* 0x0000000a0a0ac211 */ /* 0x000fc400078f08ff */
[----:B------:R-:W-:Y:S02]  /*13100*/  @!P3 LEA.HI R9, R9, R9, RZ, 0x1 ;  /* 0x000000090909b211 */ /* 0x000fe400078f08ff */
[----:B------:R2:W-:Y:S01]  /*13110*/  @!P0 ST.E.64 [R16.64], R134 ;  /* 0x0000008610008985 */ /* 0x0005e2000c101b0c */
[----:B------:R-:W-:Y:S02]  /*13120*/  ISETP.GE.AND P0, PT, R0, c[0x0][0x3c8], PT ;  /* 0x0000f20000007a0c */ /* 0x000fe40003f06270 */
[----:B------:R-:W-:Y:S02]  /*13130*/  @!P4 LOP3.LUT R11, R10, 0xfffffffe, RZ, 0xc0, !PT ;  /* 0xfffffffe0a0bc812 */ /* 0x000fe400078ec0ff */
[----:B------:R-:W-:Y:S02]  /*13140*/  @!P2 LEA.HI R8, R8, R8, RZ, 0x1 ;  /* 0x000000080808a211 */ /* 0x000fe400078f08ff */
[----:B------:R-:W-:Y:S01]  /*13150*/  @!P3 LOP3.LUT R9, R9, 0xfffffffe, RZ, 0xc0, !PT ;  /* 0xfffffffe0909b812 */ /* 0x000fe200078ec0ff */
[----:B------:R-:W-:Y:S01]  /*13160*/  @!P4 IMAD.WIDE R18, R11, 0x4, R12 ;  /* 0x000000040b12c825 */ /* 0x000fe200078e020c */
[----:B------:R-:W-:-:S02]  /*13170*/  @!P1 LEA.HI R2, R2, R2, RZ, 0x1 ;  /* 0x0000000202029211 */ /* 0x000fc400078f08ff */
[C---:B------:R-:W-:Y:S02]  /*13180*/  IADD3 R21, R7.reuse, 0x48, RZ ;  /* 0x0000004807157810 */ /* 0x040fe40007ffe0ff */
[----:B------:R-:W-:Y:S01]  /*13190*/  @!P1 LOP3.LUT R11, R2, 0xfffffffe, RZ, 0xc0, !PT ;  /* 0xfffffffe020b9812 */ /* 0x000fe200078ec0ff */
[----:B------:R3:W-:Y:S01]  /*131a0*/  @!P4 ST.E.64 [R18.64], R130 ;  /* 0x000000821200c985 */ /* 0x0007e2000c101b0c */
[----:B------:R-:W-:Y:S02]  /*131b0*/  @!P0 LEA.HI R0, R0, R0, RZ, 0x1 ;  /* 0x0000000000008211 */ /* 0x000fe400078f08ff */
[----:B------:R-:W-:Y:S01]  /*131c0*/  IADD3 R2, R7, 0x40, RZ ;  /* 0x0000004007027810 */ /* 0x000fe20007ffe0ff */
[----:B------:R-:W-:Y:S01]  /*131d0*/  @!P1 IMAD.WIDE R10, R11, 0x4, R12 ;  /* 0x000000040b0a9825 */ /* 0x000fe200078e020c */
[----:B-1----:R-:W-:Y:S02]  /*131e0*/  @!P2 LOP3.LUT R15, R8, 0xfffffffe, RZ, 0xc0, !PT ;  /* 0xfffffffe080fa812 */ /* 0x002fe400078ec0ff */
[----:B------:R-:W-:-:S03]  /*131f0*/  IADD3 R20, R7, 0x50, RZ ;  /* 0x0000005007147810 */ /* 0x000fc60007ffe0ff */
[----:B------:R-:W-:-:S04]  /*13200*/  @!P2 IMAD.WIDE R14, R15, 0x4, R12 ;  /* 0x000000040f0ea825 */ /* 0x000fc800078e020c */
[--C-:B--2---:R-:W-:Y:S01]  /*13210*/  @!P3 IMAD.WIDE R16, R9, 0x4, R12.reuse ;  /* 0x000000040910b825 */ /* 0x104fe200078e020c */
[----:B------:R-:W-:Y:S02]  /*13220*/  @!P0 LOP3.LUT R9, R0, 0xfffffffe, RZ, 0xc0, !PT ;  /* 0xfffffffe00098812 */ /* 0x000fe400078ec0ff */
[----:B------:R-:W-:Y:S02]  /*13230*/  IADD3 R0, R7, 0x38, RZ ;  /* 0x0000003807007810 */ /* 0x000fe40007ffe0ff */
[----:B------:R1:W-:Y:S01]  /*13240*/  @!P3 ST.E.64 [R16.64], R118 ;  /* 0x000000761000b985 */ /* 0x0003e2000c101b0c */
[----:B------:R-:W-:Y:S01]  /*13250*/  @!P0 IMAD.WIDE R8, R9, 0x4, R12 ;  /* 0x0000000409088825 */ /* 0x000fe200078e020c */
[----:B------:R-:W-:Y:S02]  /*13260*/  ISETP.GE.AND P4, PT, R0, c[0x0][0x3c8], PT ;  /* 0x0000f20000007a0c */ /* 0x000fe40003f86270 */
[----:B------:R2:W-:Y:S01]  /*13270*/  @!P2 ST.E.64 [R14.64], R114 ;  /* 0x000000720e00a985 */ /* 0x0005e2000c101b0c */
[----:B------:R-:W-:-:S02]  /*13280*/  ISETP.GE.AND P3, PT, R2, c[0x0][0x3c8], PT ;  /* 0x0000f20002007a0c */ /* 0x000fc40003f66270 */
[----:B------:R-:W-:Y:S01]  /*13290*/  ISETP.GE.AND P2, PT, R21, c[0x0][0x3c8], PT ;  /* 0x0000f20015007a0c */ /* 0x000fe20003f46270 */
[----:B------:R5:W-:Y:S01]  /*132a0*/  @!P1 ST.E.64 [R10.64], R102 ;  /* 0x000000660a009985 */ /* 0x000be2000c101b0c */
[----:B---3--:R-:W-:Y:S02]  /*132b0*/  IADD3 R18, R7, 0x58, RZ ;  /* 0x0000005807127810 */ /* 0x008fe40007ffe0ff */
[----:B------:R-:W-:Y:S01]  /*132c0*/  ISETP.GE.AND P1, PT, R20, c[0x0][0x3c8], PT ;  /* 0x0000f20014007a0c */ /* 0x000fe20003f26270 */
[----:B------:R3:W-:Y:S01]  /*132d0*/  @!P0 ST.E.64 [R8.64], R54 ;  /* 0x0000003608008985 */ /* 0x0007e2000c101b0c */
[----:B------:R-:W-:Y:S02]  /*132e0*/  ISETP.GE.AND P0, PT, R18, c[0x0][0x3c8], PT ;  /* 0x0000f20012007a0c */ /* 0x000fe40003f06270 */
[----:B------:R-:W-:-:S03]  /*132f0*/  @!P4 LEA.HI R0, R0, R0, RZ, 0x1 ;  /* 0x000000000000c211 */ /* 0x000fc600078f08ff */
[----:B------:R-:W-:Y:S02]  /*13300*/  @!P3 LEA.HI R2, R2, R2, RZ, 0x1 ;  /* 0x000000020202b211 */ /* 0x000fe400078f08ff */
[----:B------:R-:W-:-:S04]  /*13310*/  @!P2 LEA.HI R21, R21, R21, RZ, 0x1 ;  /* 0x000000151515a211 */ /* 0x000fc800078f08ff */
[----:B------:R-:W-:Y:S02]  /*13320*/  @!P1 LEA.HI R20, R20, R20, RZ, 0x1 ;  /* 0x0000001414149211 */ /* 0x000fe400078f08ff */
[----:B------:R-:W-:Y:S02]  /*13330*/  @!P0 LEA.HI R18, R18, R18, RZ, 0x1 ;  /* 0x0000001212128211 */ /* 0x000fe400078f08ff */
[----:B------:R-:W-:Y:S02]  /*13340*/  @!P2 LOP3.LUT R21, R21, 0xfffffffe, RZ, 0xc0, !PT ;  /* 0xfffffffe1515a812 */ /* 0x000fe400078ec0ff */
[----:B-1----:R-:W-:Y:S02]  /*13350*/  @!P0 LOP3.LUT R17, R18, 0xfffffffe, RZ, 0xc0, !PT ;  /* 0xfffffffe12118812 */ /* 0x002fe400078ec0ff */
[----:B--2---:R-:W-:Y:S01]  /*13360*/  @!P1 LOP3.LUT R15, R20, 0xfffffffe, RZ, 0xc0, !PT ;  /* 0xfffffffe140f9812 */ /* 0x004fe200078ec0ff */
[----:B------:R-:W-:Y:S01]  /*13370*/  @!P2 IMAD.WIDE R18, R21, 0x4, R12 ;  /* 0x000000041512a825 */ /* 0x000fe200078e020c */
[----:B-----5:R-:W-:-:S03]  /*13380*/  @!P3 LOP3.LUT R11, R2, 0xfffffffe, RZ, 0xc0, !PT ;  /* 0xfffffffe020bb812 */ /* 0x020fc600078ec0ff */
[----:B------:R-:W-:Y:S01]  /*13390*/  @!P1 IMAD.WIDE R14, R15, 0x4, R12 ;  /* 0x000000040f0e9825 */ /* 0x000fe200078e020c */
[----:B---3--:R-:W-:-:S03]  /*133a0*/  @!P4 LOP3.LUT R9, R0, 0xfffffffe, RZ, 0xc0, !PT ;  /* 0xfffffffe0009c812 */ /* 0x008fc600078ec0ff */
[----:B------:R-:W-:-:S04]  /*133b0*/  @!P3 IMAD.WIDE R10, R11, 0x4, R12 ;  /* 0x000000040b0ab825 */ /* 0x000fc800078e020c */
[----:B------:R-:W-:-:S04]  /*133c0*/  @!P4 IMAD.WIDE R8, R9, 0x4, R12 ;  /* 0x000000040908c825 */ /* 0x000fc800078e020c */
[----:B------:R-:W-:Y:S01]  /*133d0*/  @!P0 IMAD.WIDE R12, R17, 0x4, R12 ;  /* 0x00000004110c8825 */ /* 0x000fe200078e020c */
[----:B------:R1:W-:Y:S04]  /*133e0*/  @!P4 ST.E.64 [R8.64], R66 ;  /* 0x000000420800c985 */ /* 0x0003e8000c101b0c */
[----:B------:R1:W-:Y:S04]  /*133f0*/  @!P3 ST.E.64 [R10.64], R70 ;  /* 0x000000460a00b985 */ /* 0x0003e8000c101b0c */
[----:B------:R1:W-:Y:S04]  /*13400*/  @!P2 ST.E.64 [R18.64], R82 ;  /* 0x000000521200a985 */ /* 0x0003e8000c101b0c */
[----:B------:R1:W-:Y:S04]  /*13410*/  @!P1 ST.E.64 [R14.64], R86 ;  /* 0x000000560e009985 */ /* 0x0003e8000c101b0c */
[----:B------:R1:W-:Y:S02]  /*13420*/  @!P0 ST.E.64 [R12.64], R98 ;  /* 0x000000620c008985 */ /* 0x0003e4000c101b0c */
.L_x_456:
[----:B------:R-:W-:Y:S05]  /*13430*/  BSYNC B0 ;  /* 0x0000000000007941 */ /* 0x000fea0003800000 */
.L_x_455:
[----:B-1----:R1:W4:Y:S01]  /*13440*/  SHFL.IDX PT, R13, R3, 0x2, 0x1c1f ;  /* 0x005c1f00030d7f89 */ /* 0x00232200000e0000 */
[----:B------:R-:W-:Y:S03]  /*13450*/  BSSY B0, `(.L_x_457) ;  /* 0x0000048000007945 */ /* 0x000fe60003800000 */
[----:B---3--:R1:W3:Y:S01]  /*13460*/  SHFL.IDX PT, R12, R6, 0x2, 0x1c1f ;  /* 0x005c1f00060c7f89 */ /* 0x0082e200000e0000 */
[----:B------:R-:W-:Y:S05]  /*13470*/  @P5 BRA `(.L_x_458) ;  /* 0x0000045000005947 */ /* 0x000fea0003800000 */
[C---:B--2---:R-:W-:Y:S02]  /*13480*/  IADD3 R10, R7.reuse, 0x8, RZ ;  /* 0x00000008070a7810 */ /* 0x044fe40007ffe0ff */
[----:B------:R-:W-:-:S02]  /*13490*/  IADD3 R9, R7, 0x10, RZ ;  /* 0x0000001007097810 */ /* 0x000fc40007ffe0ff */
[----:B------:R-:W-:Y:S02]  /*134a0*/  ISETP.GE.AND P4, PT, R10, c[0x0][0x3c8], PT ;  /* 0x0000f2000a007a0c */ /* 0x000fe40003f86270 */
[----:B------:R-:W-:Y:S02]  /*134b0*/  IADD3 R8, R7, 0x18, RZ ;  /* 0x0000001807087810 */ /* 0x000fe40007ffe0ff */
[----:B------:R-:W-:Y:S02]  /*134c0*/  ISETP.GE.AND P3, PT, R9, c[0x0][0x3c8], PT ;  /* 0x0000f20009007a0c */ /* 0x000fe40003f66270 */
[C---:B------:R-:W-:Y:S02]  /*134d0*/  IADD3 R2, R7.reuse, 0x20, RZ ;  /* 0x0000002007027810 */ /* 0x040fe40007ffe0ff */
[----:B------:R-:W-:Y:S02]  /*134e0*/  IADD3 R0, R7, 0x28, RZ ;  /* 0x0000002807007810 */ /* 0x000fe40007ffe0ff */
[----:B------:R-:W-:-:S02]  /*134f0*/  ISETP.GE.AND P2, PT, R8, c[0x0][0x3c8], PT ;  /* 0x0000f20008007a0c */ /* 0x000fc40003f46270 */
[----:B------:R-:W-:Y:S02]  /*13500*/  ISETP.GE.AND P1, PT, R2, c[0x0][0x3c8], PT ;  /* 0x0000f20002007a0c */ /* 0x000fe40003f26270 */
[----:B------:R-:W-:Y:S02]  /*13510*/  ISETP.GE.AND P0, PT, R0, c[0x0][0x3c8], PT ;  /* 0x0000f20000007a0c */ /* 0x000fe40003f06270 */
[----:B------:R-:W-:Y:S02]  /*13520*/  ISETP.GE.AND P5, PT, R7, c[0x0][0x3c8], PT ;  /* 0x0000f20007007a0c */ /* 0x000fe40003fa6270 */
[----:B------:R-:W-:Y:S02]  /*13530*/  @!P4 LEA.HI R10, R10, R10, RZ, 0x1 ;  /* 0x0000000a0a0ac211 */ /* 0x000fe400078f08ff */
[----:B------:R-:W-:Y:S02]  /*13540*/  @!P3 LEA.HI R9, R9, R9, RZ, 0x1 ;  /* 0x000000090909b211 */ /* 0x000fe400078f08ff */
[----:B------:R-:W-:-:S02]  /*13550*/  @!P4 LOP3.LUT R11, R10, 0xfffffffe, RZ, 0xc0, !PT ;  /* 0xfffffffe0a0bc812 */ /* 0x000fc400078ec0ff */
[----:B------:R-:W-:Y:S02]  /*13560*/  @!P2 LEA.HI R8, R8, R8, RZ, 0x1 ;  /* 0x000000080808a211 */ /* 0x000fe400078f08ff */
[----:B------:R-:W-:Y:S01]  /*13570*/  @!P3 LOP3.LUT R9, R9, 0xfffffffe, RZ, 0xc0, !PT ;  /* 0xfffffffe0909b812 */ /* 0x000fe200078ec0ff */
[--C-:B---34-:R-:W-:Y:S01]  /*13580*/  @!P4 IMAD.WIDE R18, R11, 0x4, R12.reuse ;  /* 0x000000040b12c825 */ /* 0x118fe200078e020c */
[----:B------:R-:W-:Y:S02]  /*13590*/  @!P1 LEA.HI R2, R2, R2, RZ, 0x1 ;  /* 0x0000000202029211 */ /* 0x000fe400078f08ff */
[----:B------:R-:W-:Y:S01]  /*135a0*/  @!P0 LEA.HI R0, R0, R0, RZ, 0x1 ;  /* 0x0000000000008211 */ /* 0x000fe200078f08ff */
[--C-:B------:R-:W-:Y:S01]  /*135b0*/  @!P5 IMAD.WIDE R14, R7, 0x4, R12.reuse ;  /* 0x00000004070ed825 */ /* 0x100fe200078e020c */
[----:B------:R-:W-:Y:S02]  /*135c0*/  @!P2 LOP3.LUT R17, R8, 0xfffffffe, RZ, 0xc0, !PT ;  /* 0xfffffffe0811a812 */ /* 0x000fe400078ec0ff */
[----:B------:R-:W-:Y:S01]  /*135d0*/  @!P1 LOP3.LUT R11, R2, 0xfffffffe, RZ, 0xc0, !PT ;  /* 0xfffffffe020b9812 */ /* 0x000fe200078ec0ff */
[--C-:B------:R-:W-:Y:S01]  /*135e0*/  @!P3 IMAD.WIDE R20, R9, 0x4, R12.reuse ;  /* 0x000000040914b825 */ /* 0x100fe200078e020c */
[----:B------:R-:W-:Y:S01]  /*135f0*/  @!P0 LOP3.LUT R9, R0, 0xfffffffe, RZ, 0xc0, !PT ;  /* 0xfffffffe00098812 */ /* 0x000fe200078ec0ff */
[----:B------:R2:W-:Y:S01]  /*13600*/  @!P5 ST.E.64 [R14.64], R140 ;  /* 0x0000008c0e00d985 */ /* 0x0005e2000c101b0c */
[----:B------:R-:W-:Y:S01]  /*13610*/  IADD3 R0, R7, 0x30, RZ ;  /* 0x0000003007007810 */ /* 0x000fe20007ffe0ff */
[--C-:B------:R-:W-:Y:S01]  /*13620*/  @!P1 IMAD.WIDE R10, R11, 0x4, R12.reuse ;  /* 0x000000040b0a9825 */ /* 0x100fe200078e020c */
[C---:B------:R-:W-:Y:S01]  /*13630*/  IADD3 R2, R7.reuse, 0x38, RZ ;  /* 0x0000003807027810 */ /* 0x040fe20007ffe0ff */
[----:B------:R-:W-:Y:S01]  /*13640*/  @!P4 ST.E.64 [R18.64], R136 ;  /* 0x000000881200c985 */ /* 0x000fe2000c101b0c */
[----:B------:R-:W-:Y:S01]  /*13650*/  IADD3 R23, R7, 0x40, RZ ;  /* 0x0000004007177810 */ /* 0x000fe20007ffe0ff */
[----:B------:R-:W-:Y:S01]  /*13660*/  @!P0 IMAD.WIDE R8, R9, 0x4, R12 ;  /* 0x0000000409088825 */ /* 0x000fe200078e020c */
[----:B------:R-:W-:Y:S01]  /*13670*/  IADD3 R22, R7, 0x48, RZ ;  /* 0x0000004807167810 */ /* 0x000fe20007ffe0ff */
[----:B------:R3:W-:Y:S01]  /*13680*/  @!P3 ST.E.64 [R20.64], R124 ;  /* 0x0000007c1400b985 */ /* 0x0007e2000c101b0c */
[----:B------:R-:W-:-:S02]  /*13690*/  ISETP.GE.AND P5, PT, R0, c[0x0][0x3c8], PT ;  /* 0x0000f20000007a0c */ /* 0x000fc40003fa6270 */
[----:B------:R-:W-:Y:S02]  /*136a0*/  IADD3 R16, R7, 0x58, RZ ;  /* 0x0000005807107810 */ /* 0x000fe40007ffe0ff */
[----:B------:R-:W-:Y:S02]  /*136b0*/  ISETP.GE.AND P4, PT, R2, c[0x0][0x3c8], PT ;  /* 0x0000f20002007a0c */ /* 0x000fe40003f86270 */
[----:B------:R-:W-:-:S07]  /*136c0*/  ISETP.GE.AND P3, PT, R23, c[0x0][0x3c8], PT ;  /* 0x0000f20017007a0c */ /* 0x000fce0003f66270 */
[----:B------:R-:W-:-:S04]  /*136d0*/  @!P5 LEA.HI R0, R0, R0, RZ, 0x1 ;  /* 0x000000000000d211 */ /* 0x000fc800078f08ff */
[----:B------:R-:W-:Y:S02]  /*136e0*/  @!P4 LEA.HI R2, R2, R2, RZ, 0x1 ;  /* 0x000000020202c211 */ /* 0x000fe400078f08ff */
[----:B------:R-:W-:Y:S01]  /*136f0*/  @!P3 LEA.HI R23, R23, R23, RZ, 0x1 ;  /* 0x000000171717b211 */ /* 0x000fe200078f08ff */
[--C-:B--2---:R-:W-:Y:S01]  /*13700*/  @!P2 IMAD.WIDE R14, R17, 0x4, R12.reuse ;  /* 0x00000004110ea825 */ /* 0x104fe200078e020c */
[----:B------:R-:W-:Y:S02]  /*13710*/  IADD3 R17, R7, 0x50, RZ ;  /* 0x0000005007117810 */ /* 0x000fe40007ffe0ff */
[----:B------:R-:W-:Y:S02]  /*13720*/  @!P3 LOP3.LUT R23, R23, 0xfffffffe, RZ, 0xc0, !PT ;  /* 0xfffffffe1717b812 */ /* 0x000fe400078ec0ff */
[----:B------:R2:W-:Y:S01]  /*13730*/  @!P2 ST.E.64 [R14.64], R120 ;  /* 0x000000780e00a985 */ /* 0x0005e2000c101b0c */
[----:B------:R-:W-:Y:S02]  /*13740*/  ISETP.GE.AND P2, PT, R22, c[0x0][0x3c8], PT ;  /* 0x0000f20016007a0c */ /* 0x000fe40003f46270 */
[----:B---3--:R-:W-:Y:S01]  /*13750*/  @!P3 IMAD.WIDE R20, R23, 0x4, R12 ;  /* 0x000000041714b825 */ /* 0x008fe200078e020c */
[----:B------:R3:W-:Y:S01]  /*13760*/  @!P1 ST.E.64 [R10.64], R108 ;  /* 0x0000006c0a009985 */ /* 0x0007e2000c101b0c */
[----:B------:R-:W-:-:S03]  /*13770*/  ISETP.GE.AND P1, PT, R17, c[0x0][0x3c8], PT ;  /* 0x0000f20011007a0c */ /* 0x000fc60003f26270 */
[----:B------:R4:W-:Y:S01]  /*13780*/  @!P0 ST.E.64 [R8.64], R104 ;  /* 0x0000006808008985 */ /* 0x0009e2000c101b0c */
[----:B------:R-:W-:-:S05]  /*13790*/  ISETP.GE.AND P0, PT, R16, c[0x0][0x3c8], PT ;  /* 0x0000f20010007a0c */ /* 0x000fca0003f06270 */
[----:B------:R-:W-:-:S04]  /*137a0*/  @!P2 LEA.HI R22, R22, R22, RZ, 0x1 ;  /* 0x000000161616a211 */ /* 0x000fc800078f08ff */
[----:B------:R-:W-:-:S04]  /*137b0*/  @!P1 LEA.HI R17, R17, R17, RZ, 0x1 ;  /* 0x0000001111119211 */ /* 0x000fc800078f08ff */
[----:B------:R-:W-:Y:S02]  /*137c0*/  @!P0 LEA.HI R16, R16, R16, RZ, 0x1 ;  /* 0x0000001010108211 */ /* 0x000fe400078f08ff */
[----:B------:R-:W-:Y:S02]  /*137d0*/  @!P1 LOP3.LUT R17, R17, 0xfffffffe, RZ, 0xc0, !PT ;  /* 0xfffffffe11119812 */ /* 0x000fe400078ec0ff */
[----:B------:R-:W-:Y:S02]  /*137e0*/  @!P0 LOP3.LUT R19, R16, 0xfffffffe, RZ, 0xc0, !PT ;  /* 0xfffffffe10138812 */ /* 0x000fe400078ec0ff */
[----:B--2---:R-:W-:Y:S01]  /*137f0*/  @!P2 LOP3.LUT R15, R22, 0xfffffffe, RZ, 0xc0, !PT ;  /* 0xfffffffe160fa812 */ /* 0x004fe200078ec0ff */
[----:B------:R-:W-:Y:S01]  /*13800*/  @!P1 IMAD.WIDE R16, R17, 0x4, R12 ;  /* 0x0000000411109825 */ /* 0x000fe200078e020c */
[----:B---3--:R-:W-:-:S03]  /*13810*/  @!P4 LOP3.LUT R11, R2, 0xfffffffe, RZ, 0xc0, !PT ;  /* 0xfffffffe020bc812 */ /* 0x008fc600078ec0ff */
[----:B------:R-:W-:Y:S01]  /*13820*/  @!P2 IMAD.WIDE R14, R15, 0x4, R12 ;  /* 0x000000040f0ea825 */ /* 0x000fe200078e020c */
[----:B----4-:R-:W-:-:S03]  /*13830*/  @!P5 LOP3.LUT R9, R0, 0xfffffffe, RZ, 0xc0, !PT ;  /* 0xfffffffe0009d812 */ /* 0x010fc600078ec0ff */
[----:B------:R-:W-:-:S04]  /*13840*/  @!P4 IMAD.WIDE R10, R11, 0x4, R12 ;  /* 0x000000040b0ac825 */ /* 0x000fc800078e020c */
[----:B------:R-:W-:-:S04]  /*13850*/  @!P5 IMAD.WIDE R8, R9, 0x4, R12 ;  /* 0x000000040908d825 */ /* 0x000fc800078e020c */
[----:B------:R-:W-:Y:S01]  /*13860*/  @!P0 IMAD.WIDE R12, R19, 0x4, R12 ;  /* 0x00000004130c8825 */ /* 0x000fe200078e020c */
[----:B------:R2:W-:Y:S04]  /*13870*/  @!P5 ST.E.64 [R8.64], R56 ;  /* 0x000000380800d985 */ /* 0x0005e8000c101b0c */
[----:B------:R2:W-:Y:S04]  /*13880*/  @!P4 ST.E.64 [R10.64], R60 ;  /* 0x0000003c0a00c985 */ /* 0x0005e8000c101b0c */
[----:B------:R2:W-:Y:S04]  /*13890*/  @!P3 ST.E.64 [R20.64], R72 ;  /* 0x000000481400b985 */ /* 0x0005e8000c101b0c */
[----:B------:R2:W-:Y:S04]  /*138a0*/  @!P2 ST.E.64 [R14.64], R76 ;  /* 0x0000004c0e00a985 */ /* 0x0005e8000c101b0c */
[----:B------:R2:W-:Y:S04]  /*138b0*/  @!P1 ST.E.64 [R16.64], R88 ;  /* 0x0000005810009985 */ /* 0x0005e8000c101b0c */
[----:B------:R2:W-:Y:S02]  /*138c0*/  @!P0 ST.E.64 [R12.64], R4 ;  /* 0x000000040c008985 */ /* 0x0005e4000c101b0c */
.L_x_458:
[----:B------:R-:W-:Y:S05]  /*138d0*/  BSYNC B0 ;  /* 0x0000000000007941 */ /* 0x000fea0003800000 */
.L_x_457:
[----:B--2---:R2:W1:Y:S04]  /*138e0*/  SHFL.IDX PT, R9, R3, 0x3, 0x1c1f ;  /* 0x007c1f0003097f89 */ /* 0x00446800000e0000 */
[----:B------:R2:W4:Y:S01]  /*138f0*/  SHFL.IDX PT, R8, R6, 0x3, 0x1c1f ;  /* 0x007c1f0006087f89 */ /* 0x00052200000e0000 */
[----:B------:R-:W-:Y:S05]  /*13900*/  @P6 EXIT ;  /* 0x000000000000694d */ /* 0x000fea0003800000 */
[C---:B------:R-:W-:Y:S02]  /*13910*/  IADD3 R5, R7.reuse, 0x8, RZ ;  /* 0x0000000807057810 */ /* 0x040fe40007ffe0ff */
[----:B------:R-:W-:-:S02]  /*13920*/  IADD3 R4, R7, 0x10, RZ ;  /* 0x0000001007047810 */ /* 0x000fc40007ffe0ff */
[----:B-12-4-:R-:W-:Y:S02]  /*13930*/  IADD3 R3, R7, 0x18, RZ ;  /* 0x0000001807037810 */ /* 0x016fe40007ffe0ff */
        /* <DEDUP_REMOVED lines=10> */
[----:B------:R-:W-:Y:S01]  /*139e0*/  @!P3 IMAD.WIDE R10, R7, 0x4, R8 ;  /* 0x00000004070ab825 */ /* 0x000fe200078e0208 */
[----:B------:R-:W-:-:S02]  /*139f0*/  @!P2 LOP3.LUT R5, R5, 0xfffffffe, RZ, 0xc0, !PT ;  /* 0xfffffffe0505a812 */ /* 0x000fc400078ec0ff */
[----:B------:R-:W-:Y:S02]  /*13a00*/  @!P1 LOP3.LUT R4, R4, 0xfffffffe, RZ, 0xc0, !PT ;  /* 0xfffffffe04049812 */ /* 0x000fe400078ec0ff */
[----:B------:R-:W-:Y:S01]  /*13a10*/  @!P0 LOP3.LUT R3, R3, 0xfffffffe, RZ, 0xc0, !PT ;  /* 0xfffffffe03038812 */ /* 0x000fe200078ec0ff */
[--C-:B---3--:R-:W-:Y:S01]  /*13a20*/  @!P2 IMAD.WIDE R12, R5, 0x4, R8.reuse ;  /* 0x00000004050ca825 */ /* 0x108fe200078e0208 */
[----:B------:R-:W-:Y:S01]  /*13a30*/  ISETP.GE.AND P5, PT, R0, c[0x0][0x3c8], PT ;  /* 0x0000f20000007a0c */ /* 0x000fe20003fa6270 */
[----:B------:R1:W-:Y:S01]  /*13a40*/  @!P3 ST.E.64 [R10.64], R142 ;  /* 0x0000008e0a00b985 */ /* 0x0003e2000c101b0c */
[C---:B------:R-:W-:Y:S01]  /*13a50*/  IADD3 R18, R7.reuse, 0x30, RZ ;  /* 0x0000003007127810 */ /* 0x040fe20007ffe0ff */
[--C-:B------:R-:W-:Y:S01]  /*13a60*/  @!P1 IMAD.WIDE R4, R4, 0x4, R8.reuse ;  /* 0x0000000404049825 */ /* 0x100fe200078e0208 */
[C---:B------:R-:W-:Y:S01]  /*13a70*/  IADD3 R17, R7.reuse, 0x38, RZ ;  /* 0x0000003807117810 */ /* 0x040fe20007ffe0ff */
[----:B------:R-:W-:Y:S01]  /*13a80*/  @!P2 ST.E.64 [R12.64], R138 ;  /* 0x0000008a0c00a985 */ /* 0x000fe2000c101b0c */
[----:B------:R-:W-:Y:S01]  /*13a90*/  IADD3 R16, R7, 0x40, RZ ;  /* 0x0000004007107810 */ /* 0x000fe20007ffe0ff */
[----:B------:R-:W-:Y:S01]  /*13aa0*/  @!P0 IMAD.WIDE R14, R3, 0x4, R8 ;  /* 0x00000004030e8825 */ /* 0x000fe200078e0208 */
[C---:B------:R-:W-:Y:S01]  /*13ab0*/  IADD3 R6, R7.reuse, 0x48, RZ ;  /* 0x0000004807067810 */ /* 0x040fe20007ffe0ff */
[----:B------:R2:W-:Y:S01]  /*13ac0*/  @!P1 ST.E.64 [R4.64], R126 ;  /* 0x0000007e04009985 */ /* 0x0005e2000c101b0c */
[----:B------:R-:W-:-:S02]  /*13ad0*/  IADD3 R3, R7, 0x50, RZ ;  /* 0x0000005007037810 */ /* 0x000fc40007ffe0ff */
[----:B------:R-:W-:Y:S01]  /*13ae0*/  ISETP.GE.AND P4, PT, R18, c[0x0][0x3c8], PT ;  /* 0x0000f20012007a0c */ /* 0x000fe20003f86270 */
[----:B------:R3:W-:Y:S01]  /*13af0*/  @!P0 ST.E.64 [R14.64], R122 ;  /* 0x0000007a0e008985 */ /* 0x0007e2000c101b0c */
[----:B------:R-:W-:Y:S02]  /*13b00*/  ISETP.GE.AND P3, PT, R17, c[0x0][0x3c8], PT ;  /* 0x0000f20011007a0c */ /* 0x000fe40003f66270 */
[----:B------:R-:W-:Y:S02]  /*13b10*/  ISETP.GE.AND P2, PT, R16, c[0x0][0x3c8], PT ;  /* 0x0000f20010007a0c */ /* 0x000fe40003f46270 */
[----:B------:R-:W-:Y:S02]  /*13b20*/  ISETP.GE.AND P1, PT, R6, c[0x0][0x3c8], PT ;  /* 0x0000f20006007a0c */ /* 0x000fe40003f26270 */
[----:B------:R-:W-:Y:S02]  /*13b30*/  ISETP.GE.AND P0, PT, R3, c[0x0][0x3c8], PT ;  /* 0x0000f20003007a0c */ /* 0x000fe40003f06270 */
[----:B------:R-:W-:-:S02]  /*13b40*/  @!P6 LEA.HI R2, R2, R2, RZ, 0x1 ;  /* 0x000000020202e211 */ /* 0x000fc400078f08ff */
[----:B------:R-:W-:Y:S02]  /*13b50*/  @!P5 LEA.HI R0, R0, R0, RZ, 0x1 ;  /* 0x000000000000d211 */ /* 0x000fe400078f08ff */
[----:B------:R-:W-:Y:S02]  /*13b60*/  @!P4 LEA.HI R18, R18, R18, RZ, 0x1 ;  /* 0x000000121212c211 */ /* 0x000fe400078f08ff */
[----:B------:R-:W-:Y:S02]  /*13b70*/  @!P3 LEA.HI R17, R17, R17, RZ, 0x1 ;  /* 0x000000111111b211 */ /* 0x000fe400078f08ff */
[----:B-1----:R-:W-:Y:S02]  /*13b80*/  @!P5 LOP3.LUT R11, R0, 0xfffffffe, RZ, 0xc0, !PT ;  /* 0xfffffffe000bd812 */ /* 0x002fe400078ec0ff */
[----:B------:R-:W-:Y:S02]  /*13b90*/  @!P2 LEA.HI R16, R16, R16, RZ, 0x1 ;  /* 0x000000101010a211 */ /* 0x000fe400078f08ff */
[----:B------:R-:W-:Y:S01]  /*13ba0*/  @!P1 LEA.HI R6, R6, R6, RZ, 0x1 ;  /* 0x0000000606069211 */ /* 0x000fe200078f08ff */
[----:B------:R-:W-:Y:S01]  /*13bb0*/  @!P5 IMAD.WIDE R10, R11, 0x4, R8 ;  /* 0x000000040b0ad825 */ /* 0x000fe200078e0208 */
[----:B------:R-:W-:-:S02]  /*13bc0*/  @!P0 LEA.HI R3, R3, R3, RZ, 0x1 ;  /* 0x0000000303038211 */ /* 0x000fc400078f08ff */
[----:B--2---:R-:W-:Y:S02]  /*13bd0*/  @!P6 LOP3.LUT R5, R2, 0xfffffffe, RZ, 0xc0, !PT ;  /* 0xfffffffe0205e812 */ /* 0x004fe400078ec0ff */
[----:B------:R-:W-:Y:S02]  /*13be0*/  @!P4 LOP3.LUT R13, R18, 0xfffffffe, RZ, 0xc0, !PT ;  /* 0xfffffffe120dc812 */ /* 0x000fe400078ec0ff */
[----:B------:R-:W-:Y:S01]  /*13bf0*/  @!P3 LOP3.LUT R17, R17, 0xfffffffe, RZ, 0xc0, !PT ;  /* 0xfffffffe1111b812 */ /* 0x000fe200078ec0ff */
[----:B------:R-:W-:Y:S01]  /*13c00*/  @!P6 IMAD.WIDE R4, R5, 0x4, R8 ;  /* 0x000000040504e825 */ /* 0x000fe200078e0208 */
[----:B---3--:R-:W-:Y:S02]  /*13c10*/  @!P2 LOP3.LUT R15, R16, 0xfffffffe, RZ, 0xc0, !PT ;  /* 0xfffffffe100fa812 */ /* 0x008fe400078ec0ff */
[----:B------:R-:W-:Y:S02]  /*13c20*/  @!P1 LOP3.LUT R19, R6, 0xfffffffe, RZ, 0xc0, !PT ;  /* 0xfffffffe06139812 */ /* 0x000fe400078ec0ff */
[----:B------:R1:W-:Y:S01]  /*13c30*/  @!P6 ST.E.64 [R4.64], R110 ;  /* 0x0000006e0400e985 */ /* 0x0003e2000c101b0c */
[----:B------:R-:W-:-:S02]  /*13c40*/  @!P0 LOP3.LUT R3, R3, 0xfffffffe, RZ, 0xc0, !PT ;  /* 0xfffffffe03038812 */ /* 0x000fc400078ec0ff */
[----:B------:R-:W-:Y:S01]  /*13c50*/  IADD3 R7, R7, 0x58, RZ ;  /* 0x0000005807077810 */ /* 0x000fe20007ffe0ff */
[----:B------:R2:W-:Y:S02]  /*13c60*/  @!P5 ST.E.64 [R10.64], R106 ;  /* 0x0000006a0a00d985 */ /* 0x0005e4000c101b0c */
[----:B------:R-:W-:-:S04]  /*13c70*/  @!P0 IMAD.WIDE R2, R3, 0x4, R8 ;  /* 0x0000000403028825 */ /* 0x000fc800078e0208 */
[----:B-1----:R-:W-:-:S04]  /*13c80*/  @!P4 IMAD.WIDE R4, R13, 0x4, R8 ;  /* 0x000000040d04c825 */ /* 0x002fc800078e0208 */
[--C-:B--2---:R-:W-:Y:S01]  /*13c90*/  @!P3 IMAD.WIDE R10, R17, 0x4, R8.reuse ;  /* 0x00000004110ab825 */ /* 0x104fe200078e0208 */
[----:B------:R1:W-:Y:S03]  /*13ca0*/  @!P4 ST.E.64 [R4.64], R58 ;  /* 0x0000003a0400c985 */ /* 0x0003e6000c101b0c */
[--C-:B------:R-:W-:Y:S01]  /*13cb0*/  @!P2 IMAD.WIDE R12, R15, 0x4, R8.reuse ;  /* 0x000000040f0ca825 */ /* 0x100fe200078e0208 */
[----:B------:R1:W-:Y:S03]  /*13cc0*/  @!P3 ST.E.64 [R10.64], R62 ;  /* 0x0000003e0a00b985 */ /* 0x0003e6000c101b0c */
[----:B------:R-:W-:Y:S01]  /*13cd0*/  @!P1 IMAD.WIDE R14, R19, 0x4, R8 ;  /* 0x00000004130e9825 */ /* 0x000fe200078e0208 */
[----:B------:R1:W-:Y:S04]  /*13ce0*/  @!P2 ST.E.64 [R12.64], R74 ;  /* 0x0000004a0c00a985 */ /* 0x0003e8000c101b0c */
[----:B------:R1:W-:Y:S04]  /*13cf0*/  @!P1 ST.E.64 [R14.64], R78 ;  /* 0x0000004e0e009985 */ /* 0x0003e8000c101b0c */
[----:B------:R1:W-:Y:S01]  /*13d00*/  @!P0 ST.E.64 [R2.64], R90 ;  /* 0x0000005a02008985 */ /* 0x0003e2000c101b0c */
[----:B------:R-:W-:-:S13]  /*13d10*/  ISETP.GE.AND P0, PT, R7, c[0x0][0x3c8], PT ;  /* 0x0000f20007007a0c */ /* 0x000fda0003f06270 */
[----:B------:R-:W-:Y:S05]  /*13d20*/  @P0 EXIT ;  /* 0x000000000000094d */ /* 0x000fea0003800000 */
[----:B-1----:R-:W-:-:S04]  /*13d30*/  LEA.HI R3, R7, R7, RZ, 0x1 ;  /* 0x0000000707037211 */ /* 0x002fc800078f08ff */
[----:B------:R-:W-:-:S05]  /*13d40*/  LOP3.LUT R3, R3, 0xfffffffe, RZ, 0xc0, !PT ;  /* 0xfffffffe03037812 */ /* 0x000fca00078ec0ff */
[----:B------:R-:W-:-:S05]  /*13d50*/  IMAD.WIDE R8, R3, 0x4, R8 ;  /* 0x0000000403087825 */ /* 0x000fca00078e0208 */
[----:B------:R-:W-:Y:S01]  /*13d60*/  ST.E.64 [R8.64], R94 ;  /* 0x0000005e08007985 */ /* 0x000fe2000c101b0c */
[----:B------:R-:W-:Y:S05]  /*13d70*/  EXIT ;  /* 0x000000000000794d */ /* 0x000fea0003800000 */
.L_x_452:
        /* <DEDUP_REMOVED lines=9> */
[----:B------:R-:W1:Y:S01]  /*13e10*/  S2R R5, SR_CTAID.Z ;  /* 0x0000000000057919 */ /* 0x000e620000002700 */
[----:B------:R-:W-:Y:S01]  /*13e20*/  USHF.R.S32.HI UR6, URZ, 0x1f, UR10 ;  /* 0x0000001f3f067899 */ /* 0x000fe2000801140a */
[----:B------:R-:W-:Y:S01]  /*13e30*/  ISETP.NE.AND P0, PT, R0, 0x1, PT ;  /* 0x000000010000780c */ /* 0x000fe20003f05270 */
[----:B------:R-:W-:Y:S01]  /*13e40*/  ULDC.64 UR4, c[0x0][0x4d0] ;  /* 0x0001340000047ab9 */ /* 0x000fe20000000a00 */
[----:B------:R-:W2:Y:S01]  /*13e50*/  S2R R3, SR_CTAID.Y ;  /* 0x0000000000037919 */ /* 0x000ea20000002600 */
[----:B------:R-:W-:Y:S01]  /*13e60*/  UIMAD UR6, UR6, UR4, URZ ;  /* 0x00000004060672a4 */ /* 0x000fe2000f8e023f */
[----:B------:R-:W-:Y:S01]  /*13e70*/  IADD3 R2, RZ, -UR10, RZ ;  /* 0x8000000aff027c10 */ /* 0x000fe2000fffe0ff */
[----:B------:R-:W-:Y:S01]  /*13e80*/  UIMAD.WIDE.U32 UR8, UR10, UR4, URZ ;  /* 0x000000040a0872a5 */ /* 0x000fe2000f8e003f */
[----:B------:R-:W-:Y:S01]  /*13e90*/  MOV R6, R7 ;  /* 0x0000000700067202 */ /* 0x000fe20000000f00 */
[----:B------:R-:W-:-:S04]  /*13ea0*/  UIMAD UR4, UR10, UR5, UR6 ;  /* 0x000000050a0472a4 */ /* 0x000fc8000f8e0206 */
[----:B------:R-:W-:Y:S01]  /*13eb0*/  UIADD3 UR4, UR9, UR4, URZ ;  /* 0x0000000409047290 */ /* 0x000fe2000fffe03f */
[----:B------:R-:W-:Y:S01]  /*13ec0*/  MOV R9, UR9 ;  /* 0x0000000900097c02 */ /* 0x000fe20008000f00 */
[----:B------:R-:W-:-:S04]  /*13ed0*/  @P0 IMAD.HI.U32 R4, R7, c[0x0][0x4ec], RZ ;  /* 0x00013b0007040a27 */ /* 0x000fc800078e00ff */
[----:B------:R-:W-:Y:S01]  /*13ee0*/  IMAD.U32 R8, RZ, RZ, UR8 ;  /* 0x00000008ff087e24 */ /* 0x000fe2000f8e00ff */
[----:B------:R-:W-:Y:S01]  /*13ef0*/  @P0 SHF.R.U32.HI R6, RZ, c[0x0][0x4f0], R4 ;  /* 0x00013c00ff060a19 */ /* 0x000fe20000011604 */
[----:B------:R-:W-:Y:S01]  /*13f00*/  IMAD.U32 R9, RZ, RZ, UR4 ;  /* 0x00000004ff097e24 */ /* 0x000fe2000f8e00ff */
[----:B-1----:R-:W-:-:S03]  /*13f10*/  SHF.R.S32.HI R0, RZ, 0x1f, R5 ;  /* 0x0000001fff007819 */ /* 0x002fc60000011405 */
[----:B------:R-:W-:Y:S01]  /*13f20*/  IMAD.WIDE.U32 R8, R5, c[0x0][0x4d8], R8 ;  /* 0x0001360005087a25 */ /* 0x000fe200078e0008 */
[----:B------:R-:W-:-:S03]  /*13f30*/  IADD3 R4, -R6, RZ, RZ ;  /* 0x000000ff06047210 */ /* 0x000fc60007ffe1ff */
[----:B------:R-:W-:Y:S02]  /*13f40*/  IMAD R0, R0, c[0x0][0x4d8], RZ ;  /* 0x0001360000007a24 */ /* 0x000fe400078e02ff */
[----:B--2---:R-:W-:Y:S02]  /*13f50*/  IMAD R2, R2, c[0x0][0x550], R3 ;  /* 0x0001540002027a24 */ /* 0x004fe400078e0203 */
[----:B------:R-:W-:Y:S02]  /*13f60*/  IMAD R0, R5, c[0x0][0x4dc], R0 ;  /* 0x0001370005007a24 */ /* 0x000fe400078e0200 */
[----:B------:R-:W-:Y:S01]  /*13f70*/  IMAD R4, R4, c[0x0][0x4e8], R7 ;  /* 0x00013a0004047a24 */ /* 0x000fe200078e0207 */
[----:B------:R-:W-:Y:S01]  /*13f80*/  SHF.R.S32.HI R3, RZ, 0x1f, R2 ;  /* 0x0000001fff037819 */ /* 0x000fe20000011402 */
[----:B------:R-:W-:Y:S01]  /*13f90*/  IMAD.IADD R9, R0, 0x1, R9 ;  /* 0x0000000100097824 */ /* 0x000fe200078e0209 */
[----:B------:R-:W-:-:S03]  /*13fa0*/  SHF.R.S32.HI R0, RZ, 0x1f, R6 ;  /* 0x0000001fff007819 */ /* 0x000fc60000011406 */
[----:B------:R-:W-:Y:S02]  /*13fb0*/  IMAD R3, R3, c[0x0][0x4e0], RZ ;  /* 0x0001380003037a24 */ /* 0x000fe400078e02ff */
[----:B------:R-:W-:-:S04]  /*13fc0*/  IMAD.WIDE.U32 R8, R2, c[0x0][0x4e0], R8 ;  /* 0x0001380002087a25 */ /* 0x000fc800078e0008 */
[----:B------:R-:W-:Y:S01]  /*13fd0*/  IMAD R3, R2, c[0x0][0x4e4], R3 ;  /* 0x0001390002037a24 */ /* 0x000fe200078e0203 */
[----:B------:R-:W-:Y:S02]  /*13fe0*/  SHF.R.S32.HI R2, RZ, 0x1f, R4 ;  /* 0x0000001fff027819 */ /* 0x000fe40000011404 */
[----:B------:R-:W-:-:S03]  /*13ff0*/  IADD3 R6, P0, R6, R8, RZ ;  /* 0x0000000806067210 */ /* 0x000fc60007f1e0ff */
[----:B------:R-:W-:Y:S01]  /*14000*/  IMAD R5, R2, c[0x0][0x4c8], RZ ;  /* 0x0001320002057a24 */ /* 0x000fe200078e02ff */
[----:B------:R-:W-:-:S03]  /*14010*/  IADD3.X R7, R0, R9, R3, P0, !PT ;  /* 0x0000000900077210 */ /* 0x000fc600007fe403 */
[C---:B------:R-:W-:Y:S02]  /*14020*/  IMAD R5, R4.reuse, c[0x0][0x4cc], R5 ;  /* 0x0001330004057a24 */ /* 0x040fe400078e0205 */
[----:B------:R-:W-:-:S05]  /*14030*/  IMAD.WIDE.U32 R6, R4, c[0x0][0x4c8], R6 ;  /* 0x0001320004067a25 */ /* 0x000fca00078e0006 */
[----:B------:R-:W-:Y:S02]  /*14040*/  IADD3 R5, R7, R5, RZ ;  /* 0x0000000507057210 */ /* 0x000fe40007ffe0ff */
[----:B------:R-:W-:-:S04]  /*14050*/  LEA R2, P0, R6, c[0x0][0x4a8], 0x2 ;  /* 0x00012a0006027a11 */ /* 0x000fc800078010ff */
[----:B------:R-:W-:Y:S02]  /*14060*/  LEA.HI.X R3, R6, c[0x0][0x4ac], R5, 0x2, P0 ;  /* 0x00012b0006037a11 */ /* 0x000fe400000f1405 */
[----:B------:R-:W-:-:S05]  /*14070*/  MOV R5, 0xff800000 ;  /* 0xff80000000057802 */ /* 0x000fca0000000f00 */
[----:B------:R-:W-:Y:S01]  /*14080*/  STG.E [R2.64], R5 ;  /* 0x0000000502007986 */ /* 0x000fe2000c10190c */
[----:B------:R-:W-:Y:S05]  /*14090*/  EXIT ;  /* 0x000000000000794d */ /* 0x000fea0003800000 */
.L_x_459:
        /* <DEDUP_REMOVED lines=14> */
.L_x_1435:


//--------------------- .text._ZN7cutlass13device_kernelIN5flash19enable_sm80_to_sm89INS1_16FlashAttnFwdSm80INS1_25CollectiveMainloopFwdSm80ILi4ELi1ELb0EN4cute5tupleIJNS5_1CILi128EEENS7_ILi48EEENS7_ILi96EEEEEELi96ENS_10bfloat16_tEfNS_4arch4Sm80ELb0ELb1ELb1ELb1ELb0ELb0ELb1ELb1EEENS1_21CollectiveEpilogueFwdINS6_IJS8_SA_S9_EEENS6_IJNS7_ILi1EEESI_SI_EEESC_SE_Li128ELb1ELb1ELb1ELb0EEENS1_36VarlenDynamicPersistentTileSchedulerILi128ELi48ELi128ELi128ELb1ELb1ELb0ELb1ELb0ELb1EEEEEEEEEvNT_6ParamsE --------------------------
	.section	.text._ZN7cutlass13device_kernelIN5flash19enable_sm80_to_sm89INS1_16FlashAttnFwdSm80INS1_25CollectiveMainloopFwdSm80ILi4ELi1ELb0EN4cute5tupleIJNS5_1CILi128EEENS7_ILi48EEENS7_ILi96EEEEEELi96ENS_10bfloat16_tEfNS_4arch4Sm80ELb0ELb1ELb1ELb1ELb0ELb0ELb1ELb1EEENS1_21CollectiveEpilogueFwdINS6_IJS8_SA_S9_EEENS6_IJNS7_ILi1EEESI_SI_EEESC_SE_Li128ELb1ELb1ELb1ELb0EEENS1_36VarlenDynamicPersistentTileSchedulerILi128ELi48ELi128ELi128ELb1ELb1ELb0ELb1ELb0ELb1EEEEEEEEEvNT_6ParamsE,"ax",@progbits
	.sectioninfo	@"SHI_REGISTERS=255"
	.align	128
.text._ZN7cutlass13device_kernelIN5flash19enable_sm80_to_sm89INS1_16FlashAttnFwdSm80INS1_25CollectiveMainloopFwdSm80ILi4ELi1ELb0EN4cute5tupleIJNS5_1CILi128EEENS7_ILi48EEENS7_ILi96EEEEEELi96ENS_10bfloat16_tEfNS_4arch4Sm80ELb0ELb1ELb1ELb1ELb0ELb0ELb1ELb1EEENS1_21CollectiveEpilogueFwdINS6_IJS8_SA_S9_EEENS6_IJNS7_ILi1EEESI_SI_EEESC_SE_Li128ELb1ELb1ELb1ELb0EEENS1_36VarlenDynamicPersistentTileSchedulerILi128ELi48ELi128ELi128ELb1ELb1ELb0ELb1ELb0ELb1EEEEEEEEEvNT_6ParamsE:
        .type           _ZN7cutlass13device_kernelIN5flash19enable_sm80_to_sm89INS1_16FlashAttnFwdSm80INS1_25CollectiveMainloopFwdSm80ILi4ELi1ELb0EN4cute5tupleIJNS5_1CILi128EEENS7_ILi48EEENS7_ILi96EEEEEELi96ENS_10bfloat16_tEfNS_4arch4Sm80ELb0ELb1ELb1ELb1ELb0ELb0ELb1ELb1EEENS1_21CollectiveEpilogueFwdINS6_IJS8_SA_S9_EEENS6_IJNS7_ILi1EEESI_SI_EEESC_SE_Li128ELb1ELb1ELb1ELb0EEENS1_36VarlenDynamicPersistentTileSchedulerILi128ELi48ELi128ELi128ELb1ELb1ELb0ELb1ELb0ELb1EEEEEEEEEvNT_6ParamsE,@function
        .size           _ZN7cutlass13device_kernelIN5flash19enable_sm80_to_sm89INS1_16FlashAttnFwdSm80INS1_25CollectiveMainloopFwdSm80ILi4ELi1ELb0EN4cute5tupleIJNS5_1CILi128EEENS7_ILi48EEENS7_ILi96EEEEEELi96ENS_10bfloat16_tEfNS_4arch4Sm80ELb0ELb1ELb1ELb1ELb0ELb0ELb1ELb1EEENS1_21CollectiveEpilogueFwdINS6_IJS8_SA_S9_EEENS6_IJNS7_ILi1EEESI_SI_EEESC_SE_Li128ELb1ELb1ELb1ELb0EEENS1_36VarlenDynamicPersistentTileSchedulerILi128ELi48ELi128ELi128ELb1ELb1ELb0ELb1ELb0ELb1EEEEEEEEEvNT_6ParamsE,(.L_x_1436 - _ZN7cutlass13device_kernelIN5flash19enable_sm80_to_sm89INS1_16FlashAttnFwdSm80INS1_25CollectiveMainloopFwdSm80ILi4ELi1ELb0EN4cute5tupleIJNS5_1CILi128EEENS7_ILi48EEENS7_ILi96EEEEEELi96ENS_10bfloat16_tEfNS_4arch4Sm80ELb0ELb1ELb1ELb1ELb0ELb0ELb1ELb1EEENS1_21CollectiveEpilogueFwdINS6_IJS8_SA_S9_EEENS6_IJNS7_ILi1EEESI_SI_EEESC_SE_Li128ELb1ELb1ELb1ELb0EEENS1_36VarlenDynamicPersistentTileSchedulerILi128ELi48ELi128ELi128ELb1ELb1ELb0ELb1ELb0ELb1EEEEEEEEEvNT_6ParamsE)
        .other          _ZN7cutlass13device_kernelIN5flash19enable_sm80_to_sm89INS1_16FlashAttnFwdSm80INS1_25CollectiveMainloopFwdSm80ILi4ELi1ELb0EN4cute5tupleIJNS5_1CILi128EEENS7_ILi48EEENS7_ILi96EEEEEELi96ENS_10bfloat16_tEfNS_4arch4Sm80ELb0ELb1ELb1ELb1ELb0ELb0ELb1ELb1EEENS1_21CollectiveEpilogueFwdINS6_IJS8_SA_S9_EEENS6_IJNS7_ILi1EEESI_SI_EEESC_SE_Li128ELb1ELb1ELb1ELb0EEENS1_36VarlenDynamicPersistentTileSchedulerILi128ELi48ELi128ELi128ELb1ELb1ELb0ELb1ELb0ELb1EEEEEEEEEvNT_6ParamsE,@"STO_CUDA_ENTRY STV_DEFAULT"
_ZN7cutlass13device_kernelIN5flash19enable_sm80_to_sm89INS1_16FlashAttnFwdSm80INS1_25CollectiveMainloopFwdSm80ILi4ELi1ELb0EN4cute5tupleIJNS5_1CILi128EEENS7_ILi48EEENS7_ILi96EEEEEELi96ENS_10bfloat16_tEfNS_4arch4Sm80ELb0ELb1ELb1ELb1ELb0ELb0ELb1ELb1EEENS1_21CollectiveEpilogueFwdINS6_IJS8_SA_S9_EEENS6_IJNS7_ILi1EEESI_SI_EEESC_SE_Li128ELb1ELb1ELb1ELb0EEENS1_36VarlenDynamicPersistentTileSchedulerILi128ELi48ELi128ELi128ELb1ELb1ELb0ELb1ELb0ELb1EEEEEEEEEvNT_6ParamsE:
        /* <DEDUP_REMOVED lines=15> */
[----:B------:R-:W-:-:S03]  /*00f0*/  CS2R R8, SRZ ;  /* 0x0000000000087805 */ /* 0x000fc6000001ff00 */
[----:B------:R-:W-:-:S04]  /*0100*/  ISETP.NE.AND P6, PT, R13, 0x1f, PT ;  /* 0x0000001f0d00780c */ /* 0x000fc80003fc5270 */
[----:B------:R-:W-:-:S13]  /*0110*/  ISETP.GE.OR P0, PT, R13, c[0x0][0x53c], !P6 ;  /* 0x00014f000d007a0c */ /* 0x000fda0007706670 */
[----:B-1----:R-:W-:Y:S02]  /*0120*/  @!P0 IMAD.MOV.U32 R4, RZ, RZ, 0x4 ;  /* 0x00000004ff048424 */ /* 0x002fe400078e00ff */
[----:B------:R-:W-:Y:S02]  /*0130*/  @!P0 IMAD.MOV.U32 R2, RZ, RZ, 0x4 ;  /* 0x00000004ff028424 */ /* 0x000fe400078e00ff */
[----:B------:R-:W-:-:S04]  /*0140*/  @!P0 IMAD.WIDE.U32 R4, R13, R4, c[0x0][0x580] ;  /* 0x000160000d048625 */ /* 0x000fc800078e0004 */
[C---:B------:R-:W-:Y:S01]  /*0150*/  @!P0 IMAD.WIDE.U32 R2, R13.reuse, R2, c[0x0][0x578] ;  /* 0x00015e000d028625 */ /* 0x040fe200078e0002 */
[----:B------:R-:W2:Y:S04]  /*0160*/  @!P0 LDG.E R9, [R4.64] ;  /* 0x0000000604098981 */ /* 0x000ea8000c1e1900 */
[----:B------:R-:W2:Y:S01]  /*0170*/  @!P0 LDG.E R8, [R2.64] ;  /* 0x0000000602088981 */ /* 0x000ea2000c1e1900 */
[C---:B------:R-:W-:Y:S01]  /*0180*/  ISETP.NE.AND P5, PT, R13.reuse, RZ, PT ;  /* 0x000000ff0d00720c */ /* 0x040fe20003fa5270 */
[----:B------:R-:W1:Y:S01]  /*0190*/  S2UR UR4, SR_CTAID.X ;  /* 0x00000000000479c3 */ /* 0x000e620000002500 */
[C---:B------:R-:W-:Y:S01]  /*01a0*/  ISETP.GE.U32.AND P4, PT, R13.reuse, 0x2, PT ;  /* 0x000000020d00780c */ /* 0x040fe20003f86070 */
[----:B------:R-:W-:Y:S01]  /*01b0*/  IMAD.MOV.U32 R7, RZ, RZ, RZ ;  /* 0x000000ffff077224 */ /* 0x000fe200078e00ff */
        /* <DEDUP_REMOVED lines=26> */
.L_x_465:
[----:B------:R-:W-:-:S04]  /*0360*/  IADD3 R0, R7, 0x1f, RZ ;  /* 0x0000001f07007810 */ /* 0x000fc80007ffe0ff */
[----:B------:R-:W-:-:S13]  /*0370*/  ISETP.GE.AND P0, PT, R0, c[0x0][0x53c], PT ;  /* 0x00014f0000007a0c */ /* 0x000fda0003f06270 */
[----:B------:R-:W-:Y:S05]  /*0380*/  @P0 BRA `(.L_x_462) ;  /* 0x00000c4000000947 */ /* 0x000fea0003800000 */
[----:B------:R-:W-:Y:S01]  /*0390*/  MOV R7, R0 ;  /* 0x0000000000077202 */ /* 0x000fe20000000f00 */
[----:B------:R-:W-:-:S03]  /*03a0*/  CS2R R8, SRZ ;  /* 0x0000000000087805 */ /* 0x000fc6000001ff00 */
[----:B------:R-:W-:-:S04]  /*03b0*/  IADD3 R0, R13, R7, RZ ;  /* 0x000000070d007210 */ /* 0x000fc80007ffe0ff */
[----:B------:R-:W-:-:S13]  /*03c0*/  ISETP.GE.OR P0, PT, R0, c[0x0][0x53c], !P6 ;  /* 0x00014f0000007a0c */ /* 0x000fda0007706670 */
[----:B------:R-:W-:Y:S02]  /*03d0*/  @!P0 MOV R2, 0x4 ;  /* 0x0000000400028802 */ /* 0x000fe40000000f00 */
        /* <DEDUP_REMOVED lines=8> */
.L_x_645:
        /* <DEDUP_REMOVED lines=16> */
.L_x_646:
[----:B--2---:R-:W-:-:S05]  /*0560*/  IMAD R0, R0, c[0x0][0x538], RZ ;  /* 0x00014e0000007a24 */ /* 0x004fca00078e02ff */
[----:B------:R-:W-:-:S04]  /*0570*/  IADD3 R6, R0, R6, RZ ;  /* 0x0000000600067210 */ /* 0x000fc80007ffe0ff */
[----:B------:R-:W-:-:S13]  /*0580*/  ISETP.GT.AND P0, PT, R6, UR4, PT ;  /* 0x0000000406007c0c */ /* 0x000fda000bf04270 */
[----:B-1----:R-:W-:Y:S05]  /*0590*/  @!P0 BRA `(.L_x_465) ;  /* 0xfffffdc000008947 */ /* 0x002fea000383ffff */
.L_x_461:
[----:B------:R-:W-:-:S05]  /*05a0*/  IADD3 R11, -R0, R6, RZ ;  /* 0x00000006000b7210 */ /* 0x000fca0007ffe1ff */
[----:B------:R-:W-:-:S05]  /*05b0*/  IMAD R0, R4, c[0x0][0x538], R11 ;  /* 0x00014e0004007a24 */ /* 0x000fca00078e020b */
[----:B------:R-:W-:Y:S01]  /*05c0*/  ISETP.GT.AND P0, PT, R0, UR4, PT ;  /* 0x0000000400007c0c */ /* 0x000fe2000bf04270 */
[----:B------:R-:W-:-:S12]  /*05d0*/  BRA.DIV ~URZ, `(.L_x_466) ;  /* 0x000184227f007947 */ /* 0x000fd8000b800000 */
[----:B------:R-:W-:-:S04]  /*05e0*/  VOTE.ANY R10, PT, !P0 ;  /* 0x00000000000a7806 */ /* 0x000fc800040e0100 */
.L_x_647:
[----:B------:R-:W1:Y:S02]  /*05f0*/  POPC R6, R10 ;  /* 0x0000000a00067309 */ /* 0x000e640000000000 */
[----:B-1----:R-:W-:-:S05]  /*0600*/  IADD3 R0, R6, R7, RZ ;  /* 0x0000000706007210 */ /* 0x002fca0007ffe0ff */
[----:B------:R1:W-:Y:S01]  /*0610*/  STL [R1+0x2c], R0 ;  /* 0x00002c0001007387 */ /* 0x0003e20000100800 */
[----:B------:R-:W-:Y:S05]  /*0620*/  BRA.DIV ~URZ, `(.L_x_467) ;  /* 0x000184227f007947 */ /* 0x000fea000b800000 */
[----:B------:R2:W3:Y:S01]  /*0630*/  SHFL.IDX PT, R12, R9, R6, 0x1f ;  /* 0x00001f06090c7589 */ /* 0x0004e200000e0000 */
[----:B------:R-:W-:-:S03]  /*0640*/  MOV R7, RZ ;  /* 0x000000ff00077202 */ /* 0x000fc60000000f00 */
[----:B------:R2:W4:Y:S04]  /*0650*/  SHFL.IDX PT, R9, R8, R6, 0x1f ;  /* 0x00001f0608097589 */ /* 0x00052800000e0000 */
.L_x_648:
[----:B------:R-:W-:Y:S01]  /*0660*/  ISETP.NE.AND P0, PT, R10, RZ, PT ;  /* 0x000000ff0a00720c */ /* 0x000fe20003f05270 */
[----:B------:R-:W-:-:S12]  /*0670*/  BSSY B0, `(.L_x_468) ;  /* 0x0000005000007945 */ /* 0x000fd80003800000 */
[----:B------:R-:W-:Y:S05]  /*0680*/  @!P0 BRA `(.L_x_469) ;  /* 0x0000003000008947 */ /* 0x000fea0003800000 */
[----:B------:R-:W-:Y:S01]  /*0690*/  IADD3 R3, R6, -0x1, RZ ;  /* 0xffffffff06037810 */ /* 0x000fe20007ffe0ff */
[----:B------:R-:W-:Y:S05]  /*06a0*/  BRA.DIV ~URZ, `(.L_x_470) ;  /* 0x000184827f007947 */ /* 0x000fea000b800000 */
[----:B------:R1:W2:Y:S02]  /*06b0*/  SHFL.IDX PT, R7, R4, R3, 0x1f ;  /* 0x00001f0304077589 */ /* 0x0002a400000e0000 */
.L_x_469:
[----:B------:R-:W-:Y:S05]  /*06c0*/  BSYNC B0 ;  /* 0x0000000000007941 */ /* 0x000fea0003800000 */
.L_x_468:
[----:B-12---:R-:W-:Y:S01]  /*06d0*/  IMAD R0, R7, c[0x0][0x538], R11 ;  /* 0x00014e0007007a24 */ /* 0x006fe200078e020b */
[----:B----4-:R-:W-:Y:S01]  /*06e0*/  ISETP.NE.AND P0, PT, R9, 0x1, PT ;  /* 0x000000010900780c */ /* 0x010fe20003f05270 */
[----:B------:R-:W-:Y:S03]  /*06f0*/  BSSY B0, `(.L_x_471) ;  /* 0x0000089000007945 */ /* 0x000fe60003800000 */
[----:B------:R1:W-:Y:S01]  /*0700*/  STL [R1+0x20], R0 ;  /* 0x0000200001007387 */ /* 0x0003e20000100800 */
[----:B------:R-:W-:-:S08]  /*0710*/  IADD3 R11, -R0, UR4, RZ ;  /* 0x00000004000b7c10 */ /* 0x000fd0000fffe1ff */
[----:B------:R-:W-:Y:S05]  /*0720*/  @!P0 BRA `(.L_x_472) ;  /* 0x000003f000008947 */ /* 0x000fea0003800000 */
[-C--:B-1-3--:R-:W-:Y:S02]  /*0730*/  IABS R0, R12.reuse ;  /* 0x0000000c00007213 */ /* 0x08afe40000000000 */
[----:B------:R-:W-:-:S03]  /*0740*/  IABS R6, R12 ;  /* 0x0000000c00067213 */ /* 0x000fc60000000000 */
[----:B------:R-:W-:Y:S01]  /*0750*/  IMAD.MOV.U32 R5, RZ, RZ, R0 ;  /* 0x000000ffff057224 */ /* 0x000fe200078e0000 */
[----:B------:R-:W-:-:S03]  /*0760*/  IABS R0, R9 ;  /* 0x0000000900007213 */ /* 0x000fc60000000000 */
[----:B------:R-:W1:Y:S02]  /*0770*/  I2F.RP R2, R5 ;  /* 0x0000000500027306 */ /* 0x000e640000209400 */
[----:B------:R-:W-:Y:S01]  /*0780*/  IMAD.MOV.U32 R8, RZ, RZ, R0 ;  /* 0x000000ffff087224 */ /* 0x000fe200078e0000 */
[----:B------:R-:W-:-:S05]  /*0790*/  IABS R0, R11 ;  /* 0x0000000b00007213 */ /* 0x000fca0000000000 */
[----:B------:R-:W-:Y:S08]  /*07a0*/  I2F.RP R7, R8 ;  /* 0x0000000800077306 */ /* 0x000ff00000209400 */
[----:B-1----:R-:W1:Y:S02]  /*07b0*/  MUFU.RCP R2, R2 ;  /* 0x0000000200027308 */ /* 0x002e640000001000 */
[----:B-1----:R-:W-:-:S06]  /*07c0*/  IADD3 R2, R2, 0xffffffe, RZ ;  /* 0x0ffffffe02027810 */ /* 0x002fcc0007ffe0ff */
[----:B------:R-:W1:Y:S02]  /*07d0*/  F2I.FTZ.U32.TRUNC.NTZ R3, R2 ;  /* 0x0000000200037305 */ /* 0x000e64000021f000 */
[----:B-1----:R-:W-:-:S04]  /*07e0*/  IMAD.MOV R2, RZ, RZ, -R3 ;  /* 0x000000ffff027224 */ /* 0x002fc800078e0a03 */
[----:B------:R-:W-:Y:S02]  /*07f0*/  IMAD R4, R2, R5, RZ ;  /* 0x0000000502047224 */ /* 0x000fe400078e02ff */
[----:B------:R-:W-:-:S04]  /*0800*/  IMAD.MOV.U32 R2, RZ, RZ, RZ ;  /* 0x000000ffff027224 */ /* 0x000fc800078e00ff */
[----:B------:R-:W-:Y:S01]  /*0810*/  IMAD.HI.U32 R2, R3, R4, R2 ;  /* 0x0000000403027227 */ /* 0x000fe200078e0002 */
[----:B------:R-:W-:-:S03]  /*0820*/  MOV R3, R0 ;  /* 0x0000000000037202 */ /* 0x000fc60000000f00 */
[----:B------:R-:W-:Y:S02]  /*0830*/  IMAD.MOV R0, RZ, RZ, -R6 ;  /* 0x000000ffff007224 */ /* 0x000fe400078e0a06 */
        /* <DEDUP_REMOVED lines=28> */
[----:B------:R-:W-:-:S03]  /*0a00*/  IMAD.MOV R5, RZ, RZ, -R4 ;  /* 0x000000ffff057224 */ /* 0x000fc600078e0a04 */
        /* <DEDUP_REMOVED lines=10> */
[----:B------:R-:W-:-:S04]  /*0ab0*/  IMAD.MOV R2, RZ, RZ, -R0 ;  /* 0x000000ffff027224 */ /* 0x000fc800078e0a00 */
[C---:B------:R-:W-:Y:S01]  /*0ac0*/  IMAD R3, R9.reuse, R2, R4 ;  /* 0x0000000209037224 */ /* 0x040fe200078e0204 */
[----:B------:R-:W-:Y:S01]  /*0ad0*/  LEA R2, R9, R0, 0x18 ;  /* 0x0000000009027211 */ /* 0x000fe200078ec0ff */
[----:B------:R-:W-:-:S04]  /*0ae0*/  IMAD R0, R12, R5, R11 ;  /* 0x000000050c007224 */ /* 0x000fc800078e020b */
[----:B------:R-:W-:-:S05]  /*0af0*/  IMAD R2, R3, 0x10000, R2 ;  /* 0x0001000003027824 */ /* 0x000fca00078e0202 */
[----:B------:R1:W-:Y:S01]  /*0b00*/  STL [R1+0x28], R2 ;  /* 0x0000280201007387 */ /* 0x0003e20000100800 */
[----:B------:R-:W-:Y:S05]  /*0b10*/  BRA `(.L_x_473) ;  /* 0x0000046000007947 */ /* 0x000fea0003800000 */
.L_x_472:
[----:B------:R-:W2:Y:S01]  /*0b20*/  LDL R3, [R1+0x2c] ;  /* 0x00002c0001037983 */ /* 0x000ea20000100800 */
[----:B------:R-:W-:-:S04]  /*0b30*/  IMAD.MOV.U32 R2, RZ, RZ, 0x4 ;  /* 0x00000004ff027424 */ /* 0x000fc800078e00ff */
[----:B--2---:R-:W-:-:S05]  /*0b40*/  IMAD.WIDE R2, R3, R2, c[0x0][0x590] ;  /* 0x0001640003027625 */ /* 0x004fca00078e0202 */
[----:B------:R-:W2:Y:S02]  /*0b50*/  LDG.E R7, [R2.64] ;  /* 0x0000000602077981 */ /* 0x000ea4000c1e1900 */
[----:B--23--:R-:W-:-:S05]  /*0b60*/  IMAD R9, R7, R12, RZ ;  /* 0x0000000c07097224 */ /* 0x00cfca00078e02ff */
[-C--:B-1----:R-:W-:Y:S02]  /*0b70*/  IABS R0, R9.reuse ;  /* 0x0000000900007213 */ /* 0x082fe40000000000 */
[----:B------:R-:W-:-:S03]  /*0b80*/  IABS R8, R9 ;  /* 0x0000000900087213 */ /* 0x000fc60000000000 */
[----:B------:R-:W-:-:S04]  /*0b90*/  IMAD.MOV.U32 R6, RZ, RZ, R0 ;  /* 0x000000ffff067224 */ /* 0x000fc800078e0000 */
[----:B------:R-:W1:Y:S08]  /*0ba0*/  I2F.RP R2, R6 ;  /* 0x0000000600027306 */ /* 0x000e700000209400 */
[----:B-1----:R-:W1:Y:S02]  /*0bb0*/  MUFU.RCP R2, R2 ;  /* 0x0000000200027308 */ /* 0x002e640000001000 */
[----:B-1----:R-:W-:-:S06]  /*0bc0*/  IADD3 R2, R2, 0xffffffe, RZ ;  /* 0x0ffffffe02027810 */ /* 0x002fcc0007ffe0ff */
[----:B------:R-:W1:Y:S02]  /*0bd0*/  F2I.FTZ.U32.TRUNC.NTZ R3, R2 ;  /* 0x0000000200037305 */ /* 0x000e64000021f000 */
[----:B-1----:R-:W-:-:S04]  /*0be0*/  IMAD.MOV R0, RZ, RZ, -R3 ;  /* 0x000000ffff007224 */ /* 0x002fc800078e0a03 */
[----:B------:R-:W-:Y:S01]  /*0bf0*/  IMAD.MOV.U32 R2, RZ, RZ, R0 ;  /* 0x000000ffff027224 */ /* 0x000fe200078e0000 */
[----:B------:R-:W-:-:S03]  /*0c00*/  IABS R0, R11 ;  /* 0x0000000b00007213 */ /* 0x000fc60000000000 */
[----:B------:R-:W-:Y:S01]  /*0c10*/  IMAD R4, R2, R6, RZ ;  /* 0x0000000602047224 */ /* 0x000fe200078e02ff */
[----:B------:R-:W-:Y:S01]  /*0c20*/  MOV R5, R0 ;  /* 0x0000000000057202 */ /* 0x000fe20000000f00 */
[----:B------:R-:W-:-:S04]  /*0c30*/  IMAD.MOV.U32 R2, RZ, RZ, RZ ;  /* 0x000000ffff027224 */ /* 0x000fc800078e00ff */
[----:B------:R-:W-:-:S04]  /*0c40*/  IMAD.HI.U32 R0, R3, R4, R2 ;  /* 0x0000000403007227 */ /* 0x000fc800078e0002 */
[----:B------:R-:W-:Y:S02]  /*0c50*/  IMAD.MOV R2, RZ, RZ, -R8 ;  /* 0x000000ffff027224 */ /* 0x000fe400078e0a08 */
        /* <DEDUP_REMOVED lines=9> */
[----:B------:R-:W-:-:S04]  /*0cf0*/  @P2 IADD3 R0, R0, 0x1, RZ ;  /* 0x0000000100002810 */ /* 0x000fc80007ffe0ff */
[----:B------:R-:W-:-:S05]  /*0d00*/  MOV R4, R0 ;  /* 0x0000000000047202 */ /* 0x000fca0000000f00 */
[----:B------:R-:W-:Y:S01]  /*0d10*/  @!P1 IMAD.MOV R4, RZ, RZ, -R4 ;  /* 0x000000ffff049224 */ /* 0x000fe200078e0a04 */
[----:B------:R-:W-:-:S05]  /*0d20*/  @!P0 LOP3.LUT R4, RZ, R9, RZ, 0x33, !PT ;  /* 0x00000009ff048212 */ /* 0x000fca00078e33ff */
[----:B------:R-:W-:-:S05]  /*0d30*/  IMAD R10, R7, R4, RZ ;  /* 0x00000004070a7224 */ /* 0x000fca00078e02ff */
[----:B------:R-:W-:-:S04]  /*0d40*/  IADD3 R0, -R10, c[0x0][0x538], RZ ;  /* 0x00014e000a007a10 */ /* 0x000fc80007ffe1ff */
[----:B------:R-:W-:-:S04]  /*0d50*/  IMNMX R6, R7, R0, PT ;  /* 0x0000000007067217 */ /* 0x000fc80003800200 */
[----:B------:R-:W-:-:S05]  /*0d60*/  IABS R0, R6 ;  /* 0x0000000600007213 */ /* 0x000fca0000000000 */
[----:B------:R-:W-:-:S04]  /*0d70*/  IMAD.MOV.U32 R5, RZ, RZ, R0 ;  /* 0x000000ffff057224 */ /* 0x000fc800078e0000 */
[----:B------:R-:W1:Y:S08]  /*0d80*/  I2F.RP R2, R5 ;  /* 0x0000000500027306 */ /* 0x000e700000209400 */
[----:B-1----:R-:W1:Y:S02]  /*0d90*/  MUFU.RCP R2, R2 ;  /* 0x0000000200027308 */ /* 0x002e640000001000 */
[----:B-1----:R-:W-:-:S06]  /*0da0*/  IADD3 R2, R2, 0xffffffe, RZ ;  /* 0x0ffffffe02027810 */ /* 0x002fcc0007ffe0ff */
[----:B------:R1:W2:Y:S02]  /*0db0*/  F2I.FTZ.U32.TRUNC.NTZ R3, R2 ;  /* 0x0000000200037305 */ /* 0x0002a4000021f000 */
[----:B-1----:R-:W-:Y:S01]  /*0dc0*/  IMAD.MOV R2, RZ, RZ, -R4 ;  /* 0x000000ffff027224 */ /* 0x002fe200078e0a04 */
[----:B--2---:R-:W-:-:S03]  /*0dd0*/  IADD3 R0, RZ, -R3, RZ ;  /* 0x80000003ff007210 */ /* 0x004fc60007ffe0ff */
[----:B------:R-:W-:Y:S01]  /*0de0*/  IMAD R8, R9, R2, R11 ;  /* 0x0000000209087224 */ /* 0x000fe200078e020b */
[----:B------:R-:W-:Y:S01]  /*0df0*/  IABS R9, R6 ;  /* 0x0000000600097213 */ /* 0x000fe20000000000 */
[----:B------:R-:W-:Y:S02]  /*0e00*/  IMAD.MOV.U32 R7, RZ, RZ, R0 ;  /* 0x000000ffff077224 */ /* 0x000fe400078e0000 */
[----:B------:R-:W-:Y:S01]  /*0e10*/  IMAD.MOV.U32 R2, RZ, RZ, RZ ;  /* 0x000000ffff027224 */ /* 0x000fe200078e00ff */
[----:B------:R-:W-:Y:S01]  /*0e20*/  IABS R0, R8 ;  /* 0x0000000800007213 */ /* 0x000fe20000000000 */
[----:B------:R-:W-:-:S04]  /*0e30*/  IMAD R7, R7, R5, RZ ;  /* 0x0000000507077224 */ /* 0x000fc800078e02ff */
[----:B------:R-:W-:Y:S01]  /*0e40*/  IMAD.MOV.U32 R4, RZ, RZ, R0 ;  /* 0x000000ffff047224 */ /* 0x000fe200078e0000 */
[----:B------:R-:W-:Y:S01]  /*0e50*/  IADD3 R0, RZ, -R9, RZ ;  /* 0x80000009ff007210 */ /* 0x000fe20007ffe0ff */
[----:B------:R-:W-:-:S04]  /*0e60*/  IMAD.HI.U32 R3, R3, R7, R2 ;  /* 0x0000000703037227 */ /* 0x000fc800078e0002 */
[----:B------:R-:W-:Y:S02]  /*0e70*/  IMAD.MOV.U32 R2, RZ, RZ, R0 ;  /* 0x000000ffff027224 */ /* 0x000fe400078e0000 */
[----:B------:R-:W-:Y:S01]  /*0e80*/  IMAD.HI.U32 R0, R3, R4, RZ ;  /* 0x0000000403007227 */ /* 0x000fe200078e00ff */
[----:B------:R-:W-:-:S03]  /*0e90*/  IADD3 R3, R10, 0x1000000, R8 ;  /* 0x010000000a037810 */ /* 0x000fc60007ffe008 */
[----:B------:R-:W-:-:S05]  /*0ea0*/  IMAD R2, R0, R2, R4 ;  /* 0x0000000200027224 */ /* 0x000fca00078e0204 */
[----:B------:R-:W-:-:S13]  /*0eb0*/  ISETP.GT.U32.AND P0, PT, R5, R2, PT ;  /* 0x000000020500720c */ /* 0x000fda0003f04070 */
[----:B------:R-:W-:Y:S01]  /*0ec0*/  @!P0 IMAD.IADD R2, R2, 0x1, -R5 ;  /* 0x0000000102028824 */ /* 0x000fe200078e0a05 */
[----:B------:R-:W-:Y:S02]  /*0ed0*/  @!P0 IADD3 R0, R0, 0x1, RZ ;  /* 0x0000000100008810 */ /* 0x000fe40007ffe0ff */
[----:B------:R-:W-:Y:S02]  /*0ee0*/  ISETP.NE.AND P0, PT, R6, RZ, PT ;  /* 0x000000ff0600720c */ /* 0x000fe40003f05270 */
[----:B------:R-:W-:Y:S02]  /*0ef0*/  ISETP.GE.U32.AND P2, PT, R2, R5, PT ;  /* 0x000000050200720c */ /* 0x000fe40003f46070 */
[----:B------:R-:W-:-:S04]  /*0f00*/  LOP3.LUT R2, R8, R6, RZ, 0x3c, !PT ;  /* 0x0000000608027212 */ /* 0x000fc800078e3cff */
[----:B------:R-:W-:Y:S01]  /*0f10*/  ISETP.GE.AND P1, PT, R2, RZ, PT ;  /* 0x000000ff0200720c */ /* 0x000fe20003f26270 */
[----:B------:R-:W-:-:S06]  /*0f20*/  IMAD.MOV R2, RZ, RZ, -R6 ;  /* 0x000000ffff027224 */ /* 0x000fcc00078e0a06 */
[----:B------:R-:W-:-:S06]  /*0f30*/  @P2 IADD3 R0, R0, 0x1, RZ ;  /* 0x0000000100002810 */ /* 0x000fcc0007ffe0ff */
[----:B------:R-:W-:Y:S02]  /*0f40*/  @!P1 IADD3 R0, -R0, RZ, RZ ;  /* 0x000000ff00009210 */ /* 0x000fe40007ffe1ff */
[----:B------:R-:W-:-:S05]  /*0f50*/  @!P0 LOP3.LUT R0, RZ, R6, RZ, 0x33, !PT ;  /* 0x00000006ff008212 */ /* 0x000fca00078e33ff */
[----:B------:R-:W-:-:S05]  /*0f60*/  IMAD R2, R0, R2, R3 ;  /* 0x0000000200027224 */ /* 0x000fca00078e0203 */
[----:B------:R1:W-:Y:S02]  /*0f70*/  STL [R1+0x28], R2 ;  /* 0x0000280201007387 */ /* 0x0003e40000100800 */
.L_x_473:
[----:B------:R-:W-:Y:S05]  /*0f80*/  BSYNC B0 ;  /* 0x0000000000007941 */ /* 0x000fea0003800000 */
.L_x_471:
[----:B------:R-:W-:-:S04]  /*0f90*/  LOP3.LUT R0, RZ, R0, RZ, 0x33, !PT ;  /* 0x00000000ff007212 */ /* 0x000fc800078e33ff */
[----:B------:R-:W-:-:S05]  /*0fa0*/  IADD3 R0, R0, R12, RZ ;  /* 0x0000000c00007210 */ /* 0x000fca0007ffe0ff */
[----:B------:R2:W-:Y:S01]  /*0fb0*/  STL [R1+0x24], R0 ;  /* 0x0000240001007387 */ /* 0x0005e20000100800 */
[----:B------:R-:W-:Y:S05]  /*0fc0*/  BRA `(.L_x_474) ;  /* 0x0000006000007947 */ /* 0x000fea0003800000 */
.L_x_462:
[----:B------:R-:W-:Y:S01]  /*0fd0*/  MOV R0, UR4 ;  /* 0x0000000400007c02 */ /* 0x000fe20008000f00 */
[----:B------:R-:W-:Y:S04]  /*0fe0*/  STL [R1+0x24], RZ ;  /* 0x000024ff01007387 */ /* 0x000fe80000100800 */
[----:B------:R-:W-:Y:S04]  /*0ff0*/  STL [R1+0x28], RZ ;  /* 0x000028ff01007387 */ /* 0x000fe80000100800 */
[----:B------:R1:W-:Y:S02]  /*1000*/  STL [R1+0x20], R0 ;  /* 0x0000200001007387 */ /* 0x0003e40000100800 */
[----:B-1----:R-:W-:-:S05]  /*1010*/  MOV R0, c[0x0][0x53c] ;  /* 0x00014f0000007a02 */ /* 0x002fca0000000f00 */
[----:B------:R1:W-:Y:S02]  /*1020*/  STL [R1+0x2c], R0 ;  /* 0x00002c0001007387 */ /* 0x0003e40000100800 */
.L_x_474:
[----:B------:R-:W3:Y:S04]  /*1030*/  LDL R4, [R1+0x20] ;  /* 0x0000200001047983 */ /* 0x000ee80000100800 */
[----:B------:R-:W3:Y:S04]  /*1040*/  LDL R5, [R1+0x24] ;  /* 0x0000240001057983 */ /* 0x000ee80000100800 */
[----:B------:R-:W3:Y:S04]  /*1050*/  LDL R6, [R1+0x28] ;  /* 0x0000280001067983 */ /* 0x000ee80000100800 */
[----:B------:R-:W3:Y:S01]  /*1060*/  LDL R7, [R1+0x2c] ;  /* 0x00002c0001077983 */ /* 0x000ee20000100800 */
[----:B------:R-:W-:Y:S01]  /*1070*/  ISETP.NE.AND P0, PT, R13, RZ, PT ;  /* 0x000000ff0d00720c */ /* 0x000fe20003f05270 */
[----:B------:R-:W-:-:S12]  /*1080*/  WARPSYNC 0xffffffff ;  /* 0xffffffff00007948 */ /* 0x000fd80003800000 */
[----:B---3--:R3:W-:Y:S04]  /*1090*/  @!P0 STS.128 [0xc080], R4 ;  /* 0x00c08004ff008388 */ /* 0x0087e80000000c00 */
[----:B------:R-:W-:Y:S06]  /*10a0*/  BAR.ARV 0x5, 0x80 ;  /* 0x0142000000007b1d */ /* 0x000fec0000002000 */
.L_x_460:
[----:B-12---:R-:W2:Y:S02]  /*10b0*/  LDL R0, [R1+0x2c] ;  /* 0x00002c0001007983 */ /* 0x006ea40000100800 */
[----:B--2---:R-:W-:-:S13]  /*10c0*/  ISETP.GE.AND P0, PT, R0, c[0x0][0x53c], PT ;  /* 0x00014f0000007a0c */ /* 0x004fda0003f06270 */
[----:B------:R-:W-:Y:S05]  /*10d0*/  @P0 EXIT ;  /* 0x000000000000094d */ /* 0x000fea0003800000 */
[----:B------:R-:W1:Y:S02]  /*10e0*/  S2R R11, SR_TID.X ;  /* 0x00000000000b7919 */ /* 0x000e640000002100 */
[----:B-1----:R-:W-:-:S04]  /*10f0*/  SHF.R.S32.HI R8, RZ, 0x1f, R11 ;  /* 0x0000001fff087819 */ /* 0x002fc8000001140b */
[CC--:B------:R-:W-:Y:S02]  /*1100*/  LEA.HI R17, R8.reuse, R11.reuse, RZ, 0x3 ;  /* 0x0000000b08117211 */ /* 0x0c0fe400078f18ff */
[----:B------:R-:W-:Y:S02]  /*1110*/  LEA.HI R3, R8, R11, RZ, 0x4 ;  /* 0x0000000b08037211 */ /* 0x000fe400078f20ff */
[----:B------:R-:W-:Y:S02]  /*1120*/  LOP3.LUT R2, R17, 0xfffffff8, RZ, 0xc0, !PT ;  /* 0xfffffff811027812 */ /* 0x000fe400078ec0ff */
[----:B---3--:R-:W-:Y:S02]  /*1130*/  SHF.R.S32.HI R5, RZ, 0x4, R3 ;  /* 0x00000004ff057819 */ /* 0x008fe40000011403 */
[----:B------:R-:W-:Y:S01]  /*1140*/  LOP3.LUT R0, R3, 0xfffffff0, RZ, 0xc0, !PT ;  /* 0xfffffff003007812 */ /* 0x000fe200078ec0ff */
[----:B------:R-:W-:Y:S01]  /*1150*/  IMAD.IADD R2, R11, 0x1, -R2 ;  /* 0x000000010b027824 */ /* 0x000fe200078e0a02 */
[----:B------:R-:W-:-:S02]  /*1160*/  LEA.HI R3, R3, R5, RZ, 0x1 ;  /* 0x0000000503037211 */ /* 0x000fc400078f08ff */
[----:B------:R-:W-:Y:S01]  /*1170*/  LEA.HI R6, R8, R11, RZ, 0x2 ;  /* 0x0000000b08067211 */ /* 0x000fe200078f10ff */
[----:B------:R-:W-:Y:S01]  /*1180*/  IMAD.IADD R0, R11, 0x1, -R0 ;  /* 0x000000010b007824 */ /* 0x000fe200078e0a00 */
[----:B------:R-:W-:Y:S02]  /*1190*/  LEA.HI R7, R2, R2, RZ, 0x1 ;  /* 0x0000000202077211 */ /* 0x000fe400078f08ff */
[----:B------:R-:W-:Y:S02]  /*11a0*/  LOP3.LUT R4, R3, 0xfffffffe, RZ, 0xc0, !PT ;  /* 0xfffffffe03047812 */ /* 0x000fe400078ec0ff */
[----:B------:R-:W-:Y:S02]  /*11b0*/  LOP3.LUT R3, R7, 0x3fffffe, RZ, 0xc0, !PT ;  /* 0x03fffffe07037812 */ /* 0x000fe400078ec0ff */
[----:B------:R-:W-:Y:S01]  /*11c0*/  LEA.HI R10, R0, R0, RZ, 0x1 ;  /* 0x00000000000a7211 */ /* 0x000fe200078f08ff */
[----:B------:R-:W-:Y:S01]  /*11d0*/  IMAD.IADD R12, R5, 0x1, -R4 ;  /* 0x00000001050c7824 */ /* 0x000fe200078e0a04 */
[----:B------:R-:W-:Y:S01]  /*11e0*/  SHF.R.S32.HI R4, RZ, 0x3, R17 ;  /* 0x00000003ff047819 */ /* 0x000fe20000011411 */
[----:B------:R-:W-:Y:S01]  /*11f0*/  IMAD.IADD R15, R2, 0x1, -R3 ;  /* 0x00000001020f7824 */ /* 0x000fe200078e0a03 */
[----:B------:R-:W-:-:S02]  /*1200*/  LOP3.LUT R2, R10, 0x7fffffe, RZ, 0xc0, !PT ;  /* 0x07fffffe0a027812 */ /* 0x000fc400078ec0ff */
[----:B------:R-:W-:Y:S02]  /*1210*/  SHF.R.S32.HI R3, RZ, 0x1f, R0 ;  /* 0x0000001fff037819 */ /* 0x000fe40000011400 */
[----:B------:R-:W-:Y:S01]  /*1220*/  LOP3.LUT R5, R6, 0xfffffffc, RZ, 0xc0, !PT ;  /* 0xfffffffc06057812 */ /* 0x000fe200078ec0ff */
[----:B------:R-:W-:Y:S01]  /*1230*/  IMAD.IADD R13, R0, 0x1, -R2 ;  /* 0x00000001000d7824 */ /* 0x000fe200078e0a02 */
[----:B------:R-:W-:Y:S01]  /*1240*/  LEA.HI R16, R3, R0, RZ, 0x3 ;  /* 0x0000000003107211 */ /* 0x000fe200078f18ff */
[----:B------:R-:W-:Y:S01]  /*1250*/  IMAD.SHL.U32 R0, R4, 0x40, RZ ;  /* 0x0000004004007824 */ /* 0x000fe200078e00ff */
[----:B------:R-:W-:Y:S01]  /*1260*/  LEA.HI R8, R8, R11, RZ, 0x5 ;  /* 0x0000000b08087211 */ /* 0x000fe200078f28ff */
[----:B------:R-:W-:Y:S01]  /*1270*/  IMAD.IADD R18, R11, 0x1, -R5 ;  /* 0x000000010b127824 */ /* 0x000fe200078e0a05 */
[----:B------:R-:W-:Y:S02]  /*1280*/  SHF.R.S32.HI R14, RZ, 0x2, R6 ;  /* 0x00000002ff0e7819 */ /* 0x000fe40000011406 */
[----:B------:R-:W-:Y:S01]  /*1290*/  LOP3.LUT R2, R8, 0xffffffe0, RZ, 0xc0, !PT ;  /* 0xffffffe008027812 */ /* 0x000fe200078ec0ff */
[----:B------:R-:W-:Y:S01]  /*12a0*/  IMAD.SHL.U32 R22, R18, 0x8, RZ ;  /* 0x0000000812167824 */ /* 0x000fe200078e00ff */
[----:B------:R-:W-:-:S02]  /*12b0*/  LOP3.LUT R0, R0, 0xc0, RZ, 0xc0, !PT ;  /* 0x000000c000007812 */ /* 0x000fc400078ec0ff */
[----:B------:R-:W-:Y:S01]  /*12c0*/  LEA.HI R5, R6, R14, RZ, 0x1 ;  /* 0x0000000e06057211 */ /* 0x000fe200078f08ff */
[----:B------:R-:W-:Y:S01]  /*12d0*/  IMAD.IADD R21, R11, 0x1, -R2 ;  /* 0x000000010b157824 */ /* 0x000fe200078e0a02 */
[----:B------:R-:W-:Y:S02]  /*12e0*/  SHF.R.U32.HI R4, RZ, 0x3, R0 ;  /* 0x00000003ff047819 */ /* 0x000fe40000011600 */
[----:B------:R-:W-:Y:S02]  /*12f0*/  LOP3.LUT R3, R0, 0x18, R22, 0xf8, !PT ;  /* 0x0000001800037812 */ /* 0x000fe400078ef816 */
[--C-:B------:R-:W-:Y:S02]  /*1300*/  SHF.R.S32.HI R9, RZ, 0x5, R8.reuse ;  /* 0x00000005ff097819 */ /* 0x100fe40000011408 */
[----:B------:R-:W-:Y:S02]  /*1310*/  SHF.R.S32.HI R0, RZ, 0x1f, R8 ;  /* 0x0000001fff007819 */ /* 0x000fe40000011408 */
[----:B------:R-:W-:-:S02]  /*1320*/  LOP3.LUT R2, R5, 0x7fffffe, RZ, 0xc0, !PT ;  /* 0x07fffffe05027812 */ /* 0x000fc400078ec0ff */
[----:B------:R-:W-:Y:S02]  /*1330*/  LEA.HI R0, R0, R9, RZ, 0x2 ;  /* 0x0000000900007211 */ /* 0x000fe400078f10ff */
[----:B------:R-:W-:Y:S01]  /*1340*/  LOP3.LUT R5, R3, R4, RZ, 0x3c, !PT ;  /* 0x0000000403057212 */ /* 0x000fe200078e3cff */
[----:B------:R-:W-:Y:S01]  /*1350*/  IMAD.IADD R2, R14, 0x1, -R2 ;  /* 0x000000010e027824 */ /* 0x000fe200078e0a02 */
[----:B------:R-:W-:Y:S02]  /*1360*/  SHF.R.S32.HI R4, RZ, 0x1f, R6 ;  /* 0x0000001fff047819 */ /* 0x000fe40000011406 */
[----:B------:R-:W-:Y:S02]  /*1370*/  SHF.R.S32.HI R8, RZ, 0x1f, R21 ;  /* 0x0000001fff087819 */ /* 0x000fe40000011415 */
[----:B------:R-:W-:Y:S01]  /*1380*/  LOP3.LUT R3, R0, 0xffffffc, RZ, 0xc0, !PT ;  /* 0x0ffffffc00037812 */ /* 0x000fe200078ec0ff */
[----:B------:R-:W-:Y:S01]  /*1390*/  IMAD R0, R9, 0x8, R2 ;  /* 0x0000000809007824 */ /* 0x000fe200078e0202 */
[----:B------:R-:W-:-:S02]  /*13a0*/  LEA.HI R2, R4, R14, RZ, 0x3 ;  /* 0x0000000e04027211 */ /* 0x000fc400078f18ff */
[----:B------:R-:W-:Y:S01]  /*13b0*/  LEA.HI R11, R8, R21, RZ, 0x2 ;  /* 0x00000015080b7211 */ /* 0x000fe200078f10ff */
[C---:B------:R-:W-:Y:S01]  /*13c0*/  IMAD.IADD R4, R9.reuse, 0x1, -R3 ;  /* 0x0000000109047824 */ /* 0x040fe200078e0a03 */
[----:B------:R-:W-:Y:S01]  /*13d0*/  LOP3.LUT R2, R2, 0xfffffff8, RZ, 0xc0, !PT ;  /* 0xfffffff802027812 */ /* 0x000fe200078ec0ff */
[----:B------:R-:W-:Y:S01]  /*13e0*/  IMAD.U32 R5, R0, 0x20, R5 ;  /* 0x0000002000057824 */ /* 0x000fe200078e0005 */
[----:B------:R-:W-:Y:S01]  /*13f0*/  SHF.R.S32.HI R3, RZ, 0x2, R11 ;  /* 0x00000002ff037819 */ /* 0x000fe2000001140b */
[----:B------:R-:W-:Y:S01]  /*1400*/  IMAD.SHL.U32 R9, R9, 0x200, RZ ;  /* 0x0000020009097824 */ /* 0x000fe200078e00ff */
[----:B------:R-:W-:Y:S01]  /*1410*/  LEA.HI R0, R18, R18, RZ, 0x1 ;  /* 0x0000001212007211 */ /* 0x000fe200078f08ff */
[----:B------:R-:W-:Y:S01]  /*1420*/  IMAD.IADD R6, R14, 0x1, -R2 ;  /* 0x000000010e067824 */ /* 0x000fe200078e0a02 */
[----:B------:R-:W-:Y:S01]  /*1430*/  SHF.R.S32.HI R8, RZ, 0x1, R10 ;  /* 0x00000001ff087819 */ /* 0x000fe2000001140a */
[----:B------:R-:W-:Y:S01]  /*1440*/  IMAD R19, R4, 0x10, R3 ;  /* 0x0000001004137824 */ /* 0x000fe200078e0203 */
[C---:B------:R-:W-:Y:S01]  /*1450*/  LOP3.LUT R2, R0.reuse, 0x1ffffffe, RZ, 0xc0, !PT ;  /* 0x1ffffffe00027812 */ /* 0x040fe200078ec0ff */
[----:B------:R-:W-:Y:S01]  /*1460*/  IMAD.SHL.U32 R0, R0, 0x20, RZ ;  /* 0x0000002000007824 */ /* 0x000fe200078e00ff */
[----:B------:R-:W-:Y:S01]  /*1470*/  SHF.R.S32.HI R3, RZ, 0x1, R7 ;  /* 0x00000001ff037819 */ /* 0x000fe20000011407 */
[----:B------:R1:W-:Y:S01]  /*1480*/  STL [R1+0x5c], R5 ;  /* 0x00005c0501007387 */ /* 0x0003e20000100800 */
[----:B------:R-:W-:Y:S01]  /*1490*/  LEA.HI R7, R6, R6, RZ, 0x1 ;  /* 0x0000000606077211 */ /* 0x000fe200078f08ff */
[----:B------:R-:W-:Y:S01]  /*14a0*/  IMAD.IADD R4, R18, 0x1, -R2 ;  /* 0x0000000112047824 */ /* 0x000fe200078e0a02 */
[----:B------:R-:W-:Y:S01]  /*14b0*/  LOP3.LUT R0, R0, 0xffffffc0, RZ, 0xc0, !PT ;  /* 0xffffffc000007812 */ /* 0x000fe200078ec0ff */
[C---:B------:R-:W-:Y:S01]  /*14c0*/  IMAD.SHL.U32 R2, R3.reuse, 0x40, RZ ;  /* 0x0000004003027824 */ /* 0x040fe200078e00ff */
[----:B------:R-:W-:Y:S01]  /*14d0*/  SHF.R.S32.HI R10, RZ, 0x1f, R10 ;  /* 0x0000001fff0a7819 */ /* 0x000fe2000001140a */
[----:B------:R-:W-:Y:S01]  /*14e0*/  STL [R1+0x64], R19 ;  /* 0x0000641301007387 */ /* 0x000fe20000100800 */
[----:B------:R-:W-:Y:S01]  /*14f0*/  LOP3.LUT P2, RZ, R3, 0x2, RZ, 0xc0, !PT ;  /* 0x0000000203ff7812 */ /* 0x000fe2000784c0ff */
[----:B------:R-:W-:Y:S01]  /*1500*/  IMAD R14, R4, 0x8, R0 ;  /* 0x00000008040e7824 */ /* 0x000fe200078e0200 */
[----:B------:R-:W-:-:S02]  /*1510*/  LEA.HI R3, R10, R8, RZ, 0x2 ;  /* 0x000000080a037211 */ /* 0x000fc400078f10ff */
[----:B------:R-:W-:Y:S02]  /*1520*/  LOP3.LUT R0, R2, 0xc0, RZ, 0xc0, !PT ;  /* 0x000000c002007812 */ /* 0x000fe400078ec0ff */
[----:B------:R-:W-:Y:S01]  /*1530*/  LOP3.LUT R2, R3, 0xfffffffc, RZ, 0xc0, !PT ;  /* 0xfffffffc03027812 */ /* 0x000fe200078ec0ff */
[----:B------:R-:W-:Y:S01]  /*1540*/  IMAD R3, R18, 0x2, R9 ;  /* 0x0000000212037824 */ /* 0x000fe200078e0209 */
[----:B------:R-:W-:Y:S02]  /*1550*/  SHF.R.U32.HI R4, RZ, 0x3, R0 ;  /* 0x00000003ff047819 */ /* 0x000fe40000011600 */
[----:B------:R-:W-:Y:S01]  /*1560*/  IADD3 R20, R22, 0x20, RZ ;  /* 0x0000002016147810 */ /* 0x000fe20007ffe0ff */
[----:B------:R-:W-:Y:S01]  /*1570*/  IMAD.IADD R2, R8, 0x1, -R2 ;  /* 0x0000000108027824 */ /* 0x000fe200078e0a02 */
[----:B------:R-:W-:Y:S01]  /*1580*/  SHF.R.S32.HI R23, RZ, 0x1f, R22 ;  /* 0x0000001fff177819 */ /* 0x000fe20000011416 */
[----:B------:R-:W-:-:S03]  /*1590*/  IMAD R8, R12, 0x8, R15 ;  /* 0x000000080c087824 */ /* 0x000fc600078e020f */
[C---:B------:R-:W-:Y:S01]  /*15a0*/  LOP3.LUT P3, RZ, R2.reuse, 0x2, RZ, 0xc0, !PT ;  /* 0x0000000202ff7812 */ /* 0x040fe2000786c0ff */
[----:B------:R-:W-:Y:S01]  /*15b0*/  IMAD.SHL.U32 R2, R2, 0x40, RZ ;  /* 0x0000004002027824 */ /* 0x000fe200078e00ff */
[----:B-1----:R-:W-:-:S04]  /*15c0*/  LOP3.LUT R5, R7, 0x3fffffe, RZ, 0xc0, !PT ;  /* 0x03fffffe07057812 */ /* 0x002fc800078ec0ff */
[----:B------:R-:W-:Y:S01]  /*15d0*/  LOP3.LUT R2, R2, 0xc0, RZ, 0xc0, !PT ;  /* 0x000000c002027812 */ /* 0x000fe200078ec0ff */
[----:B------:R-:W-:Y:S01]  /*15e0*/  IMAD.IADD R6, R6, 0x1, -R5 ;  /* 0x0000000106067824 */ /* 0x000fe200078e0a05 */
[----:B------:R-:W-:Y:S02]  /*15f0*/  LOP3.LUT R5, R0, 0x8, R17, 0xf8, !PT ;  /* 0x0000000800057812 */ /* 0x000fe400078ef811 */
[----:B------:R-:W-:Y:S01]  /*1600*/  SHF.R.S32.HI R0, RZ, 0x1, R7 ;  /* 0x00000001ff007819 */ /* 0x000fe20000011407 */
[----:B------:R-:W-:Y:S01]  /*1610*/  IMAD R6, R6, 0x20, R3 ;  /* 0x0000002006067824 */ /* 0x000fe200078e0203 */
[----:B------:R-:W-:Y:S01]  /*1620*/  LOP3.LUT R10, R5, R4, RZ, 0x3c, !PT ;  /* 0x00000004050a7212 */ /* 0x000fe200078e3cff */
[----:B------:R-:W-:Y:S01]  /*1630*/  IMAD.SHL.U32 R5, R16, 0x20, RZ ;  /* 0x0000002010057824 */ /* 0x000fe200078e00ff */
[C---:B------:R-:W-:Y:S01]  /*1640*/  LOP3.LUT P0, RZ, R0.reuse, 0x2, RZ, 0xc0, !PT ;  /* 0x0000000200ff7812 */ /* 0x040fe2000780c0ff */
[C---:B------:R-:W-:Y:S01]  /*1650*/  IMAD.SHL.U32 R3, R0.reuse, 0x40, RZ ;  /* 0x0000004000037824 */ /* 0x040fe200078e00ff */
[----:B------:R-:W-:Y:S01]  /*1660*/  LOP3.LUT R4, R0, 0x1, RZ, 0xc0, !PT ;  /* 0x0000000100047812 */ /* 0x000fe200078ec0ff */
[----:B------:R-:W-:Y:S01]  /*1670*/  IMAD.SHL.U32 R7, R12, 0x8, RZ ;  /* 0x000000080c077824 */ /* 0x000fe200078e00ff */
[----:B------:R-:W-:-:S02]  /*1680*/  LOP3.LUT R0, R5, 0xffffff00, RZ, 0xc0, !PT ;  /* 0xffffff0005007812 */ /* 0x000fc400078ec0ff */
[----:B------:R-:W-:Y:S02]  /*1690*/  LOP3.LUT R3, R3, 0xc0, RZ, 0xc0, !PT ;  /* 0x000000c003037812 */ /* 0x000fe400078ec0ff */
[----:B------:R-:W-:Y:S01]  /*16a0*/  ISETP.NE.U32.AND P1, PT, R4, 0x1, PT ;  /* 0x000000010400780c */ /* 0x000fe20003f25070 */
[----:B------:R-:W-:Y:S01]  /*16b0*/  IMAD.IADD R4, R0, 0x1, R9 ;  /* 0x0000000100047824 */ /* 0x000fe200078e0209 */
[----:B------:R-:W-:Y:S02]  /*16c0*/  LEA.HI R3, R3, R3, RZ, 0x1d ;  /* 0x0000000303037211 */ /* 0x000fe400078fe8ff */
[----:B------:R-:W-:-:S03]  /*16d0*/  SHF.R.U32.HI R5, RZ, 0x3, R2 ;  /* 0x00000003ff057819 */ /* 0x000fc60000011602 */
[----:B------:R-:W-:Y:S01]  /*16e0*/  IMAD.IADD R3, R3, 0x1, R6 ;  /* 0x0000000103037824 */ /* 0x000fe200078e0206 */
[----:B------:R-:W-:Y:S01]  /*16f0*/  LOP3.LUT R6, R2, 0x8, R7, 0xf8, !PT ;  /* 0x0000000802067812 */ /* 0x000fe200078ef807 */
[----:B------:R-:W-:Y:S01]  /*1700*/  IMAD R2, R13, 0x20, R4 ;  /* 0x000000200d027824 */ /* 0x000fe200078e0204 */
[----:B------:R-:W-:Y:S01]  /*1710*/  LOP3.LUT R4, R11, 0x7ffffffc, RZ, 0xc0, !PT ;  /* 0x7ffffffc0b047812 */ /* 0x000fe200078ec0ff */
[----:B------:R-:W-:Y:S01]  /*1720*/  IMAD.SHL.U32 R18, R3, 0x2, RZ ;  /* 0x0000000203127824 */ /* 0x000fe200078e00ff */
[----:B------:R-:W-:Y:S01]  /*1730*/  LOP3.LUT R3, R6, R5, RZ, 0x3c, !PT ;  /* 0x0000000506037212 */ /* 0x000fe200078e3cff */
[----:B------:R-:W-:Y:S02]  /*1740*/  IMAD R7, R13, 0x20, R0 ;  /* 0x000000200d077824 */ /* 0x000fe400078e0200 */
[----:B------:R-:W-:Y:S01]  /*1750*/  IMAD.IADD R4, R21, 0x1, -R4 ;  /* 0x0000000115047824 */ /* 0x000fe200078e0a04 */
[C---:B------:R-:W-:Y:S01]  /*1760*/  IADD3 R5, R18.reuse, 0x80, RZ ;  /* 0x0000008012057810 */ /* 0x040fe20007ffe0ff */
[----:B------:R-:W-:Y:S01]  /*1770*/  IMAD.MOV.U32 R6, RZ, RZ, 0x20 ;  /* 0x00000020ff067424 */ /* 0x000fe200078e00ff */
[----:B------:R-:W-:Y:S01]  /*1780*/  IADD3 R17, R18, 0x70, RZ ;  /* 0x0000007012117810 */ /* 0x000fe20007ffe0ff */
[----:B------:R-:W-:Y:S01]  /*1790*/  IMAD.SHL.U32 R236, R4, 0x2, RZ ;  /* 0x0000000204ec7824 */ /* 0x000fe200078e00ff */
[----:B------:R-:W-:Y:S01]  /*17a0*/  @P1 IADD3 R17, R5, 0x10, RZ ;  /* 0x0000001005111810 */ /* 0x000fe20007ffe0ff */
[----:B------:R-:W-:Y:S01]  /*17b0*/  STL [R1+0x44], R18 ;  /* 0x0000441201007387 */ /* 0x000fe20000100800 */
[----:B------:R-:W-:Y:S01]  /*17c0*/  IADD3 R5, R22, 0x40, RZ ;  /* 0x0000004016057810 */ /* 0x000fe20007ffe0ff */
[C---:B------:R-:W-:Y:S01]  /*17d0*/  IMAD.IADD R2, R3.reuse, 0x1, R2 ;  /* 0x0000000103027824 */ /* 0x040fe200078e0202 */
[----:B------:R-:W-:Y:S01]  /*17e0*/  IADD3 R16, R236, 0x10, RZ ;  /* 0x00000010ec107810 */ /* 0x000fe20007ffe0ff */
[----:B------:R-:W-:Y:S01]  /*17f0*/  IMAD.U32 R0, R8, 0x20, R10 ;  /* 0x0000002008007824 */ /* 0x000fe200078e000a */
[----:B------:R-:W-:Y:S01]  /*1800*/  STL [R1+0x48], R17 ;  /* 0x0000481101007387 */ /* 0x000fe20000100800 */
[----:B------:R-:W-:Y:S01]  /*1810*/  IMAD.IADD R3, R3, 0x1, R7 ;  /* 0x0000000103037824 */ /* 0x000fe200078e0207 */
[----:B------:R-:W-:-:S02]  /*1820*/  SHF.R.S32.HI R7, RZ, 0x1f, R20 ;  /* 0x0000001fff077819 */ /* 0x000fc40000011414 */
[----:B------:R-:W-:Y:S01]  /*1830*/  STL [R1+0x1c], R20 ;  /* 0x00001c1401007387 */ /* 0x000fe20000100800 */
[----:B------:R-:W-:Y:S02]  /*1840*/  SHF.R.S32.HI R4, RZ, 0x1f, R5 ;  /* 0x0000001fff047819 */ /* 0x000fe40000011405 */
[C---:B------:R-:W-:Y:S01]  /*1850*/  IADD3 R10, R236.reuse, 0x40, RZ ;  /* 0x00000040ec0a7810 */ /* 0x040fe20007ffe0ff */
[----:B------:R1:W-:Y:S01]  /*1860*/  STL [R1+0x38], R5 ;  /* 0x0000380501007387 */ /* 0x0003e20000100800 */
[----:B------:R-:W-:Y:S02]  /*1870*/  IADD3 R8, R236, 0x50, RZ ;  /* 0x00000050ec087810 */ /* 0x000fe40007ffe0ff */
[----:B------:R-:W-:Y:S01]  /*1880*/  LEA R184, R0, 0x3c80, 0x1 ;  /* 0x00003c8000b87811 */ /* 0x000fe200078e08ff */
[----:B------:R-:W-:Y:S01]  /*1890*/  STL.64 [R1+0x30], R22 ;  /* 0x0000301601007387 */ /* 0x000fe20000100a00 */
[----:B------:R-:W-:Y:S02]  /*18a0*/  SHF.R.S32.HI R0, RZ, 0x1f, R10 ;  /* 0x0000001fff007819 */ /* 0x000fe4000001140a */
[----:B------:R-:W-:Y:S01]  /*18b0*/  SHF.R.S32.HI R0, RZ, 0x1f, R8 ;  /* 0x0000001fff007819 */ /* 0x000fe20000011408 */
[----:B------:R2:W-:Y:S01]  /*18c0*/  STL [R1+0x58], R7 ;  /* 0x0000580701007387 */ /* 0x0005e20000100800 */
[----:B------:R-:W-:-:S02]  /*18d0*/  IADD3 R13, R236, 0x28, RZ ;  /* 0x00000028ec0d7810 */ /* 0x000fc40007ffe0ff */
[----:B------:R-:W-:Y:S01]  /*18e0*/  IADD3 R11, R236, 0x38, RZ ;  /* 0x00000038ec0b7810 */ /* 0x000fe20007ffe0ff */
[----:B------:R3:W-:Y:S01]  /*18f0*/  STL [R1+0x54], R4 ;  /* 0x0000540401007387 */ /* 0x0007e20000100800 */
[----:B------:R-:W-:Y:S02]  /*1900*/  IADD3 R189, R184, 0x20, RZ ;  /* 0x00000020b8bd7810 */ /* 0x000fe40007ffe0ff */
[----:B------:R-:W-:Y:S02]  /*1910*/  LEA R187, R2, 0x6080, 0x1 ;  /* 0x0000608002bb7811 */ /* 0x000fe400078e08ff */
[----:B------:R-:W-:Y:S02]  /*1920*/  LEA R185, R3, 0x1880, 0x1 ;  /* 0x0000188003b97811 */ /* 0x000fe400078e08ff */
[C---:B------:R-:W-:Y:S02]  /*1930*/  IADD3 R15, R236.reuse, 0x18, RZ ;  /* 0x00000018ec0f7810 */ /* 0x040fe40007ffe0ff */
[----:B------:R-:W-:-:S02]  /*1940*/  IADD3 R12, R236, 0x30, RZ ;  /* 0x00000030ec0c7810 */ /* 0x000fc40007ffe0ff */
[----:B------:R-:W-:Y:S02]  /*1950*/  IADD3 R9, R236, 0x48, RZ ;  /* 0x00000048ec097810 */ /* 0x000fe40007ffe0ff */
[----:B-1----:R-:W-:Y:S02]  /*1960*/  SEL R5, R6, 0xffffffe0, !P0 ;  /* 0xffffffe006057807 */ /* 0x002fe40004000000 */
[----:B------:R-:W-:Y:S02]  /*1970*/  @P2 IADD3 R189, R184, -0x20, RZ ;  /* 0xffffffe0b8bd2810 */ /* 0x000fe40007ffe0ff */
[----:B------:R-:W-:Y:S01]  /*1980*/  SHF.R.S32.HI R15, RZ, 0x1f, R15 ;  /* 0x0000001fff0f7819 */ /* 0x000fe2000001140f */
[----:B------:R-:W-:Y:S01]  /*1990*/  IMAD.IADD R0, R18, 0x1, R5 ;  /* 0x0000000112007824 */ /* 0x000fe200078e0205 */
[----:B------:R-:W-:Y:S01]  /*19a0*/  SHF.R.S32.HI R12, RZ, 0x1f, R12 ;  /* 0x0000001fff0c7819 */ /* 0x000fe2000001140c */
[----:B--2---:R-:W-:Y:S01]  /*19b0*/  IMAD.IADD R7, R19, 0x1, R14 ;  /* 0x0000000113077824 */ /* 0x004fe200078e020e */
[----:B------:R-:W-:-:S02]  /*19c0*/  IADD3 R19, R236, 0x8, RZ ;  /* 0x00000008ec137810 */ /* 0x000fc40007ffe0ff */
[----:B------:R-:W-:Y:S02]  /*19d0*/  IADD3 R14, R236, 0x20, RZ ;  /* 0x00000020ec0e7810 */ /* 0x000fe40007ffe0ff */
[----:B------:R1:W-:Y:S01]  /*19e0*/  STL [R1+0x3c], R7 ;  /* 0x00003c0701007387 */ /* 0x0003e20000100800 */
[----:B---3--:R-:W-:Y:S02]  /*19f0*/  SHF.R.S32.HI R4, RZ, 0x1f, R236 ;  /* 0x0000001fff047819 */ /* 0x008fe400000114ec */
[----:B------:R-:W-:Y:S01]  /*1a00*/  SEL R4, R6, 0xffffffe0, !P3 ;  /* 0xffffffe006047807 */ /* 0x000fe20005800000 */
[----:B------:R2:W-:Y:S01]  /*1a10*/  STL [R1+0x50], R0 ;  /* 0x0000500001007387 */ /* 0x0005e20000100800 */
[----:B------:R-:W-:Y:S02]  /*1a20*/  SHF.R.S32.HI R6, RZ, 0x1f, R16 ;  /* 0x0000001fff067819 */ /* 0x000fe40000011410 */
[----:B------:R-:W-:Y:S01]  /*1a30*/  SHF.R.S32.HI R6, RZ, 0x1f, R13 ;  /* 0x0000001fff067819 */ /* 0x000fe2000001140d */
[----:B------:R-:W-:Y:S01]  /*1a40*/  IMAD.IADD R188, R187, 0x1, R4 ;  /* 0x00000001bbbc7824 */ /* 0x000fe200078e0204 */
[----:B------:R-:W-:Y:S01]  /*1a50*/  SHF.R.S32.HI R6, RZ, 0x1f, R11 ;  /* 0x0000001fff067819 */ /* 0x000fe2000001140b */
[----:B------:R-:W-:Y:S01]  /*1a60*/  IMAD.IADD R186, R4, 0x1, R185 ;  /* 0x0000000104ba7824 */ /* 0x000fe200078e02b9 */
[----:B------:R-:W-:-:S02]  /*1a70*/  SHF.R.S32.HI R19, RZ, 0x1f, R19 ;  /* 0x0000001fff137819 */ /* 0x000fc40000011413 */
[----:B------:R-:W-:Y:S02]  /*1a80*/  SHF.R.S32.HI R14, RZ, 0x1f, R14 ;  /* 0x0000001fff0e7819 */ /* 0x000fe4000001140e */
[----:B------:R-:W-:Y:S02]  /*1a90*/  SHF.R.S32.HI R9, RZ, 0x1f, R9 ;  /* 0x0000001fff097819 */ /* 0x000fe40000011409 */
[C---:B------:R-:W-:Y:S02]  /*1aa0*/  IADD3 R197, R189.reuse, 0x400, RZ ;  /* 0x00000400bdc57810 */ /* 0x040fe40007ffe0ff */
[C---:B------:R-:W-:Y:S02]  /*1ab0*/  IADD3 R196, R189.reuse, 0x800, RZ ;  /* 0x00000800bdc47810 */ /* 0x040fe40007ffe0ff */
[C---:B------:R-:W-:Y:S02]  /*1ac0*/  IADD3 R195, R189.reuse, 0xc00, RZ ;  /* 0x00000c00bdc37810 */ /* 0x040fe40007ffe0ff */
[----:B------:R-:W-:-:S02]  /*1ad0*/  IADD3 R194, R189, 0x1000, RZ ;  /* 0x00001000bdc27810 */ /* 0x000fc40007ffe0ff */
[----:B-1----:R-:W-:Y:S02]  /*1ae0*/  IADD3 R7, R236, 0x58, RZ ;  /* 0x00000058ec077810 */ /* 0x002fe40007ffe0ff */
[----:B------:R-:W-:Y:S01]  /*1af0*/  IADD3 R193, R189, 0x1400, RZ ;  /* 0x00001400bdc17810 */ /* 0x000fe20007ffe0ff */
[----:B--2---:R-:W-:Y:S01]  /*1b00*/  IMAD.IADD R0, R5, 0x1, R17 ;  /* 0x0000000105007824 */ /* 0x004fe200078e0211 */
[----:B------:R-:W-:Y:S02]  /*1b10*/  SHF.R.S32.HI R6, RZ, 0x1f, R7 ;  /* 0x0000001fff067819 */ /* 0x000fe40000011407 */
[C---:B------:R-:W-:Y:S02]  /*1b20*/  IADD3 R192, R189.reuse, 0x1800, RZ ;  /* 0x00001800bdc07810 */ /* 0x040fe40007ffe0ff */
[----:B------:R1:W-:Y:S01]  /*1b30*/  STL [R1+0x4c], R0 ;  /* 0x00004c0001007387 */ /* 0x0003e20000100800 */
[C---:B------:R-:W-:Y:S02]  /*1b40*/  IADD3 R191, R189.reuse, 0x1c00, RZ ;  /* 0x00001c00bdbf7810 */ /* 0x040fe40007ffe0ff */
[----:B------:R-:W-:-:S02]  /*1b50*/  IADD3 R190, R189, 0x2000, RZ ;  /* 0x00002000bdbe7810 */ /* 0x000fc40007ffe0ff */
.L_x_644:
[----:B------:R-:W2:Y:S04]  /*1b60*/  LDL R77, [R1+0x2c] ;  /* 0x00002c00014d7983 */ /* 0x000ea80000100800 */
[----:B------:R-:W3:Y:S01]  /*1b70*/  LDL R15, [R1+0x28] ;  /* 0x00002800010f7983 */ /* 0x000ee20000100800 */
[----:B------:R-:W-:-:S02]  /*1b80*/  ISETP.NE.U32.AND P0, PT, RZ, c[0x0][0x370], PT ;  /* 0x0000dc00ff007a0c */ /* 0x000fc40003f05070 */
[----:B------:R-:W-:Y:S02]  /*1b90*/  ISETP.NE.U32.AND P2, PT, RZ, c[0x0][0x360], PT ;  /* 0x0000d800ff007a0c */ /* 0x000fe40003f45070 */
[----:B------:R-:W-:Y:S02]  /*1ba0*/  ISETP.NE.AND.EX P1, PT, RZ, c[0x0][0x374], PT, P0 ;  /* 0x0000dd00ff007a0c */ /* 0x000fe40003f25300 */
[----:B------:R-:W-:Y:S02]  /*1bb0*/  ISETP.NE.AND.EX P0, PT, RZ, c[0x0][0x364], PT, P2 ;  /* 0x0000d900ff007a0c */ /* 0x000fe40003f05320 */
[----:B------:R-:W-:Y:S02]  /*1bc0*/  ISETP.NE.U32.AND P3, PT, RZ, c[0x0][0x348], PT ;  /* 0x0000d200ff007a0c */ /* 0x000fe40003f65070 */
[----:B------:R-:W-:Y:S02]  /*1bd0*/  ISETP.NE.U32.AND P4, PT, RZ, c[0x0][0x350], PT ;  /* 0x0000d400ff007a0c */ /* 0x000fe40003f85070 */
[----:B------:R-:W-:-:S02]  /*1be0*/  ISETP.NE.AND.EX P3, PT, RZ, c[0x0][0x34c], PT, P3 ;  /* 0x0000d300ff007a0c */ /* 0x000fc40003f65330 */
[----:B------:R-:W-:Y:S01]  /*1bf0*/  ISETP.NE.AND.EX P4, PT, RZ, c[0x0][0x354], PT, P4 ;  /* 0x0000d500ff007a0c */ /* 0x000fe20003f85340 */
[----:B------:R-:W-:Y:S01]  /*1c00*/  IMAD.MOV.U32 R14, RZ, RZ, 0x4 ;  /* 0x00000004ff0e7424 */ /* 0x000fe200078e00ff */
[----:B------:R-:W-:Y:S01]  /*1c10*/  CS2R R12, SRZ ;  /* 0x00000000000c7805 */ /* 0x000fe2000001ff00 */
[----:B------:R-:W-:Y:S02]  /*1c20*/  IMAD.MOV.U32 R4, RZ, RZ, RZ ;  /* 0x000000ffff047224 */ /* 0x000fe400078e00ff */
[----:B--2---:R-:W-:-:S04]  /*1c30*/  @P1 IMAD.WIDE R10, R77, R14, c[0x0][0x370] ;  /* 0x0000dc004d0a1625 */ /* 0x004fc800078e020e */
[CC--:B------:R-:W-:Y:S01]  /*1c40*/  @P0 IMAD.WIDE R8, R77.reuse, R14.reuse, c[0x0][0x360] ;  /* 0x0000d8004d080625 */ /* 0x0c0fe200078e020e */
[----:B------:R2:W5:Y:S03]  /*1c50*/  @P1 LDG.E R4, [R10.64] ;  /* 0x000000060a041981 */ /* 0x000566000c1e1900 */
[CC--:B------:R-:W-:Y:S01]  /*1c60*/  IMAD.WIDE R6, R77.reuse, R14.reuse, c[0x0][0x348] ;  /* 0x0000d2004d067625 */ /* 0x0c0fe200078e020e */
[----:B------:R2:W5:Y:S03]  /*1c70*/  @P0 LDG.E R226, [R8.64] ;  /* 0x0000000608e20981 */ /* 0x000566000c1e1900 */
[----:B------:R-:W-:Y:S01]  /*1c80*/  IMAD.WIDE R2, R77, R14, c[0x0][0x350] ;  /* 0x0000d4004d027625 */ /* 0x000fe200078e020e */
[----:B------:R2:W5:Y:S04]  /*1c90*/  @P3 LDG.E R13, [R6.64] ;  /* 0x00000006060d3981 */ /* 0x000568000c1e1900 */
[----:B------:R2:W5:Y:S01]  /*1ca0*/  @P4 LDG.E R12, [R2.64] ;  /* 0x00000006020c4981 */ /* 0x000562000c1e1900 */
[----:B---3--:R-:W-:-:S05]  /*1cb0*/  LOP3.LUT R76, R15, 0xffff, RZ, 0xc0, !PT ;  /* 0x0000ffff0f4c7812 */ /* 0x008fca00078ec0ff */
[----:B------:R2:W-:Y:S01]  /*1cc0*/  STL [R1+0x40], R76 ;  /* 0x0000404c01007387 */ /* 0x0005e20000100800 */
[----:B------:R-:W-:Y:S01]  /*1cd0*/  YIELD ;  /* 0x0000000000007946 */ /* 0x000fe20003800000 */
[----:B------:R-:W-:Y:S05]  /*1ce0*/  @P0 BRA `(.L_x_475) ;  /* 0x0000005000000947 */ /* 0x000fea0003800000 */
[----:B-----5:R-:W-:Y:S01]  /*1cf0*/  MOV R226, c[0x0][0x168] ;  /* 0x00005a0000e27a02 */ /* 0x020fe20000000f00 */
[----:B------:R-:W-:Y:S05]  /*1d00*/  @!P3 BRA `(.L_x_475) ;  /* 0x000000300000b947 */ /* 0x000fea0003800000 */
[----:B------:R-:W3:Y:S04]  /*1d10*/  LDG.E R5, [R6.64] ;  /* 0x0000000606057981 */ /* 0x000ee8000c1e1900 */
[----:B-1----:R-:W3:Y:S02]  /*1d20*/  LDG.E R0, [R6.64+0x4] ;  /* 0x0000040606007981 */ /* 0x002ee4000c1e1900 */
[----:B---3--:R-:W-:Y:S02]  /*1d30*/  IADD3 R226, -R5, R0, RZ ;  /* 0x0000000005e27210 */ /* 0x008fe40007ffe1ff */
.L_x_475:
[----:B------:R-:W-:-:S04]  /*1d40*/  ISETP.NE.U32.AND P0, PT, RZ, c[0x0][0x368], PT ;  /* 0x0000da00ff007a0c */ /* 0x000fc80003f05070 */
[----:B------:R-:W-:-:S13]  /*1d50*/  ISETP.NE.AND.EX P0, PT, RZ, c[0x0][0x36c], PT, P0 ;  /* 0x0000db00ff007a0c */ /* 0x000fda0003f05300 */
[----:B------:R-:W-:Y:S05]  /*1d60*/  @!P0 BRA `(.L_x_476) ;  /* 0x0000003000008947 */ /* 0x000fea0003800000 */
[----:B--2---:R-:W-:-:S05]  /*1d70*/  IMAD.WIDE R2, R77, R14, c[0x0][0x368] ;  /* 0x0000da004d027625 */ /* 0x004fca00078e020e */
[----:B-1----:R1:W5:Y:S01]  /*1d80*/  LDG.E R0, [R2.64] ;  /* 0x0000000602007981 */ /* 0x002362000c1e1900 */
[----:B------:R-:W-:Y:S05]  /*1d90*/  BRA `(.L_x_477) ;  /* 0x0000005000007947 */ /* 0x000fea0003800000 */
.L_x_476:
[----:B-1----:R-:W-:Y:S01]  /*1da0*/  MOV R0, c[0x0][0x1d0] ;  /* 0x0000740000007a02 */ /* 0x002fe20000000f00 */
[----:B------:R-:W-:Y:S05]  /*1db0*/  @!P4 BRA `(.L_x_477) ;  /* 0x000000300000c947 */ /* 0x000fea0003800000 */
[----:B------:R-:W3:Y:S04]  /*1dc0*/  LDG.E R5, [R2.64] ;  /* 0x0000000602057981 */ /* 0x000ee8000c1e1900 */
[----:B------:R-:W3:Y:S02]  /*1dd0*/  LDG.E R0, [R2.64+0x4] ;  /* 0x0000040602007981 */ /* 0x000ee4000c1e1900 */
[----:B---3--:R-:W-:Y:S02]  /*1de0*/  IADD3 R0, -R5, R0, RZ ;  /* 0x0000000005007210 */ /* 0x008fe40007ffe1ff */
.L_x_477:
[----:B-12---:R-:W2:Y:S01]  /*1df0*/  LDL.LU R2, [R1+0x24] ;  /* 0x0000240001027983 */ /* 0x006ea20000300800 */
[----:B------:R-:W-:Y:S01]  /*1e00*/  IMAD.MOV.U32 R3, RZ, RZ, c[0x0][0x2c4] ;  /* 0x0000b100ff037624 */ /* 0x000fe200078e00ff */
[----:B------:R-:W-:Y:S01]  /*1e10*/  LOP3.LUT R198, R198, 0xfffff7ff, RZ, 0xc0, !PT ;  /* 0xfffff7ffc6c67812 */ /* 0x000fe200078ec0ff */
[----:B------:R-:W-:-:S02]  /*1e20*/  IMAD.MOV.U32 R6, RZ, RZ, c[0x0][0x32c] ;  /* 0x0000cb00ff067624 */ /* 0x000fc400078e00ff */
[--C-:B-----5:R-:W-:Y:S01]  /*1e30*/  IMAD.IADD R227, R0, 0x1, -R4.reuse ;  /* 0x0000000100e37824 */ /* 0x120fe200078e0a04 */
[----:B------:R-:W-:Y:S01]  /*1e40*/  ISETP.NE.AND P5, PT, R3, 0x1, PT ;  /* 0x000000010300780c */ /* 0x000fe20003fa5270 */
[----:B------:R-:W-:Y:S01]  /*1e50*/  IMAD.IADD R12, R12, 0x1, R4 ;  /* 0x000000010c0c7824 */ /* 0x000fe200078e0204 */
[----:B------:R-:W-:-:S11]  /*1e60*/  ISETP.GE.AND P1, PT, R6, 0x1, PT ;  /* 0x000000010600780c */ /* 0x000fd60003f26270 */
[----:B------:R-:W-:-:S04]  /*1e70*/  @P5 LOP3.LUT R198, R198, 0x800, RZ, 0xfc, !PT ;  /* 0x00000800c6c65812 */ /* 0x000fc800078efcff */
[----:B------:R-:W-:-:S04]  /*1e80*/  LOP3.LUT R198, R198, 0xfffffbff, RZ, 0xc0, !PT ;  /* 0xfffffbffc6c67812 */ /* 0x000fc800078ec0ff */
[----:B------:R-:W-:Y:S01]  /*1e90*/  @P1 LOP3.LUT R198, R198, 0x400, RZ, 0xfc, !PT ;  /* 0x00000400c6c61812 */ /* 0x000fe200078efcff */
[----:B--2---:R-:W-:-:S05]  /*1ea0*/  IMAD.SHL.U32 R20, R2, 0x80, RZ ;  /* 0x0000008002147824 */ /* 0x004fca00078e00ff */
[----:B------:R1:W-:Y:S01]  /*1eb0*/  STL [R1+0x18], R20 ;  /* 0x0000181401007387 */ /* 0x0003e20000100800 */
[----:B------:R-:W-:-:S05]  /*1ec0*/  IADD3 R2, R20, 0x7f, RZ ;  /* 0x0000007f14027810 */ /* 0x000fca0007ffe0ff */
[----:B------:R-:W-:-:S04]  /*1ed0*/  @P5 IMAD.HI.U32 R3, R2, c[0x0][0x2c8], RZ ;  /* 0x0000b20002035a27 */ /* 0x000fc800078e00ff */
[----:B------:R-:W-:Y:S01]  /*1ee0*/  IMAD.MOV.U32 R0, RZ, RZ, R2 ;  /* 0x000000ffff007224 */ /* 0x000fe200078e0002 */
[----:B------:R-:W-:Y:S02]  /*1ef0*/  IADD3 R2, R227, 0x1, -R226 ;  /* 0x00000001e3027810 */ /* 0x000fe40007ffe8e2 */
[----:B------:R-:W-:-:S05]  /*1f00*/  @P5 SHF.R.U32.HI R0, RZ, c[0x0][0x2cc], R3 ;  /* 0x0000b300ff005a19 */ /* 0x000fca0000011603 */
[----:B------:R-:W-:-:S05]  /*1f10*/  IMAD.IADD R0, R2, 0x1, R0 ;  /* 0x0000000102007824 */ /* 0x000fca00078e0200 */
[----:B------:R-:W-:Y:S01]  /*1f20*/  IADD3 R3, R0, c[0x0][0x328], RZ ;  /* 0x0000ca0000037a10 */ /* 0x000fe20007ffe0ff */
[----:B------:R-:W-:Y:S05]  /*1f30*/  @!P1 BRA `(.L_x_478) ;  /* 0x0000010000009947 */ /* 0x000fea0003800000 */
[C---:B------:R-:W-:Y:S01]  /*1f40*/  ISETP.GT.AND P0, PT, R0.reuse, RZ, PT ;  /* 0x000000ff0000720c */ /* 0x040fe20003f04270 */
[----:B------:R-:W-:Y:S01]  /*1f50*/  BSSY B0, `(.L_x_479) ;  /* 0x000000c000007945 */ /* 0x000fe20003800000 */
[----:B------:R-:W-:-:S11]  /*1f60*/  IADD3 R2, R0, -0x1, RZ ;  /* 0xffffffff00027810 */ /* 0x000fd60007ffe0ff */
[----:B------:R-:W-:Y:S05]  /*1f70*/  @P0 BRA `(.L_x_480) ;  /* 0x0000006000000947 */ /* 0x000fea0003800000 */
[----:B------:R-:W-:Y:S01]  /*1f80*/  ISETP.NE.AND P0, PT, R6, 0x1, PT ;  /* 0x000000010600780c */ /* 0x000fe20003f05270 */
[----:B------:R-:W-:-:S12]  /*1f90*/  IMAD.MOV R0, RZ, RZ, -R0 ;  /* 0x000000ffff007224 */ /* 0x000fd800078e0a00 */
[----:B------:R-:W-:-:S05]  /*1fa0*/  @P0 IMAD.HI.U32 R2, R0, c[0x0][0x330], RZ ;  /* 0x0000cc0000020a27 */ /* 0x000fca00078e00ff */
[----:B------:R-:W-:-:S04]  /*1fb0*/  @P0 SHF.R.U32.HI R0, RZ, c[0x0][0x334], R2 ;  /* 0x0000cd00ff000a19 */ /* 0x000fc80000011602 */
[----:B------:R-:W-:Y:S01]  /*1fc0*/  LOP3.LUT R2, RZ, R0, RZ, 0x33, !PT ;  /* 0x00000000ff027212 */ /* 0x000fe200078e33ff */
[----:B------:R-:W-:Y:S05]  /*1fd0*/  BRA `(.L_x_481) ;  /* 0x0000003000007947 */ /* 0x000fea0003800000 */
.L_x_480:
[----:B------:R-:W-:-:S13]  /*1fe0*/  ISETP.NE.AND P0, PT, R6, 0x1, PT ;  /* 0x000000010600780c */ /* 0x000fda0003f05270 */
[----:B------:R-:W-:-:S05]  /*1ff0*/  @P0 IMAD.HI.U32 R0, R2, c[0x0][0x330], RZ ;  /* 0x0000cc0002000a27 */ /* 0x000fca00078e00ff */
[----:B------:R-:W-:Y:S02]  /*2000*/  @P0 SHF.R.U32.HI R2, RZ, c[0x0][0x334], R0 ;  /* 0x0000cd00ff020a19 */ /* 0x000fe40000011600 */
.L_x_481:
[----:B------:R-:W-:Y:S05]  /*2010*/  BSYNC B0 ;  /* 0x0000000000007941 */ /* 0x000fea0003800000 */
.L_x_479:
[----:B------:R-:W-:-:S05]  /*2020*/  IMAD R2, R2, R6, c[0x0][0x32c] ;  /* 0x0000cb0002027624 */ /* 0x000fca00078e0206 */
[----:B------:R-:W-:-:S04]  /*2030*/  IMNMX R3, R3, R2, PT ;  /* 0x0000000203037217 */ /* 0x000fc80003800200 */
.L_x_478:
[----:B------:R-:W-:Y:S01]  /*2040*/  IADD3 R3, R3, 0x2f, RZ ;  /* 0x0000002f03037810 */ /* 0x000fe20007ffe0ff */
[----:B------:R-:W-:Y:S01]  /*2050*/  @P5 IMAD.HI.U32 R4, R20, c[0x0][0x2c8], RZ ;  /* 0x0000b20014045a27 */ /* 0x000fe200078e00ff */
[----:B------:R-:W-:-:S03]  /*2060*/  IADD3 R2, R227, 0x2f, RZ ;  /* 0x0000002fe3027810 */ /* 0x000fc60007ffe0ff */
[----:B------:R-:W-:-:S04]  /*2070*/  IMAD.HI R5, R3, 0x2aaaaaab, RZ ;  /* 0x2aaaaaab03057827 */ /* 0x000fc800078e02ff */
[----:B------:R-:W-:-:S04]  /*2080*/  IMAD.HI R2, R2, 0x2aaaaaab, RZ ;  /* 0x2aaaaaab02027827 */ /* 0x000fc800078e02ff */
[----:B------:R-:W-:Y:S01]  /*2090*/  IMAD.MOV.U32 R0, RZ, RZ, R20 ;  /* 0x000000ffff007224 */ /* 0x000fe200078e0014 */
[----:B------:R-:W-:Y:S01]  /*20a0*/  @P5 SHF.R.U32.HI R0, RZ, c[0x0][0x2cc], R4 ;  /* 0x0000b300ff005a19 */ /* 0x000fe20000011604 */
[----:B------:R-:W-:Y:S01]  /*20b0*/  IMAD.IADD R240, R227, 0x1, -R226 ;  /* 0x00000001e3f07824 */ /* 0x000fe200078e0ae2 */
[----:B------:R-:W-:Y:S02]  /*20c0*/  SHF.R.U32.HI R4, RZ, 0x1f, R5 ;  /* 0x0000001fff047819 */ /* 0x000fe40000011605 */
[----:B------:R-:W-:Y:S01]  /*20d0*/  SHF.R.U32.HI R3, RZ, 0x1f, R2 ;  /* 0x0000001fff037819 */ /* 0x000fe20000011602 */
[----:B------:R-:W-:Y:S01]  /*20e0*/  IMAD.IADD R0, R240, 0x1, R0 ;  /* 0x00000001f0007824 */ /* 0x000fe200078e0200 */
[----:B------:R-:W-:Y:S02]  /*20f0*/  LEA.HI.SX32 R4, R5, R4, 0x1d ;  /* 0x0000000405047211 */ /* 0x000fe400078feaff */
[----:B------:R-:W-:Y:S02]  /*2100*/  LEA.HI.SX32 R3, R2, R3, 0x1d ;  /* 0x0000000302037211 */ /* 0x000fe400078feaff */
[----:B------:R-:W-:-:S02]  /*2110*/  IADD3 R2, R0, -c[0x0][0x324], RZ ;  /* 0x8000c90000027a10 */ /* 0x000fc40007ffe0ff */
[----:B------:R-:W-:Y:S01]  /*2120*/  IMNMX R10, R3, R4, PT ;  /* 0x00000004030a7217 */ /* 0x000fe20003800200 */
[----:B------:R-:W-:Y:S05]  /*2130*/  @!P1 BRA `(.L_x_482) ;  /* 0x000000f000009947 */ /* 0x000fea0003800000 */
[----:B------:R-:W-:Y:S01]  /*2140*/  ISETP.GT.AND P0, PT, R0, -0x1, PT ;  /* 0xffffffff0000780c */ /* 0x000fe20003f04270 */
[----:B------:R-:W-:-:S12]  /*2150*/  BSSY B0, `(.L_x_483) ;  /* 0x000000b000007945 */ /* 0x000fd80003800000 */
[----:B------:R-:W-:Y:S05]  /*2160*/  @P0 BRA `(.L_x_484) ;  /* 0x0000006000000947 */ /* 0x000fea0003800000 */
[----:B------:R-:W-:Y:S02]  /*2170*/  ISETP.NE.AND P0, PT, R6, 0x1, PT ;  /* 0x000000010600780c */ /* 0x000fe40003f05270 */
[----:B------:R-:W-:-:S11]  /*2180*/  LOP3.LUT R0, RZ, R0, RZ, 0x33, !PT ;  /* 0x00000000ff007212 */ /* 0x000fd600078e33ff */
[----:B------:R-:W-:-:S05]  /*2190*/  @P0 IMAD.HI.U32 R3, R0, c[0x0][0x330], RZ ;  /* 0x0000cc0000030a27 */ /* 0x000fca00078e00ff */
[----:B------:R-:W-:-:S04]  /*21a0*/  @P0 SHF.R.U32.HI R0, RZ, c[0x0][0x334], R3 ;  /* 0x0000cd00ff000a19 */ /* 0x000fc80000011603 */
[----:B------:R-:W-:Y:S01]  /*21b0*/  LOP3.LUT R0, RZ, R0, RZ, 0x33, !PT ;  /* 0x00000000ff007212 */ /* 0x000fe200078e33ff */
[----:B------:R-:W-:Y:S05]  /*21c0*/  BRA `(.L_x_485) ;  /* 0x0000003000007947 */ /* 0x000fea0003800000 */
.L_x_484:
[----:B------:R-:W-:-:S13]  /*21d0*/  ISETP.NE.AND P0, PT, R6, 0x1, PT ;  /* 0x000000010600780c */ /* 0x000fda0003f05270 */
[----:B------:R-:W-:-:S05]  /*21e0*/  @P0 IMAD.HI.U32 R3, R0, c[0x0][0x330], RZ ;  /* 0x0000cc0000030a27 */ /* 0x000fca00078e00ff */
[----:B------:R-:W-:Y:S02]  /*21f0*/  @P0 SHF.R.U32.HI R0, RZ, c[0x0][0x334], R3 ;  /* 0x0000cd00ff000a19 */ /* 0x000fe40000011603 */
.L_x_485:
[----:B------:R-:W-:Y:S05]  /*2200*/  BSYNC B0 ;  /* 0x0000000000007941 */ /* 0x000fea0003800000 */
.L_x_483:
[----:B------:R-:W-:-:S05]  /*2210*/  IMAD R0, R0, c[0x0][0x32c], RZ ;  /* 0x0000cb0000007a24 */ /* 0x000fca00078e02ff */
[----:B------:R-:W-:-:S05]  /*2220*/  IMNMX R2, R2, R0, !PT ;  /* 0x0000000002027217 */ /* 0x000fca0007800200 */
.L_x_482:
[----:B------:R-:W-:Y:S01]  /*2230*/  IMAD.HI R2, R2, 0x2aaaaaab, RZ ;  /* 0x2aaaaaab02027827 */ /* 0x000fe200078e02ff */
[C---:B------:R-:W-:Y:S01]  /*2240*/  LOP3.LUT R3, R15.reuse, 0xff000000, RZ, 0xc0, !PT ;  /* 0xff0000000f037812 */ /* 0x040fe200078ec0ff */
[----:B------:R-:W-:Y:S03]  /*2250*/  BSSY B0, `(.L_x_486) ;  /* 0x000002d000007945 */ /* 0x000fe60003800000 */
[----:B------:R-:W-:Y:S02]  /*2260*/  SHF.R.U32.HI R0, RZ, 0x1f, R2 ;  /* 0x0000001fff007819 */ /* 0x000fe40000011602 */
[----:B------:R-:W-:Y:S02]  /*2270*/  SHF.R.U32.HI R3, RZ, 0x8, R3 ;  /* 0x00000008ff037819 */ /* 0x000fe40000011603 */
[----:B------:R-:W-:Y:S02]  /*2280*/  LEA.HI.SX32 R2, R2, R0, 0x1d ;  /* 0x0000000002027211 */ /* 0x000fe400078feaff */
[----:B------:R-:W-:-:S02]  /*2290*/  LOP3.LUT R0, R15, 0xff0000, RZ, 0xc0, !PT ;  /* 0x00ff00000f007812 */ /* 0x000fc400078ec0ff */
[----:B------:R-:W-:Y:S01]  /*22a0*/  IMNMX R6, RZ, R2, !PT ;  /* 0x00000002ff067217 */ /* 0x000fe20007800200 */
[----:B------:R-:W-:Y:S01]  /*22b0*/  IMAD.MOV.U32 R2, RZ, RZ, RZ ;  /* 0x000000ffff027224 */ /* 0x000fe200078e00ff */
[----:B------:R-:W-:Y:S02]  /*22c0*/  LEA.HI R0, R0, R3, RZ, 0x10 ;  /* 0x0000000300007211 */ /* 0x000fe400078f80ff */
[----:B------:R-:W-:Y:S02]  /*22d0*/  ISETP.GT.AND P0, PT, R10, R6, PT ;  /* 0x000000060a00720c */ /* 0x000fe40003f04270 */
[----:B------:R-:W-:Y:S02]  /*22e0*/  LOP3.LUT R15, R0, 0xff, RZ, 0xc0, !PT ;  /* 0x000000ff000f7812 */ /* 0x000fe400078ec0ff */
[----:B------:R-:W-:-:S03]  /*22f0*/  SHF.R.U32.HI R5, RZ, 0x10, R0 ;  /* 0x00000010ff057819 */ /* 0x000fc60000011600 */
[----:B------:R2:W-:Y:S04]  /*2300*/  STL [R1+0x28], R15 ;  /* 0x0000280f01007387 */ /* 0x0005e80000100800 */
[----:B------:R2:W-:Y:S02]  /*2310*/  STL [R1+0x24], R5 ;  /* 0x0000240501007387 */ /* 0x0005e40000100800 */
[----:B------:R-:W-:Y:S05]  /*2320*/  @!P0 BRA `(.L_x_487) ;  /* 0x000001f000008947 */ /* 0x000fea0003800000 */
[----:B------:R-:W-:-:S04]  /*2330*/  ISETP.NE.AND P0, PT, R5, RZ, PT ;  /* 0x000000ff0500720c */ /* 0x000fc80003f05270 */
[----:B------:R-:W-:-:S04]  /*2340*/  SEL R0, R5, c[0x0][0x338], P0 ;  /* 0x0000ce0005007a07 */ /* 0x000fc80000000000 */
[----:B------:R-:W-:Y:S02]  /*2350*/  IABS R3, R0 ;  /* 0x0000000000037213 */ /* 0x000fe40000000000 */
[----:B------:R-:W-:Y:S02]  /*2360*/  IADD3 R7, R0, -0x1, R10 ;  /* 0xffffffff00077810 */ /* 0x000fe40007ffe00a */
[----:B------:R-:W3:Y:S03]  /*2370*/  I2F.RP R2, R3 ;  /* 0x0000000300027306 */ /* 0x000ee60000209400 */
[----:B------:R-:W-:-:S05]  /*2380*/  IMAD.IADD R7, R7, 0x1, -R6 ;  /* 0x0000000107077824 */ /* 0x000fca00078e0a06 */
[----:B------:R-:W-:Y:S01]  /*2390*/  IABS R11, R7 ;  /* 0x00000007000b7213 */ /* 0x000fe20000000000 */
[----:B---3--:R-:W3:Y:S02]  /*23a0*/  MUFU.RCP R2, R2 ;  /* 0x0000000200027308 */ /* 0x008ee40000001000 */
[----:B---3--:R-:W-:-:S06]  /*23b0*/  IADD3 R2, R2, 0xffffffe, RZ ;  /* 0x0ffffffe02027810 */ /* 0x008fcc0007ffe0ff */
[----:B--2---:R-:W2:Y:S02]  /*23c0*/  F2I.FTZ.U32.TRUNC.NTZ R5, R2 ;  /* 0x0000000200057305 */ /* 0x004ea4000021f000 */
[----:B--2---:R-:W-:-:S04]  /*23d0*/  IMAD.MOV R2, RZ, RZ, -R5 ;  /* 0x000000ffff027224 */ /* 0x004fc800078e0a05 */
        /* <DEDUP_REMOVED lines=20> */
.L_x_487:
[----:B------:R-:W-:Y:S05]  /*2520*/  BSYNC B0 ;  /* 0x0000000000007941 */ /* 0x000fea0003800000 */
.L_x_486:
[----:B------:R-:W-:Y:S01]  /*2530*/  IMAD R3, R15, R2, R6 ;  /* 0x000000020f037224 */ /* 0x000fe200078e0206 */
        /* <DEDUP_REMOVED lines=56> */
[----:B---3--:R-:W-:Y:S01]  /*28c0*/  ISETP.NE.U32.AND P0, PT, RZ, c[0x0][0x340], PT ;  /* 0x0000d000ff007a0c */ /* 0x008fe20003f05070 */
[----:B------:R-:W3:Y:S03]  /*28d0*/  LDL.64 R74, [R1+0x30] ;  /* 0x00003000014a7983 */ /* 0x000ee60000100a00 */
[----:B------:R-:W-:Y:S01]  /*28e0*/  ISETP.NE.AND.EX P0, PT, RZ, c[0x0][0x344], PT, P0 ;  /* 0x0000d100ff007a0c */ /* 0x000fe20003f05300 */
[----:B------:R-:W4:Y:S04]  /*28f0*/  LDL R21, [R1+0x1c] ;  /* 0x00001c0001157983 */ /* 0x000f280000100800 */
[----:B------:R-:W5:Y:S04]  /*2900*/  LDL R18, [R1+0x38] ;  /* 0x0000380001127983 */ /* 0x000f680000100800 */
[----:B--2---:R-:W2:Y:S04]  /*2910*/  S2R R5, SR_TID.X ;  /* 0x0000000000057919 */ /* 0x004ea80000002100 */
[----:B------:R-:W-:-:S05]  /*2920*/  @P0 IMAD.WIDE R2, R77, R14, c[0x0][0x340] ;  /* 0x0000d0004d020625 */ /* 0x000fca00078e020e */
[----:B------:R1:W5:Y:S01]  /*2930*/  @P0 LDG.E R16, [R2.64] ;  /* 0x0000000602100981 */ /* 0x000362000c1e1900 */
[----:B------:R-:W-:-:S05]  /*2940*/  SHF.R.S32.HI R0, RZ, 0x1f, R13 ;  /* 0x0000001fff007819 */ /* 0x000fca000001140d */
[----:B------:R-:W-:Y:S01]  /*2950*/  IMAD R0, R0, c[0x0][0x178], RZ ;  /* 0x00005e0000007a24 */ /* 0x000fe200078e02ff */
[--C-:B--2---:R-:W-:Y:S02]  /*2960*/  SHF.R.S32.HI R7, RZ, 0x1f, R5.reuse ;  /* 0x0000001fff077819 */ /* 0x104fe40000011405 */
[----:B------:R-:W-:Y:S02]  /*2970*/  SHF.R.S32.HI R19, RZ, 0x1f, R5 ;  /* 0x0000001fff137819 */ /* 0x000fe40000011405 */
[-C--:B------:R-:W-:Y:S02]  /*2980*/  LEA.HI R7, R7, R5.reuse, RZ, 0x2 ;  /* 0x0000000507077211 */ /* 0x080fe400078f10ff */
[----:B------:R-:W-:Y:S02]  /*2990*/  LEA.HI R19, R19, R5, RZ, 0x2 ;  /* 0x0000000513137211 */ /* 0x000fe400078f10ff */
[----:B------:R-:W-:Y:S01]  /*29a0*/  LOP3.LUT R7, R7, 0xfffffffc, RZ, 0xc0, !PT ;  /* 0xfffffffc07077812 */ /* 0x000fe200078ec0ff */
[C---:B------:R-:W-:Y:S01]  /*29b0*/  IMAD R0, R13.reuse, c[0x0][0x17c], R0 ;  /* 0x00005f000d007a24 */ /* 0x040fe200078e0200 */
[----:B------:R-:W-:Y:S01]  /*29c0*/  SHF.R.S32.HI R19, RZ, 0x2, R19 ;  /* 0x00000002ff137819 */ /* 0x000fe20000011413 */
[----:B-1----:R-:W-:-:S04]  /*29d0*/  IMAD.WIDE.U32 R2, R13, c[0x0][0x178], RZ ;  /* 0x00005e000d027a25 */ /* 0x002fc800078e00ff */
[----:B------:R-:W-:Y:S02]  /*29e0*/  IMAD.IADD R7, R5, 0x1, -R7 ;  /* 0x0000000105077824 */ /* 0x000fe400078e0a07 */
[----:B------:R-:W-:Y:S01]  /*29f0*/  IMAD.IADD R5, R3, 0x1, R0 ;  /* 0x0000000103057824 */ /* 0x000fe200078e0200 */
[----:B------:R-:W-:Y:S02]  /*2a00*/  SHF.R.S32.HI R14, RZ, 0x1f, R77 ;  /* 0x0000001fff0e7819 */ /* 0x000fe4000001144d */
[----:B------:R-:W-:Y:S01]  /*2a10*/  LEA R0, R7, R19, 0x5 ;  /* 0x0000001307007211 */ /* 0x000fe200078e28ff */
[----:B------:R-:W-:Y:S01]  /*2a20*/  IMAD.MOV.U32 R4, RZ, RZ, R2 ;  /* 0x000000ffff047224 */ /* 0x000fe200078e0002 */
[----:B------:R-:W-:Y:S02]  /*2a30*/  SEL R6, R14, RZ, !P3 ;  /* 0x000000ff0e067207 */ /* 0x000fe40005800000 */
[----:B------:R-:W-:Y:S01]  /*2a40*/  SHF.R.S32.HI R9, RZ, 0x1f, R12 ;  /* 0x0000001fff097819 */ /* 0x000fe2000001140c */
[----:B------:R-:W-:Y:S01]  /*2a50*/  IMAD.IADD R8, R20, 0x1, R0 ;  /* 0x0000000114087824 */ /* 0x000fe200078e0200 */
[----:B------:R-:W-:Y:S01]  /*2a60*/  IADD3 R2, P1, R19, R12, RZ ;  /* 0x0000000c13027210 */ /* 0x000fe20007f3e0ff */
[----:B------:R-:W-:Y:S01]  /*2a70*/  IMAD.WIDE.U32 R4, R76, c[0x0][0x1b8], R4 ;  /* 0x00006e004c047a25 */ /* 0x000fe200078e0004 */
[----:B------:R-:W-:-:S02]  /*2a80*/  SEL R3, R77, RZ, !P3 ;  /* 0x000000ff4d037207 */ /* 0x000fc40005800000 */
[----:B------:R-:W-:Y:S01]  /*2a90*/  LEA.HI.X.SX32 R9, R19, R9, 0x1, P1 ;  /* 0x0000000913097211 */ /* 0x000fe200008f0eff */
[----:B------:R-:W-:Y:S01]  /*2aa0*/  @P5 IMAD.HI.U32 R7, R8, c[0x0][0x2c8], RZ ;  /* 0x0000b20008075a27 */ /* 0x000fe200078e00ff */
[----:B------:R-:W-:-:S03]  /*2ab0*/  MOV R0, R8 ;  /* 0x0000000800007202 */ /* 0x000fc60000000f00 */
[----:B------:R-:W-:Y:S02]  /*2ac0*/  IMAD R5, R76, c[0x0][0x1bc], R5 ;  /* 0x00006f004c057a24 */ /* 0x000fe400078e0205 */
[----:B------:R-:W-:Y:S01]  /*2ad0*/  IMAD R6, R6, c[0x0][0x1c0], RZ ;  /* 0x0000700006067a24 */ /* 0x000fe200078e02ff */
[----:B------:R-:W-:Y:S01]  /*2ae0*/  @P5 SHF.R.U32.HI R0, RZ, c[0x0][0x2cc], R7 ;  /* 0x0000b300ff005a19 */ /* 0x000fe20000011607 */
[----:B------:R-:W-:-:S04]  /*2af0*/  IMAD.WIDE.U32 R4, R3, c[0x0][0x1c0], R4 ;  /* 0x0000700003047a25 */ /* 0x000fc800078e0004 */
[----:B------:R-:W-:Y:S02]  /*2b00*/  IMAD R12, R3, c[0x0][0x1c4], R6 ;  /* 0x00007100030c7a24 */ /* 0x000fe400078e0206 */
[C---:B------:R-:W-:Y:S02]  /*2b10*/  IMAD R13, R9.reuse, c[0x0][0x1e0], RZ ;  /* 0x00007800090d7a24 */ /* 0x040fe400078e02ff */
[----:B------:R-:W-:Y:S02]  /*2b20*/  IMAD R3, R9, c[0x0][0x208], RZ ;  /* 0x0000820009037a24 */ /* 0x000fe400078e02ff */
[C---:B------:R-:W-:Y:S02]  /*2b30*/  IMAD R13, R2.reuse, c[0x0][0x1e4], R13 ;  /* 0x00007900020d7a24 */ /* 0x040fe400078e020d */
[----:B------:R-:W-:Y:S02]  /*2b40*/  IMAD.MOV R9, RZ, RZ, -R0 ;  /* 0x000000ffff097224 */ /* 0x000fe400078e0a00 */
[----:B------:R-:W-:-:S02]  /*2b50*/  IMAD R15, R2, c[0x0][0x20c], R3 ;  /* 0x00008300020f7a24 */ /* 0x000fc400078e0203 */
[----:B------:R-:W-:Y:S02]  /*2b60*/  IMAD.IADD R3, R5, 0x1, R12 ;  /* 0x0000000105037824 */ /* 0x000fe400078e020c */
[----:B------:R-:W-:Y:S01]  /*2b70*/  IMAD R12, R9, c[0x0][0x2c4], R8 ;  /* 0x0000b100090c7a24 */ /* 0x000fe200078e0208 */
[----:B------:R-:W-:Y:S02]  /*2b80*/  LOP3.LUT R198, R198, 0xffffff7f, RZ, 0xc0, !PT ;  /* 0xffffff7fc6c67812 */ /* 0x000fe400078ec0ff */
[----:B------:R-:W-:Y:S01]  /*2b90*/  IADD3 R96, R200, -0x1, RZ ;  /* 0xffffffffc8607810 */ /* 0x000fe20007ffe0ff */
[----:B---3--:R-:W-:-:S04]  /*2ba0*/  IMAD.WIDE.U32 R6, R2, c[0x0][0x1e0], R74 ;  /* 0x0000780002067a25 */ /* 0x008fc800078e004a */
[----:B------:R-:W-:Y:S01]  /*2bb0*/  IMAD.WIDE.U32 R10, R2, c[0x0][0x208], R74 ;  /* 0x00008200020a7a25 */ /* 0x000fe200078e004a */
[----:B----4-:R-:W-:Y:S02]  /*2bc0*/  ISETP.GE.AND P3, PT, R21, c[0x0][0x1d4], PT ;  /* 0x0000750015007a0c */ /* 0x010fe40003f66270 */
[----:B------:R-:W-:Y:S02]  /*2bd0*/  SHF.R.S32.HI R2, RZ, 0x1f, R0 ;  /* 0x0000001fff027819 */ /* 0x000fe40000011400 */
[----:B------:R-:W-:Y:S02]  /*2be0*/  SEL R8, RZ, 0xffffffff, P3 ;  /* 0xffffffffff087807 */ /* 0x000fe40001800000 */
[----:B------:R-:W-:Y:S01]  /*2bf0*/  ISETP.GE.AND P2, PT, R74, c[0x0][0x1d4], PT ;  /* 0x000075004a007a0c */ /* 0x000fe20003f46270 */
[----:B------:R-:W-:Y:S01]  /*2c00*/  IMAD R5, R2, c[0x0][0x1b0], RZ ;  /* 0x00006c0002057a24 */ /* 0x000fe200078e02ff */
[----:B------:R-:W-:Y:S01]  /*2c10*/  MOV R2, R4 ;  /* 0x0000000400027202 */ /* 0x000fe20000000f00 */
[----:B------:R-:W-:Y:S01]  /*2c20*/  IMAD.SHL.U32 R8, R8, 0x2, RZ ;  /* 0x0000000208087824 */ /* 0x000fe200078e00ff */
[----:B------:R-:W-:Y:S01]  /*2c30*/  SEL R4, RZ, 0x1, P2 ;  /* 0x00000001ff047807 */ /* 0x000fe20001000000 */
[----:B------:R-:W-:-:S02]  /*2c40*/  IMAD R5, R0, c[0x0][0x1b4], R5 ;  /* 0x00006d0000057a24 */ /* 0x000fc400078e0205 */
[----:B------:R-:W-:Y:S01]  /*2c50*/  IMAD.WIDE.U32 R2, R0, c[0x0][0x1b0], R2 ;  /* 0x00006c0000027a25 */ /* 0x000fe200078e0002 */
[----:B------:R-:W-:Y:S02]  /*2c60*/  SHF.R.S32.HI R0, RZ, 0x1f, R12 ;  /* 0x0000001fff007819 */ /* 0x000fe4000001140c */
[----:B------:R-:W-:Y:S01]  /*2c70*/  LOP3.LUT R17, R8, 0x2, R4, 0xe2, !PT ;  /* 0x0000000208117812 */ /* 0x000fe200078ee204 */
[----:B------:R-:W-:Y:S01]  /*2c80*/  IMAD.IADD R9, R7, 0x1, R13 ;  /* 0x0000000107097824 */ /* 0x000fe200078e020d */
[----:B------:R-:W-:Y:S01]  /*2c90*/  IADD3 R7, R11, R15, RZ ;  /* 0x0000000f0b077210 */ /* 0x000fe20007ffe0ff */
[----:B------:R-:W-:Y:S01]  /*2ca0*/  IMAD.MOV.U32 R8, RZ, RZ, R6 ;  /* 0x000000ffff087224 */ /* 0x000fe200078e0006 */
[----:B------:R-:W-:Y:S01]  /*2cb0*/  MOV R6, R10 ;  /* 0x0000000a00067202 */ /* 0x000fe20000000f00 */
[----:B------:R-:W-:Y:S02]  /*2cc0*/  IMAD.IADD R5, R3, 0x1, R5 ;  /* 0x0000000103057824 */ /* 0x000fe400078e0205 */
[----:B------:R-:W-:Y:S01]  /*2cd0*/  IMAD.MOV.U32 R4, RZ, RZ, R2 ;  /* 0x000000ffff047224 */ /* 0x000fe200078e0002 */
[----:B-----5:R-:W-:Y:S01]  /*2ce0*/  @P0 SHF.R.S32.HI R3, RZ, 0x1f, R16 ;  /* 0x0000001fff030819 */ /* 0x020fe20000011410 */
[----:B------:R-:W-:-:S02]  /*2cf0*/  IMAD R0, R0, c[0x0][0x1a8], RZ ;  /* 0x00006a0000007a24 */ /* 0x000fc400078e02ff */
[----:B------:R-:W-:Y:S01]  /*2d00*/  @P0 IMAD.MOV.U32 R2, RZ, RZ, R16 ;  /* 0x000000ffff020224 */ /* 0x000fe200078e0010 */
[----:B------:R-:W-:Y:S01]  /*2d10*/  @!P0 MOV R2, R77 ;  /* 0x0000004d00028202 */ /* 0x000fe20000000f00 */
[----:B------:R-:W-:Y:S01]  /*2d20*/  @!P0 IMAD.MOV.U32 R3, RZ, RZ, R14 ;  /* 0x000000ffff038224 */ /* 0x000fe200078e000e */
[----:B------:R-:W-:Y:S01]  /*2d30*/  ISETP.GE.AND P1, PT, R18, c[0x0][0x1d4], PT ;  /* 0x0000750012007a0c */ /* 0x000fe20003f26270 */
[----:B------:R-:W-:Y:S01]  /*2d40*/  IMAD.WIDE.U32 R10, R12, c[0x0][0x1a8], R4 ;  /* 0x00006a000c0a7a25 */ /* 0x000fe200078e0004 */
[----:B------:R-:W-:-:S03]  /*2d50*/  @P3 LOP3.LUT R198, R198, 0x80, RZ, 0xfc, !PT ;  /* 0x00000080c6c63812 */ /* 0x000fc600078efcff */
[----:B------:R-:W-:Y:S02]  /*2d60*/  IMAD R13, R12, c[0x0][0x1ac], R0 ;  /* 0x00006b000c0d7a24 */ /* 0x000fe400078e0200 */
[----:B------:R-:W-:Y:S01]  /*2d70*/  IMAD.WIDE.U32 R4, R76, c[0x0][0x1e8], R8 ;  /* 0x00007a004c047a25 */ /* 0x000fe200078e0008 */
[----:B------:R-:W-:-:S03]  /*2d80*/  SEL R8, R2, RZ, !P4 ;  /* 0x000000ff02087207 */ /* 0x000fc60006000000 */
[C---:B------:R-:W-:Y:S01]  /*2d90*/  IMAD.WIDE.U32 R6, R76.reuse, c[0x0][0x210], R6 ;  /* 0x000084004c067a25 */ /* 0x040fe200078e0006 */
[----:B------:R-:W-:Y:S02]  /*2da0*/  SEL R2, RZ, 0x4, P1 ;  /* 0x00000004ff027807 */ /* 0x000fe40000800000 */
[----:B------:R-:W-:Y:S01]  /*2db0*/  SEL R0, R3, RZ, !P4 ;  /* 0x000000ff03007207 */ /* 0x000fe20006000000 */
[----:B------:R-:W-:Y:S01]  /*2dc0*/  IMAD R3, R76, c[0x0][0x214], R7 ;  /* 0x000085004c037a24 */ /* 0x000fe200078e0207 */
[----:B------:R-:W-:Y:S02]  /*2dd0*/  IADD3 R7, R11, R13, RZ ;  /* 0x0000000d0b077210 */ /* 0x000fe40007ffe0ff */
[----:B------:R-:W-:Y:S02]  /*2de0*/  LOP3.LUT R198, R198, 0xfffffeff, RZ, 0xc0, !PT ;  /* 0xfffffeffc6c67812 */ /* 0x000fe400078ec0ff */
[----:B------:R-:W-:Y:S01]  /*2df0*/  LOP3.LUT R13, R17, R2, RZ, 0xfc, !PT ;  /* 0x00000002110d7212 */ /* 0x000fe200078efcff */
[----:B------:R-:W-:-:S02]  /*2e00*/  IMAD.MOV.U32 R2, RZ, RZ, R6 ;  /* 0x000000ffff027224 */ /* 0x000fc400078e0006 */
[----:B------:R-:W-:Y:S01]  /*2e10*/  IMAD R6, R0, c[0x0][0x1f0], RZ ;  /* 0x00007c0000067a24 */ /* 0x000fe200078e02ff */
[----:B------:R-:W-:Y:S01]  /*2e20*/  @P2 LOP3.LUT R198, R198, 0x100, RZ, 0xfc, !PT ;  /* 0x00000100c6c62812 */ /* 0x000fe200078efcff */
[----:B------:R-:W-:Y:S02]  /*2e30*/  IMAD R0, R0, c[0x0][0x218], RZ ;  /* 0x0000860000007a24 */ /* 0x000fe400078e02ff */
[----:B------:R-:W-:Y:S01]  /*2e40*/  IMAD R5, R76, c[0x0][0x1ec], R5 ;  /* 0x00007b004c057a24 */ /* 0x000fe200078e0205 */
[----:B------:R-:W-:Y:S01]  /*2e50*/  LOP3.LUT R198, R198, 0xffffffbf, RZ, 0xc0, !PT ;  /* 0xffffffbfc6c67812 */ /* 0x000fe200078ec0ff */
[----:B------:R-:W-:Y:S01]  /*2e60*/  IMAD.WIDE.U32 R228, R8, c[0x0][0x218], R2 ;  /* 0x0000860008e47a25 */ /* 0x000fe200078e0002 */
[----:B------:R-:W-:-:S03]  /*2e70*/  LEA R12, P0, R10, c[0x0][0x160], 0x1 ;  /* 0x000058000a0c7a11 */ /* 0x000fc600078008ff */
[C---:B------:R-:W-:Y:S02]  /*2e80*/  IMAD R0, R8.reuse, c[0x0][0x21c], R0 ;  /* 0x0000870008007a24 */ /* 0x040fe400078e0200 */
[----:B------:R-:W-:-:S04]  /*2e90*/  IMAD.WIDE.U32 R246, R8, c[0x0][0x1f0], R4 ;  /* 0x00007c0008f67a25 */ /* 0x000fc800078e0004 */
[----:B------:R-:W-:Y:S01]  /*2ea0*/  IMAD R2, R8, c[0x0][0x1f4], R6 ;  /* 0x00007d0008027a24 */ /* 0x000fe200078e0206 */
[----:B------:R-:W-:Y:S02]  /*2eb0*/  @P1 LOP3.LUT R198, R198, 0x40, RZ, 0xfc, !PT ;  /* 0x00000040c6c61812 */ /* 0x000fe400078efcff */
[----:B------:R-:W-:Y:S01]  /*2ec0*/  LEA.HI.X R11, R10, c[0x0][0x164], R7, 0x1, P0 ;  /* 0x000059000a0b7a11 */ /* 0x000fe200000f0c07 */
[----:B------:R-:W-:Y:S01]  /*2ed0*/  IMAD.IADD R252, R247, 0x1, R2 ;  /* 0x00000001f7fc7824 */ /* 0x000fe200078e0202 */
[----:B------:R-:W-:Y:S02]  /*2ee0*/  ISETP.GE.AND P4, PT, R74, c[0x0][0x198], PT ;  /* 0x000066004a007a0c */ /* 0x000fe40003f86270 */
[----:B------:R-:W-:Y:S02]  /*2ef0*/  ISETP.GE.AND P3, PT, R21, c[0x0][0x198], PT ;  /* 0x0000660015007a0c */ /* 0x000fe40003f66270 */
[----:B------:R-:W-:Y:S02]  /*2f00*/  IADD3 R9, R19, R20, RZ ;  /* 0x0000001413097210 */ /* 0x000fe40007ffe0ff */
[----:B------:R-:W-:-:S02]  /*2f10*/  IADD3 R232, R229, R0, RZ ;  /* 0x00000000e5e87210 */ /* 0x000fc40007ffe0ff */
[----:B------:R-:W-:Y:S01]  /*2f20*/  ISETP.GE.AND P2, PT, R18, c[0x0][0x198], PT ;  /* 0x0000660012007a0c */ /* 0x000fe20003f46270 */
[----:B------:R-:W-:Y:S10]  /*2f30*/  BRA.DIV ~URZ, `(.L_x_489) ;  /* 0x00015c527f007947 */ /* 0x000ff4000b800000 */
[----:B------:R1:W2:Y:S02]  /*2f40*/  SHFL.IDX PT, R8, R11, RZ, 0x1c1f ;  /* 0x001c1fff0b087589 */ /* 0x0002a400000e0000 */
.L_x_649:
[----:B------:R-:W-:Y:S05]  /*2f50*/  BRA.DIV ~URZ, `(.L_x_490) ;  /* 0x00015ca27f007947 */ /* 0x000fea000b800000 */
[----:B------:R3:W4:Y:S02]  /*2f60*/  SHFL.IDX PT, R0, R12, RZ, 0x1c1f ;  /* 0x001c1fff0c007589 */ /* 0x00072400000e0000 */
.L_x_650:
[----:B------:R-:W-:Y:S01]  /*2f70*/  IMAD R10, R226, c[0x0][0x2c4], RZ ;  /* 0x0000b100e20a7a24 */ /* 0x000fe200078e02ff */
[----:B------:R-:W-:Y:S04]  /*2f80*/  BSSY B0, `(.L_x_491) ;  /* 0x0000016000007945 */ /* 0x000fe80003800000 */
[----:B------:R-:W-:-:S13]  /*2f90*/  ISETP.GE.AND P0, PT, R9, R10, PT ;  /* 0x0000000a0900720c */ /* 0x000fda0003f06270 */
[----:B------:R-:W-:Y:S05]  /*2fa0*/  @P0 BRA `(.L_x_492) ;  /* 0x0000013000000947 */ /* 0x000fea0003800000 */
[----:B------:R-:W5:Y:S04]  /*2fb0*/  LDL.64 R4, [R1+0x30] ;  /* 0x0000300001047983 */ /* 0x000f680000100a00 */
[----:B---3--:R-:W3:Y:S04]  /*2fc0*/  LDL R2, [R1+0x1c] ;  /* 0x00001c0001027983 */ /* 0x008ee80000100800 */
[----:B----4-:R-:W4:Y:S04]  /*2fd0*/  LDL R3, [R1+0x58] ;  /* 0x0000580001037983 */ /* 0x010f280000100800 */
[----:B--2---:R-:W2:Y:S04]  /*2fe0*/  LDL R15, [R1+0x38] ;  /* 0x00003800010f7983 */ /* 0x004ea80000100800 */
[----:B------:R-:W2:Y:S04]  /*2ff0*/  LDL R14, [R1+0x5c] ;  /* 0x00005c00010e7983 */ /* 0x000ea80000100800 */
[----:B------:R-:W2:Y:S01]  /*3000*/  LDL R16, [R1+0x54] ;  /* 0x0000540001107983 */ /* 0x000ea20000100800 */
[----:B-----5:R-:W-:-:S04]  /*3010*/  LEA R6, P0, R4, R0, 0x1 ;  /* 0x0000000004067211 */ /* 0x020fc800078008ff */
[----:B------:R-:W-:Y:S02]  /*3020*/  LEA.HI.X R7, R4, R8, R5, 0x1, P0 ;  /* 0x0000000804077211 */ /* 0x000fe400000f0c05 */
[----:B---3--:R-:W-:-:S04]  /*3030*/  LEA R4, P0, R2, R0, 0x1 ;  /* 0x0000000002047211 */ /* 0x008fc800078008ff */
[----:B----4-:R-:W-:Y:S02]  /*3040*/  LEA.HI.X R5, R2, R8, R3, 0x1, P0 ;  /* 0x0000000802057211 */ /* 0x010fe400000f0c03 */
[----:B--2---:R-:W-:Y:S01]  /*3050*/  LEA R2, P0, R15, R0, 0x1 ;  /* 0x000000000f027211 */ /* 0x004fe200078008ff */
[----:B------:R-:W-:-:S03]  /*3060*/  IMAD.SHL.U32 R0, R14, 0x2, RZ ;  /* 0x000000020e007824 */ /* 0x000fc600078e00ff */
[----:B------:R-:W-:Y:S02]  /*3070*/  LEA.HI.X R3, R15, R8, R16, 0x1, P0 ;  /* 0x000000080f037211 */ /* 0x000fe400000f0c10 */
[----:B------:R-:W-:Y:S01]  /*3080*/  @!PT LDS RZ, [RZ] ;  /* 0x00000000fffff984 */ /* 0x000fe20000000800 */
[----:B------:R-:W-:Y:S01]  /*3090*/  @!PT LDS RZ, [RZ] ;  /* 0x00000000fffff984 */ /* 0x000fe20000000800 */
[----:B------:R-:W-:Y:S01]  /*30a0*/  @!PT LDS RZ, [RZ] ;  /* 0x00000000fffff984 */ /* 0x000fe20000000800 */
[----:B------:R2:W-:Y:S04]  /*30b0*/  LDGSTS.E.BYPASS.LTC128B.128 [R0+0x6080], [R6.64], !P4 ;  /* 0x0608000006007fae */ /* 0x0005e8000e101d46 */
[----:B------:R2:W-:Y:S04]  /*30c0*/  LDGSTS.E.BYPASS.LTC128B.128 [R0+0x8080], [R4.64], !P3 ;  /* 0x0808000004007fae */ /* 0x0005e8000d901d46 */
[----:B------:R2:W-:Y:S02]  /*30d0*/  LDGSTS.E.BYPASS.LTC128B.128 [R0+0xa080], [R2.64], !P2 ;  /* 0x0a08000002007fae */ /* 0x0005e4000d101d46 */
.L_x_492:
[----:B------:R-:W-:Y:S05]  /*30e0*/  BSYNC B0 ;  /* 0x0000000000007941 */ /* 0x000fea0003800000 */
.L_x_491:
[----:B------:R-:W-:Y:S05]  /*30f0*/  BRA.DIV ~URZ, `(.L_x_493) ;  /* 0x00015b627f007947 */ /* 0x000fea000b800000 */
[----:B--2---:R2:W1:Y:S04]  /*3100*/  SHFL.IDX PT, R8, R11, 0x1, 0x1c1f ;  /* 0x003c1f000b087f89 */ /* 0x00446800000e0000 */
[----:B----4-:R2:W4:Y:S02]  /*3110*/  SHFL.IDX PT, R0, R12, 0x1, 0x1c1f ;  /* 0x003c1f000c007f89 */ /* 0x01052400000e0000 */
.L_x_651:
[----:B------:R-:W-:Y:S01]  /*3120*/  IADD3 R2, R9, 0x20, RZ ;  /* 0x0000002009027810 */ /* 0x000fe20007ffe0ff */
[----:B------:R-:W-:Y:S03]  /*3130*/  BSSY B0, `(.L_x_494) ;  /* 0x0000016000007945 */ /* 0x000fe60003800000 */
[----:B------:R-:W-:-:S13]  /*3140*/  ISETP.GE.AND P0, PT, R2, R10, PT ;  /* 0x0000000a0200720c */ /* 0x000fda0003f06270 */
[----:B------:R-:W-:Y:S05]  /*3150*/  @P0 BRA `(.L_x_495) ;  /* 0x0000013000000947 */ /* 0x000fea0003800000 */
[----:B------:R-:W5:Y:S04]  /*3160*/  LDL.64 R4, [R1+0x30] ;  /* 0x0000300001047983 */ /* 0x000f680000100a00 */
[----:B--2---:R-:W2:Y:S04]  /*3170*/  LDL R3, [R1+0x1c] ;  /* 0x00001c0001037983 */ /* 0x004ea80000100800 */
[----:B---3--:R-:W3:Y:S04]  /*3180*/  LDL R17, [R1+0x58] ;  /* 0x0000580001117983 */ /* 0x008ee80000100800 */
[----:B----4-:R-:W4:Y:S04]  /*3190*/  LDL R15, [R1+0x38] ;  /* 0x00003800010f7983 */ /* 0x010f280000100800 */
[----:B------:R-:W4:Y:S04]  /*31a0*/  LDL R14, [R1+0x5c] ;  /* 0x00005c00010e7983 */ /* 0x000f280000100800 */
[----:B------:R-:W4:Y:S01]  /*31b0*/  LDL R16, [R1+0x54] ;  /* 0x0000540001107983 */ /* 0x000f220000100800 */
[----:B-----5:R-:W-:-:S04]  /*31c0*/  LEA R6, P0, R4, R0, 0x1 ;  /* 0x0000000004067211 */ /* 0x020fc800078008ff */
[----:B-1----:R-:W-:Y:S02]  /*31d0*/  LEA.HI.X R7, R4, R8, R5, 0x1, P0 ;  /* 0x0000000804077211 */ /* 0x002fe400000f0c05 */
[----:B--2---:R-:W-:-:S04]  /*31e0*/  LEA R4, P0, R3, R0, 0x1 ;  /* 0x0000000003047211 */ /* 0x004fc800078008ff */
[----:B---3--:R-:W-:Y:S02]  /*31f0*/  LEA.HI.X R5, R3, R8, R17, 0x1, P0 ;  /* 0x0000000803057211 */ /* 0x008fe400000f0c11 */
[----:B----4-:R-:W-:Y:S01]  /*3200*/  LEA R2, P0, R15, R0, 0x1 ;  /* 0x000000000f027211 */ /* 0x010fe200078008ff */
        /* <DEDUP_REMOVED lines=8> */
.L_x_495:
[----:B------:R-:W-:Y:S05]  /*3290*/  BSYNC B0 ;  /* 0x0000000000007941 */ /* 0x000fea0003800000 */
.L_x_494:
[----:B------:R-:W-:Y:S05]  /*32a0*/  BRA.DIV ~URZ, `(.L_x_496) ;  /* 0x00015a727f007947 */ /* 0x000fea000b800000 */
[----:B-1----:R1:W2:Y:S02]  /*32b0*/  SHFL.IDX PT, R8, R11, 0x2, 0x1c1f ;  /* 0x005c1f000b087f89 */ /* 0x0022a400000e0000 */
.L_x_652:
[----:B------:R-:W-:Y:S05]  /*32c0*/  BRA.DIV ~URZ, `(.L_x_497) ;  /* 0x00015ac27f007947 */ /* 0x000fea000b800000 */
[----:B----4-:R4:W1:Y:S02]  /*32d0*/  SHFL.IDX PT, R0, R12, 0x2, 0x1c1f ;  /* 0x005c1f000c007f89 */ /* 0x01086400000e0000 */
.L_x_653:
[----:B------:R-:W-:Y:S01]  /*32e0*/  IADD3 R2, R9, 0x40, RZ ;  /* 0x0000004009027810 */ /* 0x000fe20007ffe0ff */
[----:B------:R-:W-:Y:S03]  /*32f0*/  BSSY B0, `(.L_x_498) ;  /* 0x0000016000007945 */ /* 0x000fe60003800000 */
        /* <DEDUP_REMOVED lines=8> */
[----:B-1---5:R-:W-:-:S04]  /*3380*/  LEA R6, P0, R4, R0, 0x1 ;  /* 0x0000000004067211 */ /* 0x022fc800078008ff */
        /* <DEDUP_REMOVED lines=12> */
.L_x_499:
[----:B------:R-:W-:Y:S05]  /*3450*/  BSYNC B0 ;  /* 0x0000000000007941 */ /* 0x000fea0003800000 */
.L_x_498:
[----:B------:R-:W-:Y:S05]  /*3460*/  BRA.DIV ~URZ, `(.L_x_500) ;  /* 0x000159827f007947 */ /* 0x000fea000b800000 */
[----:B-1----:R1:W3:Y:S04]  /*3470*/  SHFL.IDX PT, R7, R11, 0x3, 0x1c1f ;  /* 0x007c1f000b077f89 */ /* 0x0022e800000e0000 */
[----:B------:R1:W4:Y:S02]  /*3480*/  SHFL.IDX PT, R0, R12, 0x3, 0x1c1f ;  /* 0x007c1f000c007f89 */ /* 0x00032400000e0000 */
.L_x_654:
[----:B------:R-:W5:Y:S04]  /*3490*/  LDL.64 R16, [R1+0x30] ;  /* 0x0000300001107983 */ /* 0x000f680000100a00 */
[----:B----4-:R-:W4:Y:S04]  /*34a0*/  LDL R6, [R1+0x1c] ;  /* 0x00001c0001067983 */ /* 0x010f280000100800 */
[----:B---3--:R-:W3:Y:S04]  /*34b0*/  LDL R14, [R1+0x58] ;  /* 0x00005800010e7983 */ /* 0x008ee80000100800 */
[----:B-12---:R-:W2:Y:S04]  /*34c0*/  LDL R11, [R1+0x38] ;  /* 0x00003800010b7983 */ /* 0x006ea80000100800 */
[----:B------:R-:W2:Y:S04]  /*34d0*/  LDL R8, [R1+0x5c] ;  /* 0x00005c0001087983 */ /* 0x000ea80000100800 */
[----:B------:R-:W2:Y:S01]  /*34e0*/  LDL R12, [R1+0x54] ;  /* 0x00005400010c7983 */ /* 0x000ea20000100800 */
[----:B------:R-:W-:-:S03]  /*34f0*/  IADD3 R2, R9, 0x60, RZ ;  /* 0x0000006009027810 */ /* 0x000fc60007ffe0ff */
[----:B------:R-:W1:Y:S01]  /*3500*/  S2R R24, SR_TID.X ;  /* 0x0000000000187919 */ /* 0x000e620000002100 */
[----:B------:R-:W-:Y:S02]  /*3510*/  ISETP.GE.AND P0, PT, R2, R10, PT ;  /* 0x0000000a0200720c */ /* 0x000fe40003f06270 */
[----:B------:R-:W-:Y:S01]  /*3520*/  SHF.R.S32.HI R9, RZ, 0x1f, R96 ;  /* 0x0000001fff097819 */ /* 0x000fe20000011460 */
[----:B------:R-:W2:Y:S01]  /*3530*/  LDL R241, [R1+0x10] ;  /* 0x0000100001f17983 */ /* 0x000ea20000100800 */
[----:B------:R-:W-:Y:S02]  /*3540*/  MOV R98, R246 ;  /* 0x000000f600627202 */ /* 0x000fe40000000f00 */
[----:B-1----:R-:W-:-:S04]  /*3550*/  SHF.R.S32.HI R132, RZ, 0x1f, R24 ;  /* 0x0000001fff847819 */ /* 0x002fc80000011418 */
[----:B------:R-:W-:-:S04]  /*3560*/  LEA.HI R132, R132, R24, RZ, 0x2 ;  /* 0x0000001884847211 */ /* 0x000fc800078f10ff */
[----:B------:R-:W-:Y:S02]  /*3570*/  SHF.R.S32.HI R132, RZ, 0x2, R132 ;  /* 0x00000002ff847819 */ /* 0x000fe40000011484 */
[----:B------:R-:W-:Y:S02]  /*3580*/  MOV R99, R252 ;  /* 0x000000fc00637202 */ /* 0x000fe40000000f00 */
[C---:B------:R-:W-:Y:S02]  /*3590*/  LOP3.LUT P6, RZ, R198.reuse, 0x80, RZ, 0xc0, !PT ;  /* 0x00000080c6ff7812 */ /* 0x040fe400078cc0ff */
[----:B------:R-:W-:Y:S02]  /*35a0*/  LOP3.LUT P5, RZ, R198, 0x40, RZ, 0xc0, !PT ;  /* 0x00000040c6ff7812 */ /* 0x000fe400078ac0ff */
[----:B-----5:R-:W-:-:S04]  /*35b0*/  @!P0 LEA R4, P1, R16, R0, 0x1 ;  /* 0x0000000010048211 */ /* 0x020fc800078208ff */
[----:B------:R-:W-:Y:S02]  /*35c0*/  @!P0 LEA.HI.X R5, R16, R7, R17, 0x1, P1 ;  /* 0x0000000710058211 */ /* 0x000fe400008f0c11 */
[----:B----4-:R-:W-:-:S04]  /*35d0*/  @!P0 LEA R2, P1, R6, R0, 0x1 ;  /* 0x0000000006028211 */ /* 0x010fc800078208ff */
[----:B---3--:R-:W-:Y:S02]  /*35e0*/  @!P0 LEA.HI.X R3, R6, R7, R14, 0x1, P1 ;  /* 0x0000000706038211 */ /* 0x008fe400008f0c0e */
[----:B--2---:R-:W-:Y:S02]  /*35f0*/  @!P0 LEA R6, P1, R11, R0, 0x1 ;  /* 0x000000000b068211 */ /* 0x004fe400078208ff */
[----:B------:R-:W-:Y:S02]  /*3600*/  MOV R0, 0x30 ;  /* 0x0000003000007802 */ /* 0x000fe40000000f00 */
[----:B------:R-:W-:-:S03]  /*3610*/  SHF.L.U32 R199, R8, 0x1, RZ ;  /* 0x0000000108c77819 */ /* 0x000fc600000006ff */
[----:B------:R-:W-:Y:S02]  /*3620*/  IMAD R0, R200, -0x30, R0 ;  /* 0xffffffd0c8007824 */ /* 0x000fe400078e0200 */
[----:B------:R-:W-:Y:S01]  /*3630*/  @!PT LDS RZ, [RZ] ;  /* 0x00000000fffff984 */ /* 0x000fe20000000800 */
[----:B------:R-:W-:Y:S01]  /*3640*/  @!PT LDS RZ, [RZ] ;  /* 0x00000000fffff984 */ /* 0x000fe20000000800 */
[----:B------:R-:W-:Y:S01]  /*3650*/  @!PT LDS RZ, [RZ] ;  /* 0x00000000fffff984 */ /* 0x000fe20000000800 */
[----:B------:R1:W-:Y:S03]  /*3660*/  @!P0 LDGSTS.E.BYPASS.LTC128B.128 [R199+0x7880], [R4.64], !P4 ;  /* 0x0788000004c78fae */ /* 0x0003e6000e101d46 */
[----:B------:R-:W-:Y:S01]  /*3670*/  IADD3 R97, R227, R0, RZ ;  /* 0x00000000e3617210 */ /* 0x000fe20007ffe0ff */
[----:B------:R2:W-:Y:S01]  /*3680*/  @!P0 LDGSTS.E.BYPASS.LTC128B.128 [R199+0x9880], [R2.64], !P3 ;  /* 0x0988000002c78fae */ /* 0x0005e2000d901d46 */
[----:B------:R-:W-:-:S05]  /*3690*/  @!P0 LEA.HI.X R7, R11, R7, R12, 0x1, P1 ;  /* 0x000000070b078211 */ /* 0x000fca00008f0c0c */
[----:B------:R3:W-:Y:S04]  /*36a0*/  @!P0 LDGSTS.E.BYPASS.LTC128B.128 [R199+0xb880], [R6.64], !P2 ;  /* 0x0b88000006c78fae */ /* 0x0007e8000d101d46 */
[----:B------:R-:W0:Y:S01]  /*36b0*/  LDGDEPBAR ;  /* 0x00000000000079af */ /* 0x000e220000000000 */
[----:B------:R-:W-:Y:S03]  /*36c0*/  WARPSYNC 0xffffffff ;  /* 0xffffffff00007948 */ /* 0x000fe60003800000 */
[----:B------:R-:W-:Y:S01]  /*36d0*/  BAR.SYNC.DEFER_BLOCKING 0x0 ;  /* 0x0000000000007b1d */ /* 0x000fe20000010000 */
[----:B-1----:R-:W-:Y:S01]  /*36e0*/  IMNMX R4, R97, 0x30, PT ;  /* 0x0000003061047817 */ /* 0x002fe20003800200 */
[----:B------:R-:W-:-:S03]  /*36f0*/  IMAD R5, R9, c[0x0][0x1e0], RZ ;  /* 0x0000780009057a24 */ /* 0x000fc600078e02ff */
[----:B------:R-:W-:Y:S01]  /*3700*/  IADD3 R8, -R132, R4, RZ ;  /* 0x0000000484087210 */ /* 0x000fe20007ffe1ff */
[----:B--2---:R-:W-:-:S04]  /*3710*/  IMAD.WIDE.U32 R2, R96, c[0x0][0x1e0], RZ ;  /* 0x0000780060027a25 */ /* 0x004fc800078e00ff */
[----:B------:R-:W-:Y:S01]  /*3720*/  IMAD R4, R96, c[0x0][0x1e4], R5 ;  /* 0x0000790060047a24 */ /* 0x000fe200078e0205 */
[----:B------:R-:W-:-:S04]  /*3730*/  ISETP.GE.AND P1, PT, R8, 0x1, PT ;  /* 0x000000010800780c */ /* 0x000fc80003f26270 */
[----:B------:R-:W-:Y:S01]  /*3740*/  IADD3 R4, R3, R4, RZ ;  /* 0x0000000403047210 */ /* 0x000fe20007ffe0ff */
[----:B------:R-:W-:-:S04]  /*3750*/  IMAD.WIDE.U32 R2, R2, 0x30, R98 ;  /* 0x0000003002027825 */ /* 0x000fc800078e0062 */
[----:B------:R-:W-:Y:S01]  /*3760*/  IMAD R4, R4, 0x30, RZ ;  /* 0x0000003004047824 */ /* 0x000fe200078e02ff */
[----:B------:R-:W-:-:S04]  /*3770*/  LOP3.LUT P4, RZ, R198, 0x100, RZ, 0xc0, !PT ;  /* 0x00000100c6ff7812 */ /* 0x000fc8000788c0ff */
[----:B------:R-:W-:Y:S02]  /*3780*/  IADD3 R3, R3, R4, RZ ;  /* 0x0000000403037210 */ /* 0x000fe40007ffe0ff */
[----:B------:R-:W-:-:S04]  /*3790*/  @P1 LEA R4, P0, R2, c[0x0][0x1c8], 0x1 ;  /* 0x0000720002041a11 */ /* 0x000fc800078008ff */
[----:B------:R-:W-:Y:S02]  /*37a0*/  @P1 LEA.HI.X R5, R2, c[0x0][0x1cc], R3, 0x1, P0 ;  /* 0x0000730002051a11 */ /* 0x000fe400000f0c03 */
[----:B------:R-:W-:Y:S02]  /*37b0*/  ISETP.GE.AND P0, PT, R8, 0x21, PT ;  /* 0x000000210800780c */ /* 0x000fe40003f06270 */
[----:B---3--:R-:W-:Y:S01]  /*37c0*/  MOV R6, 0x20 ;  /* 0x0000002000067802 */ /* 0x008fe20000000f00 */
[----:B------:R-:W-:Y:S01]  /*37d0*/  @!PT LDS RZ, [RZ] ;  /* 0x00000000fffff984 */ /* 0x000fe20000000800 */
[----:B------:R-:W-:Y:S01]  /*37e0*/  @!PT LDS RZ, [RZ] ;  /* 0x00000000fffff984 */ /* 0x000fe20000000800 */
[----:B------:R-:W-:Y:S01]  /*37f0*/  @!PT LDS RZ, [RZ] ;  /* 0x00000000fffff984 */ /* 0x000fe20000000800 */
[----:B------:R1:W-:Y:S04]  /*3800*/  @P1 LDGSTS.E.BYPASS.LTC128B.128 [R199+0x3c80], [R4.64], !P4 ;  /* 0x03c8000004c71fae */ /* 0x0003e8000e101d46 */
[C---:B------:R-:W-:Y:S01]  /*3810*/  IMAD.WIDE.U32 R10, R6.reuse, c[0x0][0x1e0], RZ ;  /* 0x00007800060a7a25 */ /* 0x040fe200078e00ff */
[----:B------:R1:W-:Y:S04]  /*3820*/  @P1 LDGSTS.E.BYPASS.LTC128B.128 [R199+0x4880], [R4.64+0x40], !P6 ;  /* 0x0488004004c71fae */ /* 0x0003e8000f101d46 */
[----:B------:R1:W-:Y:S02]  /*3830*/  @P1 LDGSTS.E.BYPASS.LTC128B.128 [R199+0x5480], [R4.64+0x80], !P5 ;  /* 0x0548008004c71fae */ /* 0x0003e4000e901d46 */
[----:B-1----:R-:W-:Y:S01]  /*3840*/  IMAD R4, R6, c[0x0][0x1e4], RZ ;  /* 0x0000790006047a24 */ /* 0x002fe200078e02ff */
[----:B------:R-:W-:-:S04]  /*3850*/  @P0 IADD3 R6, P1, R2, R10, RZ ;  /* 0x0000000a02060210 */ /* 0x000fc80007f3e0ff */
[----:B------:R-:W-:Y:S02]  /*3860*/  @P0 IADD3.X R3, R3, R11, R4, P1, !PT ;  /* 0x0000000b03030210 */ /* 0x000fe40000ffe404 */
[----:B------:R-:W-:-:S04]  /*3870*/  @P0 LEA R2, P1, R6, c[0x0][0x1c8], 0x1 ;  /* 0x0000720006020a11 */ /* 0x000fc800078208ff */
[----:B------:R-:W-:-:S05]  /*3880*/  @P0 LEA.HI.X R3, R6, c[0x0][0x1cc], R3, 0x1, P1 ;  /* 0x0000730006030a11 */ /* 0x000fca00008f0c03 */
        /* <DEDUP_REMOVED lines=8> */
[----:B------:R-:W-:Y:S02]  /*3910*/  IADD3 R7, R5, R7, RZ ;  /* 0x0000000705077210 */ /* 0x000fe40007ffe0ff */
[----:B-1----:R-:W-:Y:S01]  /*3920*/  MOV R2, R228 ;  /* 0x000000e400027202 */ /* 0x002fe20000000f00 */
[----:B------:R-:W-:-:S04]  /*3930*/  DEPBAR.LE SB0, 0x1 ;  /* 0x000080400000791a */ /* 0x000fc80000000000 */
[----:B------:R-:W-:Y:S01]  /*3940*/  MOV R3, R232 ;  /* 0x000000e800037202 */ /* 0x000fe20000000f00 */
[----:B------:R-:W-:-:S04]  /*3950*/  DEPBAR.LE SB0, 0x0 ;  /* 0x000080000000791a */ /* 0x000fc80000000000 */
[----:B------:R-:W-:Y:S01]  /*3960*/  IMAD.WIDE.U32 R4, R4, 0x30, R2 ;  /* 0x0000003004047825 */ /* 0x000fe200078e0002 */
[----:B------:R-:W-:Y:S03]  /*3970*/  BAR.SYNC.DEFER_BLOCKING 0x0 ;  /* 0x0000000000007b1d */ /* 0x000fe60000010000 */
[----:B------:R-:W-:Y:S01]  /*3980*/  IMAD R3, R7, 0x30, RZ ;  /* 0x0000003007037824 */ /* 0x000fe200078e02ff */
[----:B------:R-:W-:-:S04]  /*3990*/  LEA R2, P0, R4, c[0x0][0x1f8], 0x1 ;  /* 0x00007e0004027a11 */ /* 0x000fc800078008ff */
[----:B------:R-:W-:Y:S02]  /*39a0*/  IADD3 R3, R5, R3, RZ ;  /* 0x0000000305037210 */ /* 0x000fe40007ffe0ff */
[----:B------:R-:W-:Y:S02]  /*39b0*/  @!P3 MOV R5, c[0x0][0x208] ;  /* 0x000082000005ba02 */ /* 0x000fe40000000f00 */
[----:B------:R-:W-:Y:S02]  /*39c0*/  LEA.HI.X R3, R4, c[0x0][0x1fc], R3, 0x1, P0 ;  /* 0x00007f0004037a11 */ /* 0x000fe400000f0c03 */
[----:B------:R-:W-:Y:S02]  /*39d0*/  @!P3 MOV R4, c[0x0][0x20c] ;  /* 0x000083000004ba02 */ /* 0x000fe40000000f00 */
[----:B------:R-:W-:Y:S02]  /*39e0*/  @!P3 LEA R14, P0, R5, R2, 0x6 ;  /* 0x00000002050eb211 */ /* 0x000fe400078030ff */
[----:B------:R-:W-:-:S02]  /*39f0*/  LOP3.LUT P2, RZ, R13, 0x1, RZ, 0xc0, !PT ;  /* 0x000000010dff7812 */ /* 0x000fc4000784c0ff */
[----:B------:R-:W-:Y:S02]  /*3a00*/  IADD3 R12, R0, R227, -R132 ;  /* 0x000000e3000c7210 */ /* 0x000fe40007ffe884 */
[----:B------:R-:W-:Y:S02]  /*3a10*/  @!P3 LEA.HI.X R15, R5, R3, R4, 0x6, P0 ;  /* 0x00000003050fb211 */ /* 0x000fe400000f3404 */
[----:B------:R-:W-:Y:S01]  /*3a20*/  ISETP.LT.OR P0, PT, R12, 0x1, !P2 ;  /* 0x000000010c00780c */ /* 0x000fe20005701670 */
        /* <DEDUP_REMOVED lines=14> */
[----:B------:R-:W-:-:S04]  /*3b10*/  LOP3.LUT P0, RZ, R13, 0x2, RZ, 0xc0, !PT ;  /* 0x000000020dff7812 */ /* 0x000fc8000780c0ff */
[----:B------:R-:W-:Y:S02]  /*3b20*/  ISETP.LT.OR P1, PT, R12, 0x1, !P0 ;  /* 0x000000010c00780c */ /* 0x000fe40004721670 */
[----:B------:R-:W-:-:S04]  /*3b30*/  LOP3.LUT R198, R198, 0xfffffdff, RZ, 0xc0, !PT ;  /* 0xfffffdffc6c67812 */ /* 0x000fc800078ec0ff */
[----:B------:R-:W-:-:S07]  /*3b40*/  @P3 LOP3.LUT R198, R198, 0x200, RZ, 0xfc, !PT ;  /* 0x00000200c6c63812 */ /* 0x000fce00078efcff */
[----:B------:R5:W-:Y:S01]  /*3b50*/  LDGSTS.E.BYPASS.LTC128B.128 [R199+0x2480], [R2.64+0x40], !P1 ;  /* 0x0248004002c77fae */ /* 0x000be2000c901d46 */
[----:B------:R-:W-:-:S04]  /*3b60*/  LOP3.LUT P1, RZ, R13, 0x4, RZ, 0xc0, !PT ;  /* 0x000000040dff7812 */ /* 0x000fc8000782c0ff */
[----:B------:R-:W-:-:S13]  /*3b70*/  ISETP.LT.OR P3, PT, R12, 0x1, !P1 ;  /* 0x000000010c00780c */ /* 0x000fda0004f61670 */
[----:B------:R5:W-:Y:S01]  /*3b80*/  LDGSTS.E.BYPASS.LTC128B.128 [R199+0x3080], [R2.64+0x80], !P3 ;  /* 0x0308008002c77fae */ /* 0x000be2000d901d46 */
[----:B------:R-:W-:-:S13]  /*3b90*/  ISETP.GT.AND P3, PT, R24, 0x3f, PT ;  /* 0x0000003f1800780c */ /* 0x000fda0003f64270 */
[C---:B------:R-:W-:Y:S02]  /*3ba0*/  @!P3 ISETP.LT.OR P2, PT, R12.reuse, 0x21, !P2 ;  /* 0x000000210c00b80c */ /* 0x040fe40005741670 */
[C---:B------:R-:W-:Y:S01]  /*3bb0*/  @!P3 ISETP.LT.OR P0, PT, R12.reuse, 0x21, !P0 ;  /* 0x000000210c00b80c */ /* 0x040fe20004701670 */
[-C--:B-1----:R-:W-:Y:S10]  /*3bc0*/  HMMA.16816.F32.BF16 R24, R8, R16.reuse, RZ ;  /* 0x000000100818723c */ /* 0x082ff400000418ff */
[----:B------:R1:W-:Y:S04]  /*3bd0*/  @!P3 LDGSTS.E.BYPASS.LTC128B.128 [R199+0x2080], [R14.64], !P2 ;  /* 0x020800000ec7bfae */ /* 0x0003e8000d101d46 */
[----:B------:R1:W-:Y:S01]  /*3be0*/  @!P3 LDGSTS.E.BYPASS.LTC128B.128 [R199+0x2c80], [R14.64+0x40], !P0 ;  /* 0x02c800400ec7bfae */ /* 0x0003e2000c101d46 */
[----:B------:R-:W-:Y:S01]  /*3bf0*/  @!P3 ISETP.LT.OR P0, PT, R12, 0x21, !P1 ;  /* 0x000000210c00b80c */ /* 0x000fe20004f01670 */
[C---:B------:R-:W-:Y:S11]  /*3c00*/  HMMA.16816.F32.BF16 R52, R4.reuse, R16, RZ ;  /* 0x000000100434723c */ /* 0x040ff600000418ff */
[----:B------:R-:W-:Y:S01]  /*3c10*/  @!UPT UIADD3 URZ, URZ, URZ, URZ ;  /* 0x0000003f3f3ff290 */ /* 0x000fe2000fffe03f */
[----:B------:R1:W-:Y:S04]  /*3c20*/  @!P3 LDGSTS.E.BYPASS.LTC128B.128 [R199+0x3880], [R14.64+0x80], !P0 ;  /* 0x038800800ec7bfae */ /* 0x0003e8000c101d46 */
[----:B------:R-:W-:Y:S04]  /*3c30*/  LDSM.16.M88.4 R60, [R184+0xc00] ;  /* 0x000c0000b83c783b */ /* 0x000fe80000000200 */
[----:B------:R-:W4:Y:S01]  /*3c40*/  LDSM.16.M88.4 R36, [R187+0x2000] ;  /* 0x00200000bb24783b */ /* 0x000f220000000200 */
[C---:B--2---:R-:W-:Y:S03]  /*3c50*/  HMMA.16816.F32.BF16 R76, R4.reuse, R20, RZ ;  /* 0x00000014044c723c */ /* 0x044fe600000418ff */
[----:B------:R-:W2:Y:S04]  /*3c60*/  LDSM.16.M88.4 R28, [R187+0x3000] ;  /* 0x00300000bb1c783b */ /* 0x000ea80000000200 */
[----:B------:R-:W-:Y:S01]  /*3c70*/  LDSM.16.M88.4 R56, [R195] ;  /* 0x00000000c338783b */ /* 0x000fe20000000200 */
[C---:B---3--:R-:W-:Y:S03]  /*3c80*/  HMMA.16816.F32.BF16 R64, R4.reuse, R44, RZ ;  /* 0x0000002c0440723c */ /* 0x048fe600000418ff */
[----:B------:R-:W0:Y:S05]  /*3c90*/  LDGDEPBAR ;  /* 0x00000000000079af */ /* 0x000e2a0000000000 */
[C---:B------:R-:W-:Y:S08]  /*3ca0*/  HMMA.16816.F32.BF16 R68, R4.reuse, R22, RZ ;  /* 0x000000160444723c */ /* 0x040ff000000418ff */
[C---:B-1----:R-:W-:Y:S08]  /*3cb0*/  HMMA.16816.F32.BF16 R12, R4.reuse, R18, RZ ;  /* 0x00000012040c723c */ /* 0x042ff000000418ff */
[----:B------:R-:W-:Y:S08]  /*3cc0*/  HMMA.16816.F32.BF16 R80, R4, R46, RZ ;  /* 0x0000002e0450723c */ /* 0x000ff000000418ff */
[----:B----4-:R-:W-:Y:S01]  /*3cd0*/  HMMA.16816.F32.BF16 R4, R40, R48, R24 ;  /* 0x000000302804723c */ /* 0x010fe20000041818 */
        /* <DEDUP_REMOVED lines=10> */
[----:B------:R-:W4:Y:S07]  /*3d80*/  LDSM.16.M88.4 R52, [R184+0x1800] ;  /* 0x00180000b834783b */ /* 0x000f2e0000000200 */
[----:B------:R-:W-:Y:S08]  /*3d90*/  HMMA.16816.F32.BF16 R4, R36, R60, R4 ;  /* 0x0000003c2404723c */ /* 0x000ff00000041804 */
[-C--:B------:R-:W-:Y:S01]  /*3da0*/  HMMA.16816.F32.BF16 R100, R32, R50.reuse, R12 ;  /* 0x000000322064723c */ /* 0x080fe2000004180c */
[----:B------:R-:W3:Y:S07]  /*3db0*/  LDSM.16.M88.4 R12, [R187+0x5000] ;  /* 0x00500000bb0c783b */ /* 0x000eee0000000200 */
[----:B------:R-:W-:Y:S08]  /*3dc0*/  HMMA.16816.F32.BF16 R72, R40, R50, R72 ;  /* 0x000000322848723c */ /* 0x000ff00000041848 */
[----:B--2---:R-:W-:Y:S01]  /*3dd0*/  HMMA.16816.F32.BF16 R48, R28, R60, R8 ;  /* 0x0000003c1c30723c */ /* 0x004fe20000041808 */
[----:B------:R-:W2:Y:S07]  /*3de0*/  LDSM.16.M88.4 R8, [R188+0x4000] ;  /* 0x00400000bc08783b */ /* 0x000eae0000000200 */
        /* <DEDUP_REMOVED lines=8> */
[-C--:B------:R-:W-:Y:S08]  /*3e70*/  HMMA.16816.F32.BF16 R72, R36, R62.reuse, R72 ;  /* 0x0000003e2448723c */ /* 0x080ff00000041848 */
[----:B------:R-:W-:Y:S01]  /*3e80*/  HMMA.16816.F32.BF16 R76, R28, R62, R100 ;  /* 0x0000003e1c4c723c */ /* 0x000fe20000041864 */
[----:B------:R-:W3:Y:S07]  /*3e90*/  LDSM.16.M88.4 R60, [R194] ;  /* 0x00000000c23c783b */ /* 0x000eee0000000200 */
[----:B----4-:R-:W-:Y:S08]  /*3ea0*/  HMMA.16816.F32.BF16 R68, R16, R52, R64 ;  /* 0x000000341044723c */ /* 0x010ff00000041840 */
[----:B------:R-:W-:Y:S08]  /*3eb0*/  HMMA.16816.F32.BF16 R92, R40, R88, R92 ;  /* 0x00000058285c723c */ /* 0x000ff0000004185c */
[----:B------:R-:W-:Y:S08]  /*3ec0*/  HMMA.16816.F32.BF16 R32, R12, R52, R32 ;  /* 0x000000340c20723c */ /* 0x000ff00000041820 */
[-C--:B------:R-:W-:Y:S08]  /*3ed0*/  HMMA.16816.F32.BF16 R64, R24, R58.reuse, R72 ;  /* 0x0000003a1840723c */ /* 0x080ff00000041848 */
[----:B------:R-:W-:Y:S08]  /*3ee0*/  HMMA.16816.F32.BF16 R72, R20, R58, R76 ;  /* 0x0000003a1448723c */ /* 0x000ff0000004184c */
[----:B--2---:R-:W-:Y:S08]  /*3ef0*/  HMMA.16816.F32.BF16 R80, R8, R44, R68 ;  /* 0x0000002c0850723c */ /* 0x004ff00000041844 */
[----:B-1----:R-:W-:Y:S08]  /*3f00*/  HMMA.16816.F32.BF16 R68, R36, R48, R92 ;  /* 0x000000302444723c */ /* 0x002ff0000004185c */
[C---:B------:R-:W-:Y:S08]  /*3f10*/  HMMA.16816.F32.BF16 R104, R40.reuse, R84, R104 ;  /* 0x000000542868723c */ /* 0x040ff00000041868 */
[----:B------:R-:W-:Y:S08]  /*3f20*/  HMMA.16816.F32.BF16 R112, R40, R86, R112 ;  /* 0x000000562870723c */ /* 0x000ff00000041870 */
[----:B------:R-:W-:Y:S01]  /*3f30*/  HMMA.16816.F32.BF16 R84, R4, R44, R32 ;  /* 0x0000002c0454723c */ /* 0x000fe20000041820 */
[----:B------:R-:W1:Y:S07]  /*3f40*/  LDSM.16.M88.4 R32, [R184+0x1c00] ;  /* 0x001c0000b820783b */ /* 0x000e6e0000000200 */
[----:B------:R-:W-:Y:S01]  /*3f50*/  HMMA.16816.F32.BF16 R56, R16, R54, R64 ;  /* 0x000000361038723c */ /* 0x000fe20000041840 */
[----:B-----5:R-:W-:-:S07]  /*3f60*/  FMUL.FTZ R2, R80, c[0x0][0x320] ;  /* 0x0000c80050027a20 */ /* 0x020fce0000410000 */
[----:B------:R-:W-:Y:S01]  /*3f70*/  HMMA.16816.F32.BF16 R100, R40, R90, R116 ;  /* 0x0000005a2864723c */ /* 0x000fe20000041874 */
[----:B------:R2:W4:Y:S07]  /*3f80*/  MUFU.TANH R116, R2 ;  /* 0x0000000200747308 */ /* 0x00052e0000002400 */
[----:B------:R-:W-:Y:S08]  /*3f90*/  HMMA.16816.F32.BF16 R40, R28, R48, R108 ;  /* 0x000000301c28723c */ /* 0x000ff0000004186c */
[----:B------:R-:W-:Y:S01]  /*3fa0*/  HMMA.16816.F32.BF16 R52, R12, R54, R72 ;  /* 0x000000360c34723c */ /* 0x000fe20000041848 */
[----:B--2---:R-:W-:-:S04]  /*3fb0*/  FMUL.FTZ R2, R81, c[0x0][0x320] ;  /* 0x0000c80051027a20 */ /* 0x004fc80000410000 */
[----:B------:R2:W1:Y:S03]  /*3fc0*/  MUFU.TANH R108, R2 ;  /* 0x00000002006c7308 */ /* 0x0004660000002400 */
[----:B---3--:R-:W-:Y:S08]  /*3fd0*/  HMMA.16816.F32.BF16 R68, R24, R60, R68 ;  /* 0x0000003c1844723c */ /* 0x008ff00000041844 */
[----:B------:R-:W-:Y:S01]  /*3fe0*/  HMMA.16816.F32.BF16 R76, R8, R46, R56 ;  /* 0x0000002e084c723c */ /* 0x000fe20000041838 */
[----:B------:R-:W-:Y:S01]  /*3ff0*/  LDSM.16.M88.4 R56, [R191] ;  /* 0x00000000bf38783b */ /* 0x000fe20000000200 */
[----:B--2---:R-:W-:-:S04]  /*4000*/  FMUL.FTZ R2, R82, c[0x0][0x320] ;  /* 0x0000c80052027a20 */ /* 0x004fc80000410000 */
[----:B------:R2:W3:Y:S02]  /*4010*/  MUFU.TANH R111, R2 ;  /* 0x00000002006f7308 */ /* 0x0004e40000002400 */
[----:B------:R-:W-:Y:S01]  /*4020*/  HMMA.16816.F32.BF16 R40, R20, R60, R40 ;  /* 0x0000003c1428723c */ /* 0x000fe20000041828 */
[----:B--2---:R-:W-:-:S05]  /*4030*/  FMUL.FTZ R2, R83, c[0x0][0x320] ;  /* 0x0000c80053027a20 */ /* 0x004fca0000410000 */
[----:B------:R2:W1:Y:S02]  /*4040*/  MUFU.TANH R109, R2 ;  /* 0x00000002006d7308 */ /* 0x0004640000002400 */
        /* <DEDUP_REMOVED lines=127> */
[----:B------:R-:W-:Y:S02]  /*4840*/  IADD3 R4, R200, -0x2, RZ ;  /* 0xfffffffec8047810 */ /* 0x000fe40007ffe0ff */
[----:B------:R-:W-:-:S02]  /*4850*/  ISETP.GE.AND P0, PT, R6, 0x21, PT ;  /* 0x000000210600780c */ /* 0x000fc40003f06270 */
[----:B-1----:R-:W-:-:S05]  /*4860*/  SHF.R.S32.HI R2, RZ, 0x1f, R4 ;  /* 0x0000001fff027819 */ /* 0x002fca0000011404 */
[----:B------:R-:W-:-:S04]  /*4870*/  IMAD R2, R2, c[0x0][0x1e0], RZ ;  /* 0x0000780002027a24 */ /* 0x000fc800078e02ff */
[----:B------:R-:W-:Y:S02]  /*4880*/  IMAD R7, R4, c[0x0][0x1e4], R2 ;  /* 0x0000790004077a24 */ /* 0x000fe400078e0202 */
[----:B------:R-:W-:Y:S02]  /*4890*/  @P0 IMAD.MOV.U32 R5, RZ, RZ, c[0x0][0x1e0] ;  /* 0x00007800ff050624 */ /* 0x000fe400078e00ff */
[----:B------:R-:W-:Y:S02]  /*48a0*/  @P0 IMAD.MOV.U32 R3, RZ, RZ, 0x5 ;  /* 0x00000005ff030424 */ /* 0x000fe400078e00ff */
[----:B------:R-:W-:-:S03]  /*48b0*/  @P0 IMAD.SHL.U32 R2, R5, 0x20, RZ ;  /* 0x0000002005020824 */ /* 0x000fc600078e00ff */
[----:B------:R-:W-:Y:S01]  /*48c0*/  @P0 SHF.L.U64.HI R3, R5, R3, c[0x0][0x1e4] ;  /* 0x0000790005030619 */ /* 0x000fe20000010203 */
[----:B------:R-:W-:-:S04]  /*48d0*/  IMAD.WIDE.U32 R4, R4, c[0x0][0x1e0], RZ ;  /* 0x0000780004047a25 */ /* 0x000fc800078e00ff */
[----:B------:R-:W-:Y:S02]  /*48e0*/  IMAD.IADD R5, R5, 0x1, R7 ;  /* 0x0000000105057824 */ /* 0x000fe400078e0207 */
[----:B------:R-:W-:-:S04]  /*48f0*/  @P0 IMAD.WIDE.U32 R2, R4, 0x30, R2 ;  /* 0x0000003004020825 */ /* 0x000fc800078e0002 */
[----:B------:R-:W-:Y:S01]  /*4900*/  @P0 IMAD R8, R5, 0x30, RZ ;  /* 0x0000003005080824 */ /* 0x000fe200078e02ff */
[----:B------:R-:W-:-:S04]  /*4910*/  @P0 IADD3 R7, P1, R246, R2, RZ ;  /* 0x00000002f6070210 */ /* 0x000fc80007f3e0ff */
[----:B------:R-:W-:Y:S02]  /*4920*/  @P0 IADD3.X R8, R252, R8, R3, P1, !PT ;  /* 0x00000008fc080210 */ /* 0x000fe40000ffe403 */
[----:B------:R-:W-:-:S13]  /*4930*/  ISETP.GE.AND P1, PT, R6, 0x1, PT ;  /* 0x000000010600780c */ /* 0x000fda0003f26270 */
[----:B------:R-:W-:-:S04]  /*4940*/  @P1 IMAD.WIDE.U32 R2, R4, 0x30, R98 ;  /* 0x0000003004021825 */ /* 0x000fc800078e0062 */
[----:B------:R-:W-:Y:S01]  /*4950*/  @P1 IMAD R5, R5, 0x30, RZ ;  /* 0x0000003005051824 */ /* 0x000fe200078e02ff */
[----:B------:R-:W-:-:S03]  /*4960*/  @P1 LEA R4, P2, R2, c[0x0][0x1c8], 0x1 ;  /* 0x0000720002041a11 */ /* 0x000fc600078408ff */
[----:B------:R-:W-:-:S05]  /*4970*/  @P1 IMAD.IADD R3, R3, 0x1, R5 ;  /* 0x0000000103031824 */ /* 0x000fca00078e0205 */
[----:B------:R-:W-:Y:S02]  /*4980*/  @P1 LEA.HI.X R5, R2, c[0x0][0x1cc], R3, 0x1, P2 ;  /* 0x0000730002051a11 */ /* 0x000fe400010f0c03 */
[----:B------:R-:W-:-:S03]  /*4990*/  @P0 LEA R2, P2, R7, c[0x0][0x1c8], 0x1 ;  /* 0x0000720007020a11 */ /* 0x000fc600078408ff */
[----:B------:R-:W-:Y:S01]  /*49a0*/  @!PT LDS RZ, [RZ] ;  /* 0x00000000fffff984 */ /* 0x000fe20000000800 */
[----:B------:R-:W-:Y:S01]  /*49b0*/  @!PT LDS RZ, [RZ] ;  /* 0x00000000fffff984 */ /* 0x000fe20000000800 */
[----:B------:R-:W-:Y:S01]  /*49c0*/  @!PT LDS RZ, [RZ] ;  /* 0x00000000fffff984 */ /* 0x000fe20000000800 */
[----:B------:R1:W-:Y:S01]  /*49d0*/  @P1 LDGSTS.E.BYPASS.LTC128B.128 [R199+0x3c80], [R4.64], !P4 ;  /* 0x03c8000004c71fae */ /* 0x0003e2000e101d46 */
[----:B------:R-:W-:-:S03]  /*49e0*/  @P0 LEA.HI.X R3, R7, c[0x0][0x1cc], R8, 0x1, P2 ;  /* 0x0000730007030a11 */ /* 0x000fc600010f0c08 */
[----:B------:R1:W-:Y:S04]  /*49f0*/  @P1 LDGSTS.E.BYPASS.LTC128B.128 [R199+0x4880], [R4.64+0x40], !P6 ;  /* 0x0488004004c71fae */ /* 0x0003e8000f101d46 */
[----:B------:R1:W-:Y:S04]  /*4a00*/  @P1 LDGSTS.E.BYPASS.LTC128B.128 [R199+0x5480], [R4.64+0x80], !P5 ;  /* 0x0548008004c71fae */ /* 0x0003e8000e901d46 */
[----:B------:R1:W-:Y:S04]  /*4a10*/  @P0 LDGSTS.E.BYPASS.LTC128B.128 [R199+0x4480], [R2.64], !P4 ;  /* 0x0448000002c70fae */ /* 0x0003e8000e101d46 */
[----:B------:R1:W-:Y:S04]  /*4a20*/  @P0 LDGSTS.E.BYPASS.LTC128B.128 [R199+0x5080], [R2.64+0x40], !P6 ;  /* 0x0508004002c70fae */ /* 0x0003e8000f101d46 */
[----:B------:R1:W-:Y:S02]  /*4a30*/  @P0 LDGSTS.E.BYPASS.LTC128B.128 [R199+0x5c80], [R2.64+0x80], !P5 ;  /* 0x05c8008002c70fae */ /* 0x0003e4000e901d46 */
.L_x_502:
[----:B--234-:R-:W-:Y:S05]  /*4a40*/  BSYNC B0 ;  /* 0x0000000000007941 */ /* 0x01cfea0003800000 */
.L_x_501:
[----:B-1----:R-:W2:Y:S01]  /*4a50*/  LDL R2, [R1+0x3c] ;  /* 0x00003c0001027983 */ /* 0x002ea20000100800 */
[----:B------:R-:W-:-:S03]  /*4a60*/  IMAD.MOV.U32 R244, RZ, RZ, c[0x0][0x2c4] ;  /* 0x0000b100fff47624 */ /* 0x000fc600078e00ff */
[----:B------:R-:W2:Y:S01]  /*4a70*/  LDL R243, [R1+0x18] ;  /* 0x0000180001f37983 */ /* 0x000ea20000100800 */
[----:B------:R-:W-:Y:S01]  /*4a80*/  IMAD.MOV.U32 R242, RZ, RZ, c[0x0][0x32c] ;  /* 0x0000cb00fff27624 */ /* 0x000fe200078e00ff */
[----:B------:R-:W-:Y:S01]  /*4a90*/  ISETP.NE.AND P0, PT, R244, 0x1, PT ;  /* 0x00000001f400780c */ /* 0x000fe20003f05270 */
[----:B------:R-:W-:Y:S01]  /*4aa0*/  ULDC UR4, c[0x0][0x324] ;  /* 0x0000c90000047ab9 */ /* 0x000fe20000000800 */
[--C-:B------:R-:W-:Y:S01]  /*4ab0*/  IMAD.IADD R8, R97, 0x1, -R236.reuse ;  /* 0x0000000161087824 */ /* 0x100fe200078e0aec */
[----:B------:R-:W-:Y:S01]  /*4ac0*/  ULOP3.LUT UR4, URZ, UR4, URZ, 0x33, !UPT ;  /* 0x000000043f047292 */ /* 0x000fe2000f8e333f */
[----:B------:R-:W0:Y:S01]  /*4ad0*/  LDGDEPBAR ;  /* 0x00000000000079af */ /* 0x000e220000000000 */
[----:B------:R-:W-:Y:S02]  /*4ae0*/  IMAD.IADD R9, R0, 0x1, -R236 ;  /* 0x0000000100097824 */ /* 0x000fe400078e0aec */
[----:B--2---:R-:W-:-:S06]  /*4af0*/  IMAD.IADD R2, R2, 0x1, R243 ;  /* 0x0000000102027824 */ /* 0x004fcc00078e02f3 */
[----:B------:R-:W-:-:S04]  /*4b00*/  @P0 IMAD.HI.U32 R3, R2, c[0x0][0x2c8], RZ ;  /* 0x0000b20002030a27 */ /* 0x000fc800078e00ff */
[----:B------:R-:W-:Y:S01]  /*4b10*/  IMAD.MOV.U32 R5, RZ, RZ, R2 ;  /* 0x000000ffff057224 */ /* 0x000fe200078e0002 */
[----:B------:R-:W-:Y:S02]  /*4b20*/  @P0 SHF.R.U32.HI R5, RZ, c[0x0][0x2cc], R3 ;  /* 0x0000b300ff050a19 */ /* 0x000fe40000011603 */
[----:B------:R-:W-:Y:S02]  /*4b30*/  IADD3 R2, -R236, 0x1, R97 ;  /* 0x00000001ec027810 */ /* 0x000fe40007ffe161 */
[----:B------:R-:W-:Y:S01]  /*4b40*/  ISETP.GE.AND P0, PT, R242, 0x1, PT ;  /* 0x00000001f200780c */ /* 0x000fe20003f06270 */
[----:B------:R-:W1:Y:S01]  /*4b50*/  SHFL.IDX PT, R4, R5, RZ, 0x1c1f ;  /* 0x001c1fff05047589 */ /* 0x000e6200000e0000 */
[----:B------:R-:W-:-:S04]  /*4b60*/  IADD3 R2, R2, -R226, RZ ;  /* 0x800000e202027210 */ /* 0x000fc80007ffe0ff */
[C---:B------:R-:W-:Y:S02]  /*4b70*/  IADD3 R6, R2.reuse, c[0x0][0x328], RZ ;  /* 0x0000ca0002067a10 */ /* 0x040fe40007ffe0ff */
[----:B------:R-:W-:Y:S02]  /*4b80*/  IADD3 R7, R2, UR4, RZ ;  /* 0x0000000402077c10 */ /* 0x000fe4000fffe0ff */
[-C--:B-1----:R-:W-:Y:S02]  /*4b90*/  IADD3 R3, R6, R4.reuse, RZ ;  /* 0x0000000406037210 */ /* 0x082fe40007ffe0ff */
[----:B------:R-:W-:Y:S02]  /*4ba0*/  IADD3 R2, R7, R4, RZ ;  /* 0x0000000407027210 */ /* 0x000fe40007ffe0ff */
[----:B------:R-:W-:Y:S01]  /*4bb0*/  IMNMX R3, R8, R3, PT ;  /* 0x0000000308037217 */ /* 0x000fe20003800200 */
[----:B------:R-:W-:Y:S05]  /*4bc0*/  @!P0 BRA `(.L_x_503) ;  /* 0x0000014000008947 */ /* 0x000fea0003800000 */
[----:B------:R-:W-:Y:S01]  /*4bd0*/  IADD3 R4, -R226, R227, R4 ;  /* 0x000000e3e2047210 */ /* 0x000fe20007ffe104 */
[----:B------:R-:W-:Y:S03]  /*4be0*/  BSSY B0, `(.L_x_504) ;  /* 0x000000e000007945 */ /* 0x000fe60003800000 */
        /* <DEDUP_REMOVED lines=9> */
.L_x_505:
[----:B------:R-:W-:-:S04]  /*4c80*/  MOV R10, c[0x0][0x32c] ;  /* 0x0000cb00000a7a02 */ /* 0x000fc80000000f00 */
[----:B------:R-:W-:-:S13]  /*4c90*/  ISETP.NE.AND P0, PT, R10, 0x1, PT ;  /* 0x000000010a00780c */ /* 0x000fda0003f05270 */
[----:B------:R-:W-:-:S05]  /*4ca0*/  @P0 IMAD.HI.U32 R10, R4, c[0x0][0x330], RZ ;  /* 0x0000cc00040a0a27 */ /* 0x000fca00078e00ff */
[----:B------:R-:W-:Y:S02]  /*4cb0*/  @P0 SHF.R.U32.HI R4, RZ, c[0x0][0x334], R10 ;  /* 0x0000cd00ff040a19 */ /* 0x000fe4000001160a */
.L_x_506:
[----:B------:R-:W-:Y:S05]  /*4cc0*/  BSYNC B0 ;  /* 0x0000000000007941 */ /* 0x000fea0003800000 */
.L_x_504:
[----:B------:R-:W-:-:S05]  /*4cd0*/  IMAD R4, R4, c[0x0][0x32c], R9 ;  /* 0x0000cb0004047a24 */ /* 0x000fca00078e0209 */
[----:B------:R-:W-:Y:S02]  /*4ce0*/  IADD3 R10, R4, c[0x0][0x32c], RZ ;  /* 0x0000cb00040a7a10 */ /* 0x000fe40007ffe0ff */
[----:B------:R-:W-:Y:S02]  /*4cf0*/  IMNMX R2, R2, R4, !PT ;  /* 0x0000000402027217 */ /* 0x000fe40007800200 */
[----:B------:R-:W-:Y:S02]  /*4d00*/  IMNMX R3, R3, R10, PT ;  /* 0x0000000a03037217 */ /* 0x000fe40003800200 */
.L_x_503:
[C---:B------:R-:W-:Y:S02]  /*4d10*/  ISETP.GE.AND P0, PT, R0.reuse, 0x2, PT ;  /* 0x000000020000780c */ /* 0x040fe40003f06270 */
[----:B------:R-:W-:Y:S02]  /*4d20*/  ISETP.GE.AND P1, PT, R0, 0x9, PT ;  /* 0x000000090000780c */ /* 0x000fe40003f26270 */
[----:B------:R-:W-:Y:S02]  /*4d30*/  P2R R13, PR, RZ, 0x1 ;  /* 0x00000001ff0d7803 */ /* 0x000fe40000000000 */
[----:B------:R-:W-:-:S02]  /*4d40*/  ISETP.GT.AND P0, PT, R2, 0x1, !P0 ;  /* 0x000000010200780c */ /* 0x000fc40004704270 */
[----:B------:R-:W-:Y:S02]  /*4d50*/  P2R R12, PR, RZ, 0x2 ;  /* 0x00000002ff0c7803 */ /* 0x000fe40000000000 */
[----:B------:R-:W-:Y:S02]  /*4d60*/  ISETP.LT.OR P0, PT, R3, 0x2, P0 ;  /* 0x000000020300780c */ /* 0x000fe40000701670 */
[----:B------:R-:W-:Y:S02]  /*4d70*/  ISETP.GE.AND P6, PT, R0, 0x12, PT ;  /* 0x000000120000780c */ /* 0x000fe40003fc6270 */
[----:B------:R-:W-:Y:S02]  /*4d80*/  FSEL R17, R108, -INF , !P0 ;  /* 0xff8000006c117808 */ /* 0x000fe40004000000 */
[----:B------:R-:W-:Y:S02]  /*4d90*/  ISETP.GT.AND P0, PT, R2, 0x8, !P1 ;  /* 0x000000080200780c */ /* 0x000fe40004f04270 */
[----:B------:R-:W-:-:S02]  /*4da0*/  ISETP.GE.AND P1, PT, R0, 0xa, PT ;  /* 0x0000000a0000780c */ /* 0x000fc40003f26270 */
[----:B------:R-:W-:Y:S02]  /*4db0*/  ISETP.LT.OR P0, PT, R3, 0x9, P0 ;  /* 0x000000090300780c */ /* 0x000fe40000701670 */
[----:B------:R-:W-:Y:S02]  /*4dc0*/  P2R R11, PR, RZ, 0x2 ;  /* 0x00000002ff0b7803 */ /* 0x000fe40000000000 */
[----:B------:R-:W-:Y:S02]  /*4dd0*/  FSEL R18, R93, -INF , !P0 ;  /* 0xff8000005d127808 */ /* 0x000fe40004000000 */
[----:B------:R-:W-:Y:S02]  /*4de0*/  ISETP.GT.AND P0, PT, R2, 0x9, !P1 ;  /* 0x000000090200780c */ /* 0x000fe40004f04270 */
[----:B------:R-:W-:Y:S02]  /*4df0*/  ISETP.GE.AND P1, PT, R0, 0x11, PT ;  /* 0x000000110000780c */ /* 0x000fe40003f26270 */
[----:B------:R-:W-:-:S02]  /*4e00*/  ISETP.LT.OR P0, PT, R3, 0xa, P0 ;  /* 0x0000000a0300780c */ /* 0x000fc40000701670 */
[----:B------:R-:W-:Y:S02]  /*4e10*/  ISETP.GE.AND P5, PT, R0, 0x19, PT ;  /* 0x000000190000780c */ /* 0x000fe40003fa6270 */
[----:B------:R-:W-:Y:S02]  /*4e20*/  FSEL R19, R92, -INF , !P0 ;  /* 0xff8000005c137808 */ /* 0x000fe40004000000 */
[----:B------:R-:W-:Y:S02]  /*4e30*/  ISETP.GT.AND P0, PT, R2, 0x10, !P1 ;  /* 0x000000100200780c */ /* 0x000fe40004f04270 */
[C---:B------:R-:W-:Y:S02]  /*4e40*/  ISETP.GE.AND P4, PT, R0.reuse, 0x1a, PT ;  /* 0x0000001a0000780c */ /* 0x040fe40003f86270 */
[----:B------:R-:W-:Y:S02]  /*4e50*/  ISETP.LT.OR P0, PT, R3, 0x11, P0 ;  /* 0x000000110300780c */ /* 0x000fe40000701670 */
[----:B------:R-:W-:-:S02]  /*4e60*/  ISETP.GE.AND P3, PT, R0, 0x21, PT ;  /* 0x000000210000780c */ /* 0x000fc40003f66270 */
[----:B------:R-:W-:Y:S02]  /*4e70*/  FSEL R21, R85, -INF , !P0 ;  /* 0xff80000055157808 */ /* 0x000fe40004000000 */
[----:B------:R-:W-:Y:S02]  /*4e80*/  ISETP.GT.AND P0, PT, R2, 0x11, !P6 ;  /* 0x000000110200780c */ /* 0x000fe40007704270 */
[----:B------:R-:W-:Y:S02]  /*4e90*/  ISETP.GE.AND P2, PT, R0, 0x22, PT ;  /* 0x000000220000780c */ /* 0x000fe40003f46270 */
[----:B------:R-:W-:Y:S02]  /*4ea0*/  ISETP.LT.OR P0, PT, R3, 0x12, P0 ;  /* 0x000000120300780c */ /* 0x000fe40000701670 */
[----:B------:R-:W-:Y:S02]  /*4eb0*/  P2R R10, PR, RZ, 0x2 ;  /* 0x00000002ff0a7803 */ /* 0x000fe40000000000 */
[----:B------:R-:W-:-:S02]  /*4ec0*/  FSEL R23, R84, -INF , !P0 ;  /* 0xff80000054177808 */ /* 0x000fc40004000000 */
[----:B------:R-:W-:Y:S02]  /*4ed0*/  ISETP.GT.AND P0, PT, R2, 0x18, !P5 ;  /* 0x000000180200780c */ /* 0x000fe40006f04270 */
[----:B------:R-:W-:Y:S02]  /*4ee0*/  ISETP.GE.AND P1, PT, R0, 0x29, PT ;  /* 0x000000290000780c */ /* 0x000fe40003f26270 */
[----:B------:R-:W-:-:S04]  /*4ef0*/  ISETP.LT.OR P0, PT, R3, 0x19, P0 ;  /* 0x000000190300780c */ /* 0x000fc80000701670 */
[----:B------:R-:W-:Y:S02]  /*4f00*/  FSEL R25, R53, -INF , !P0 ;  /* 0xff80000035197808 */ /* 0x000fe40004000000 */
[----:B------:R-:W-:-:S04]  /*4f10*/  ISETP.GT.AND P0, PT, R2, 0x19, !P4 ;  /* 0x000000190200780c */ /* 0x000fc80006704270 */
        /* <DEDUP_REMOVED lines=11> */
[----:B------:R-:W-:-:S04]  /*4fd0*/  ISETP.GE.AND P0, PT, R0, 0x1, PT ;  /* 0x000000010000780c */ /* 0x000fc80003f06270 */
[----:B------:R-:W-:Y:S02]  /*4fe0*/  P2R R14, PR, RZ, 0x1 ;  /* 0x00000001ff0e7803 */ /* 0x000fe40000000000 */
[----:B------:R-:W-:-:S04]  /*4ff0*/  ISETP.GT.AND P0, PT, R2, RZ, !P0 ;  /* 0x000000ff0200720c */ /* 0x000fc80004704270 */
[----:B------:R-:W-:-:S04]  /*5000*/  ISETP.LT.OR P0, PT, R3, 0x1, P0 ;  /* 0x000000010300780c */ /* 0x000fc80000701670 */
[----:B------:R-:W-:Y:S02]  /*5010*/  FSEL R16, R116, -INF , !P0 ;  /* 0xff80000074107808 */ /* 0x000fe40004000000 */
[----:B------:R-:W-:-:S04]  /*5020*/  ISETP.GE.AND P0, PT, R0, 0x2a, PT ;  /* 0x0000002a0000780c */ /* 0x000fc80003f06270 */
[----:B------:R-:W-:Y:S02]  /*5030*/  P2R R4, PR, RZ, 0x1 ;  /* 0x00000001ff047803 */ /* 0x000fe40000000000 */
[----:B------:R-:W-:-:S04]  /*5040*/  ISETP.GT.AND P0, PT, R2, 0x29, !P0 ;  /* 0x000000290200780c */ /* 0x000fc80004704270 */
[----:B------:R-:W-:Y:S02]  /*5050*/  ISETP.LT.OR P0, PT, R3, 0x2a, P0 ;  /* 0x0000002a0300780c */ /* 0x000fe40000701670 */
[----:B------:R-:W1:Y:S02]  /*5060*/  SHFL.IDX PT, R3, R5, 0x1, 0x1c1f ;  /* 0x003c1f0005037f89 */ /* 0x000e6400000e0000 */
[----:B------:R-:W-:Y:S02]  /*5070*/  FSEL R123, R15, -INF , !P0 ;  /* 0xff8000000f7b7808 */ /* 0x000fe40004000000 */
[----:B------:R-:W-:Y:S01]  /*5080*/  ISETP.GE.AND P0, PT, R242, 0x1, PT ;  /* 0x00000001f200780c */ /* 0x000fe20003f06270 */
[--C-:B-1----:R-:W-:Y:S02]  /*5090*/  IMAD.IADD R2, R6, 0x1, R3.reuse ;  /* 0x0000000106027824 */ /* 0x102fe400078e0203 */
[----:B------:R-:W-:-:S03]  /*50a0*/  IMAD.IADD R0, R7, 0x1, R3 ;  /* 0x0000000107007824 */ /* 0x000fc600078e0203 */
[----:B------:R-:W-:-:S07]  /*50b0*/  IMNMX R2, R8, R2, PT ;  /* 0x0000000208027217 */ /* 0x000fce0003800200 */
        /* <DEDUP_REMOVED lines=12> */
.L_x_509:
[----:B------:R-:W-:-:S04]  /*5180*/  MOV R15, c[0x0][0x32c] ;  /* 0x0000cb00000f7a02 */ /* 0x000fc80000000f00 */
[----:B------:R-:W-:-:S13]  /*5190*/  ISETP.NE.AND P0, PT, R15, 0x1, PT ;  /* 0x000000010f00780c */ /* 0x000fda0003f05270 */
[----:B------:R-:W-:-:S05]  /*51a0*/  @P0 IMAD.HI.U32 R15, R3, c[0x0][0x330], RZ ;  /* 0x0000cc00030f0a27 */ /* 0x000fca00078e00ff */
[----:B------:R-:W-:Y:S02]  /*51b0*/  @P0 SHF.R.U32.HI R3, RZ, c[0x0][0x334], R15 ;  /* 0x0000cd00ff030a19 */ /* 0x000fe4000001160f */
.L_x_510:
[----:B------:R-:W-:Y:S05]  /*51c0*/  BSYNC B0 ;  /* 0x0000000000007941 */ /* 0x000fea0003800000 */
.L_x_508:
[----:B------:R-:W-:-:S05]  /*51d0*/  IMAD R3, R3, c[0x0][0x32c], R9 ;  /* 0x0000cb0003037a24 */ /* 0x000fca00078e0209 */
[----:B------:R-:W-:Y:S02]  /*51e0*/  IADD3 R15, R3, c[0x0][0x32c], RZ ;  /* 0x0000cb00030f7a10 */ /* 0x000fe40007ffe0ff */
[----:B------:R-:W-:Y:S02]  /*51f0*/  IMNMX R0, R0, R3, !PT ;  /* 0x0000000300007217 */ /* 0x000fe40007800200 */
[----:B------:R-:W-:Y:S02]  /*5200*/  IMNMX R2, R2, R15, PT ;  /* 0x0000000f02027217 */ /* 0x000fe40003800200 */
.L_x_507:
[----:B------:R-:W-:Y:S01]  /*5210*/  ISETP.NE.AND P0, PT, R13, RZ, PT ;  /* 0x000000ff0d00720c */ /* 0x000fe20003f05270 */
[----:B------:R-:W1:Y:S03]  /*5220*/  SHFL.IDX PT, R3, R5, 0x2, 0x1c1f ;  /* 0x005c1f0005037f89 */ /* 0x000e6600000e0000 */
[----:B------:R-:W-:-:S04]  /*5230*/  ISETP.GT.AND P0, PT, R0, 0x1, !P0 ;  /* 0x000000010000780c */ /* 0x000fc80004704270 */
[----:B------:R-:W-:-:S04]  /*5240*/  ISETP.LT.OR P0, PT, R2, 0x2, P0 ;  /* 0x000000020200780c */ /* 0x000fc80000701670 */
[----:B------:R-:W-:Y:S02]  /*5250*/  FSEL R24, R109, -INF , !P0 ;  /* 0xff8000006d187808 */ /* 0x000fe40004000000 */
        /* <DEDUP_REMOVED lines=34> */
[----:B------:R-:W-:-:S04]  /*5480*/  ISETP.NE.AND P0, PT, R4, RZ, PT ;  /* 0x000000ff0400720c */ /* 0x000fc80003f05270 */
[----:B------:R-:W-:Y:S01]  /*5490*/  ISETP.GT.AND P0, PT, R0, 0x29, !P0 ;  /* 0x000000290000780c */ /* 0x000fe20004704270 */
[----:B-1----:R-:W-:-:S03]  /*54a0*/  IMAD.IADD R0, R7, 0x1, R3 ;  /* 0x0000000107007824 */ /* 0x002fc600078e0203 */
[----:B------:R-:W-:Y:S01]  /*54b0*/  ISETP.LT.OR P0, PT, R2, 0x2a, P0 ;  /* 0x0000002a0200780c */ /* 0x000fe20000701670 */
[----:B------:R-:W-:-:S03]  /*54c0*/  IMAD.IADD R2, R6, 0x1, R3 ;  /* 0x0000000106027824 */ /* 0x000fc600078e0203 */
[----:B------:R-:W-:Y:S02]  /*54d0*/  FSEL R111, R20, -INF , !P0 ;  /* 0xff800000146f7808 */ /* 0x000fe40004000000 */
[----:B------:R-:W-:Y:S02]  /*54e0*/  ISETP.GE.AND P0, PT, R242, 0x1, PT ;  /* 0x00000001f200780c */ /* 0x000fe40003f06270 */
[----:B------:R-:W-:-:S11]  /*54f0*/  IMNMX R2, R8, R2, PT ;  /* 0x0000000208027217 */ /* 0x000fd60003800200 */
        /* <DEDUP_REMOVED lines=12> */
.L_x_513:
[----:B------:R-:W-:-:S04]  /*55c0*/  MOV R15, c[0x0][0x32c] ;  /* 0x0000cb00000f7a02 */ /* 0x000fc80000000f00 */
[----:B------:R-:W-:-:S13]  /*55d0*/  ISETP.NE.AND P0, PT, R15, 0x1, PT ;  /* 0x000000010f00780c */ /* 0x000fda0003f05270 */
[----:B------:R-:W-:-:S05]  /*55e0*/  @P0 IMAD.HI.U32 R15, R3, c[0x0][0x330], RZ ;  /* 0x0000cc00030f0a27 */ /* 0x000fca00078e00ff */
[----:B------:R-:W-:Y:S02]  /*55f0*/  @P0 SHF.R.U32.HI R3, RZ, c[0x0][0x334], R15 ;  /* 0x0000cd00ff030a19 */ /* 0x000fe4000001160f */
.L_x_514:
[----:B------:R-:W-:Y:S05]  /*5600*/  BSYNC B0 ;  /* 0x0000000000007941 */ /* 0x000fea0003800000 */
.L_x_512:
[----:B------:R-:W-:-:S05]  /*5610*/  IMAD R3, R3, c[0x0][0x32c], R9 ;  /* 0x0000cb0003037a24 */ /* 0x000fca00078e0209 */
[----:B------:R-:W-:Y:S02]  /*5620*/  IADD3 R15, R3, c[0x0][0x32c], RZ ;  /* 0x0000cb00030f7a10 */ /* 0x000fe40007ffe0ff */
[----:B------:R-:W-:Y:S02]  /*5630*/  IMNMX R0, R0, R3, !PT ;  /* 0x0000000300007217 */ /* 0x000fe40007800200 */
[----:B------:R-:W-:Y:S02]  /*5640*/  IMNMX R2, R2, R15, PT ;  /* 0x0000000f02027217 */ /* 0x000fe40003800200 */
.L_x_511:
        /* <DEDUP_REMOVED lines=59> */
.L_x_517:
[----:B------:R-:W-:-:S04]  /*5a00*/  MOV R5, c[0x0][0x32c] ;  /* 0x0000cb0000057a02 */ /* 0x000fc80000000f00 */
[----:B------:R-:W-:-:S13]  /*5a10*/  ISETP.NE.AND P0, PT, R5, 0x1, PT ;  /* 0x000000010500780c */ /* 0x000fda0003f05270 */
[----:B------:R-:W-:-:S05]  /*5a20*/  @P0 IMAD.HI.U32 R5, R3, c[0x0][0x330], RZ ;  /* 0x0000cc0003050a27 */ /* 0x000fca00078e00ff */
[----:B------:R-:W-:Y:S02]  /*5a30*/  @P0 SHF.R.U32.HI R3, RZ, c[0x0][0x334], R5 ;  /* 0x0000cd00ff030a19 */ /* 0x000fe40000011605 */
.L_x_518:
[----:B------:R-:W-:Y:S05]  /*5a40*/  BSYNC B0 ;  /* 0x0000000000007941 */ /* 0x000fea0003800000 */
.L_x_516:
[----:B------:R-:W-:-:S05]  /*5a50*/  IMAD R3, R3, c[0x0][0x32c], R9 ;  /* 0x0000cb0003037a24 */ /* 0x000fca00078e0209 */
[----:B------:R-:W-:Y:S02]  /*5a60*/  IADD3 R5, R3, c[0x0][0x32c], RZ ;  /* 0x0000cb0003057a10 */ /* 0x000fe40007ffe0ff */
[----:B------:R-:W-:Y:S02]  /*5a70*/  IMNMX R0, R0, R3, !PT ;  /* 0x0000000300007217 */ /* 0x000fe40007800200 */
[----:B------:R-:W-:Y:S02]  /*5a80*/  IMNMX R2, R2, R5, PT ;  /* 0x0000000502027217 */ /* 0x000fe40003800200 */
.L_x_515:
[----:B------:R-:W-:Y:S01]  /*5a90*/  ISETP.NE.AND P0, PT, R13, RZ, PT ;  /* 0x000000ff0d00720c */ /* 0x000fe20003f05270 */
[----:B------:R-:W-:Y:S01]  /*5aa0*/  LDSM.16.MT88.4 R64, [R186+0xc00] ;  /* 0x000c0000ba40783b */ /* 0x000fe20000004200 */
[----:B------:R-:W-:Y:S02]  /*5ab0*/  FMNMX.FTZ R3, R16, R17, !PT ;  /* 0x0000001110037209 */ /* 0x000fe40007810000 */
[----:B------:R-:W-:Y:S01]  /*5ac0*/  ISETP.GT.AND P0, PT, R0, 0x1, !P0 ;  /* 0x000000010000780c */ /* 0x000fe20004704270 */
[----:B------:R-:W-:Y:S01]  /*5ad0*/  LDSM.16.MT88.4 R60, [R185+0x1800] ;  /* 0x00180000b93c783b */ /* 0x000fe20000004200 */
[----:B------:R-:W-:-:S02]  /*5ae0*/  FMNMX.FTZ R3, R18, R3, !PT ;  /* 0x0000000312037209 */ /* 0x000fc40007810000 */
[----:B------:R-:W-:Y:S01]  /*5af0*/  ISETP.LT.OR P0, PT, R2, 0x2, P0 ;  /* 0x000000020200780c */ /* 0x000fe20000701670 */
[----:B------:R-:W-:Y:S01]  /*5b00*/  LDSM.16.MT88.4 R152, [R185+0x1400] ;  /* 0x00140000b998783b */ /* 0x000fe20000004200 */
[----:B------:R-:W-:Y:S02]  /*5b10*/  FMNMX.FTZ R3, R19, R3, !PT ;  /* 0x0000000313037209 */ /* 0x000fe40007810000 */
[----:B------:R-:W-:Y:S01]  /*5b20*/  FSEL R9, R102, -INF , !P0 ;  /* 0xff80000066097808 */ /* 0x000fe20004000000 */
[----:B------:R-:W-:Y:S01]  /*5b30*/  LDSM.16.MT88.4 R136, [R186+0x800] ;  /* 0x00080000ba88783b */ /* 0x000fe20000004200 */
        /* <DEDUP_REMOVED lines=15> */
[----:B------:R-:W-:Y:S02]  /*5c30*/  FMNMX.FTZ R3, R128, R3, !PT ;  /* 0x0000000380037209 */ /* 0x000fe40007810000 */
[----:B------:R-:W-:Y:S02]  /*5c40*/  ISETP.GT.AND P0, PT, R0, 0x10, !P0 ;  /* 0x000000100000780c */ /* 0x000fe40004704270 */
[----:B------:R-:W-:Y:S02]  /*5c50*/  FMNMX.FTZ R3, R123, R3, !PT ;  /* 0x000000037b037209 */ /* 0x000fe40007810000 */
[----:B------:R-:W-:Y:S02]  /*5c60*/  ISETP.LT.OR P0, PT, R2, 0x11, P0 ;  /* 0x000000110200780c */ /* 0x000fe40000701670 */
[----:B------:R-:W-:Y:S02]  /*5c70*/  IADD3 R200, R200, -0x2, RZ ;  /* 0xfffffffec8c87810 */ /* 0x000fe40007ffe0ff */
[----:B------:R-:W-:-:S02]  /*5c80*/  FSEL R37, R72, -INF , !P0 ;  /* 0xff80000048257808 */ /* 0x000fc40004000000 */
[----:B------:R-:W-:Y:S02]  /*5c90*/  ISETP.GT.AND P0, PT, R0, 0x11, !P6 ;  /* 0x000000110000780c */ /* 0x000fe40007704270 */
[----:B------:R-:W-:Y:S02]  /*5ca0*/  ISETP.NE.AND P6, PT, R14, RZ, PT ;  /* 0x000000ff0e00720c */ /* 0x000fe40003fc5270 */
[----:B------:R-:W-:-:S04]  /*5cb0*/  ISETP.LT.OR P0, PT, R2, 0x12, P0 ;  /* 0x000000120200780c */ /* 0x000fc80000701670 */
[----:B------:R-:W-:Y:S02]  /*5cc0*/  FSEL R10, R59, -INF , !P0 ;  /* 0xff8000003b0a7808 */ /* 0x000fe40004000000 */
[----:B------:R-:W-:-:S04]  /*5cd0*/  ISETP.GT.AND P0, PT, R0, 0x18, !P5 ;  /* 0x000000180000780c */ /* 0x000fc80006f04270 */
[----:B------:R-:W-:-:S04]  /*5ce0*/  ISETP.LT.OR P0, PT, R2, 0x19, P0 ;  /* 0x000000190200780c */ /* 0x000fc80000701670 */
[----:B------:R-:W-:Y:S02]  /*5cf0*/  FSEL R68, R58, -INF , !P0 ;  /* 0xff8000003a447808 */ /* 0x000fe40004000000 */
[----:B------:R-:W-:Y:S01]  /*5d00*/  ISETP.GT.AND P0, PT, R0, 0x19, !P4 ;  /* 0x000000190000780c */ /* 0x000fe20006704270 */
[----:B------:R-:W-:Y:S03]  /*5d10*/  LDSM.16.MT88.4 R56, [R185+0xc00] ;  /* 0x000c0000b938783b */ /* 0x000fe60000004200 */
[----:B------:R-:W-:-:S04]  /*5d20*/  ISETP.LT.OR P0, PT, R2, 0x1a, P0 ;  /* 0x0000001a0200780c */ /* 0x000fc80000701670 */
[----:B------:R-:W-:Y:S02]  /*5d30*/  FSEL R69, R54, -INF , !P0 ;  /* 0xff80000036457808 */ /* 0x000fe40004000000 */
[----:B------:R-:W-:Y:S01]  /*5d40*/  ISETP.GT.AND P0, PT, R0, 0x20, !P3 ;  /* 0x000000200000780c */ /* 0x000fe20005f04270 */
[----:B------:R-:W-:Y:S03]  /*5d50*/  LDSM.16.MT88.4 R52, [R185+0x400] ;  /* 0x00040000b934783b */ /* 0x000fe60000004200 */
        /* <DEDUP_REMOVED lines=8> */
[----:B------:R-:W-:Y:S01]  /*5de0*/  ISETP.GT.AND P0, PT, R0, RZ, !P6 ;  /* 0x000000ff0000720c */ /* 0x000fe20007704270 */
[----:B------:R-:W-:Y:S01]  /*5df0*/  LDSM.16.MT88.4 R40, [R186] ;  /* 0x00000000ba28783b */ /* 0x000fe20000004200 */
[----:B------:R-:W-:Y:S02]  /*5e00*/  ISETP.NE.AND P6, PT, R4, RZ, PT ;  /* 0x000000ff0400720c */ /* 0x000fe40003fc5270 */
[----:B------:R-:W-:Y:S01]  /*5e10*/  ISETP.LT.OR P0, PT, R2, 0x1, P0 ;  /* 0x000000010200780c */ /* 0x000fe20000701670 */
[----:B------:R-:W1:Y:S03]  /*5e20*/  SHFL.BFLY PT, R4, R3, 0x2, 0x1f ;  /* 0x0c401f0003047f89 */ /* 0x000e6600000e0000 */
[----:B------:R-:W-:-:S02]  /*5e30*/  FSEL R8, R118, -INF , !P0 ;  /* 0xff80000076087808 */ /* 0x000fc40004000000 */
[----:B-1----:R-:W-:-:S05]  /*5e40*/  FMNMX.FTZ R3, R3, R4, !PT ;  /* 0x0000000403037209 */ /* 0x002fca0007810000 */
[----:B------:R-:W1:Y:S02]  /*5e50*/  SHFL.BFLY PT, R4, R3, 0x1, 0x1f ;  /* 0x0c201f0003047f89 */ /* 0x000e6400000e0000 */
[----:B-1----:R-:W-:-:S04]  /*5e60*/  FMNMX.FTZ R108, R3, R4, !PT ;  /* 0x00000004036c7209 */ /* 0x002fc80007810000 */
[C---:B------:R-:W-:Y:S01]  /*5e70*/  FSETP.NEU.FTZ.AND P0, PT, R108.reuse, -INF , PT ;  /* 0xff8000006c00780b */ /* 0x040fe20003f1d000 */
[----:B------:R-:W-:-:S05]  /*5e80*/  FMUL.FTZ R3, R108, c[0x0][0x2d0] ;  /* 0x0000b4006c037a20 */ /* 0x000fca0000410000 */
[----:B------:R-:W-:Y:S02]  /*5e90*/  FSEL R20, R3, RZ, P0 ;  /* 0x000000ff03147208 */ /* 0x000fe40000000000 */
[----:B------:R-:W-:-:S03]  /*5ea0*/  FMNMX.FTZ R3, R22, R24, !PT ;  /* 0x0000001816037209 */ /* 0x000fc60007810000 */
[--C-:B------:R-:W-:Y:S01]  /*5eb0*/  FFMA.FTZ R5, R16, c[0x0][0x2d0], -R20.reuse ;  /* 0x0000b40010057a23 */ /* 0x100fe20000010814 */
[----:B------:R-:W-:Y:S01]  /*5ec0*/  FMNMX.FTZ R3, R26, R3, !PT ;  /* 0x000000031a037209 */ /* 0x000fe20007810000 */
[----:B------:R-:W-:Y:S02]  /*5ed0*/  FFMA.FTZ R6, R21, c[0x0][0x2d0], -R20 ;  /* 0x0000b40015067a23 */ /* 0x000fe40000010814 */
[----:B------:R1:W-:Y:S01]  /*5ee0*/  MUFU.EX2 R237, R5 ;  /* 0x0000000500ed7308 */ /* 0x0003e20000000800 */
[----:B------:R-:W-:-:S04]  /*5ef0*/  FMNMX.FTZ R3, R27, R3, !PT ;  /* 0x000000031b037209 */ /* 0x000fc80007810000 */
[----:B------:R-:W-:-:S03]  /*5f00*/  FMNMX.FTZ R3, R29, R3, !PT ;  /* 0x000000031d037209 */ /* 0x000fc60007810000 */
[----:B------:R-:W-:Y:S01]  /*5f10*/  MUFU.EX2 R235, R6 ;  /* 0x0000000600eb7308 */ /* 0x000fe20000000800 */
[----:B------:R-:W-:-:S04]  /*5f20*/  FMNMX.FTZ R3, R31, R3, !PT ;  /* 0x000000031f037209 */ /* 0x000fc80007810000 */
[----:B------:R-:W-:Y:S01]  /*5f30*/  FMNMX.FTZ R3, R32, R3, !PT ;  /* 0x0000000320037209 */ /* 0x000fe20007810000 */
[----:B-1----:R-:W-:-:S03]  /*5f40*/  FFMA.FTZ R5, R17, c[0x0][0x2d0], -R20 ;  /* 0x0000b40011057a23 */ /* 0x002fc60000010814 */
[----:B------:R-:W-:Y:S01]  /*5f50*/  FMNMX.FTZ R3, R34, R3, !PT ;  /* 0x0000000322037209 */ /* 0x000fe20007810000 */
[----:B------:R1:W2:Y:S03]  /*5f60*/  MUFU.EX2 R233, R5 ;  /* 0x0000000500e97308 */ /* 0x0002a60000000800 */
[----:B------:R-:W-:-:S04]  /*5f70*/  FMNMX.FTZ R3, R122, R3, !PT ;  /* 0x000000037a037209 */ /* 0x000fc80007810000 */
[----:B------:R-:W-:-:S04]  /*5f80*/  FMNMX.FTZ R3, R121, R3, !PT ;  /* 0x0000000379037209 */ /* 0x000fc80007810000 */
[----:B------:R-:W-:-:S04]  /*5f90*/  FMNMX.FTZ R3, R120, R3, !PT ;  /* 0x0000000378037209 */ /* 0x000fc80007810000 */
[----:B------:R-:W-:Y:S01]  /*5fa0*/  FMNMX.FTZ R3, R111, R3, !PT ;  /* 0x000000036f037209 */ /* 0x000fe20007810000 */
[----:B-1----:R-:W-:Y:S01]  /*5fb0*/  FFMA.FTZ R5, R18, c[0x0][0x2d0], -R20 ;  /* 0x0000b40012057a23 */ /* 0x002fe20000010814 */
[----:B--2---:R-:W-:-:S03]  /*5fc0*/  F2FP.BF16.PACK_AB R16, R233, R237 ;  /* 0x000000ede910723e */ /* 0x004fc600000010ff */
[----:B------:R-:W1:Y:S01]  /*5fd0*/  SHFL.BFLY PT, R4, R3, 0x2, 0x1f ;  /* 0x0c401f0003047f89 */ /* 0x000e6200000e0000 */
[----:B------:R2:W-:Y:S02]  /*5fe0*/  MUFU.EX2 R231, R5 ;  /* 0x0000000500e77308 */ /* 0x0005e40000000800 */
[----:B--2---:R-:W-:-:S06]  /*5ff0*/  FFMA.FTZ R5, R19, c[0x0][0x2d0], -R20 ;  /* 0x0000b40013057a23 */ /* 0x004fcc0000010814 */
[----:B------:R2:W3:Y:S01]  /*6000*/  MUFU.EX2 R230, R5 ;  /* 0x0000000500e67308 */ /* 0x0004e20000000800 */
[----:B-1----:R-:W-:-:S05]  /*6010*/  FMNMX.FTZ R3, R3, R4, !PT ;  /* 0x0000000403037209 */ /* 0x002fca0007810000 */
[----:B------:R-:W1:Y:S01]  /*6020*/  SHFL.BFLY PT, R4, R3, 0x1, 0x1f ;  /* 0x0c201f0003047f89 */ /* 0x000e6200000e0000 */
[----:B--2---:R-:W-:Y:S02]  /*6030*/  FMNMX.FTZ R5, R8, R9, !PT ;  /* 0x0000000908057209 */ /* 0x004fe40007810000 */
[----:B---3--:R-:W-:Y:S02]  /*6040*/  F2FP.BF16.PACK_AB R18, R230, R231 ;  /* 0x000000e7e612723e */ /* 0x008fe400000010ff */
[----:B------:R-:W-:-:S04]  /*6050*/  FMNMX.FTZ R5, R12, R5, !PT ;  /* 0x000000050c057209 */ /* 0x000fc80007810000 */
[----:B------:R-:W-:Y:S01]  /*6060*/  FMNMX.FTZ R6, R11, R5, !PT ;  /* 0x000000050b067209 */ /* 0x000fe20007810000 */
[----:B------:R-:W-:-:S03]  /*6070*/  FFMA.FTZ R5, R23, c[0x0][0x2d0], -R20 ;  /* 0x0000b40017057a23 */ /* 0x000fc60000010814 */
[----:B------:R-:W-:Y:S01]  /*6080*/  FMNMX.FTZ R6, R37, R6, !PT ;  /* 0x0000000625067209 */ /* 0x000fe20007810000 */
[----:B------:R2:W-:Y:S01]  /*6090*/  MUFU.EX2 R234, R5 ;  /* 0x0000000500ea7308 */ /* 0x0005e20000000800 */
[----:B-1----:R-:W-:Y:S02]  /*60a0*/  FMNMX.FTZ R107, R3, R4, !PT ;  /* 0x00000004036b7209 */ /* 0x002fe40007810000 */
[----:B------:R-:W-:Y:S02]  /*60b0*/  FMNMX.FTZ R4, R15, R30, !PT ;  /* 0x0000001e0f047209 */ /* 0x000fe40007810000 */
[----:B------:R-:W-:Y:S01]  /*60c0*/  FMNMX.FTZ R6, R10, R6, !PT ;  /* 0x000000060a067209 */ /* 0x000fe20007810000 */
[----:B------:R-:W-:Y:S01]  /*60d0*/  FMUL.FTZ R3, R107, c[0x0][0x2d0] ;  /* 0x0000b4006b037a20 */ /* 0x000fe20000410000 */
[----:B------:R-:W-:Y:S02]  /*60e0*/  FMNMX.FTZ R4, R33, R4, !PT ;  /* 0x0000000421047209 */ /* 0x000fe40007810000 */
[----:B------:R-:W-:-:S02]  /*60f0*/  FMNMX.FTZ R6, R68, R6, !PT ;  /* 0x0000000644067209 */ /* 0x000fc40007810000 */
[----:B------:R-:W-:Y:S02]  /*6100*/  FMNMX.FTZ R4, R35, R4, !PT ;  /* 0x0000000423047209 */ /* 0x000fe40007810000 */
[----:B------:R-:W-:Y:S02]  /*6110*/  FSETP.NEU.FTZ.AND P0, PT, R107, -INF , PT ;  /* 0xff8000006b00780b */ /* 0x000fe40003f1d000 */
[----:B------:R-:W-:Y:S01]  /*6120*/  FMNMX.FTZ R4, R36, R4, !PT ;  /* 0x0000000424047209 */ /* 0x000fe20007810000 */
[----:B--2---:R-:W-:Y:S01]  /*6130*/  FFMA.FTZ R5, R25, c[0x0][0x2d0], -R20 ;  /* 0x0000b40019057a23 */ /* 0x004fe20000010814 */
[----:B------:R-:W-:Y:S02]  /*6140*/  FMNMX.FTZ R6, R69, R6, !PT ;  /* 0x0000000645067209 */ /* 0x000fe40007810000 */
[----:B------:R-:W-:Y:S01]  /*6150*/  FMNMX.FTZ R4, R38, R4, !PT ;  /* 0x0000000426047209 */ /* 0x000fe20007810000 */
[----:B------:R1:W-:Y:S01]  /*6160*/  MUFU.EX2 R238, R5 ;  /* 0x0000000500ee7308 */ /* 0x0003e20000000800 */
[----:B------:R-:W-:-:S02]  /*6170*/  FSEL R3, R3, RZ, P0 ;  /* 0x000000ff03037208 */ /* 0x000fc40000000000 */
[----:B------:R-:W-:Y:S02]  /*6180*/  FMNMX.FTZ R4, R48, R4, !PT ;  /* 0x0000000430047209 */ /* 0x000fe40007810000 */
[----:B------:R-:W-:Y:S02]  /*6190*/  ISETP.GT.AND P0, PT, R0, 0x29, !P6 ;  /* 0x000000290000780c */ /* 0x000fe40007704270 */
[----:B------:R-:W-:Y:S02]  /*61a0*/  FMNMX.FTZ R4, R49, R4, !PT ;  /* 0x0000000431047209 */ /* 0x000fe40007810000 */
[----:B------:R-:W-:Y:S02]  /*61b0*/  FMNMX.FTZ R0, R100, R6, !PT ;  /* 0x0000000664007209 */ /* 0x000fe40007810000 */
[----:B------:R-:W-:Y:S02]  /*61c0*/  FMNMX.FTZ R4, R110, R4, !PT ;  /* 0x000000046e047209 */ /* 0x000fe40007810000 */
[----:B------:R-:W-:-:S02]  /*61d0*/  ISETP.LT.OR P0, PT, R2, 0x2a, P0 ;  /* 0x0000002a0200780c */ /* 0x000fc40000701670 */
[----:B------:R-:W-:Y:S01]  /*61e0*/  FMNMX.FTZ R4, R109, R4, !PT ;  /* 0x000000046d047209 */ /* 0x000fe20007810000 */
[----:B-1----:R-:W-:Y:S01]  /*61f0*/  FFMA.FTZ R5, R28, c[0x0][0x2d0], -R20 ;  /* 0x0000b4001c057a23 */ /* 0x002fe20000010814 */
[----:B------:R-:W-:Y:S01]  /*6200*/  FMNMX.FTZ R2, R101, R0, !PT ;  /* 0x0000000065027209 */ /* 0x000fe20007810000 */
[----:B------:R-:W-:Y:S01]  /*6210*/  FFMA.FTZ R0, R22, c[0x0][0x2d0], -R3 ;  /* 0x0000b40016007a23 */ /* 0x000fe20000010803 */
[----:B------:R-:W-:Y:S01]  /*6220*/  FMNMX.FTZ R4, R105, R4, !PT ;  /* 0x0000000469047209 */ /* 0x000fe20007810000 */
[----:B------:R1:W-:Y:S01]  /*6230*/  MUFU.EX2 R239, R5 ;  /* 0x0000000500ef7308 */ /* 0x0003e20000000800 */
[----:B------:R-:W-:Y:S02]  /*6240*/  FSEL R21, R46, -INF , !P0 ;  /* 0xff8000002e157808 */ /* 0x000fe40004000000 */
[----:B------:R-:W-:Y:S01]  /*6250*/  FMNMX.FTZ R4, R104, R4, !PT ;  /* 0x0000000468047209 */ /* 0x000fe20007810000 */
[----:B------:R-:W-:Y:S01]  /*6260*/  LDSM.16.MT88.4 R44, [R185] ;  /* 0x00000000b92c783b */ /* 0x000fe20000004200 */
[----:B------:R-:W-:-:S02]  /*6270*/  FMNMX.FTZ R2, R103, R2, !PT ;  /* 0x0000000267027209 */ /* 0x000fc40007810000 */
[----:B------:R-:W-:Y:S01]  /*6280*/  ISETP.NE.AND P6, PT, R244, 0x1, PT ;  /* 0x00000001f400780c */ /* 0x000fe20003fc5270 */
[----:B------:R-:W2:Y:S01]  /*6290*/  SHFL.BFLY PT, R7, R4, 0x2, 0x1f ;  /* 0x0c401f0004077f89 */ /* 0x000ea200000e0000 */
[----:B------:R2:W-:Y:S01]  /*62a0*/  MUFU.EX2 R221, R0 ;  /* 0x0000000000dd7308 */ /* 0x0005e20000000800 */
[----:B------:R-:W-:-:S05]  /*62b0*/  FMNMX.FTZ R2, R21, R2, !PT ;  /* 0x0000000215027209 */ /* 0x000fca0007810000 */
[----:B-1----:R-:W-:Y:S01]  /*62c0*/  SHFL.BFLY PT, R5, R2, 0x2, 0x1f ;  /* 0x0c401f0002057f89 */ /* 0x002fe200000e0000 */
[----:B--2---:R-:W-:Y:S01]  /*62d0*/  FMNMX.FTZ R0, R4, R7, !PT ;  /* 0x0000000704007209 */ /* 0x004fe20007810000 */
[----:B------:R-:W-:-:S04]  /*62e0*/  FFMA.FTZ R4, R24, c[0x0][0x2d0], -R3 ;  /* 0x0000b40018047a23 */ /* 0x000fc80000010803 */
[----:B------:R-:W1:Y:S01]  /*62f0*/  SHFL.BFLY PT, R6, R0, 0x1, 0x1f ;  /* 0x0c201f0000067f89 */ /* 0x000e6200000e0000 */
[----:B------:R2:W3:Y:S02]  /*6300*/  MUFU.EX2 R218, R4 ;  /* 0x0000000400da7308 */ /* 0x0004e40000000800 */
[----:B--2---:R-:W-:Y:S01]  /*6310*/  FFMA.FTZ R4, R26, c[0x0][0x2d0], -R3 ;  /* 0x0000b4001a047a23 */ /* 0x004fe20000010803 */
[----:B---3--:R-:W-:-:S05]  /*6320*/  F2FP.BF16.PACK_AB R17, R218, R221 ;  /* 0x000000ddda11723e */ /* 0x008fca00000010ff */
[----:B------:R2:W-:Y:S01]  /*6330*/  MUFU.EX2 R219, R4 ;  /* 0x0000000400db7308 */ /* 0x0005e20000000800 */
[----:B-1----:R-:W-:Y:S02]  /*6340*/  FMNMX.FTZ R106, R0, R6, !PT ;  /* 0x00000006006a7209 */ /* 0x002fe40007810000 */
[----:B------:R-:W-:Y:S02]  /*6350*/  FMNMX.FTZ R0, R2, R5, !PT ;  /* 0x0000000502007209 */ /* 0x000fe40007810000 */
[C---:B------:R-:W-:Y:S01]  /*6360*/  FSETP.NEU.FTZ.AND P0, PT, R106.reuse, -INF , PT ;  /* 0xff8000006a00780b */ /* 0x040fe20003f1d000 */
[----:B------:R-:W-:Y:S02]  /*6370*/  FMUL.FTZ R2, R106, c[0x0][0x2d0] ;  /* 0x0000b4006a027a20 */ /* 0x000fe40000410000 */
[----:B------:R-:W1:Y:S03]  /*6380*/  SHFL.BFLY PT, R5, R0, 0x1, 0x1f ;  /* 0x0c201f0000057f89 */ /* 0x000e6600000e0000 */
[----:B------:R-:W-:Y:S01]  /*6390*/  FSEL R2, R2, RZ, P0 ;  /* 0x000000ff02027208 */ /* 0x000fe20000000000 */
[----:B--2---:R-:W-:-:S02]  /*63a0*/  FFMA.FTZ R4, R27, c[0x0][0x2d0], -R3 ;  /* 0x0000b4001b047a23 */ /* 0x004fc40000010803 */
[----:B------:R-:W-:Y:S02]  /*63b0*/  LDSM.16.MT88.4 R24, [R186+0x1800] ;  /* 0x00180000ba18783b */ /* 0x000fe40000004200 */
[----:B------:R-:W2:Y:S01]  /*63c0*/  MUFU.EX2 R220, R4 ;  /* 0x0000000400dc7308 */ /* 0x000ea20000000800 */
[----:B-1----:R-:W-:Y:S01]  /*63d0*/  FMNMX.FTZ R102, R0, R5, !PT ;  /* 0x0000000500667209 */ /* 0x002fe20007810000 */
[----:B------:R-:W-:Y:S01]  /*63e0*/  FFMA.FTZ R0, R35, c[0x0][0x2d0], -R2 ;  /* 0x0000b40023007a23 */ /* 0x000fe20000010802 */
[----:B--2---:R-:W-:Y:S01]  /*63f0*/  F2FP.BF16.PACK_AB R19, R220, R219 ;  /* 0x000000dbdc13723e */ /* 0x004fe200000010ff */
[----:B------:R-:W-:Y:S01]  /*6400*/  FFMA.FTZ R4, R29, c[0x0][0x2d0], -R3 ;  /* 0x0000b4001d047a23 */ /* 0x000fe20000010803 */
[----:B------:R-:W-:-:S03]  /*6410*/  FSETP.NEU.FTZ.AND P0, PT, R102, -INF , PT ;  /* 0xff8000006600780b */ /* 0x000fc60003f1d000 */
[----:B------:R1:W-:Y:S01]  /*6420*/  MUFU.EX2 R215, R0 ;  /* 0x0000000000d77308 */ /* 0x0003e20000000800 */
[----:B------:R-:W-:Y:S01]  /*6430*/  FFMA.FTZ R5, R49, c[0x0][0x2d0], -R2 ;  /* 0x0000b40031057a23 */ /* 0x000fe20000010802 */
[C---:B------:R-:W-:Y:S06]  /*6440*/  HMMA.16816.F32.BF16 R96, R16.reuse, R56, RZ ;  /* 0x000000381060723c */ /* 0x040fec00000418ff */
[----:B------:R2:W-:Y:S02]  /*6450*/  MUFU.EX2 R222, R4 ;  /* 0x0000000400de7308 */ /* 0x0005e40000000800 */
[----:B------:R-:W-:Y:S01]  /*6460*/  HMMA.16816.F32.BF16 R92, R16, R64, RZ ;  /* 0x00000040105c723c */ /* 0x000fe200000418ff */
[----:B-1----:R-:W-:-:S05]  /*6470*/  FMUL.FTZ R0, R102, c[0x0][0x2d0] ;  /* 0x0000b40066007a20 */ /* 0x002fca0000410000 */
[----:B------:R-:W-:Y:S02]  /*6480*/  MUFU.EX2 R217, R5 ;  /* 0x0000000500d97308 */ /* 0x000fe40000000800 */
[----:B------:R-:W-:Y:S01]  /*6490*/  HMMA.16816.F32.BF16 R88, R16, R60, RZ ;  /* 0x0000003c1058723c */ /* 0x000fe200000418ff */
[----:B------:R-:W-:Y:S01]  /*64a0*/  FSEL R0, R0, RZ, P0 ;  /* 0x000000ff00007208 */ /* 0x000fe20000000000 */
[----:B--2---:R-:W-:-:S04]  /*64b0*/  FFMA.FTZ R4, R31, c[0x0][0x2d0], -R3 ;  /* 0x0000b4001f047a23 */ /* 0x004fc80000010803 */
[----:B------:R1:W-:Y:S02]  /*64c0*/  MUFU.EX2 R224, R4 ;  /* 0x0000000400e07308 */ /* 0x0003e40000000800 */
[C---:B------:R-:W-:Y:S08]  /*64d0*/  HMMA.16816.F32.BF16 R116, R16.reuse, R44, RZ ;  /* 0x0000002c1074723c */ /* 0x040ff000000418ff */
[----:B------:R-:W-:Y:S01]  /*64e0*/  HMMA.16816.F32.BF16 R112, R16, R40, RZ ;  /* 0x000000281070723c */ /* 0x000fe200000418ff */
[----:B-1----:R-:W-:-:S04]  /*64f0*/  FFMA.FTZ R4, R32, c[0x0][0x2d0], -R3 ;  /* 0x0000b40020047a23 */ /* 0x002fc80000010803 */
[----:B------:R1:W-:Y:S02]  /*6500*/  MUFU.EX2 R223, R4 ;  /* 0x0000000400df7308 */ /* 0x0003e40000000800 */
[----:B-1----:R-:W-:-:S06]  /*6510*/  FFMA.FTZ R4, R34, c[0x0][0x2d0], -R3 ;  /* 0x0000b40022047a23 */ /* 0x002fcc0000010803 */
[----:B------:R1:W-:Y:S02]  /*6520*/  MUFU.EX2 R225, R4 ;  /* 0x0000000400e17308 */ /* 0x0003e40000000800 */
[----:B-1----:R-:W-:-:S06]  /*6530*/  FFMA.FTZ R4, R15, c[0x0][0x2d0], -R2 ;  /* 0x0000b4000f047a23 */ /* 0x002fcc0000010802 */
[----:B------:R1:W-:Y:S02]  /*6540*/  MUFU.EX2 R212, R4 ;  /* 0x0000000400d47308 */ /* 0x0003e40000000800 */
[--C-:B-1----:R-:W-:Y:S02]  /*6550*/  FFMA.FTZ R4, R30, c[0x0][0x2d0], -R2.reuse ;  /* 0x0000b4001e047a23 */ /* 0x102fe40000010802 */
[----:B------:R-:W1:Y:S04]  /*6560*/  LDSM.16.MT88.4 R28, [R185+0x1000] ;  /* 0x00100000b91c783b */ /* 0x000e680000004200 */
[----:B------:R2:W-:Y:S02]  /*6570*/  MUFU.EX2 R210, R4 ;  /* 0x0000000400d27308 */ /* 0x0005e40000000800 */
[----:B--2---:R-:W-:-:S02]  /*6580*/  FFMA.FTZ R4, R33, c[0x0][0x2d0], -R2 ;  /* 0x0000b40021047a23 */ /* 0x004fc40000010802 */
[----:B------:R-:W-:Y:S04]  /*6590*/  LDSM.16.MT88.4 R32, [R186+0x400] ;  /* 0x00040000ba20783b */ /* 0x000fe80000004200 */
[----:B------:R2:W3:Y:S02]  /*65a0*/  MUFU.EX2 R211, R4 ;  /* 0x0000000400d37308 */ /* 0x0004e40000000800 */
[----:B--2---:R-:W-:Y:S01]  /*65b0*/  FFMA.FTZ R4, R36, c[0x0][0x2d0], -R2 ;  /* 0x0000b40024047a23 */ /* 0x004fe20000010802 */
[----:B---3--:R-:W-:-:S05]  /*65c0*/  F2FP.BF16.PACK_AB R14, R215, R211 ;  /* 0x000000d3d70e723e */ /* 0x008fca00000010ff */
[----:B------:R2:W-:Y:S02]  /*65d0*/  MUFU.EX2 R216, R4 ;  /* 0x0000000400d87308 */ /* 0x0005e40000000800 */
[----:B--2---:R-:W-:Y:S01]  /*65e0*/  FFMA.FTZ R4, R8, c[0x0][0x2d0], -R0 ;  /* 0x0000b40008047a23 */ /* 0x004fe20000010800 */
[----:B------:R-:W-:-:S05]  /*65f0*/  F2FP.BF16.PACK_AB R8, R234, R235 ;  /* 0x000000ebea08723e */ /* 0x000fca00000010ff */
[----:B------:R2:W-:Y:S02]  /*6600*/  MUFU.EX2 R22, R4 ;  /* 0x0000000400167308 */ /* 0x0005e40000000800 */
[----:B--2---:R-:W-:Y:S01]  /*6610*/  FFMA.FTZ R4, R9, c[0x0][0x2d0], -R0 ;  /* 0x0000b40009047a23 */ /* 0x004fe20000010800 */
[----:B------:R-:W-:-:S05]  /*6620*/  F2FP.BF16.PACK_AB R9, R224, R222 ;  /* 0x000000dee009723e */ /* 0x000fca00000010ff */
        /* <DEDUP_REMOVED lines=8> */
[----:B--2---:R-:W-:Y:S01]  /*66b0*/  FFMA.FTZ R4, R38, c[0x0][0x2d0], -R2 ;  /* 0x0000b40026047a23 */ /* 0x004fe20000010802 */
[----:B---3--:R-:W-:-:S05]  /*66c0*/  F2FP.BF16.PACK_AB R15, R209, R208 ;  /* 0x000000d0d10f723e */ /* 0x008fca00000010ff */
[----:B------:R2:W-:Y:S02]  /*66d0*/  MUFU.EX2 R213, R4 ;  /* 0x0000000400d57308 */ /* 0x0005e40000000800 */
[C---:B------:R-:W-:Y:S08]  /*66e0*/  HMMA.16816.F32.BF16 R84, R12.reuse, R44, RZ ;  /* 0x0000002c0c54723c */ /* 0x040ff000000418ff */
[----:B------:R-:W-:Y:S01]  /*66f0*/  HMMA.16816.F32.BF16 R80, R12, R40, RZ ;  /* 0x000000280c50723c */ /* 0x000fe200000418ff */
[----:B--2---:R-:W-:-:S02]  /*6700*/  FFMA.FTZ R4, R48, c[0x0][0x2d0], -R2 ;  /* 0x0000b40030047a23 */ /* 0x004fc40000010802 */
[----:B------:R-:W2:Y:S02]  /*6710*/  LDSM.16.MT88.4 R48, [R185+0x1c00] ;  /* 0x001c0000b930783b */ /* 0x000ea40000004200 */
[----:B------:R3:W4:Y:S03]  /*6720*/  MUFU.EX2 R214, R4 ;  /* 0x0000000400d67308 */ /* 0x0007260000000800 */
[C---:B------:R-:W-:Y:S08]  /*6730*/  HMMA.16816.F32.BF16 R76, R12.reuse, R56, RZ ;  /* 0x000000380c4c723c */ /* 0x040ff000000418ff */
[----:B------:R-:W-:Y:S01]  /*6740*/  HMMA.16816.F32.BF16 R72, R12, R64, RZ ;  /* 0x000000400c48723c */ /* 0x000fe200000418ff */
[--C-:B---3--:R-:W-:Y:S01]  /*6750*/  FFMA.FTZ R4, R37, c[0x0][0x2d0], -R0.reuse ;  /* 0x0000b40025047a23 */ /* 0x108fe20000010800 */
[----:B----4-:R-:W-:Y:S01]  /*6760*/  F2FP.BF16.PACK_AB R6, R217, R214 ;  /* 0x000000d6d906723e */ /* 0x010fe200000010ff */
[----:B------:R-:W3:Y:S02]  /*6770*/  LDSM.16.MT88.4 R36, [R186+0x1000] ;  /* 0x00100000ba24783b */ /* 0x000ee40000004200 */
[----:B------:R4:W-:Y:S02]  /*6780*/  MUFU.EX2 R160, R4 ;  /* 0x0000000400a07308 */ /* 0x0009e40000000800 */
[----:B----4-:R-:W-:Y:S01]  /*6790*/  FFMA.FTZ R4, R10, c[0x0][0x2d0], -R0 ;  /* 0x0000b4000a047a23 */ /* 0x010fe20000010800 */
[----:B------:R-:W-:-:S05]  /*67a0*/  F2FP.BF16.PACK_AB R10, R239, R238 ;  /* 0x000000eeef0a723e */ /* 0x000fca00000010ff */
[----:B------:R4:W5:Y:S02]  /*67b0*/  MUFU.EX2 R23, R4 ;  /* 0x0000000400177308 */ /* 0x0009640000000800 */
[C---:B-1----:R-:W-:Y:S08]  /*67c0*/  HMMA.16816.F32.BF16 R144, R8.reuse, R28, R96 ;  /* 0x0000001c0890723c */ /* 0x042ff00000041860 */
[----:B--2---:R-:W-:Y:S01]  /*67d0*/  HMMA.16816.F32.BF16 R168, R8, R48, R88 ;  /* 0x0000003008a8723c */ /* 0x004fe20000041858 */
[----:B----4-:R-:W-:Y:S01]  /*67e0*/  FFMA.FTZ R4, R68, c[0x0][0x2d0], -R0 ;  /* 0x0000b40044047a23 */ /* 0x010fe20000010800 */
[----:B-----5:R-:W-:-:S03]  /*67f0*/  F2FP.BF16.PACK_AB R5, R23, R160 ;  /* 0x000000a01705723e */ /* 0x020fc600000010ff */
[----:B------:R1:W-:Y:S03]  /*6800*/  MUFU.EX2 R162, R4 ;  /* 0x0000000400a27308 */ /* 0x0003e60000000800 */
[----:B---3--:R-:W-:Y:S08]  /*6810*/  HMMA.16816.F32.BF16 R172, R8, R36, R92 ;  /* 0x0000002408ac723c */ /* 0x008ff0000004185c */
[----:B------:R-:W-:Y:S01]  /*6820*/  HMMA.16816.F32.BF16 R88, R12, R66, RZ ;  /* 0x000000420c58723c */ /* 0x000fe200000418ff */
[----:B-1----:R-:W-:-:S07]  /*6830*/  FFMA.FTZ R4, R69, c[0x0][0x2d0], -R0 ;  /* 0x0000b40045047a23 */ /* 0x002fce0000010800 */
[C---:B------:R-:W-:Y:S01]  /*6840*/  HMMA.16816.F32.BF16 R96, R12.reuse, R62, RZ ;  /* 0x0000003e0c60723c */ /* 0x040fe200000418ff */
[----:B------:R1:W2:Y:S07]  /*6850*/  MUFU.EX2 R161, R4 ;  /* 0x0000000400a17308 */ /* 0x0002ae0000000800 */
[C---:B------:R-:W-:Y:S08]  /*6860*/  HMMA.16816.F32.BF16 R68, R12.reuse, R60, RZ ;  /* 0x0000003c0c44723c */ /* 0x040ff000000418ff */
[----:B------:R-:W-:Y:S01]  /*6870*/  HMMA.16816.F32.BF16 R92, R12, R26, RZ ;  /* 0x0000001a0c5c723c */ /* 0x000fe200000418ff */
[----:B-1----:R-:W-:-:S02]  /*6880*/  F2FP.BF16.PACK_AB R4, R213, R216 ;  /* 0x000000d8d504723e */ /* 0x002fc400000010ff */
[----:B--2---:R-:W-:-:S05]  /*6890*/  F2FP.BF16.PACK_AB R7, R161, R162 ;  /* 0x000000a2a107723e */ /* 0x004fca00000010ff */
[----:B------:R-:W-:Y:S08]  /*68a0*/  HMMA.16816.F32.BF16 R64, R16, R66, RZ ;  /* 0x000000421040723c */ /* 0x000ff000000418ff */
[C---:B------:R-:W-:Y:S08]  /*68b0*/  HMMA.16816.F32.BF16 R124, R4.reuse, R52, R84 ;  /* 0x00000034047c723c */ /* 0x040ff00000041854 */
[C---:B------:R-:W-:Y:S08]  /*68c0*/  HMMA.16816.F32.BF16 R132, R4.reuse, R32, R80 ;  /* 0x000000200484723c */ /* 0x040ff00000041850 */
[C---:B------:R-:W-:Y:S08]  /*68d0*/  HMMA.16816.F32.BF16 R148, R4.reuse, R28, R76 ;  /* 0x0000001c0494723c */ /* 0x040ff0000004184c */
[----:B------:R-:W-:Y:S08]  /*68e0*/  HMMA.16816.F32.BF16 R180, R4, R36, R72 ;  /* 0x0000002404b4723c */ /* 0x000ff00000041848 */
[C---:B------:R-:W-:Y:S08]  /*68f0*/  HMMA.16816.F32.BF16 R72, R12.reuse, R24, RZ ;  /* 0x000000180c48723c */ /* 0x040ff000000418ff */
[C---:B------:R-:W-:Y:S08]  /*6900*/  HMMA.16816.F32.BF16 R76, R12.reuse, R46, RZ ;  /* 0x0000002e0c4c723c */ /* 0x040ff000000418ff */
[C---:B------:R-:W-:Y:S08]  /*6910*/  HMMA.16816.F32.BF16 R80, R12.reuse, R42, RZ ;  /* 0x0000002a0c50723c */ /* 0x040ff000000418ff */
[----:B------:R-:W-:Y:S01]  /*6920*/  HMMA.16816.F32.BF16 R84, R12, R58, RZ ;  /* 0x0000003a0c54723c */ /* 0x000fe200000418ff */
[----:B------:R-:W1:Y:S07]  /*6930*/  LDSM.16.MT88.4 R12, [R186+0x1c00] ;  /* 0x001c0000ba0c783b */ /* 0x000e6e0000004200 */
[----:B------:R-:W-:Y:S08]  /*6940*/  HMMA.16816.F32.BF16 R176, R4, R48, R68 ;  /* 0x0000003004b0723c */ /* 0x000ff00000041844 */
[C---:B------:R-:W-:Y:S08]  /*6950*/  HMMA.16816.F32.BF16 R68, R16.reuse, R46, RZ ;  /* 0x0000002e1044723c */ /* 0x040ff000000418ff */
[C---:B------:R-:W-:Y:S08]  /*6960*/  HMMA.16816.F32.BF16 R44, R16.reuse, R42, RZ ;  /* 0x0000002a102c723c */ /* 0x040ff000000418ff */
[C---:B------:R-:W-:Y:S08]  /*6970*/  HMMA.16816.F32.BF16 R56, R16.reuse, R58, RZ ;  /* 0x0000003a1038723c */ /* 0x040ff000000418ff */
[C---:B------:R-:W-:Y:S08]  /*6980*/  HMMA.16816.F32.BF16 R60, R16.reuse, R62, RZ ;  /* 0x0000003e103c723c */ /* 0x040ff000000418ff */
[C---:B------:R-:W-:Y:S08]  /*6990*/  HMMA.16816.F32.BF16 R40, R16.reuse, R24, RZ ;  /* 0x000000181028723c */ /* 0x040ff000000418ff */
[----:B------:R-:W-:Y:S08]  /*69a0*/  HMMA.16816.F32.BF16 R16, R16, R26, RZ ;  /* 0x0000001a1010723c */ /* 0x000ff000000418ff */
[C---:B------:R-:W-:Y:S08]  /*69b0*/  HMMA.16816.F32.BF16 R116, R8.reuse, R52, R116 ;  /* 0x000000340874723c */ /* 0x040ff00000041874 */
[C---:B-1----:R-:W-:Y:S08]  /*69c0*/  HMMA.16816.F32.BF16 R156, R8.reuse, R12, R40 ;  /* 0x0000000c089c723c */ /* 0x042ff00000041828 */
[C---:B------:R-:W-:Y:S08]  /*69d0*/  HMMA.16816.F32.BF16 R140, R8.reuse, R32, R112 ;  /* 0x00000020088c723c */ /* 0x040ff00000041870 */
[C---:B------:R-:W-:Y:S08]  /*69e0*/  HMMA.16816.F32.BF16 R68, R8.reuse, R54, R68 ;  /* 0x000000360844723c */ /* 0x040ff00000041844 */
[C---:B------:R-:W-:Y:S08]  /*69f0*/  HMMA.16816.F32.BF16 R44, R8.reuse, R34, R44 ;  /* 0x00000022082c723c */ /* 0x040ff0000004182c */
[C---:B------:R-:W-:Y:S08]  /*6a00*/  HMMA.16816.F32.BF16 R56, R8.reuse, R30, R56 ;  /* 0x0000001e0838723c */ /* 0x040ff00000041838 */
[C---:B------:R-:W-:Y:S08]  /*6a10*/  HMMA.16816.F32.BF16 R64, R8.reuse, R38, R64 ;  /* 0x000000260840723c */ /* 0x040ff00000041840 */
[C---:B------:R-:W-:Y:S01]  /*6a20*/  HMMA.16816.F32.BF16 R40, R8.reuse, R50, R60 ;  /* 0x000000320828723c */ /* 0x040fe2000004183c */
[----:B------:R-:W-:Y:S07]  /*6a30*/  LDSM.16.MT88.4 R60, [R186+0x1400] ;  /* 0x00140000ba3c783b */ /* 0x000fee0000004200 */
[----:B------:R-:W-:Y:S07]  /*6a40*/  HMMA.16816.F32.BF16 R24, R8, R14, R16 ;  /* 0x0000000e0818723c */ /* 0x000fee0000041810 */
[----:B------:R-:W-:Y:S01]  /*6a50*/  FFMA.FTZ R8, R130, c[0x0][0x2d0], -R20 ;  /* 0x0000b40082087a23 */ /* 0x000fe20000010814 */
[----:B------:R-:W-:Y:S01]  /*6a60*/  HMMA.16816.F32.BF16 R88, R4, R38, R88 ;  /* 0x000000260458723c */ /* 0x000fe20000041858 */
[----:B------:R-:W-:-:S02]  /*6a70*/  FADD.FTZ R11, R237, R233 ;  /* 0x000000e9ed0b7221 */ /* 0x000fc40000010000 */
[----:B------:R1:W-:Y:S02]  /*6a80*/  MUFU.EX2 R204, R8 ;  /* 0x0000000800cc7308 */ /* 0x0003e40000000800 */
[----:B------:R-:W-:-:S03]  /*6a90*/  FADD.FTZ R11, R231, R11 ;  /* 0x0000000be70b7221 */ /* 0x000fc60000010000 */
[----:B------:R-:W-:Y:S01]  /*6aa0*/  HMMA.16816.F32.BF16 R164, R4, R12, R72 ;  /* 0x0000000c04a4723c */ /* 0x000fe20000041848 */
[----:B------:R-:W-:-:S04]  /*6ab0*/  FADD.FTZ R11, R230, R11 ;  /* 0x0000000be60b7221 */ /* 0x000fc80000010000 */
[----:B------:R-:W-:Y:S02]  /*6ac0*/  FADD.FTZ R11, R235, R11 ;  /* 0x0000000beb0b7221 */ /* 0x000fe40000010000 */
[----:B------:R-:W-:Y:S01]  /*6ad0*/  FADD.FTZ R13, R221, R218 ;  /* 0x000000dadd0d7221 */ /* 0x000fe20000010000 */
[C---:B------:R-:W-:Y:S01]  /*6ae0*/  HMMA.16816.F32.BF16 R52, R4.reuse, R54, R76 ;  /* 0x000000360434723c */ /* 0x040fe2000004184c */
[----:B------:R-:W-:Y:S01]  /*6af0*/  LDSM.16.MT88.4 R76, [R185+0x2000] ;  /* 0x00200000b94c783b */ /* 0x000fe20000004200 */
[----:B------:R-:W-:Y:S02]  /*6b00*/  FADD.FTZ R12, R212, R210 ;  /* 0x000000d2d40c7221 */ /* 0x000fe40000010000 */
[----:B-1----:R-:W-:Y:S02]  /*6b10*/  FFMA.FTZ R8, R129, c[0x0][0x2d0], -R20 ;  /* 0x0000b40081087a23 */ /* 0x002fe40000010814 */
[----:B------:R-:W-:Y:S02]  /*6b20*/  FADD.FTZ R13, R219, R13 ;  /* 0x0000000ddb0d7221 */ /* 0x000fe40000010000 */
[----:B------:R1:W2:Y:S01]  /*6b30*/  MUFU.EX2 R205, R8 ;  /* 0x0000000800cd7308 */ /* 0x0002a20000000800 */
        /* <DEDUP_REMOVED lines=8> */
[----:B-1----:R-:W-:-:S03]  /*6bc0*/  FFMA.FTZ R8, R128, c[0x0][0x2d0], -R20 ;  /* 0x0000b40080087a23 */ /* 0x002fc60000010814 */
[C---:B------:R-:W-:Y:S01]  /*6bd0*/  HMMA.16816.F32.BF16 R48, R4.reuse, R50, R96 ;  /* 0x000000320430723c */ /* 0x040fe20000041860 */
[----:B------:R1:W-:Y:S06]  /*6be0*/  MUFU.EX2 R206, R8 ;  /* 0x0000000800ce7308 */ /* 0x0003ec0000000800 */
[----:B--2---:R-:W-:Y:S01]  /*6bf0*/  F2FP.BF16.PACK_AB R96, R205, R204 ;  /* 0x000000cccd60723e */ /* 0x004fe200000010ff */
[----:B------:R-:W-:Y:S01]  /*6c00*/  HMMA.16816.F32.BF16 R16, R4, R14, R92 ;  /* 0x0000000e0410723c */ /* 0x000fe2000004185c */
[----:B------:R-:W2:Y:S01]  /*6c10*/  LDSM.16.MT88.4 R4, [R186+0x2000] ;  /* 0x00200000ba04783b */ /* 0x000ea20000004200 */
[----:B-1----:R-:W-:-:S04]  /*6c20*/  FFMA.FTZ R8, R123, c[0x0][0x2d0], -R20 ;  /* 0x0000b4007b087a23 */ /* 0x002fc80000010814 */
[----:B------:R1:W3:Y:S02]  /*6c30*/  MUFU.EX2 R203, R8 ;  /* 0x0000000800cb7308 */ /* 0x0002e40000000800 */
[----:B-1----:R-:W-:Y:S01]  /*6c40*/  FFMA.FTZ R8, R122, c[0x0][0x2d0], -R3 ;  /* 0x0000b4007a087a23 */ /* 0x002fe20000010803 */
[----:B---3--:R-:W-:-:S05]  /*6c50*/  F2FP.BF16.PACK_AB R98, R203, R206 ;  /* 0x000000cecb62723e */ /* 0x008fca00000010ff */
[----:B------:R1:W-:Y:S02]  /*6c60*/  MUFU.EX2 R163, R8 ;  /* 0x0000000800a37308 */ /* 0x0003e40000000800 */
[----:B-1----:R-:W-:-:S06]  /*6c70*/  FFMA.FTZ R8, R121, c[0x0][0x2d0], -R3 ;  /* 0x0000b40079087a23 */ /* 0x002fcc0000010803 */
[----:B------:R1:W3:Y:S02]  /*6c80*/  MUFU.EX2 R201, R8 ;  /* 0x0000000800c97308 */ /* 0x0002e40000000800 */
[--C-:B-1----:R-:W-:Y:S01]  /*6c90*/  FFMA.FTZ R8, R120, c[0x0][0x2d0], -R3.reuse ;  /* 0x0000b40078087a23 */ /* 0x102fe20000010803 */
[----:B---3--:R-:W-:Y:S01]  /*6ca0*/  F2FP.BF16.PACK_AB R97, R201, R163 ;  /* 0x000000a3c961723e */ /* 0x008fe200000010ff */
[----:B------:R-:W-:Y:S01]  /*6cb0*/  FFMA.FTZ R3, R111, c[0x0][0x2d0], -R3 ;  /* 0x0000b4006f037a23 */ /* 0x000fe20000010803 */
[----:B------:R-:W1:Y:S03]  /*6cc0*/  LDSM.16.MT88.4 R120, [R185+0x800] ;  /* 0x00080000b978783b */ /* 0x000e660000004200 */
[----:B------:R-:W-:Y:S08]  /*6cd0*/  MUFU.EX2 R202, R8 ;  /* 0x0000000800ca7308 */ /* 0x000ff00000000800 */
[----:B------:R3:W4:Y:S02]  /*6ce0*/  MUFU.EX2 R39, R3 ;  /* 0x0000000300277308 */ /* 0x0007240000000800 */
[----:B---3--:R-:W-:Y:S01]  /*6cf0*/  FFMA.FTZ R3, R110, c[0x0][0x2d0], -R2 ;  /* 0x0000b4006e037a23 */ /* 0x008fe20000010802 */
[----:B----4-:R-:W-:-:S05]  /*6d00*/  F2FP.BF16.PACK_AB R99, R39, R202 ;  /* 0x000000ca2763723e */ /* 0x010fca00000010ff */
[----:B------:R3:W-:Y:S02]  /*6d10*/  MUFU.EX2 R20, R3 ;  /* 0x0000000300147308 */ /* 0x0007e40000000800 */
[C---:B--2---:R-:W-:Y:S08]  /*6d20*/  HMMA.16816.F32.BF16 R84, R96.reuse, R4, R156 ;  /* 0x000000046054723c */ /* 0x044ff0000004189c */
[----:B-1----:R-:W-:Y:S01]  /*6d30*/  HMMA.16816.F32.BF16 R112, R96, R120, R116 ;  /* 0x000000786070723c */ /* 0x002fe20000041874 */
[----:B---3--:R-:W-:-:S04]  /*6d40*/  FFMA.FTZ R3, R109, c[0x0][0x2d0], -R2 ;  /* 0x0000b4006d037a23 */ /* 0x008fc80000010802 */
[----:B------:R1:W2:Y:S03]  /*6d50*/  MUFU.EX2 R36, R3 ;  /* 0x0000000300247308 */ /* 0x0002a60000000800 */
[C---:B------:R-:W-:Y:S08]  /*6d60*/  HMMA.16816.F32.BF16 R156, R96.reuse, R154, R56 ;  /* 0x0000009a609c723c */ /* 0x040ff00000041838 */
[----:B------:R-:W-:Y:S01]  /*6d70*/  HMMA.16816.F32.BF16 R64, R96, R62, R64 ;  /* 0x0000003e6040723c */ /* 0x000fe20000041840 */
[--C-:B-1----:R-:W-:Y:S01]  /*6d80*/  FFMA.FTZ R3, R105, c[0x0][0x2d0], -R2.reuse ;  /* 0x0000b40069037a23 */ /* 0x102fe20000010802 */
[----:B--2---:R-:W-:Y:S01]  /*6d90*/  F2FP.BF16.PACK_AB R92, R36, R20 ;  /* 0x00000014245c723e */ /* 0x004fe200000010ff */
[----:B------:R-:W-:-:S05]  /*6da0*/  FFMA.FTZ R2, R104, c[0x0][0x2d0], -R2 ;  /* 0x0000b40068027a23 */ /* 0x000fca0000010802 */
[C---:B------:R-:W-:Y:S01]  /*6db0*/  HMMA.16816.F32.BF16 R128, R96.reuse, R136, R140 ;  /* 0x000000886080723c */ /* 0x040fe2000004188c */
[----:B------:R-:W-:Y:S07]  /*6dc0*/  MUFU.EX2 R37, R3 ;  /* 0x0000000300257308 */ /* 0x000fee0000000800 */
[C---:B------:R-:W-:Y:S01]  /*6dd0*/  HMMA.16816.F32.BF16 R140, R96.reuse, R138, R44 ;  /* 0x0000008a608c723c */ /* 0x040fe2000004182c */
[----:B------:R1:W2:Y:S07]  /*6de0*/  MUFU.EX2 R38, R2 ;  /* 0x0000000200267308 */ /* 0x0002ae0000000800 */
[C---:B------:R-:W-:Y:S08]  /*6df0*/  HMMA.16816.F32.BF16 R144, R96.reuse, R152, R144 ;  /* 0x000000986090723c */ /* 0x040ff00000041890 */
[----:B------:R-:W-:Y:S01]  /*6e00*/  HMMA.16816.F32.BF16 R80, R96, R78, R40 ;  /* 0x0000004e6050723c */ /* 0x000fe20000041828 */
[----:B-1----:R-:W-:Y:S01]  /*6e10*/  FFMA.FTZ R2, R100, c[0x0][0x2d0], -R0 ;  /* 0x0000b40064027a23 */ /* 0x002fe20000010800 */
[----:B--2---:R-:W-:-:S03]  /*6e20*/  F2FP.BF16.PACK_AB R94, R38, R37 ;  /* 0x00000025265e723e */ /* 0x004fc600000010ff */
[----:B------:R1:W-:Y:S02]  /*6e30*/  MUFU.EX2 R10, R2 ;  /* 0x00000002000a7308 */ /* 0x0003e40000000800 */
[----:B-1----:R-:W-:-:S06]  /*6e40*/  FFMA.FTZ R2, R101, c[0x0][0x2d0], -R0 ;  /* 0x0000b40065027a23 */ /* 0x002fcc0000010800 */
[----:B------:R1:W2:Y:S02]  /*6e50*/  MUFU.EX2 R9, R2 ;  /* 0x0000000200097308 */ /* 0x0002a40000000800 */
[--C-:B-1----:R-:W-:Y:S01]  /*6e60*/  FFMA.FTZ R2, R103, c[0x0][0x2d0], -R0.reuse ;  /* 0x0000b40067027a23 */ /* 0x102fe20000010800 */
[----:B--2---:R-:W-:Y:S01]  /*6e70*/  F2FP.BF16.PACK_AB R93, R9, R10 ;  /* 0x0000000a095d723e */ /* 0x004fe200000010ff */
[----:B------:R-:W-:-:S04]  /*6e80*/  FFMA.FTZ R0, R21, c[0x0][0x2d0], -R0 ;  /* 0x0000b40015007a23 */ /* 0x000fc80000010800 */
[----:B------:R1:W-:Y:S08]  /*6e90*/  MUFU.EX2 R3, R2 ;  /* 0x0000000200037308 */ /* 0x0003f00000000800 */
[----:B------:R2:W3:Y:S01]  /*6ea0*/  MUFU.EX2 R8, R0 ;  /* 0x0000000000087308 */ /* 0x0004e20000000800 */
[----:B-1----:R-:W-:-:S04]  /*6eb0*/  @P6 IMAD.HI.U32 R2, R243, c[0x0][0x2c8], RZ ;  /* 0x0000b200f3026a27 */ /* 0x002fc800078e00ff */
[----:B--2---:R-:W-:Y:S01]  /*6ec0*/  IMAD.MOV.U32 R0, RZ, RZ, R243 ;  /* 0x000000ffff007224 */ /* 0x004fe200078e00f3 */
[----:B------:R-:W-:Y:S02]  /*6ed0*/  @P6 SHF.R.U32.HI R0, RZ, c[0x0][0x2cc], R2 ;  /* 0x0000b300ff006a19 */ /* 0x000fe40000011602 */
[----:B---3--:R-:W-:Y:S02]  /*6ee0*/  F2FP.BF16.PACK_AB R95, R8, R3 ;  /* 0x00000003085f723e */ /* 0x008fe400000010ff */
[----:B------:R-:W-:Y:S01]  /*6ef0*/  ISETP.GE.AND P6, PT, R242, 0x1, PT ;  /* 0x00000001f200780c */ /* 0x000fe20003fc6270 */
[----:B------:R-:W-:Y:S02]  /*6f00*/  IMAD.IADD R2, R240, 0x1, R0 ;  /* 0x00000001f0027824 */ /* 0x000fe400078e0200 */
[----:B------:R-:W-:Y:S02]  /*6f10*/  FADD.FTZ R0, R22, R207 ;  /* 0x000000cf16007221 */ /* 0x000fe40000010000 */
[----:B------:R-:W-:Y:S02]  /*6f20*/  HMMA.16816.F32.BF16 R116, R92, R120, R124 ;  /* 0x000000785c74723c */ /* 0x000fe4000004187c */
[----:B------:R-:W-:-:S04]  /*6f30*/  FADD.FTZ R0, R208, R0 ;  /* 0x00000000d0007221 */ /* 0x000fc80000010000 */
[----:B------:R-:W-:Y:S02]  /*6f40*/  FADD.FTZ R0, R209, R0 ;  /* 0x00000000d1007221 */ /* 0x000fe40000010000 */
[-C--:B------:R-:W-:Y:S08]  /*6f50*/  HMMA.16816.F32.BF16 R124, R96, R122.reuse, R68 ;  /* 0x0000007a607c723c */ /* 0x080ff00000041844 */
[----:B------:R-:W-:Y:S08]  /*6f60*/  HMMA.16816.F32.BF16 R120, R92, R122, R52 ;  /* 0x0000007a5c78723c */ /* 0x000ff00000041834 */
[-C--:B------:R-:W-:Y:S08]  /*6f70*/  HMMA.16816.F32.BF16 R52, R96, R60.reuse, R172 ;  /* 0x0000003c6034723c */ /* 0x080ff000000418ac */
[C---:B------:R-:W-:Y:S08]  /*6f80*/  HMMA.16816.F32.BF16 R56, R92.reuse, R60, R180 ;  /* 0x0000003c5c38723c */ /* 0x040ff000000418b4 */
[C---:B------:R-:W-:Y:S08]  /*6f90*/  HMMA.16816.F32.BF16 R60, R92.reuse, R62, R88 ;  /* 0x0000003e5c3c723c */ /* 0x040ff00000041858 */
        /* <DEDUP_REMOVED lines=12> */
[-C--:B------:R-:W-:Y:S01]  /*7060*/  HMMA.16816.F32.BF16 R68, R96, R76.reuse, R168 ;  /* 0x0000004c6044723c */ /* 0x080fe200000418a8 */
[----:B------:R-:W-:Y:S02]  /*7070*/  FADD.FTZ R0, R161, R0 ;  /* 0x00000000a1007221 */ /* 0x000fe40000010000 */
[----:B------:R-:W-:Y:S02]  /*7080*/  FADD.FTZ R5, R204, R5 ;  /* 0x00000005cc057221 */ /* 0x000fe40000010000 */
[----:B------:R-:W-:Y:S02]  /*7090*/  FADD.FTZ R0, R10, R0 ;  /* 0x000000000a007221 */ /* 0x000fe40000010000 */
[----:B------:R-:W-:Y:S01]  /*70a0*/  FADD.FTZ R5, R205, R5 ;  /* 0x00000005cd057221 */ /* 0x000fe20000010000 */
[C---:B------:R-:W-:Y:S08]  /*70b0*/  HMMA.16816.F32.BF16 R72, R92.reuse, R76, R176 ;  /* 0x0000004c5c48723c */ /* 0x040ff000000418b0 */
[C---:B------:R-:W-:Y:S08]  /*70c0*/  HMMA.16816.F32.BF16 R136, R92.reuse, R138, R32 ;  /* 0x0000008a5c88723c */ /* 0x040ff00000041820 */
[C---:B------:R-:W-:Y:S08]  /*70d0*/  HMMA.16816.F32.BF16 R152, R92.reuse, R154, R28 ;  /* 0x0000009a5c98723c */ /* 0x040ff0000004181c */
[----:B------:R-:W-:Y:S08]  /*70e0*/  HMMA.16816.F32.BF16 R76, R92, R78, R48 ;  /* 0x0000004e5c4c723c */ /* 0x000ff00000041830 */
[-C--:B------:R-:W-:Y:S08]  /*70f0*/  HMMA.16816.F32.BF16 R96, R96, R6.reuse, R24 ;  /* 0x000000066060723c */ /* 0x080ff00000041818 */
[----:B------:R-:W-:Y:S07]  /*7100*/  HMMA.16816.F32.BF16 R92, R92, R6, R16 ;  /* 0x000000065c5c723c */ /* 0x000fee0000041810 */
        /* <DEDUP_REMOVED lines=12> */
[----:B------:R-:W-:Y:S01]  /*71d0*/  FADD.FTZ R3, R3, R4 ;  /* 0x0000000403037221 */ /* 0x000fe20000010000 */
[----:B------:R-:W-:Y:S01]  /*71e0*/  STL [R1+0x4], R7 ;  /* 0x0000040701007387 */ /* 0x000fe20000100800 */
[----:B------:R-:W-:-:S03]  /*71f0*/  FADD.FTZ R4, R38, R6 ;  /* 0x0000000626047221 */ /* 0x000fc60000010000 */
[----:B------:R1:W-:Y:S04]  /*7200*/  STL [R1], R0 ;  /* 0x0000000001007387 */ /* 0x0003e80000100800 */
[----:B------:R2:W-:Y:S01]  /*7210*/  STL [R1+0x8], R4 ;  /* 0x0000080401007387 */ /* 0x0005e20000100800 */
[----:B-1----:R-:W-:Y:S01]  /*7220*/  FADD.FTZ R0, R8, R3 ;  /* 0x0000000308007221 */ /* 0x002fe20000010000 */
[----:B------:R-:W-:-:S04]  /*7230*/  IADD3 R3, R2, c[0x0][0x328], RZ ;  /* 0x0000ca0002037a10 */ /* 0x000fc80007ffe0ff */
[----:B------:R2:W-:Y:S01]  /*7240*/  STL [R1+0xc], R0 ;  /* 0x00000c0001007387 */ /* 0x0005e20000100800 */
[----:B------:R-:W-:Y:S05]  /*7250*/  @!P6 BRA `(.L_x_519) ;  /* 0x000001100000e947 */ /* 0x000fea0003800000 */
[C---:B------:R-:W-:Y:S01]  /*7260*/  ISETP.GT.AND P0, PT, R2.reuse, RZ, PT ;  /* 0x000000ff0200720c */ /* 0x040fe20003f04270 */
[----:B------:R-:W-:Y:S01]  /*7270*/  BSSY B0, `(.L_x_520) ;  /* 0x000000d000007945 */ /* 0x000fe20003800000 */
[----:B--2---:R-:W-:Y:S01]  /*7280*/  IADD3 R0, R2, -0x1, RZ ;  /* 0xffffffff02007810 */ /* 0x004fe20007ffe0ff */
[----:B------:R-:W-:-:S10]  /*7290*/  IMAD.MOV.U32 R4, RZ, RZ, c[0x0][0x32c] ;  /* 0x0000cb00ff047624 */ /* 0x000fd400078e00ff */
[----:B------:R-:W-:Y:S05]  /*72a0*/  @P0 BRA `(.L_x_521) ;  /* 0x0000006000000947 */ /* 0x000fea0003800000 */
[----:B------:R-:W-:Y:S01]  /*72b0*/  ISETP.NE.AND P0, PT, R4, 0x1, PT ;  /* 0x000000010400780c */ /* 0x000fe20003f05270 */
[----:B------:R-:W-:-:S12]  /*72c0*/  IMAD.MOV R0, RZ, RZ, -R2 ;  /* 0x000000ffff007224 */ /* 0x000fd800078e0a02 */
[----:B------:R-:W-:-:S05]  /*72d0*/  @P0 IMAD.HI.U32 R2, R0, c[0x0][0x330], RZ ;  /* 0x0000cc0000020a27 */ /* 0x000fca00078e00ff */
[----:B------:R-:W-:-:S04]  /*72e0*/  @P0 SHF.R.U32.HI R0, RZ, c[0x0][0x334], R2 ;  /* 0x0000cd00ff000a19 */ /* 0x000fc80000011602 */
[----:B------:R-:W-:Y:S01]  /*72f0*/  LOP3.LUT R0, RZ, R0, RZ, 0x33, !PT ;  /* 0x00000000ff007212 */ /* 0x000fe200078e33ff */
[----:B------:R-:W-:Y:S05]  /*7300*/  BRA `(.L_x_522) ;  /* 0x0000003000007947 */ /* 0x000fea0003800000 */
.L_x_521:
[----:B------:R-:W-:-:S13]  /*7310*/  ISETP.NE.AND P0, PT, R4, 0x1, PT ;  /* 0x000000010400780c */ /* 0x000fda0003f05270 */
[----:B------:R-:W-:-:S05]  /*7320*/  @P0 IMAD.HI.U32 R2, R0, c[0x0][0x330], RZ ;  /* 0x0000cc0000020a27 */ /* 0x000fca00078e00ff */
[----:B------:R-:W-:Y:S02]  /*7330*/  @P0 SHF.R.U32.HI R0, RZ, c[0x0][0x334], R2 ;  /* 0x0000cd00ff000a19 */ /* 0x000fe40000011602 */
.L_x_522:
[----:B------:R-:W-:Y:S05]  /*7340*/  BSYNC B0 ;  /* 0x0000000000007941 */ /* 0x000fea0003800000 */
.L_x_520:
[----:B------:R-:W-:-:S05]  /*7350*/  IMAD R0, R0, R4, c[0x0][0x32c] ;  /* 0x0000cb0000007624 */ /* 0x000fca00078e0204 */
[----:B------:R-:W-:-:S05]  /*7360*/  IMNMX R3, R3, R0, PT ;  /* 0x0000000003037217 */ /* 0x000fca0003800200 */
.L_x_519:
[----:B------:R-:W-:-:S05]  /*7370*/  IMAD.HI R3, R3, 0x2aaaaaab, RZ ;  /* 0x2aaaaaab03037827 */ /* 0x000fca00078e02ff */
[----:B--2---:R-:W-:-:S04]  /*7380*/  SHF.R.U32.HI R0, RZ, 0x1f, R3 ;  /* 0x0000001fff007819 */ /* 0x004fc80000011603 */
[----:B------:R-:W-:-:S04]  /*7390*/  LEA.HI.SX32 R3, R3, R0, 0x1d ;  /* 0x0000000003037211 */ /* 0x000fc800078feaff */
[----:B------:R-:W-:-:S04]  /*73a0*/  IMNMX R2, R241, R3, !PT ;  /* 0x00000003f1027217 */ /* 0x000fc80007800200 */
[----:B------:R-:W-:Y:S01]  /*73b0*/  ISETP.GE.AND P0, PT, R200, R2, PT ;  /* 0x00000002c800720c */ /* 0x000fe20003f06270 */
[----:B------:R1:W-:-:S12]  /*73c0*/  STL [R1+0x14], R2 ;  /* 0x0000140201007387 */ /* 0x0003d80000100800 */
[----:B------:R-:W-:Y:S05]  /*73d0*/  @!P0 BRA `(.L_x_523) ;  /* 0x0000439000008947 */ /* 0x000fea0003800000 */
[----:B------:R-:W-:Y:S01]  /*73e0*/  IMAD.MOV.U32 R101, RZ, RZ, R107 ;  /* 0x000000ffff657224 */ /* 0x000fe200078e006b */
[----:B------:R-:W-:Y:S01]  /*73f0*/  MOV R104, R102 ;  /* 0x0000006600687202 */ /* 0x000fe20000000f00 */
[----:B------:R-:W-:Y:S01]  /*7400*/  IMAD.MOV.U32 R100, RZ, RZ, R108 ;  /* 0x000000ffff647224 */ /* 0x000fe200078e006c */
[----:B------:R-:W-:Y:S02]  /*7410*/  MOV R103, R106 ;  /* 0x0000006a00677202 */ /* 0x000fe40000000f00 */
.L_x_544:
[----:B------:R-:W2:Y:S01]  /*7420*/  LDL R180, [R1+0x10] ;  /* 0x0000100001b47983 */ /* 0x000ea20000100800 */
[----:B------:R-:W-:Y:S04]  /*7430*/  DEPBAR.LE SB0, 0x0 ;  /* 0x000080000000791a */ /* 0x000fe80000000000 */
[----:B------:R-:W3:Y:S01]  /*7440*/  S2R R181, SR_TID.X ;  /* 0x0000000000b57919 */ /* 0x000ee20000002100 */
[----:B------:R-:W-:Y:S01]  /*7450*/  WARPSYNC 0xffffffff ;  /* 0xffffffff00007948 */ /* 0x000fe20003800000 */
[----:B------:R-:W-:Y:S02]  /*7460*/  BSSY B0, `(.L_x_524) ;  /* 0x0000030000007945 */ /* 0x000fe40003800000 */
[----:B------:R-:W-:Y:S01]  /*7470*/  BAR.SYNC.DEFER_BLOCKING 0x0 ;  /* 0x0000000000007b1d */ /* 0x000fe20000010000 */
[C---:B------:R-:W-:Y:S02]  /*7480*/  LOP3.LUT P5, RZ, R198.reuse, 0x100, RZ, 0xc0, !PT ;  /* 0x00000100c6ff7812 */ /* 0x040fe400078ac0ff */
[C---:B------:R-:W-:Y:S02]  /*7490*/  LOP3.LUT P4, RZ, R198.reuse, 0x80, RZ, 0xc0, !PT ;  /* 0x00000080c6ff7812 */ /* 0x040fe4000788c0ff */
[----:B------:R-:W-:Y:S01]  /*74a0*/  LOP3.LUT P3, RZ, R198, 0x40, RZ, 0xc0, !PT ;  /* 0x00000040c6ff7812 */ /* 0x000fe2000786c0ff */
[----:B------:R4:W1:Y:S04]  /*74b0*/  LDSM.16.M88.4 R48, [R187] ;  /* 0x00000000bb30783b */ /* 0x0008680000000200 */
[----:B------:R4:W1:Y:S04]  /*74c0*/  LDSM.16.M88.4 R44, [R187+0x1000] ;  /* 0x00100000bb2c783b */ /* 0x0008680000000200 */
[----:B------:R4:W1:Y:S04]  /*74d0*/  LDSM.16.M88.4 R16, [R184] ;  /* 0x00000000b810783b */ /* 0x0008680000000200 */
[----:B------:R4:W1:Y:S04]  /*74e0*/  LDSM.16.M88.4 R32, [R184+0x400] ;  /* 0x00040000b820783b */ /* 0x0008680000000200 */
[----:B------:R4:W1:Y:S04]  /*74f0*/  LDSM.16.M88.4 R108, [R184+0x800] ;  /* 0x00080000b86c783b */ /* 0x0008680000000200 */
[----:B------:R4:W1:Y:S04]  /*7500*/  LDSM.16.M88.4 R160, [R188] ;  /* 0x00000000bca0783b */ /* 0x0008680000000200 */
[----:B------:R4:W1:Y:S04]  /*7510*/  LDSM.16.M88.4 R168, [R188+0x1000] ;  /* 0x00100000bca8783b */ /* 0x0008680000000200 */
[----:B------:R4:W1:Y:S04]  /*7520*/  LDSM.16.M88.4 R164, [R189] ;  /* 0x00000000bda4783b */ /* 0x0008680000000200 */
[----:B------:R4:W1:Y:S04]  /*7530*/  LDSM.16.M88.4 R172, [R197] ;  /* 0x00000000c5ac783b */ /* 0x0008680000000200 */
[----:B------:R4:W1:Y:S01]  /*7540*/  LDSM.16.M88.4 R176, [R196] ;  /* 0x00000000c4b0783b */ /* 0x0008620000000200 */
[----:B--2---:R-:W-:Y:S11]  /*7550*/  ISETP.GT.AND P0, PT, R180, R200, PT ;  /* 0x000000c8b400720c */ /* 0x004ff60003f04270 */
[----:B------:R-:W-:Y:S02]  /*7560*/  @!UPT UIADD3 URZ, URZ, URZ, URZ ;  /* 0x0000003f3f3ff290 */ /* 0x000fe4000fffe03f */
[----:B------:R-:W-:-:S05]  /*7570*/  @P0 BRA `(.L_x_525) ;  /* 0x000001e000000947 */ /* 0x000fca0003800000 */
[----:B-1-34-:R-:W-:Y:S01]  /*7580*/  SHF.R.S32.HI R0, RZ, 0x1f, R200 ;  /* 0x0000001fff007819 */ /* 0x01afe200000114c8 */
[----:B------:R-:W-:Y:S01]  /*7590*/  IMAD.WIDE.U32 R2, R200, c[0x0][0x208], RZ ;  /* 0x00008200c8027a25 */ /* 0x000fe200078e00ff */
[----:B------:R-:W-:Y:S03]  /*75a0*/  ISETP.GT.AND P1, PT, R181, 0x3f, PT ;  /* 0x0000003fb500780c */ /* 0x000fe60003f24270 */
[----:B------:R-:W-:Y:S04]  /*75b0*/  IMAD R0, R0, c[0x0][0x208], RZ ;  /* 0x0000820000007a24 */ /* 0x000fe800078e02ff */
[----:B------:R-:W-:Y:S04]  /*75c0*/  IMAD R0, R200, c[0x0][0x20c], R0 ;  /* 0x00008300c8007a24 */ /* 0x000fe800078e0200 */
[----:B------:R-:W-:Y:S02]  /*75d0*/  IMAD.IADD R0, R3, 0x1, R0 ;  /* 0x0000000103007824 */ /* 0x000fe400078e0200 */
[----:B------:R-:W-:Y:S02]  /*75e0*/  @!P1 IMAD.MOV.U32 R4, RZ, RZ, c[0x0][0x208] ;  /* 0x00008200ff049624 */ /* 0x000fe400078e00ff */
[----:B------:R-:W-:Y:S04]  /*75f0*/  IMAD.WIDE.U32 R2, R2, 0x30, RZ ;  /* 0x0000003002027825 */ /* 0x000fe800078e00ff */
[----:B------:R-:W-:Y:S01]  /*7600*/  IMAD R0, R0, 0x30, RZ ;  /* 0x0000003000007824 */ /* 0x000fe200078e02ff */
[C---:B------:R-:W-:Y:S01]  /*7610*/  @!P1 LEA R6, P0, R4.reuse, R2, 0x5 ;  /* 0x0000000204069211 */ /* 0x040fe200078028ff */
[----:B------:R-:W-:Y:S03]  /*7620*/  @!P1 IMAD.MOV.U32 R5, RZ, RZ, c[0x0][0x20c] ;  /* 0x00008300ff059624 */ /* 0x000fe600078e00ff */
[----:B------:R-:W-:Y:S04]  /*7630*/  IADD3 R0, R3, R0, RZ ;  /* 0x0000000003007210 */ /* 0x000fe80007ffe0ff */
[----:B------:R-:W-:Y:S02]  /*7640*/  @!P1 LEA.HI.X R3, R4, R0, R5, 0x5, P0 ;  /* 0x0000000004039211 */ /* 0x000fe400000f2c05 */
[----:B------:R-:W-:Y:S05]  /*7650*/  IADD3 R2, P0, R228, R2, RZ ;  /* 0x00000002e4027210 */ /* 0x000fea0007f1e0ff */
[----:B------:R-:W-:Y:S01]  /*7660*/  IMAD.X R0, R0, 0x1, R232, P0 ;  /* 0x0000000100007824 */ /* 0x000fe200000e06e8 */
[C---:B------:R-:W-:Y:S04]  /*7670*/  LEA R4, P0, R2.reuse, c[0x0][0x1f8], 0x1 ;  /* 0x00007e0002047a11 */ /* 0x040fe800078008ff */
[----:B------:R-:W-:Y:S02]  /*7680*/  LEA.HI.X R5, R2, c[0x0][0x1fc], R0, 0x1, P0 ;  /* 0x00007f0002057a11 */ /* 0x000fe400000f0c00 */
[----:B------:R-:W-:Y:S03]  /*7690*/  @!P1 IADD3 R0, P0, R6, R228, RZ ;  /* 0x000000e406009210 */ /* 0x000fe60007f1e0ff */
[----:B------:R-:W-:Y:S01]  /*76a0*/  @!PT LDS RZ, [RZ] ;  /* 0x00000000fffff984 */ /* 0x000fe20000000800 */
[----:B------:R-:W-:Y:S01]  /*76b0*/  @!PT LDS RZ, [RZ] ;  /* 0x00000000fffff984 */ /* 0x000fe20000000800 */
[----:B------:R-:W-:Y:S01]  /*76c0*/  @!PT LDS RZ, [RZ] ;  /* 0x00000000fffff984 */ /* 0x000fe20000000800 */
[----:B------:R1:W-:Y:S01]  /*76d0*/  LDGSTS.E.BYPASS.LTC128B.128 [R199+0x1880], [R4.64], !P5 ;  /* 0x0188000004c77fae */ /* 0x0003e2000e901d46 */
[----:B------:R-:W-:Y:S02]  /*76e0*/  @!P1 IADD3.X R3, R3, R232, RZ, P0, !PT ;  /* 0x000000e803039210 */ /* 0x000fe400007fe4ff */
[C---:B------:R-:W-:Y:S01]  /*76f0*/  @!P1 LEA R2, P0, R0.reuse, c[0x0][0x1f8], 0x1 ;  /* 0x00007e0000029a11 */ /* 0x040fe200078008ff */
[----:B------:R1:W-:Y:S03]  /*7700*/  LDGSTS.E.BYPASS.LTC128B.128 [R199+0x2480], [R4.64+0x40], !P4 ;  /* 0x0248004004c77fae */ /* 0x0003e6000e101d46 */
[----:B------:R-:W-:Y:S01]  /*7710*/  @!P1 LEA.HI.X R3, R0, c[0x0][0x1fc], R3, 0x1, P0 ;  /* 0x00007f0000039a11 */ /* 0x000fe200000f0c03 */
[----:B------:R1:W-:Y:S04]  /*7720*/  LDGSTS.E.BYPASS.LTC128B.128 [R199+0x3080], [R4.64+0x80], !P3 ;  /* 0x0308008004c77fae */ /* 0x0003e8000d901d46 */
[----:B------:R1:W-:Y:S04]  /*7730*/  @!P1 LDGSTS.E.BYPASS.LTC128B.128 [R199+0x2080], [R2.64], !P5 ;  /* 0x0208000002c79fae */ /* 0x0003e8000e901d46 */
[----:B------:R1:W-:Y:S04]  /*7740*/  @!P1 LDGSTS.E.BYPASS.LTC128B.128 [R199+0x2c80], [R2.64+0x40], !P4 ;  /* 0x02c8004002c79fae */ /* 0x0003e8000e101d46 */
[----:B------:R1:W-:Y:S02]  /*7750*/  @!P1 LDGSTS.E.BYPASS.LTC128B.128 [R199+0x3880], [R2.64+0x80], !P3 ;  /* 0x0388008002c79fae */ /* 0x0003e4000d901d46 */
.L_x_525:
[----:B-1-34-:R-:W-:Y:S05]  /*7760*/  BSYNC B0 ;  /* 0x0000000000007941 */ /* 0x01afea0003800000 */
.L_x_524:
[-C--:B------:R-:W-:Y:S01]  /*7770*/  HMMA.16816.F32.BF16 R4, R48, R16.reuse, RZ ;  /* 0x000000103004723c */ /* 0x080fe200000418ff */
[----:B------:R-:W0:Y:S01]  /*7780*/  LDGDEPBAR ;  /* 0x00000000000079af */ /* 0x000e220000000000 */
[----:B------:R-:W-:Y:S01]  /*7790*/  BSSY B0, `(.L_x_526) ;  /* 0x00000e7000007945 */ /* 0x000fe20003800000 */
[----:B------:R-:W-:Y:S05]  /*77a0*/  ISETP.GT.AND P0, PT, R200, R180, PT ;  /* 0x000000b4c800720c */ /* 0x000fea0003f04270 */
[C---:B------:R-:W-:Y:S08]  /*77b0*/  HMMA.16816.F32.BF16 R8, R44.reuse, R16, RZ ;  /* 0x000000102c08723c */ /* 0x040ff000000418ff */
[-C--:B------:R-:W-:Y:S08]  /*77c0*/  HMMA.16816.F32.BF16 R12, R44, R18.reuse, RZ ;  /* 0x000000122c0c723c */ /* 0x080ff000000418ff */
        /* <DEDUP_REMOVED lines=8> */
[----:B------:R-:W-:Y:S01]  /*7850*/  HMMA.16816.F32.BF16 R48, R48, R110, RZ ;  /* 0x0000006e3030723c */ /* 0x000fe200000418ff */
[----:B------:R-:W-:Y:S07]  /*7860*/  LDSM.16.M88.4 R108, [R187+0x2000] ;  /* 0x00200000bb6c783b */ /* 0x000fee0000000200 */
[-C--:B------:R-:W-:Y:S08]  /*7870*/  HMMA.16816.F32.BF16 R4, R160, R164.reuse, R4 ;  /* 0x000000a4a004723c */ /* 0x080ff00000041804 */
[C---:B------:R-:W-:Y:S08]  /*7880*/  HMMA.16816.F32.BF16 R8, R168.reuse, R164, R8 ;  /* 0x000000a4a808723c */ /* 0x040ff00000041808 */
[-C--:B------:R-:W-:Y:S08]  /*7890*/  HMMA.16816.F32.BF16 R12, R168, R166.reuse, R12 ;  /* 0x000000a6a80c723c */ /* 0x080ff0000004180c */
[C---:B------:R-:W-:Y:S01]  /*78a0*/  HMMA.16816.F32.BF16 R16, R160.reuse, R166, R16 ;  /* 0x000000a6a010723c */ /* 0x040fe20000041810 */
[----:B------:R-:W1:Y:S07]  /*78b0*/  LDSM.16.M88.4 R164, [R184+0xc00] ;  /* 0x000c0000b8a4783b */ /* 0x000e6e0000000200 */
        /* <DEDUP_REMOVED lines=24> */
[----:B------:R-:W2:Y:S07]  /*7a40*/  LDSM.16.M88.4 R168, [R188+0x3000] ;  /* 0x00300000bca8783b */ /* 0x000eae0000000200 */
        /* <DEDUP_REMOVED lines=44> */
[----:B------:R-:W3:Y:S01]  /*7d10*/  MUFU.TANH R211, R3 ;  /* 0x0000000300d37308 */ /* 0x000ee20000002400 */
[----:B-1----:R-:W-:Y:S02]  /*7d20*/  FMUL.FTZ R0, R5, c[0x0][0x320] ;  /* 0x0000c80005007a20 */ /* 0x002fe40000410000 */
[----:B------:R-:W-:Y:S07]  /*7d30*/  FMUL.FTZ R2, R11, c[0x0][0x320] ;  /* 0x0000c8000b027a20 */ /* 0x000fee0000410000 */
[----:B------:R1:W4:Y:S10]  /*7d40*/  MUFU.TANH R175, R0 ;  /* 0x0000000000af7308 */ /* 0x0003340000002400 */
[----:B------:R-:W2:Y:S01]  /*7d50*/  MUFU.TANH R210, R2 ;  /* 0x0000000200d27308 */ /* 0x000ea20000002400 */
[----:B-1----:R-:W-:Y:S09]  /*7d60*/  FMUL.FTZ R0, R6, c[0x0][0x320] ;  /* 0x0000c80006007a20 */ /* 0x002ff20000410000 */
[----:B------:R1:W1:Y:S02]  /*7d70*/  MUFU.TANH R201, R0 ;  /* 0x0000000000c97308 */ /* 0x0002640000002400 */
[----:B-1----:R-:W-:Y:S02]  /*7d80*/  FMUL.FTZ R0, R7, c[0x0][0x320] ;  /* 0x0000c80007007a20 */ /* 0x002fe40000410000 */
[----:B------:R-:W1:Y:S06]  /*7d90*/  LDSM.16.M88.4 R4, [R191] ;  /* 0x00000000bf04783b */ /* 0x000e6c0000000200 */
[----:B------:R5:W1:Y:S02]  /*7da0*/  MUFU.TANH R183, R0 ;  /* 0x0000000000b77308 */ /* 0x000a640000002400 */
[----:B-----5:R-:W-:Y:S08]  /*7db0*/  FMUL.FTZ R0, R8, c[0x0][0x320] ;  /* 0x0000c80008007a20 */ /* 0x020ff00000410000 */
[----:B------:R5:W2:Y:S01]  /*7dc0*/  MUFU.TANH R209, R0 ;  /* 0x0000000000d17308 */ /* 0x000aa20000002400 */
[-C--:B-1----:R-:W-:Y:S08]  /*7dd0*/  HMMA.16816.F32.BF16 R20, R160, R4.reuse, R20 ;  /* 0x00000004a014723c */ /* 0x082ff00000041814 */
[C---:B------:R-:W-:Y:S04]  /*7de0*/  HMMA.16816.F32.BF16 R24, R168.reuse, R4, R24 ;  /* 0x00000004a818723c */ /* 0x040fe80000041818 */
[----:B-----5:R-:W-:Y:S02]  /*7df0*/  FMUL.FTZ R0, R9, c[0x0][0x320] ;  /* 0x0000c80009007a20 */ /* 0x020fe40000410000 */
[----:B------:R-:W1:Y:S02]  /*7e00*/  LDSM.16.M88.4 R8, [R190] ;  /* 0x00000000be08783b */ /* 0x000e640000000200 */
[----:B------:R-:W-:Y:S04]  /*7e10*/  DEPBAR.LE SB0, 0x0 ;  /* 0x000080000000791a */ /* 0x000fe80000000000 */
[----:B------:R5:W1:Y:S01]  /*7e20*/  MUFU.TANH R202, R0 ;  /* 0x0000000000ca7308 */ /* 0x000a620000002400 */
[-C--:B------:R-:W-:Y:S01]  /*7e30*/  HMMA.16816.F32.BF16 R28, R168, R6.reuse, R28 ;  /* 0x00000006a81c723c */ /* 0x080fe2000004181c */
[----:B------:R-:W-:Y:S07]  /*7e40*/  BAR.SYNC.DEFER_BLOCKING 0x0 ;  /* 0x0000000000007b1d */ /* 0x000fee0000010000 */
[C---:B------:R-:W-:Y:S04]  /*7e50*/  HMMA.16816.F32.BF16 R32, R160.reuse, R6, R32 ;  /* 0x00000006a020723c */ /* 0x040fe80000041820 */
[----:B------:R-:W-:Y:S02]  /*7e60*/  FMUL.FTZ R2, R27, c[0x0][0x320] ;  /* 0x0000c8001b027a20 */ /* 0x000fe40000410000 */
[----:B------:R-:W-:Y:S02]  /*7e70*/  FMUL.FTZ R3, R26, c[0x0][0x320] ;  /* 0x0000c8001a037a20 */ /* 0x000fe40000410000 */
[----:B------:R-:W2:Y:S01]  /*7e80*/  MUFU.TANH R177, R2 ;  /* 0x0000000200b17308 */ /* 0x000ea20000002400 */
[----:B-----5:R-:W-:Y:S09]  /*7e90*/  FMUL.FTZ R0, R12, c[0x0][0x320] ;  /* 0x0000c8000c007a20 */ /* 0x020ff20000410000 */
[----:B------:R-:W2:Y:S01]  /*7ea0*/  MUFU.TANH R178, R3 ;  /* 0x0000000300b27308 */ /* 0x000ea20000002400 */
[-C--:B-1----:R-:W-:Y:S09]  /*7eb0*/  HMMA.16816.F32.BF16 R36, R160, R8.reuse, R36 ;  /* 0x00000008a024723c */ /* 0x082ff20000041824 */
[----:B------:R1:W1:Y:S01]  /*7ec0*/  MUFU.TANH R182, R0 ;  /* 0x0000000000b67308 */ /* 0x0002620000002400 */
[C---:B------:R-:W-:Y:S08]  /*7ed0*/  HMMA.16816.F32.BF16 R40, R168.reuse, R8, R40 ;  /* 0x00000008a828723c */ /* 0x040ff00000041828 */
[-C--:B------:R-:W-:Y:S08]  /*7ee0*/  HMMA.16816.F32.BF16 R44, R168, R10.reuse, R44 ;  /* 0x0000000aa82c723c */ /* 0x080ff0000004182c */
[----:B------:R-:W-:Y:S04]  /*7ef0*/  HMMA.16816.F32.BF16 R48, R160, R10, R48 ;  /* 0x0000000aa030723c */ /* 0x000fe80000041830 */
[----:B-1----:R-:W-:Y:S04]  /*7f00*/  FMUL.FTZ R0, R13, c[0x0][0x320] ;  /* 0x0000c8000d007a20 */ /* 0x002fe80000410000 */
[----:B------:R1:W1:Y:S04]  /*7f10*/  MUFU.TANH R179, R0 ;  /* 0x0000000000b37308 */ /* 0x0002680000002400 */
[----:B-1----:R-:W-:Y:S06]  /*7f20*/  FMUL.FTZ R0, R14, c[0x0][0x320] ;  /* 0x0000c8000e007a20 */ /* 0x002fec0000410000 */
        /* <DEDUP_REMOVED lines=70> */
[----:B------:R1:W1:Y:S01]  /*8390*/  MUFU.TANH R14, R0 ;  /* 0x00000000000e7308 */ /* 0x0002620000002400 */
[----:B------:R-:W-:-:S05]  /*83a0*/  @!P0 BRA `(.L_x_527) ;  /* 0x0000025000008947 */ /* 0x000fca0003800000 */
[----:B--234-:R-:W-:Y:S02]  /*83b0*/  SHF.R.S32.HI R180, RZ, 0x1f, R181 ;  /* 0x0000001fffb47819 */ /* 0x01cfe400000114b5 */
[----:B-1----:R-:W-:Y:S02]  /*83c0*/  IADD3 R0, R200, -0x1, RZ ;  /* 0xffffffffc8007810 */ /* 0x002fe40007ffe0ff */
[----:B------:R-:W-:Y:S02]  /*83d0*/  LEA.HI R180, R180, R181, RZ, 0x2 ;  /* 0x000000b5b4b47211 */ /* 0x000fe400078f10ff */
[----:B------:R-:W-:Y:S02]  /*83e0*/  SHF.R.S32.HI R2, RZ, 0x1f, R0 ;  /* 0x0000001fff027819 */ /* 0x000fe40000011400 */
[----:B------:R-:W-:Y:S03]  /*83f0*/  SHF.R.S32.HI R180, RZ, 0x2, R180 ;  /* 0x00000002ffb47819 */ /* 0x000fe600000114b4 */
[----:B------:R-:W-:Y:S01]  /*8400*/  IMAD R5, R2, c[0x0][0x1e0], RZ ;  /* 0x0000780002057a24 */ /* 0x000fe200078e02ff */
[----:B------:R-:W-:Y:S01]  /*8410*/  IADD3 R4, -R180, 0x30, RZ ;  /* 0x00000030b4047810 */ /* 0x000fe20007ffe1ff */
[----:B------:R-:W-:Y:S03]  /*8420*/  IMAD.WIDE.U32 R2, R0, c[0x0][0x1e0], RZ ;  /* 0x0000780000027a25 */ /* 0x000fe600078e00ff */
[----:B------:R-:W-:Y:S01]  /*8430*/  ISETP.GE.AND P0, PT, R4, 0x21, PT ;  /* 0x000000210400780c */ /* 0x000fe20003f06270 */
[----:B------:R-:W-:Y:S04]  /*8440*/  IMAD R0, R0, c[0x0][0x1e4], R5 ;  /* 0x0000790000007a24 */ /* 0x000fe800078e0205 */
[----:B------:R-:W-:Y:S02]  /*8450*/  IMAD.IADD R0, R3, 0x1, R0 ;  /* 0x0000000103007824 */ /* 0x000fe400078e0200 */
[----:B------:R-:W-:Y:S04]  /*8460*/  IMAD.WIDE.U32 R2, R2, 0x30, RZ ;  /* 0x0000003002027825 */ /* 0x000fe800078e00ff */
[----:B------:R-:W-:Y:S02]  /*8470*/  IMAD R0, R0, 0x30, RZ ;  /* 0x0000003000007824 */ /* 0x000fe400078e02ff */
[----:B------:R-:W-:Y:S02]  /*8480*/  @P0 IMAD.MOV.U32 R6, RZ, RZ, c[0x0][0x1e0] ;  /* 0x00007800ff060624 */ /* 0x000fe400078e00ff */
[----:B------:R-:W-:Y:S02]  /*8490*/  @P0 IMAD.MOV.U32 R5, RZ, RZ, c[0x0][0x1e4] ;  /* 0x00007900ff050624 */ /* 0x000fe400078e00ff */
[----:B------:R-:W-:Y:S01]  /*84a0*/  IMAD.IADD R0, R3, 0x1, R0 ;  /* 0x0000000103007824 */ /* 0x000fe200078e0200 */
[C---:B------:R-:W-:Y:S04]  /*84b0*/  @P0 LEA R3, P1, R6.reuse, R2, 0x5 ;  /* 0x0000000206030211 */ /* 0x040fe800078228ff */
[----:B------:R-:W-:Y:S02]  /*84c0*/  @P0 LEA.HI.X R6, R6, R0, R5, 0x5, P1 ;  /* 0x0000000006060211 */ /* 0x000fe400008f2c05 */
[----:B------:R-:W-:Y:S11]  /*84d0*/  ISETP.GE.AND P1, PT, R4, 0x1, PT ;  /* 0x000000010400780c */ /* 0x000ff60003f26270 */
[----:B------:R-:W-:Y:S02]  /*84e0*/  @!UPT UIADD3 URZ, URZ, URZ, URZ ;  /* 0x0000003f3f3ff290 */ /* 0x000fe4000fffe03f */
[----:B------:R-:W-:Y:S05]  /*84f0*/  @P1 IADD3 R2, P2, R246, R2, RZ ;  /* 0x00000002f6021210 */ /* 0x000fea0007f5e0ff */
[----:B------:R-:W-:Y:S01]  /*8500*/  @P1 IMAD.X R0, R0, 0x1, R252, P2 ;  /* 0x0000000100001824 */ /* 0x000fe200010e06fc */
[C---:B------:R-:W-:Y:S04]  /*8510*/  @P1 LEA R4, P2, R2.reuse, c[0x0][0x1c8], 0x1 ;  /* 0x0000720002041a11 */ /* 0x040fe800078408ff */
[----:B------:R-:W-:Y:S02]  /*8520*/  @P1 LEA.HI.X R5, R2, c[0x0][0x1cc], R0, 0x1, P2 ;  /* 0x0000730002051a11 */ /* 0x000fe400010f0c00 */
[----:B------:R-:W-:Y:S03]  /*8530*/  @P0 IADD3 R0, P2, R3, R246, RZ ;  /* 0x000000f603000210 */ /* 0x000fe60007f5e0ff */
[----:B------:R-:W-:Y:S01]  /*8540*/  @!PT LDS RZ, [RZ] ;  /* 0x00000000fffff984 */ /* 0x000fe20000000800 */
[----:B------:R-:W-:Y:S01]  /*8550*/  @!PT LDS RZ, [RZ] ;  /* 0x00000000fffff984 */ /* 0x000fe20000000800 */
[----:B------:R-:W-:Y:S01]  /*8560*/  @!PT LDS RZ, [RZ] ;  /* 0x00000000fffff984 */ /* 0x000fe20000000800 */
[----:B------:R1:W-:Y:S02]  /*8570*/  @P1 LDGSTS.E.BYPASS.LTC128B.128 [R199+0x3c80], [R4.64], !P5 ;  /* 0x03c8000004c71fae */ /* 0x0003e4000e901d46 */
[----:B------:R-:W-:Y:S01]  /*8580*/  @P0 IMAD.X R3, R6, 0x1, R252, P2 ;  /* 0x0000000106030824 */ /* 0x000fe200010e06fc */
[C---:B------:R-:W-:Y:S01]  /*8590*/  @P0 LEA R2, P2, R0.reuse, c[0x0][0x1c8], 0x1 ;  /* 0x0000720000020a11 */ /* 0x040fe200078408ff */
[----:B------:R1:W-:Y:S03]  /*85a0*/  @P1 LDGSTS.E.BYPASS.LTC128B.128 [R199+0x4880], [R4.64+0x40], !P4 ;  /* 0x0488004004c71fae */ /* 0x0003e6000e101d46 */
[----:B------:R-:W-:Y:S01]  /*85b0*/  @P0 LEA.HI.X R3, R0, c[0x0][0x1cc], R3, 0x1, P2 ;  /* 0x0000730000030a11 */ /* 0x000fe200010f0c03 */
[----:B------:R1:W-:Y:S04]  /*85c0*/  @P1 LDGSTS.E.BYPASS.LTC128B.128 [R199+0x5480], [R4.64+0x80], !P3 ;  /* 0x0548008004c71fae */ /* 0x0003e8000d901d46 */
[----:B------:R1:W-:Y:S04]  /*85d0*/  @P0 LDGSTS.E.BYPASS.LTC128B.128 [R199+0x4480], [R2.64], !P5 ;  /* 0x0448000002c70fae */ /* 0x0003e8000e901d46 */
[----:B------:R1:W-:Y:S04]  /*85e0*/  @P0 LDGSTS.E.BYPASS.LTC128B.128 [R199+0x5080], [R2.64+0x40], !P4 ;  /* 0x0508004002c70fae */ /* 0x0003e8000e101d46 */
[----:B------:R1:W-:Y:S02]  /*85f0*/  @P0 LDGSTS.E.BYPASS.LTC128B.128 [R199+0x5c80], [R2.64+0x80], !P3 ;  /* 0x05c8008002c70fae */ /* 0x0003e4000d901d46 */
.L_x_527:
[----:B--234-:R-:W-:Y:S05]  /*8600*/  BSYNC B0 ;  /* 0x0000000000007941 */ /* 0x01cfea0003800000 */
.L_x_526:
[----:B-1----:R-:W2:Y:S01]  /*8610*/  LDL R2, [R1+0x18] ;  /* 0x0000180001027983 */ /* 0x002ea20000100800 */
[----:B------:R-:W-:Y:S01]  /*8620*/  IMAD.MOV.U32 R3, RZ, RZ, c[0x0][0x2c4] ;  /* 0x0000b100ff037624 */ /* 0x000fe200078e00ff */
[----:B------:R-:W-:Y:S01]  /*8630*/  ULDC UR4, c[0x0][0x324] ;  /* 0x0000c90000047ab9 */ /* 0x000fe20000000800 */
[----:B------:R-:W-:Y:S01]  /*8640*/  IMAD.MOV.U32 R33, RZ, RZ, c[0x0][0x32c] ;  /* 0x0000cb00ff217624 */ /* 0x000fe200078e00ff */
[----:B------:R-:W2:Y:S01]  /*8650*/  LDL R0, [R1+0x3c] ;  /* 0x00003c0001007983 */ /* 0x000ea20000100800 */
[----:B------:R-:W-:Y:S01]  /*8660*/  ULOP3.LUT UR4, URZ, UR4, URZ, 0x33, !UPT ;  /* 0x000000043f047292 */ /* 0x000fe2000f8e333f */
[----:B------:R-:W-:Y:S02]  /*8670*/  ISETP.NE.AND P0, PT, R3, 0x1, PT ;  /* 0x000000010300780c */ /* 0x000fe40003f05270 */
[----:B------:R-:W0:Y:S01]  /*8680*/  LDGDEPBAR ;  /* 0x00000000000079af */ /* 0x000e220000000000 */
[----:B--2---:R-:W-:Y:S10]  /*8690*/  IMAD.IADD R5, R0, 0x1, R2 ;  /* 0x0000000100057824 */ /* 0x004ff400078e0202 */
[----:B------:R-:W-:Y:S05]  /*86a0*/  @P0 IMAD.HI.U32 R0, R5, c[0x0][0x2c8], RZ ;  /* 0x0000b20005000a27 */ /* 0x000fea00078e00ff */
[----:B------:R-:W-:Y:S01]  /*86b0*/  @P0 SHF.R.U32.HI R5, RZ, c[0x0][0x2cc], R0 ;  /* 0x0000b300ff050a19 */ /* 0x000fe20000011600 */
[----:B------:R-:W-:Y:S01]  /*86c0*/  IMAD R0, R200, -0x30, RZ ;  /* 0xffffffd0c8007824 */ /* 0x000fe200078e02ff */
[----:B------:R-:W-:Y:S03]  /*86d0*/  ISETP.GE.AND P0, PT, R33, 0x1, PT ;  /* 0x000000012100780c */ /* 0x000fe60003f06270 */
[----:B------:R-:W1:Y:S01]  /*86e0*/  SHFL.IDX PT, R4, R5, RZ, 0x1c1f ;  /* 0x001c1fff05047589 */ /* 0x000e6200000e0000 */
[----:B------:R-:W-:Y:S04]  /*86f0*/  IADD3 R2, -R236, 0x1, R0 ;  /* 0x00000001ec027810 */ /* 0x000fe80007ffe100 */
[----:B------:R-:W-:Y:S04]  /*8700*/  IADD3 R2, -R226, R2, R227 ;  /* 0x00000002e2027210 */ /* 0x000fe80007ffe1e3 */
[C---:B------:R-:W-:Y:S02]  /*8710*/  IADD3 R6, R2.reuse, c[0x0][0x328], RZ ;  /* 0x0000ca0002067a10 */ /* 0x040fe40007ffe0ff */
[----:B------:R-:W-:Y:S03]  /*8720*/  IADD3 R7, R2, UR4, RZ ;  /* 0x0000000402077c10 */ /* 0x000fe6000fffe0ff */
[----:B-1----:R-:W-:Y:S02]  /*8730*/  IMAD.IADD R3, R6, 0x1, R4 ;  /* 0x0000000106037824 */ /* 0x002fe400078e0204 */
[----:B------:R-:W-:Y:S01]  /*8740*/  IMAD.IADD R2, R4, 0x1, R7 ;  /* 0x0000000104027824 */ /* 0x000fe200078e0207 */
[----:B------:R-:W-:-:S05]  /*8750*/  @!P0 BRA `(.L_x_528) ;  /* 0x0000018000008947 */ /* 0x000fca0003800000 */
[----:B------:R-:W-:Y:S01]  /*8760*/  IADD3 R4, -R226, R227, R4 ;  /* 0x000000e3e2047210 */ /* 0x000fe20007ffe104 */
[----:B------:R-:W-:Y:S03]  /*8770*/  BSSY B0, `(.L_x_529) ;  /* 0x0000011000007945 */ /* 0x000fe60003800000 */
        /* <DEDUP_REMOVED lines=11> */
.L_x_530:
[----:B------:R-:W-:Y:S04]  /*8830*/  MOV R8, c[0x0][0x32c] ;  /* 0x0000cb0000087a02 */ /* 0x000fe80000000f00 */
[----:B------:R-:W-:Y:S11]  /*8840*/  ISETP.NE.AND P0, PT, R8, 0x1, PT ;  /* 0x000000010800780c */ /* 0x000ff60003f05270 */
[----:B------:R-:W-:Y:S02]  /*8850*/  @!UPT UIADD3 URZ, URZ, URZ, URZ ;  /* 0x0000003f3f3ff290 */ /* 0x000fe4000fffe03f */
[----:B------:R-:W-:Y:S05]  /*8860*/  @P0 IMAD.HI.U32 R8, R4, c[0x0][0x330], RZ ;  /* 0x0000cc0004080a27 */ /* 0x000fea00078e00ff */
[----:B------:R-:W-:Y:S02]  /*8870*/  @P0 SHF.R.U32.HI R4, RZ, c[0x0][0x334], R8 ;  /* 0x0000cd00ff040a19 */ /* 0x000fe40000011608 */
.L_x_531:
[----:B------:R-:W-:Y:S05]  /*8880*/  BSYNC B0 ;  /* 0x0000000000007941 */ /* 0x000fea0003800000 */
.L_x_529:
[----:B------:R-:W-:Y:S04]  /*8890*/  IMAD.IADD R8, R0, 0x1, -R236 ;  /* 0x0000000100087824 */ /* 0x000fe800078e0aec */
[----:B------:R-:W-:Y:S05]  /*88a0*/  IMAD R4, R4, c[0x0][0x32c], R8 ;  /* 0x0000cb0004047a24 */ /* 0x000fea00078e0208 */
[----:B------:R-:W-:Y:S02]  /*88b0*/  IADD3 R8, R4, c[0x0][0x32c], RZ ;  /* 0x0000cb0004087a10 */ /* 0x000fe40007ffe0ff */
[----:B------:R-:W-:Y:S02]  /*88c0*/  IMNMX R2, R2, R4, !PT ;  /* 0x0000000402027217 */ /* 0x000fe40007800200 */
[----:B------:R-:W-:Y:S02]  /*88d0*/  IMNMX R3, R3, R8, PT ;  /* 0x0000000803037217 */ /* 0x000fe40003800200 */
.L_x_528:
[C---:B------:R-:W-:Y:S01]  /*88e0*/  ISETP.GE.AND P0, PT, R0.reuse, 0x1, PT ;  /* 0x000000010000780c */ /* 0x040fe20003f06270 */
[----:B------:R-:W1:Y:S01]  /*88f0*/  SHFL.IDX PT, R4, R5, 0x1, 0x1c1f ;  /* 0x003c1f0005047f89 */ /* 0x000e6200000e0000 */
[----:B------:R-:W-:Y:S02]  /*8900*/  ISETP.GE.AND P1, PT, R0, 0x2, PT ;  /* 0x000000020000780c */ /* 0x000fe40003f26270 */
[----:B------:R-:W-:Y:S02]  /*8910*/  LOP3.LUT R198, R198, 0xffffffef, RZ, 0xc0, !PT ;  /* 0xffffffefc6c67812 */ /* 0x000fe400078ec0ff */
[C---:B------:R-:W-:Y:S02]  /*8920*/  ISETP.GE.AND P6, PT, R0.reuse, 0x12, PT ;  /* 0x000000120000780c */ /* 0x040fe40003fc6270 */
[C---:B------:R-:W-:Y:S02]  /*8930*/  ISETP.GE.AND P5, PT, R0.reuse, 0x19, PT ;  /* 0x000000190000780c */ /* 0x040fe40003fa6270 */
[C---:B------:R-:W-:Y:S02]  /*8940*/  ISETP.GE.AND P4, PT, R0.reuse, 0x1a, PT ;  /* 0x0000001a0000780c */ /* 0x040fe40003f86270 */
[----:B------:R-:W-:Y:S02]  /*8950*/  ISETP.GE.AND P3, PT, R0, 0x21, PT ;  /* 0x000000210000780c */ /* 0x000fe40003f66270 */
[----:B------:R-:W-:Y:S02]  /*8960*/  @P0 LOP3.LUT R198, R198, 0x10, RZ, 0xfc, !PT ;  /* 0x00000010c6c60812 */ /* 0x000fe400078efcff */
[----:B------:R-:W-:Y:S02]  /*8970*/  ISETP.GT.AND P0, PT, R2, RZ, !P0 ;  /* 0x000000ff0200720c */ /* 0x000fe40004704270 */
[----:B------:R-:W-:Y:S02]  /*8980*/  LOP3.LUT R198, R198, 0xfffffff7, RZ, 0xc0, !PT ;  /* 0xfffffff7c6c67812 */ /* 0x000fe400078ec0ff */
[C---:B------:R-:W-:Y:S02]  /*8990*/  ISETP.LT.OR P0, PT, R3.reuse, 0x1, P0 ;  /* 0x000000010300780c */ /* 0x040fe40000701670 */
[----:B------:R-:W-:Y:S02]  /*89a0*/  @P1 LOP3.LUT R198, R198, 0x8, RZ, 0xfc, !PT ;  /* 0x00000008c6c61812 */ /* 0x000fe400078efcff */
[----:B------:R-:W-:Y:S02]  /*89b0*/  FSEL R9, R176, -INF , !P0 ;  /* 0xff800000b0097808 */ /* 0x000fe40004000000 */
[----:B------:R-:W-:Y:S02]  /*89c0*/  ISETP.GT.AND P0, PT, R2, 0x1, !P1 ;  /* 0x000000010200780c */ /* 0x000fe40004f04270 */
[----:B------:R-:W-:Y:S02]  /*89d0*/  ISETP.GE.AND P1, PT, R0, 0x9, PT ;  /* 0x000000090000780c */ /* 0x000fe40003f26270 */
[----:B------:R-:W-:Y:S02]  /*89e0*/  ISETP.LT.OR P0, PT, R3, 0x2, P0 ;  /* 0x000000020300780c */ /* 0x000fe40000701670 */
[----:B------:R-:W-:Y:S02]  /*89f0*/  LOP3.LUT R198, R198, 0xfffffffb, RZ, 0xc0, !PT ;  /* 0xfffffffbc6c67812 */ /* 0x000fe400078ec0ff */
[----:B------:R-:W-:Y:S02]  /*8a00*/  FSEL R11, R175, -INF , !P0 ;  /* 0xff800000af0b7808 */ /* 0x000fe40004000000 */
[----:B------:R-:W-:Y:S02]  /*8a10*/  ISETP.GT.AND P0, PT, R2, 0x8, !P1 ;  /* 0x000000080200780c */ /* 0x000fe40004f04270 */
[----:B------:R-:W-:Y:S02]  /*8a20*/  ISETP.GE.AND P2, PT, R0, 0x22, PT ;  /* 0x000000220000780c */ /* 0x000fe40003f46270 */
[C---:B------:R-:W-:Y:S02]  /*8a30*/  ISETP.LT.OR P0, PT, R3.reuse, 0x9, P0 ;  /* 0x000000090300780c */ /* 0x040fe40000701670 */
[----:B------:R-:W-:Y:S02]  /*8a40*/  @P1 LOP3.LUT R198, R198, 0x4, RZ, 0xfc, !PT ;  /* 0x00000004c6c61812 */ /* 0x000fe400078efcff */
[----:B------:R-:W-:Y:S02]  /*8a50*/  ISETP.GE.AND P1, PT, R0, 0xa, PT ;  /* 0x0000000a0000780c */ /* 0x000fe40003f26270 */
[----:B------:R-:W-:Y:S02]  /*8a60*/  FSEL R12, R12, -INF , !P0 ;  /* 0xff8000000c0c7808 */ /* 0x000fe40004000000 */
[----:B------:R-:W-:Y:S02]  /*8a70*/  LOP3.LUT R198, R198, 0xfffffffd, RZ, 0xc0, !PT ;  /* 0xfffffffdc6c67812 */ /* 0x000fe400078ec0ff */
[----:B------:R-:W-:Y:S04]  /*8a80*/  ISETP.GT.AND P0, PT, R2, 0x9, !P1 ;  /* 0x000000090200780c */ /* 0x000fe80004f04270 */
[----:B------:R-:W-:Y:S03]  /*8a90*/  ISETP.LT.OR P0, PT, R3, 0xa, P0 ;  /* 0x0000000a0300780c */ /* 0x000fe60000701670 */
[----:B------:R-:W-:Y:S02]  /*8aa0*/  @P1 LOP3.LUT R198, R198, 0x2, RZ, 0xfc, !PT ;  /* 0x00000002c6c61812 */ /* 0x000fe400078efcff */
[----:B------:R-:W-:Y:S02]  /*8ab0*/  ISETP.GE.AND P1, PT, R0, 0x11, PT ;  /* 0x000000110000780c */ /* 0x000fe40003f26270 */
[----:B------:R-:W-:Y:S02]  /*8ac0*/  FSEL R18, R111, -INF , !P0 ;  /* 0xff8000006f127808 */ /* 0x000fe40004000000 */
[----:B------:R-:W-:Y:S02]  /*8ad0*/  ISETP.GT.AND P0, PT, R2, 0x10, !P1 ;  /* 0x000000100200780c */ /* 0x000fe40004f04270 */
[----:B------:R-:W-:Y:S02]  /*8ae0*/  LOP3.LUT R198, R198, 0xfffffffe, RZ, 0xc0, !PT ;  /* 0xfffffffec6c67812 */ /* 0x000fe400078ec0ff */
[C---:B------:R-:W-:Y:S04]  /*8af0*/  ISETP.LT.OR P0, PT, R3.reuse, 0x11, P0 ;  /* 0x000000110300780c */ /* 0x040fe80000701670 */
[----:B------:R-:W-:Y:S02]  /*8b00*/  FSEL R167, R106, -INF , !P0 ;  /* 0xff8000006aa77808 */ /* 0x000fe40004000000 */
[----:B------:R-:W-:Y:S02]  /*8b10*/  ISETP.GT.AND P0, PT, R2, 0x11, !P6 ;  /* 0x000000110200780c */ /* 0x000fe40007704270 */
[----:B------:R-:W-:Y:S02]  /*8b20*/  @P1 LOP3.LUT R198, R198, 0x1, RZ, 0xfc, !PT ;  /* 0x00000001c6c61812 */ /* 0x000fe400078efcff */
[C---:B------:R-:W-:Y:S02]  /*8b30*/  ISETP.LT.OR P0, PT, R3.reuse, 0x12, P0 ;  /* 0x000000120300780c */ /* 0x040fe40000701670 */
[----:B------:R-:W-:Y:S02]  /*8b40*/  ISETP.GE.AND P1, PT, R0, 0x29, PT ;  /* 0x000000290000780c */ /* 0x000fe40003f26270 */
[----:B------:R-:W-:Y:S02]  /*8b50*/  FSEL R166, R102, -INF , !P0 ;  /* 0xff80000066a67808 */ /* 0x000fe40004000000 */
[----:B------:R-:W-:Y:S02]  /*8b60*/  ISETP.GT.AND P0, PT, R2, 0x18, !P5 ;  /* 0x000000180200780c */ /* 0x000fe40006f04270 */
[----:B------:R-:W-:Y:S02]  /*8b70*/  LOP3.LUT R198, R198, 0xffffffdf, RZ, 0xc0, !PT ;  /* 0xffffffdfc6c67812 */ /* 0x000fe400078ec0ff */
[----:B------:R-:W-:Y:S04]  /*8b80*/  ISETP.LT.OR P0, PT, R3, 0x19, P0 ;  /* 0x000000190300780c */ /* 0x000fe80000701670 */
[----:B------:R-:W-:Y:S02]  /*8b90*/  FSEL R180, R21, -INF , !P0 ;  /* 0xff80000015b47808 */ /* 0x000fe40004000000 */
[C---:B------:R-:W-:Y:S04]  /*8ba0*/  ISETP.GT.AND P0, PT, R2.reuse, 0x19, !P4 ;  /* 0x000000190200780c */ /* 0x040fe80006704270 */
[----:B------:R-:W-:Y:S04]  /*8bb0*/  ISETP.LT.OR P0, PT, R3, 0x1a, P0 ;  /* 0x0000001a0300780c */ /* 0x000fe80000701670 */
[----:B------:R-:W-:Y:S02]  /*8bc0*/  FSEL R181, R19, -INF , !P0 ;  /* 0xff80000013b57808 */ /* 0x000fe40004000000 */
[C---:B------:R-:W-:Y:S04]  /*8bd0*/  ISETP.GT.AND P0, PT, R2.reuse, 0x20, !P3 ;  /* 0x000000200200780c */ /* 0x040fe80005f04270 */
[----:B------:R-:W-:Y:S04]  /*8be0*/  ISETP.LT.OR P0, PT, R3, 0x21, P0 ;  /* 0x000000210300780c */ /* 0x000fe80000701670 */
[----:B------:R-:W-:Y:S02]  /*8bf0*/  FSEL R205, R17, -INF , !P0 ;  /* 0xff80000011cd7808 */ /* 0x000fe40004000000 */
[----:B------:R-:W-:Y:S04]  /*8c00*/  ISETP.GT.AND P0, PT, R2, 0x21, !P2 ;  /* 0x000000210200780c */ /* 0x000fe80005704270 */
[C---:B------:R-:W-:Y:S04]  /*8c10*/  ISETP.LT.OR P0, PT, R3.reuse, 0x22, P0 ;  /* 0x000000220300780c */ /* 0x040fe80000701670 */
[----:B------:R-:W-:Y:S02]  /*8c20*/  FSEL R208, R16, -INF , !P0 ;  /* 0xff80000010d07808 */ /* 0x000fe40004000000 */
[----:B------:R-:W-:Y:S04]  /*8c30*/  ISETP.GT.AND P0, PT, R2, 0x28, !P1 ;  /* 0x000000280200780c */ /* 0x000fe80004f04270 */
[----:B------:R-:W-:Y:S04]  /*8c40*/  ISETP.LT.OR P0, PT, R3, 0x29, P0 ;  /* 0x000000290300780c */ /* 0x000fe80000701670 */
[----:B------:R-:W-:Y:S02]  /*8c50*/  FSEL R207, R13, -INF , !P0 ;  /* 0xff8000000dcf7808 */ /* 0x000fe40004000000 */
[----:B------:R-:W-:Y:S11]  /*8c60*/  ISETP.GE.AND P0, PT, R0, 0x2a, PT ;  /* 0x0000002a0000780c */ /* 0x000ff60003f06270 */
[----:B------:R-:W-:Y:S02]  /*8c70*/  @!UPT UIADD3 URZ, URZ, URZ, URZ ;  /* 0x0000003f3f3ff290 */ /* 0x000fe4000fffe03f */
[----:B------:R-:W-:Y:S02]  /*8c80*/  @P0 LOP3.LUT R198, R198, 0x20, RZ, 0xfc, !PT ;  /* 0x00000020c6c60812 */ /* 0x000fe400078efcff */
[----:B------:R-:W-:Y:S01]  /*8c90*/  ISETP.GT.AND P0, PT, R2, 0x29, !P0 ;  /* 0x000000290200780c */ /* 0x000fe20004704270 */
[--C-:B-1----:R-:W-:Y:S03]  /*8ca0*/  IMAD.IADD R2, R7, 0x1, R4.reuse ;  /* 0x0000000107027824 */ /* 0x102fe600078e0204 */
[----:B------:R-:W-:Y:S01]  /*8cb0*/  ISETP.LT.OR P0, PT, R3, 0x2a, P0 ;  /* 0x0000002a0300780c */ /* 0x000fe20000701670 */
[----:B------:R-:W-:Y:S03]  /*8cc0*/  IMAD.IADD R3, R6, 0x1, R4 ;  /* 0x0000000106037824 */ /* 0x000fe600078e0204 */
[----:B------:R-:W-:Y:S02]  /*8cd0*/  FSEL R206, R10, -INF , !P0 ;  /* 0xff8000000ace7808 */ /* 0x000fe40004000000 */
[----:B------:R-:W-:Y:S11]  /*8ce0*/  ISETP.GE.AND P0, PT, R33, 0x1, PT ;  /* 0x000000012100780c */ /* 0x000ff60003f06270 */
[----:B------:R-:W-:Y:S02]  /*8cf0*/  @!UPT UIADD3 URZ, URZ, URZ, URZ ;  /* 0x0000003f3f3ff290 */ /* 0x000fe4000fffe03f */
        /* <DEDUP_REMOVED lines=14> */
.L_x_534:
[----:B------:R-:W-:Y:S04]  /*8de0*/  MOV R8, c[0x0][0x32c] ;  /* 0x0000cb0000087a02 */ /* 0x000fe80000000f00 */
[----:B------:R-:W-:Y:S11]  /*8df0*/  ISETP.NE.AND P0, PT, R8, 0x1, PT ;  /* 0x000000010800780c */ /* 0x000ff60003f05270 */
[----:B------:R-:W-:Y:S02]  /*8e00*/  @!UPT UIADD3 URZ, URZ, URZ, URZ ;  /* 0x0000003f3f3ff290 */ /* 0x000fe4000fffe03f */
[----:B------:R-:W-:Y:S05]  /*8e10*/  @P0 IMAD.HI.U32 R8, R4, c[0x0][0x330], RZ ;  /* 0x0000cc0004080a27 */ /* 0x000fea00078e00ff */
[----:B------:R-:W-:Y:S02]  /*8e20*/  @P0 SHF.R.U32.HI R4, RZ, c[0x0][0x334], R8 ;  /* 0x0000cd00ff040a19 */ /* 0x000fe40000011608 */
.L_x_535:
[----:B------:R-:W-:Y:S05]  /*8e30*/  BSYNC B0 ;  /* 0x0000000000007941 */ /* 0x000fea0003800000 */
.L_x_533:
[----:B------:R-:W-:Y:S04]  /*8e40*/  IMAD.IADD R8, R0, 0x1, -R236 ;  /* 0x0000000100087824 */ /* 0x000fe800078e0aec */
[----:B------:R-:W-:Y:S05]  /*8e50*/  IMAD R4, R4, c[0x0][0x32c], R8 ;  /* 0x0000cb0004047a24 */ /* 0x000fea00078e0208 */
[----:B------:R-:W-:Y:S02]  /*8e60*/  IADD3 R8, R4, c[0x0][0x32c], RZ ;  /* 0x0000cb0004087a10 */ /* 0x000fe40007ffe0ff */
[----:B------:R-:W-:Y:S02]  /*8e70*/  IMNMX R2, R2, R4, !PT ;  /* 0x0000000402027217 */ /* 0x000fe40007800200 */
[----:B------:R-:W-:Y:S02]  /*8e80*/  IMNMX R3, R3, R8, PT ;  /* 0x0000000803037217 */ /* 0x000fe40003800200 */
.L_x_532:
[----:B------:R-:W-:Y:S01]  /*8e90*/  LOP3.LUT P0, RZ, R198, 0x8, RZ, 0xc0, !PT ;  /* 0x00000008c6ff7812 */ /* 0x000fe2000780c0ff */
[----:B------:R-:W1:Y:S03]  /*8ea0*/  SHFL.IDX PT, R4, R5, 0x2, 0x1c1f ;  /* 0x005c1f0005047f89 */ /* 0x000e6600000e0000 */
[----:B------:R-:W-:Y:S04]  /*8eb0*/  ISETP.GT.AND P0, PT, R2, 0x1, !P0 ;  /* 0x000000010200780c */ /* 0x000fe80004704270 */
[----:B------:R-:W-:Y:S04]  /*8ec0*/  ISETP.LT.OR P0, PT, R3, 0x2, P0 ;  /* 0x000000020300780c */ /* 0x000fe80000701670 */
[----:B------:R-:W-:Y:S02]  /*8ed0*/  FSEL R13, R183, -INF , !P0 ;  /* 0xff800000b70d7808 */ /* 0x000fe40004000000 */
[----:B------:R-:W-:Y:S04]  /*8ee0*/  LOP3.LUT P0, RZ, R198, 0x4, RZ, 0xc0, !PT ;  /* 0x00000004c6ff7812 */ /* 0x000fe8000780c0ff */
[----:B------:R-:W-:Y:S04]  /*8ef0*/  ISETP.GT.AND P0, PT, R2, 0x8, !P0 ;  /* 0x000000080200780c */ /* 0x000fe80004704270 */
[----:B------:R-:W-:Y:S04]  /*8f00*/  ISETP.LT.OR P0, PT, R3, 0x9, P0 ;  /* 0x000000090300780c */ /* 0x000fe80000701670 */
[----:B------:R-:W-:Y:S02]  /*8f10*/  FSEL R17, R165, -INF , !P0 ;  /* 0xff800000a5117808 */ /* 0x000fe40004000000 */
[----:B------:R-:W-:Y:S04]  /*8f20*/  LOP3.LUT P0, RZ, R198, 0x2, RZ, 0xc0, !PT ;  /* 0x00000002c6ff7812 */ /* 0x000fe8000780c0ff */
[----:B------:R-:W-:Y:S04]  /*8f30*/  ISETP.GT.AND P0, PT, R2, 0x9, !P0 ;  /* 0x000000090200780c */ /* 0x000fe80004704270 */
[C---:B------:R-:W-:Y:S04]  /*8f40*/  ISETP.LT.OR P0, PT, R3.reuse, 0xa, P0 ;  /* 0x0000000a0300780c */ /* 0x040fe80000701670 */
[----:B------:R-:W-:Y:S02]  /*8f50*/  FSEL R21, R164, -INF , !P0 ;  /* 0xff800000a4157808 */ /* 0x000fe40004000000 */
[----:B------:R-:W-:Y:S04]  /*8f60*/  LOP3.LUT P0, RZ, R198, 0x1, RZ, 0xc0, !PT ;  /* 0x00000001c6ff7812 */ /* 0x000fe8000780c0ff */
[C---:B------:R-:W-:Y:S04]  /*8f70*/  ISETP.GT.AND P0, PT, R2.reuse, 0x10, !P0 ;  /* 0x000000100200780c */ /* 0x040fe80004704270 */
[----:B------:R-:W-:Y:S04]  /*8f80*/  ISETP.LT.OR P0, PT, R3, 0x11, P0 ;  /* 0x000000110300780c */ /* 0x000fe80000701670 */
[----:B------:R-:W-:Y:S02]  /*8f90*/  FSEL R164, R109, -INF , !P0 ;  /* 0xff8000006da47808 */ /* 0x000fe40004000000 */
[----:B------:R-:W-:Y:S04]  /*8fa0*/  ISETP.GT.AND P0, PT, R2, 0x11, !P6 ;  /* 0x000000110200780c */ /* 0x000fe80007704270 */
[C---:B------:R-:W-:Y:S04]  /*8fb0*/  ISETP.LT.OR P0, PT, R3.reuse, 0x12, P0 ;  /* 0x000000120300780c */ /* 0x040fe80000701670 */
        /* <DEDUP_REMOVED lines=14> */
[----:B------:R-:W-:Y:S04]  /*90a0*/  ISETP.LT.OR P0, PT, R3, 0x29, P0 ;  /* 0x000000290300780c */ /* 0x000fe80000701670 */
[----:B------:R-:W-:Y:S02]  /*90b0*/  FSEL R218, R15, -INF , !P0 ;  /* 0xff8000000fda7808 */ /* 0x000fe40004000000 */
[----:B------:R-:W-:Y:S04]  /*90c0*/  LOP3.LUT P0, RZ, R198, 0x10, RZ, 0xc0, !PT ;  /* 0x00000010c6ff7812 */ /* 0x000fe8000780c0ff */
[----:B------:R-:W-:Y:S04]  /*90d0*/  ISETP.GT.AND P0, PT, R2, RZ, !P0 ;  /* 0x000000ff0200720c */ /* 0x000fe80004704270 */
[----:B------:R-:W-:Y:S04]  /*90e0*/  ISETP.LT.OR P0, PT, R3, 0x1, P0 ;  /* 0x000000010300780c */ /* 0x000fe80000701670 */
[----:B------:R-:W-:Y:S02]  /*90f0*/  FSEL R10, R201, -INF , !P0 ;  /* 0xff800000c90a7808 */ /* 0x000fe40004000000 */
[----:B------:R-:W-:Y:S04]  /*9100*/  LOP3.LUT P0, RZ, R198, 0x20, RZ, 0xc0, !PT ;  /* 0x00000020c6ff7812 */ /* 0x000fe8000780c0ff */
        /* <DEDUP_REMOVED lines=21> */
.L_x_538:
[----:B------:R-:W-:Y:S04]  /*9260*/  MOV R8, c[0x0][0x32c] ;  /* 0x0000cb0000087a02 */ /* 0x000fe80000000f00 */
[----:B------:R-:W-:Y:S11]  /*9270*/  ISETP.NE.AND P0, PT, R8, 0x1, PT ;  /* 0x000000010800780c */ /* 0x000ff60003f05270 */
[----:B------:R-:W-:Y:S02]  /*9280*/  @!UPT UIADD3 URZ, URZ, URZ, URZ ;  /* 0x0000003f3f3ff290 */ /* 0x000fe4000fffe03f */
[----:B------:R-:W-:Y:S05]  /*9290*/  @P0 IMAD.HI.U32 R8, R4, c[0x0][0x330], RZ ;  /* 0x0000cc0004080a27 */ /* 0x000fea00078e00ff */
[----:B------:R-:W-:Y:S02]  /*92a0*/  @P0 SHF.R.U32.HI R4, RZ, c[0x0][0x334], R8 ;  /* 0x0000cd00ff040a19 */ /* 0x000fe40000011608 */
.L_x_539:
[----:B------:R-:W-:Y:S05]  /*92b0*/  BSYNC B0 ;  /* 0x0000000000007941 */ /* 0x000fea0003800000 */
.L_x_537:
[----:B------:R-:W-:Y:S04]  /*92c0*/  IMAD.IADD R8, R0, 0x1, -R236 ;  /* 0x0000000100087824 */ /* 0x000fe800078e0aec */
[----:B------:R-:W-:Y:S05]  /*92d0*/  IMAD R4, R4, c[0x0][0x32c], R8 ;  /* 0x0000cb0004047a24 */ /* 0x000fea00078e0208 */
[----:B------:R-:W-:Y:S02]  /*92e0*/  IADD3 R8, R4, c[0x0][0x32c], RZ ;  /* 0x0000cb0004087a10 */ /* 0x000fe40007ffe0ff */
[----:B------:R-:W-:Y:S02]  /*92f0*/  IMNMX R2, R2, R4, !PT ;  /* 0x0000000402027217 */ /* 0x000fe40007800200 */
[----:B------:R-:W-:Y:S02]  /*9300*/  IMNMX R3, R3, R8, PT ;  /* 0x0000000803037217 */ /* 0x000fe40003800200 */
.L_x_536:
[----:B------:R-:W-:Y:S01]  /*9310*/  LOP3.LUT P0, RZ, R198, 0x8, RZ, 0xc0, !PT ;  /* 0x00000008c6ff7812 */ /* 0x000fe2000780c0ff */
[----:B------:R-:W1:Y:S03]  /*9320*/  SHFL.IDX PT, R4, R5, 0x3, 0x1c1f ;  /* 0x007c1f0005047f89 */ /* 0x000e6600000e0000 */
[----:B------:R-:W-:Y:S04]  /*9330*/  ISETP.GT.AND P0, PT, R2, 0x1, !P0 ;  /* 0x000000010200780c */ /* 0x000fe80004704270 */
[C---:B------:R-:W-:Y:S04]  /*9340*/  ISETP.LT.OR P0, PT, R3.reuse, 0x2, P0 ;  /* 0x000000020300780c */ /* 0x040fe80000701670 */
[----:B------:R-:W-:Y:S02]  /*9350*/  FSEL R15, R202, -INF , !P0 ;  /* 0xff800000ca0f7808 */ /* 0x000fe40004000000 */
[----:B------:R-:W-:Y:S04]  /*9360*/  LOP3.LUT P0, RZ, R198, 0x4, RZ, 0xc0, !PT ;  /* 0x00000004c6ff7812 */ /* 0x000fe8000780c0ff */
[----:B------:R-:W-:Y:S04]  /*9370*/  ISETP.GT.AND P0, PT, R2, 0x8, !P0 ;  /* 0x000000080200780c */ /* 0x000fe80004704270 */
[C---:B------:R-:W-:Y:S04]  /*9380*/  ISETP.LT.OR P0, PT, R3.reuse, 0x9, P0 ;  /* 0x000000090300780c */ /* 0x040fe80000701670 */
        /* <DEDUP_REMOVED lines=9> */
[C---:B------:R-:W-:Y:S04]  /*9420*/  ISETP.GT.AND P0, PT, R2.reuse, 0x11, !P6 ;  /* 0x000000110200780c */ /* 0x040fe80007704270 */
        /* <DEDUP_REMOVED lines=43> */
.L_x_542:
[----:B------:R-:W-:Y:S04]  /*96e0*/  MOV R5, c[0x0][0x32c] ;  /* 0x0000cb0000057a02 */ /* 0x000fe80000000f00 */
[----:B------:R-:W-:Y:S11]  /*96f0*/  ISETP.NE.AND P0, PT, R5, 0x1, PT ;  /* 0x000000010500780c */ /* 0x000ff60003f05270 */
[----:B------:R-:W-:Y:S02]  /*9700*/  @!UPT UIADD3 URZ, URZ, URZ, URZ ;  /* 0x0000003f3f3ff290 */ /* 0x000fe4000fffe03f */
[----:B------:R-:W-:Y:S05]  /*9710*/  @P0 IMAD.HI.U32 R5, R4, c[0x0][0x330], RZ ;  /* 0x0000cc0004050a27 */ /* 0x000fea00078e00ff */
[----:B------:R-:W-:Y:S02]  /*9720*/  @P0 SHF.R.U32.HI R4, RZ, c[0x0][0x334], R5 ;  /* 0x0000cd00ff040a19 */ /* 0x000fe40000011605 */
.L_x_543:
[----:B------:R-:W-:Y:S05]  /*9730*/  BSYNC B0 ;  /* 0x0000000000007941 */ /* 0x000fea0003800000 */
.L_x_541:
[----:B------:R-:W-:Y:S04]  /*9740*/  IMAD.IADD R0, R0, 0x1, -R236 ;  /* 0x0000000100007824 */ /* 0x000fe800078e0aec */
[----:B------:R-:W-:Y:S05]  /*9750*/  IMAD R0, R4, c[0x0][0x32c], R0 ;  /* 0x0000cb0004007a24 */ /* 0x000fea00078e0200 */
[----:B------:R-:W-:Y:S02]  /*9760*/  IADD3 R4, R0, c[0x0][0x32c], RZ ;  /* 0x0000cb0000047a10 */ /* 0x000fe40007ffe0ff */
[----:B------:R-:W-:Y:S02]  /*9770*/  IMNMX R2, R2, R0, !PT ;  /* 0x0000000002027217 */ /* 0x000fe40007800200 */
[----:B------:R-:W-:Y:S02]  /*9780*/  IMNMX R3, R3, R4, PT ;  /* 0x0000000403037217 */ /* 0x000fe40003800200 */
.L_x_540:
[----:B------:R-:W-:Y:S01]  /*9790*/  LOP3.LUT P0, RZ, R198, 0x10, RZ, 0xc0, !PT ;  /* 0x00000010c6ff7812 */ /* 0x000fe2000780c0ff */
[----:B------:R-:W-:Y:S01]  /*97a0*/  LDSM.16.MT88.4 R36, [R186] ;  /* 0x00000000ba24783b */ /* 0x000fe20000004200 */
[----:B------:R-:W-:Y:S02]  /*97b0*/  FMNMX.FTZ R0, R9, R100, !PT ;  /* 0x0000006409007209 */ /* 0x000fe40007810000 */
[----:B------:R-:W-:Y:S02]  /*97c0*/  ISETP.GT.AND P0, PT, R2, RZ, !P0 ;  /* 0x000000ff0200720c */ /* 0x000fe40004704270 */
[----:B------:R-:W-:Y:S02]  /*97d0*/  FMNMX.FTZ R0, R11, R0, !PT ;  /* 0x000000000b007209 */ /* 0x000fe40007810000 */
[----:B------:R-:W-:Y:S02]  /*97e0*/  ISETP.LT.OR P0, PT, R3, 0x1, P0 ;  /* 0x000000010300780c */ /* 0x000fe40000701670 */
[----:B------:R-:W-:Y:S02]  /*97f0*/  FMNMX.FTZ R0, R12, R0, !PT ;  /* 0x000000000c007209 */ /* 0x000fe40007810000 */
[----:B------:R-:W-:Y:S02]  /*9800*/  FSEL R14, R211, -INF , !P0 ;  /* 0xff800000d30e7808 */ /* 0x000fe40004000000 */
[----:B------:R-:W-:Y:S02]  /*9810*/  LOP3.LUT P0, RZ, R198, 0x8, RZ, 0xc0, !PT ;  /* 0x00000008c6ff7812 */ /* 0x000fe4000780c0ff */
[----:B------:R-:W-:Y:S02]  /*9820*/  FMNMX.FTZ R0, R18, R0, !PT ;  /* 0x0000000012007209 */ /* 0x000fe40007810000 */
[----:B------:R-:W-:Y:S02]  /*9830*/  ISETP.GT.AND P0, PT, R2, 0x1, !P0 ;  /* 0x000000010200780c */ /* 0x000fe40004704270 */
        /* <DEDUP_REMOVED lines=21> */
[----:B------:R-:W-:Y:S01]  /*9990*/  FMNMX.FTZ R4, R13, R4, !PT ;  /* 0x000000040d047209 */ /* 0x000fe20007810000 */
[----:B------:R-:W1:Y:S01]  /*99a0*/  SHFL.BFLY PT, R6, R0, 0x2, 0x1f ;  /* 0x0c401f0000067f89 */ /* 0x000e6200000e0000 */
[----:B------:R-:W-:Y:S02]  /*99b0*/  ISETP.LT.OR P0, PT, R3, 0x11, P0 ;  /* 0x000000110300780c */ /* 0x000fe40000701670 */
[----:B------:R-:W-:Y:S02]  /*99c0*/  FMNMX.FTZ R4, R17, R4, !PT ;  /* 0x0000000411047209 */ /* 0x000fe40007810000 */
[----:B------:R-:W-:Y:S02]  /*99d0*/  FSEL R171, R178, -INF , !P0 ;  /* 0xff800000b2ab7808 */ /* 0x000fe40004000000 */
[----:B------:R-:W-:Y:S02]  /*99e0*/  ISETP.GT.AND P0, PT, R2, 0x11, !P6 ;  /* 0x000000110200780c */ /* 0x000fe40007704270 */
[----:B------:R-:W-:Y:S02]  /*99f0*/  FMNMX.FTZ R4, R21, R4, !PT ;  /* 0x0000000415047209 */ /* 0x000fe40007810000 */
        /* <DEDUP_REMOVED lines=11> */
[----:B-1----:R-:W-:Y:S02]  /*9ab0*/  FMNMX.FTZ R0, R0, R6, !PT ;  /* 0x0000000600007209 */ /* 0x002fe40007810000 */
[----:B------:R-:W-:Y:S02]  /*9ac0*/  FSEL R179, R110, -INF , !P0 ;  /* 0xff8000006eb37808 */ /* 0x000fe40004000000 */
[----:B------:R-:W-:Y:S01]  /*9ad0*/  ISETP.GT.AND P0, PT, R2, 0x20, !P3 ;  /* 0x000000200200780c */ /* 0x000fe20005f04270 */
[----:B------:R-:W1:Y:S01]  /*9ae0*/  SHFL.BFLY PT, R6, R0, 0x1, 0x1f ;  /* 0x0c201f0000067f89 */ /* 0x000e6200000e0000 */
[----:B------:R-:W-:Y:S02]  /*9af0*/  FMNMX.FTZ R4, R215, R4, !PT ;  /* 0x00000004d7047209 */ /* 0x000fe40007810000 */
[----:B------:R-:W-:Y:S02]  /*9b00*/  ISETP.LT.OR P0, PT, R3, 0x21, P0 ;  /* 0x000000210300780c */ /* 0x000fe40000701670 */
[----:B------:R-:W-:Y:S02]  /*9b10*/  FMNMX.FTZ R4, R216, R4, !PT ;  /* 0x00000004d8047209 */ /* 0x000fe40007810000 */
[----:B------:R-:W-:Y:S02]  /*9b20*/  FSEL R182, R31, -INF , !P0 ;  /* 0xff8000001fb67808 */ /* 0x000fe40004000000 */
[----:B------:R-:W-:Y:S02]  /*9b30*/  FMNMX.FTZ R4, R218, R4, !PT ;  /* 0x00000004da047209 */ /* 0x000fe40007810000 */
[----:B------:R-:W-:Y:S02]  /*9b40*/  ISETP.GT.AND P0, PT, R2, 0x21, !P2 ;  /* 0x000000210200780c */ /* 0x000fe40005704270 */
[----:B------:R-:W-:Y:S02]  /*9b50*/  FMNMX.FTZ R4, R217, R4, !PT ;  /* 0x00000004d9047209 */ /* 0x000fe40007810000 */
[C---:B------:R-:W-:Y:S02]  /*9b60*/  ISETP.LT.OR P0, PT, R3.reuse, 0x22, P0 ;  /* 0x000000220300780c */ /* 0x040fe40000701670 */
[----:B------:R-:W-:Y:S01]  /*9b70*/  LOP3.LUT P6, RZ, R198, 0x20, RZ, 0xc0, !PT ;  /* 0x00000020c6ff7812 */ /* 0x000fe200078cc0ff */
[----:B------:R-:W2:Y:S01]  /*9b80*/  SHFL.BFLY PT, R7, R4, 0x2, 0x1f ;  /* 0x0c401f0004077f89 */ /* 0x000ea200000e0000 */
[----:B------:R-:W-:Y:S02]  /*9b90*/  FSEL R183, R30, -INF , !P0 ;  /* 0xff8000001eb77808 */ /* 0x000fe40004000000 */
[----:B------:R-:W-:Y:S02]  /*9ba0*/  ISETP.GT.AND P0, PT, R2, 0x28, !P1 ;  /* 0x000000280200780c */ /* 0x000fe40004f04270 */
[----:B------:R-:W-:Y:S02]  /*9bb0*/  FMNMX.FTZ R5, R8, R103, !PT ;  /* 0x0000006708057209 */ /* 0x000fe40007810000 */
[----:B------:R-:W-:Y:S02]  /*9bc0*/  ISETP.LT.OR P0, PT, R3, 0x29, P0 ;  /* 0x000000290300780c */ /* 0x000fe40000701670 */
[----:B------:R-:W-:Y:S02]  /*9bd0*/  FMNMX.FTZ R5, R15, R5, !PT ;  /* 0x000000050f057209 */ /* 0x000fe40007810000 */
[----:B------:R-:W-:Y:S02]  /*9be0*/  FSEL R201, R26, -INF , !P0 ;  /* 0xff8000001ac97808 */ /* 0x000fe40004000000 */
[----:B------:R-:W-:Y:S02]  /*9bf0*/  ISETP.GT.AND P0, PT, R2, 0x29, !P6 ;  /* 0x000000290200780c */ /* 0x000fe40007704270 */
[----:B-1----:R-:W-:Y:S02]  /*9c00*/  FMNMX.FTZ R108, R0, R6, !PT ;  /* 0x00000006006c7209 */ /* 0x002fe40007810000 */
[----:B------:R-:W-:Y:S02]  /*9c10*/  ISETP.LT.OR P0, PT, R3, 0x2a, P0 ;  /* 0x0000002a0300780c */ /* 0x000fe40000701670 */
[----:B------:R-:W-:Y:S01]  /*9c20*/  FMNMX.FTZ R5, R16, R5, !PT ;  /* 0x0000000510057209 */ /* 0x000fe20007810000 */
[----:B------:R-:W-:Y:S01]  /*9c30*/  FMUL.FTZ R3, R108, c[0x0][0x2d0] ;  /* 0x0000b4006c037a20 */ /* 0x000fe20000410000 */
[----:B------:R-:W-:Y:S02]  /*9c40*/  FSEL R105, R32, -INF , !P0 ;  /* 0xff80000020697808 */ /* 0x000fe40004000000 */
[----:B------:R-:W-:Y:S02]  /*9c50*/  FSETP.NEU.FTZ.AND P0, PT, R108, -INF , PT ;  /* 0xff8000006c00780b */ /* 0x000fe40003f1d000 */
[----:B------:R-:W-:Y:S02]  /*9c60*/  FMNMX.FTZ R5, R19, R5, !PT ;  /* 0x0000000513057209 */ /* 0x000fe40007810000 */
[----:B------:R-:W-:Y:S02]  /*9c70*/  FSEL R109, R3, RZ, P0 ;  /* 0x000000ff036d7208 */ /* 0x000fe40000000000 */
[----:B------:R-:W-:Y:S02]  /*9c80*/  FMNMX.FTZ R5, R170, R5, !PT ;  /* 0x00000005aa057209 */ /* 0x000fe40007810000 */
[----:B--2---:R-:W-:Y:S01]  /*9c90*/  FMNMX.FTZ R0, R4, R7, !PT ;  /* 0x0000000704007209 */ /* 0x004fe20007810000 */
[--C-:B------:R-:W-:Y:S01]  /*9ca0*/  FFMA.FTZ R4, R11, c[0x0][0x2d0], -R109.reuse ;  /* 0x0000b4000b047a23 */ /* 0x100fe2000001086d */
[----:B------:R-:W-:Y:S01]  /*9cb0*/  FMNMX.FTZ R5, R169, R5, !PT ;  /* 0x00000005a9057209 */ /* 0x000fe20007810000 */
[--C-:B------:R-:W-:Y:S02]  /*9cc0*/  FFMA.FTZ R3, R9, c[0x0][0x2d0], -R109.reuse ;  /* 0x0000b40009037a23 */ /* 0x100fe4000001086d */
[----:B------:R1:W-:Y:S01]  /*9cd0*/  MUFU.EX2 R251, R4 ;  /* 0x0000000400fb7308 */ /* 0x0003e20000000800 */
[----:B------:R-:W-:Y:S04]  /*9ce0*/  FMNMX.FTZ R5, R168, R5, !PT ;  /* 0x00000005a8057209 */ /* 0x000fe80007810000 */
[----:B------:R-:W-:Y:S04]  /*9cf0*/  FMNMX.FTZ R5, R173, R5, !PT ;  /* 0x00000005ad057209 */ /* 0x000fe80007810000 */
[----:B------:R-:W-:Y:S01]  /*9d00*/  FMNMX.FTZ R5, R214, R5, !PT ;  /* 0x00000005d6057209 */ /* 0x000fe20007810000 */
[----:B------:R2:W3:Y:S03]  /*9d10*/  MUFU.EX2 R248, R3 ;  /* 0x0000000300f87308 */ /* 0x0004e60000000800 */
[----:B------:R-:W-:Y:S02]  /*9d20*/  FMNMX.FTZ R2, R213, R5, !PT ;  /* 0x00000005d5027209 */ /* 0x000fe40007810000 */
[----:B------:R-:W4:Y:S02]  /*9d30*/  SHFL.BFLY PT, R5, R0, 0x1, 0x1f ;  /* 0x0c201f0000057f89 */ /* 0x000f2400000e0000 */
[----:B------:R-:W-:Y:S04]  /*9d40*/  FMNMX.FTZ R2, R212, R2, !PT ;  /* 0x00000002d4027209 */ /* 0x000fe80007810000 */
[----:B------:R-:W-:Y:S01]  /*9d50*/  FMNMX.FTZ R2, R202, R2, !PT ;  /* 0x00000002ca027209 */ /* 0x000fe20007810000 */
[--C-:B-1----:R-:W-:Y:S04]  /*9d60*/  FFMA.FTZ R4, R12, c[0x0][0x2d0], -R109.reuse ;  /* 0x0000b4000c047a23 */ /* 0x102fe8000001086d */
[----:B------:R-:W1:Y:S01]  /*9d70*/  SHFL.BFLY PT, R6, R2, 0x2, 0x1f ;  /* 0x0c401f0002067f89 */ /* 0x000e6200000e0000 */
[----:B------:R5:W-:Y:S01]  /*9d80*/  MUFU.EX2 R249, R4 ;  /* 0x0000000400f97308 */ /* 0x000be20000000800 */
[----:B--2---:R-:W-:Y:S02]  /*9d90*/  FMNMX.FTZ R3, R14, R104, !PT ;  /* 0x000000680e037209 */ /* 0x004fe40007810000 */
[----:B---3--:R-:W-:Y:S02]  /*9da0*/  F2FP.BF16.PACK_AB R160, R251, R248 ;  /* 0x000000f8fba0723e */ /* 0x008fe400000010ff */
[----:B------:R-:W-:Y:S02]  /*9db0*/  FMNMX.FTZ R3, R20, R3, !PT ;  /* 0x0000000314037209 */ /* 0x000fe40007810000 */
[----:B----4-:R-:W-:Y:S02]  /*9dc0*/  FMNMX.FTZ R107, R0, R5, !PT ;  /* 0x00000005006b7209 */ /* 0x010fe40007810000 */
[----:B------:R-:W-:Y:S04]  /*9dd0*/  FMNMX.FTZ R3, R24, R3, !PT ;  /* 0x0000000318037209 */ /* 0x000fe80007810000 */
[----:B------:R-:W-:Y:S02]  /*9de0*/  FMNMX.FTZ R0, R25, R3, !PT ;  /* 0x0000000319007209 */ /* 0x000fe40007810000 */
[----:B------:R-:W-:Y:S02]  /*9df0*/  FSEL R3, R108, RZ, P0 ;  /* 0x000000ff6c037208 */ /* 0x000fe40000000000 */
[----:B-1----:R-:W-:Y:S02]  /*9e00*/  FMNMX.FTZ R2, R2, R6, !PT ;  /* 0x0000000602027209 */ /* 0x002fe40007810000 */
[----:B------:R-:W-:Y:S01]  /*9e10*/  FMNMX.FTZ R6, R171, R0, !PT ;  /* 0x00000000ab067209 */ /* 0x000fe20007810000 */
[C---:B------:R-:W-:Y:S01]  /*9e20*/  FMUL.FTZ R0, R107.reuse, c[0x0][0x2d0] ;  /* 0x0000b4006b007a20 */ /* 0x040fe20000410000 */
[----:B------:R-:W-:Y:S01]  /*9e30*/  FSETP.NEU.FTZ.AND P0, PT, R107, -INF , PT ;  /* 0xff8000006b00780b */ /* 0x000fe20003f1d000 */
[----:B-----5:R-:W-:Y:S01]  /*9e40*/  FFMA.FTZ R4, R18, c[0x0][0x2d0], -R109 ;  /* 0x0000b40012047a23 */ /* 0x020fe2000001086d */
[----:B------:R-:W-:Y:S01]  /*9e50*/  FMNMX.FTZ R6, R174, R6, !PT ;  /* 0x00000006ae067209 */ /* 0x000fe20007810000 */
[----:B------:R-:W1:Y:S01]  /*9e60*/  SHFL.BFLY PT, R5, R2, 0x1, 0x1f ;  /* 0x0c201f0002057f89 */ /* 0x000e6200000e0000 */
[----:B------:R-:W-:Y:S01]  /*9e70*/  FSEL R111, R0, RZ, P0 ;  /* 0x000000ff006f7208 */ /* 0x000fe20000000000 */
[----:B------:R2:W3:Y:S04]  /*9e80*/  MUFU.EX2 R28, R4 ;  /* 0x00000004001c7308 */ /* 0x0004e80000000800 */
[--C-:B------:R-:W-:Y:S06]  /*9e90*/  FFMA.FTZ R0, R10, c[0x0][0x2d0], -R111.reuse ;  /* 0x0000b4000a007a23 */ /* 0x100fec000001086f */
[----:B------:R4:W-:Y:S01]  /*9ea0*/  MUFU.EX2 R240, R0 ;  /* 0x0000000000f07308 */ /* 0x0009e20000000800 */
[----:B-1----:R-:W-:Y:S02]  /*9eb0*/  FMNMX.FTZ R106, R2, R5, !PT ;  /* 0x00000005026a7209 */ /* 0x002fe40007810000 */
[----:B--2---:R-:W-:Y:S01]  /*9ec0*/  FMNMX.FTZ R4, R172, R6, !PT ;  /* 0x00000006ac047209 */ /* 0x004fe20007810000 */
[--C-:B------:R-:W-:Y:S01]  /*9ed0*/  FFMA.FTZ R6, R21, c[0x0][0x2d0], -R111.reuse ;  /* 0x0000b40015067a23 */ /* 0x100fe2000001086f */
[----:B------:R-:W-:Y:S02]  /*9ee0*/  FSEL R5, R107, RZ, P0 ;  /* 0x000000ff6b057208 */ /* 0x000fe40000000000 */
[----:B------:R-:W-:Y:S03]  /*9ef0*/  FMNMX.FTZ R4, R179, R4, !PT ;  /* 0x00000004b3047209 */ /* 0x000fe60007810000 */
[----:B------:R-:W-:Y:S01]  /*9f00*/  MUFU.EX2 R27, R6 ;  /* 0x00000006001b7308 */ /* 0x000fe20000000800 */
[----:B------:R-:W-:Y:S02]  /*9f10*/  FSETP.NEU.FTZ.AND P0, PT, R106, -INF , PT ;  /* 0xff8000006a00780b */ /* 0x000fe40003f1d000 */
[----:B---3--:R-:W-:Y:S02]  /*9f20*/  F2FP.BF16.PACK_AB R162, R28, R249 ;  /* 0x000000f91ca2723e */ /* 0x008fe400000010ff */
[----:B----4-:R-:W-:Y:S01]  /*9f30*/  FMNMX.FTZ R0, R182, R4, !PT ;  /* 0x00000004b6007209 */ /* 0x010fe20007810000 */
[--C-:B------:R-:W-:Y:S03]  /*9f40*/  FFMA.FTZ R4, R13, c[0x0][0x2d0], -R111.reuse ;  /* 0x0000b4000d047a23 */ /* 0x100fe6000001086f */
[----:B------:R-:W-:Y:S01]  /*9f50*/  FMNMX.FTZ R0, R183, R0, !PT ;  /* 0x00000000b7007209 */ /* 0x000fe20007810000 */
[----:B------:R1:W2:Y:S03]  /*9f60*/  MUFU.EX2 R241, R4 ;  /* 0x0000000400f17308 */ /* 0x0002a60000000800 */
[----:B------:R-:W-:Y:S04]  /*9f70*/  FMNMX.FTZ R0, R201, R0, !PT ;  /* 0x00000000c9007209 */ /* 0x000fe80007810000 */
[----:B------:R-:W-:Y:S05]  /*9f80*/  FMNMX.FTZ R0, R105, R0, !PT ;  /* 0x0000000069007209 */ /* 0x000fea0007810000 */
[----:B------:R-:W3:Y:S01]  /*9f90*/  SHFL.BFLY PT, R2, R0, 0x2, 0x1f ;  /* 0x0c401f0000027f89 */ /* 0x000ee200000e0000 */
[----:B-1----:R-:W-:Y:S01]  /*9fa0*/  FFMA.FTZ R4, R17, c[0x0][0x2d0], -R111 ;  /* 0x0000b40011047a23 */ /* 0x002fe2000001086f */
[----:B--2---:R-:W-:Y:S03]  /*9fb0*/  F2FP.BF16.PACK_AB R161, R241, R240 ;  /* 0x000000f0f1a1723e */ /* 0x004fe600000010ff */
[----:B------:R1:W2:Y:S02]  /*9fc0*/  MUFU.EX2 R242, R4 ;  /* 0x0000000400f27308 */ /* 0x0002a40000000800 */
[----:B-1----:R-:W-:Y:S01]  /*9fd0*/  FMUL.FTZ R4, R106, c[0x0][0x2d0] ;  /* 0x0000b4006a047a20 */ /* 0x002fe20000410000 */
[----:B--2---:R-:W-:Y:S04]  /*9fe0*/  F2FP.BF16.PACK_AB R163, R27, R242 ;  /* 0x000000f21ba3723e */ /* 0x004fe800000010ff */
[----:B------:R-:W-:Y:S05]  /*9ff0*/  FSEL R110, R4, RZ, P0 ;  /* 0x000000ff046e7208 */ /* 0x000fea0000000000 */
[--C-:B------:R-:W-:Y:S04]  /*a000*/  FFMA.FTZ R4, R8, c[0x0][0x2d0], -R110.reuse ;  /* 0x0000b40008047a23 */ /* 0x100fe8000001086e */
[----:B------:R1:W-:Y:S02]  /*a010*/  MUFU.EX2 R237, R4 ;  /* 0x0000000400ed7308 */ /* 0x0003e40000000800 */
[--C-:B-1----:R-:W-:Y:S08]  /*a020*/  FFMA.FTZ R4, R15, c[0x0][0x2d0], -R110.reuse ;  /* 0x0000b4000f047a23 */ /* 0x102ff0000001086e */
[----:B------:R3:W-:Y:S02]  /*a030*/  MUFU.EX2 R239, R4 ;  /* 0x0000000400ef7308 */ /* 0x0007e40000000800 */
[----:B---3--:R-:W-:Y:S01]  /*a040*/  FMNMX.FTZ R4, R0, R2, !PT ;  /* 0x0000000200047209 */ /* 0x008fe20007810000 */
[--C-:B------:R-:W-:Y:S02]  /*a050*/  FFMA.FTZ R0, R16, c[0x0][0x2d0], -R110.reuse ;  /* 0x0000b40010007a23 */ /* 0x100fe4000001086e */
[----:B------:R-:W-:Y:S05]  /*a060*/  FADD.FTZ R2, -R5, R101 ;  /* 0x0000006505027221 */ /* 0x000fea0000010100 */
[----:B------:R1:W-:Y:S01]  /*a070*/  MUFU.EX2 R250, R0 ;  /* 0x0000000000fa7308 */ /* 0x0003e20000000800 */
[----:B------:R-:W2:Y:S01]  /*a080*/  SHFL.BFLY PT, R6, R4, 0x1, 0x1f ;  /* 0x0c201f0004067f89 */ /* 0x000ea200000e0000 */
[----:B------:R-:W-:Y:S02]  /*a090*/  FMUL.FTZ R2, R2, c[0x0][0x2d0] ;  /* 0x0000b40002027a20 */ /* 0x000fe40000410000 */
[----:B-1----:R-:W-:Y:S01]  /*a0a0*/  FFMA.FTZ R0, R19, c[0x0][0x2d0], -R110 ;  /* 0x0000b40013007a23 */ /* 0x002fe2000001086e */
[----:B--2---:R-:W-:Y:S05]  /*a0b0*/  FMNMX.FTZ R102, R4, R6, !PT ;  /* 0x0000000604667209 */ /* 0x004fea0007810000 */
[----:B------:R1:W-:Y:S01]  /*a0c0*/  MUFU.EX2 R29, R0 ;  /* 0x00000000001d7308 */ /* 0x0003e20000000800 */
[----:B------:R-:W-:Y:S02]  /*a0d0*/  FMUL.FTZ R4, R102, c[0x0][0x2d0] ;  /* 0x0000b40066047a20 */ /* 0x000fe40000410000 */
[----:B-1----:R-:W-:Y:S07]  /*a0e0*/  FADD.FTZ R0, -R3, R100 ;  /* 0x0000006403007221 */ /* 0x002fee0000010100 */
[----:B------:R-:W1:Y:S01]  /*a0f0*/  MUFU.EX2 R3, R2 ;  /* 0x0000000200037308 */ /* 0x000e620000000800 */
[----:B------:R-:W-:Y:S09]  /*a100*/  FMUL.FTZ R0, R0, c[0x0][0x2d0] ;  /* 0x0000b40000007a20 */ /* 0x000ff20000410000 */
[----:B------:R2:W3:Y:S01]  /*a110*/  MUFU.EX2 R100, R0 ;  /* 0x0000000000647308 */ /* 0x0004e20000000800 */
[----:B-1----:R-:W-:Y:S01]  /*a120*/  FMUL.FTZ R6, R3, R114 ;  /* 0x0000007203067220 */ /* 0x002fe20000410000 */
[----:B------:R-:W-:Y:S01]  /*a130*/  F2FP.BF16.PACK_AB R114, R29, R250 ;  /* 0x000000fa1d72723e */ /* 0x000fe200000010ff */
[C---:B------:R-:W-:Y:S02]  /*a140*/  FMUL.FTZ R7, R3.reuse, R115 ;  /* 0x0000007303077220 */ /* 0x040fe40000410000 */
[C---:B------:R-:W-:Y:S02]  /*a150*/  FMUL.FTZ R18, R3.reuse, R126 ;  /* 0x0000007e03127220 */ /* 0x040fe40000410000 */
[C---:B------:R-:W-:Y:S02]  /*a160*/  FMUL.FTZ R19, R3.reuse, R127 ;  /* 0x0000007f03137220 */ /* 0x040fe40000410000 */
[----:B------:R-:W-:Y:S01]  /*a170*/  FMUL.FTZ R34, R3, R142 ;  /* 0x0000008e03227220 */ /* 0x000fe20000410000 */
[----:B--2---:R-:W-:Y:S01]  /*a180*/  FSEL R0, R106, RZ, P0 ;  /* 0x000000ff6a007208 */ /* 0x004fe20000000000 */
[----:B---3--:R-:W-:Y:S01]  /*a190*/  FMUL.FTZ R17, R100, R125 ;  /* 0x0000007d64117220 */ /* 0x008fe20000410000 */
[----:B------:R-:W-:Y:S01]  /*a1a0*/  FSETP.NEU.FTZ.AND P0, PT, R102, -INF , PT ;  /* 0xff8000006600780b */ /* 0x000fe20003f1d000 */
[----:B------:R-:W-:Y:S02]  /*a1b0*/  FMUL.FTZ R16, R100, R124 ;  /* 0x0000007c64107220 */ /* 0x000fe40000410000 */
[----:B------:R-:W-:Y:S01]  /*a1c0*/  FADD.FTZ R0, -R0, R103 ;  /* 0x0000006700007221 */ /* 0x000fe20000010100 */
[----:B------:R-:W-:Y:S01]  /*a1d0*/  FSEL R101, R4, RZ, P0 ;  /* 0x000000ff04657208 */ /* 0x000fe20000000000 */
[----:B------:R-:W-:Y:S02]  /*a1e0*/  FFMA.FTZ R103, R167, c[0x0][0x2d0], -R109 ;  /* 0x0000b400a7677a23 */ /* 0x000fe4000001086d */
[----:B------:R-:W-:Y:S02]  /*a1f0*/  FMUL.FTZ R0, R0, c[0x0][0x2d0] ;  /* 0x0000b40000007a20 */ /* 0x000fe40000410000 */
[----:B------:R1:W-:Y:S01]  /*a200*/  MUFU.EX2 R234, R103 ;  /* 0x0000006700ea7308 */ /* 0x0003e20000000800 */
[--C-:B------:R-:W-:Y:S02]  /*a210*/  FFMA.FTZ R5, R24, c[0x0][0x2d0], -R101.reuse ;  /* 0x0000b40018057a23 */ /* 0x100fe40000010865 */
[----:B------:R-:W-:Y:S02]  /*a220*/  FFMA.FTZ R4, R25, c[0x0][0x2d0], -R101 ;  /* 0x0000b40019047a23 */ /* 0x000fe40000010865 */
[C---:B------:R-:W-:Y:S02]  /*a230*/  FMUL.FTZ R32, R100.reuse, R140 ;  /* 0x0000008c64207220 */ /* 0x040fe40000410000 */
[C---:B------:R-:W-:Y:S02]  /*a240*/  FMUL.FTZ R33, R100.reuse, R141 ;  /* 0x0000008d64217220 */ /* 0x040fe40000410000 */
[C---:B------:R-:W-:Y:S01]  /*a250*/  FMUL.FTZ R35, R3.reuse, R143 ;  /* 0x0000008f03237220 */ /* 0x040fe20000410000 */
[----:B------:R2:W3:Y:S01]  /*a260*/  MUFU.EX2 R2, R0 ;  /* 0x0000000000027308 */ /* 0x0004e20000000800 */
[C---:B------:R-:W-:Y:S01]  /*a270*/  FMUL.FTZ R48, R100.reuse, R156 ;  /* 0x0000009c64307220 */ /* 0x040fe20000410000 */
[----:B------:R-:W-:Y:S01]  /*a280*/  LDSM.16.MT88.4 R140, [R186+0x800] ;  /* 0x00080000ba8c783b */ /* 0x000fe20000004200 */
[C---:B------:R-:W-:Y:S02]  /*a290*/  FMUL.FTZ R49, R100.reuse, R157 ;  /* 0x0000009d64317220 */ /* 0x040fe40000410000 */
[C---:B------:R-:W-:Y:S02]  /*a2a0*/  FMUL.FTZ R50, R3.reuse, R158 ;  /* 0x0000009e03327220 */ /* 0x040fe40000410000 */
[C---:B------:R-:W-:Y:S02]  /*a2b0*/  FMUL.FTZ R51, R3.reuse, R159 ;  /* 0x0000009f03337220 */ /* 0x040fe40000410000 */
[C---:B------:R-:W-:Y:S01]  /*a2c0*/  FMUL.FTZ R52, R100.reuse, R52 ;  /* 0x0000003464347220 */ /* 0x040fe20000410000 */
[----:B------:R4:W-:Y:S01]  /*a2d0*/  MUFU.EX2 R244, R5 ;  /* 0x0000000500f47308 */ /* 0x0009e20000000800 */
[----:B------:R-:W-:Y:S01]  /*a2e0*/  FMUL.FTZ R53, R100, R53 ;  /* 0x0000003564357220 */ /* 0x000fe20000410000 */
[----:B------:R-:W-:Y:S01]  /*a2f0*/  LDSM.16.MT88.4 R156, [R185+0x1400] ;  /* 0x00140000b99c783b */ /* 0x000fe20000004200 */
[C---:B------:R-:W-:Y:S02]  /*a300*/  FMUL.FTZ R54, R3.reuse, R54 ;  /* 0x0000003603367220 */ /* 0x040fe40000410000 */
[----:B-1----:R-:W-:Y:S02]  /*a310*/  FFMA.FTZ R103, R166, c[0x0][0x2d0], -R109 ;  /* 0x0000b400a6677a23 */ /* 0x002fe4000001086d */
[C---:B------:R-:W-:Y:S02]  /*a320*/  FMUL.FTZ R55, R3.reuse, R55 ;  /* 0x0000003703377220 */ /* 0x040fe40000410000 */
[C---:B------:R-:W-:Y:S01]  /*a330*/  FMUL.FTZ R64, R100.reuse, R64 ;  /* 0x0000004064407220 */ /* 0x040fe20000410000 */
[----:B------:R1:W-:Y:S01]  /*a340*/  MUFU.EX2 R235, R103 ;  /* 0x0000006700eb7308 */ /* 0x0003e20000000800 */
[----:B------:R-:W-:Y:S02]  /*a350*/  FMUL.FTZ R65, R100, R65 ;  /* 0x0000004164417220 */ /* 0x000fe40000410000 */
[C---:B------:R-:W-:Y:S02]  /*a360*/  FMUL.FTZ R66, R3.reuse, R66 ;  /* 0x0000004203427220 */ /* 0x040fe40000410000 */
[----:B--2---:R-:W-:Y:S02]  /*a370*/  FFMA.FTZ R0, R14, c[0x0][0x2d0], -R101 ;  /* 0x0000b4000e007a23 */ /* 0x004fe40000010865 */
[C---:B---3--:R-:W-:Y:S02]  /*a380*/  FMUL.FTZ R8, R2.reuse, R116 ;  /* 0x0000007402087220 */ /* 0x048fe40000410000 */
[C---:B------:R-:W-:Y:S01]  /*a390*/  FMUL.FTZ R9, R2.reuse, R117 ;  /* 0x0000007502097220 */ /* 0x040fe20000410000 */
[----:B------:R2:W-:Y:S01]  /*a3a0*/  MUFU.EX2 R238, R0 ;  /* 0x0000000000ee7308 */ /* 0x0005e20000000800 */
[C---:B------:R-:W-:Y:S02]  /*a3b0*/  FMUL.FTZ R12, R2.reuse, R120 ;  /* 0x00000078020c7220 */ /* 0x040fe40000410000 */
[----:B------:R-:W-:Y:S02]  /*a3c0*/  FMUL.FTZ R13, R2, R121 ;  /* 0x00000079020d7220 */ /* 0x000fe40000410000 */
[----:B----4-:R-:W-:Y:S02]  /*a3d0*/  FMUL.FTZ R5, R100, R113 ;  /* 0x0000007164057220 */ /* 0x010fe40000410000 */
[C---:B------:R-:W-:Y:S02]  /*a3e0*/  FMUL.FTZ R24, R2.reuse, R132 ;  /* 0x0000008402187220 */ /* 0x040fe40000410000 */
[C---:B------:R-:W-:Y:S01]  /*a3f0*/  FMUL.FTZ R25, R2.reuse, R133 ;  /* 0x0000008502197220 */ /* 0x040fe20000410000 */
[----:B------:R-:W3:Y:S01]  /*a400*/  MUFU.EX2 R245, R4 ;  /* 0x0000000400f57308 */ /* 0x000ee20000000800 */
[C---:B------:R-:W-:Y:S02]  /*a410*/  FMUL.FTZ R40, R2.reuse, R148 ;  /* 0x0000009402287220 */ /* 0x040fe40000410000 */
[----:B------:R-:W-:Y:S02]  /*a420*/  FMUL.FTZ R41, R2, R149 ;  /* 0x0000009502297220 */ /* 0x000fe40000410000 */
[----:B-1----:R-:W-:Y:S02]  /*a430*/  FFMA.FTZ R103, R164, c[0x0][0x2d0], -R111 ;  /* 0x0000b400a4677a23 */ /* 0x002fe4000001086f */
[C---:B------:R-:W-:Y:S02]  /*a440*/  FMUL.FTZ R44, R2.reuse, R152 ;  /* 0x00000098022c7220 */ /* 0x040fe40000410000 */
[C---:B------:R-:W-:Y:S01]  /*a450*/  FMUL.FTZ R45, R2.reuse, R153 ;  /* 0x00000099022d7220 */ /* 0x040fe20000410000 */
[----:B------:R1:W-:Y:S01]  /*a460*/  MUFU.EX2 R233, R103 ;  /* 0x0000006700e97308 */ /* 0x0003e20000000800 */
[C---:B------:R-:W-:Y:S02]  /*a470*/  FMUL.FTZ R56, R2.reuse, R56 ;  /* 0x0000003802387220 */ /* 0x040fe40000410000 */
[----:B------:R-:W-:Y:S02]  /*a480*/  FMUL.FTZ R57, R2, R57 ;  /* 0x0000003902397220 */ /* 0x000fe40000410000 */
[----:B--2---:R-:W-:Y:S02]  /*a490*/  FFMA.FTZ R0, R20, c[0x0][0x2d0], -R101 ;  /* 0x0000b40014007a23 */ /* 0x004fe40000010865 */
[----:B------:R-:W2:Y:S01]  /*a4a0*/  LDSM.16.MT88.4 R20, [R185] ;  /* 0x00000000b914783b */ /* 0x000ea20000004200 */
[C---:B------:R-:W-:Y:S02]  /*a4b0*/  FMUL.FTZ R60, R2.reuse, R60 ;  /* 0x0000003c023c7220 */ /* 0x040fe40000410000 */
[----:B------:R4:W5:Y:S01]  /*a4c0*/  MUFU.EX2 R243, R0 ;  /* 0x0000000000f37308 */ /* 0x0009620000000800 */
[----:B------:R-:W-:Y:S02]  /*a4d0*/  FMUL.FTZ R61, R2, R61 ;  /* 0x0000003d023d7220 */ /* 0x000fe40000410000 */
[----:B------:R-:W-:Y:S01]  /*a4e0*/  FMUL.FTZ R67, R3, R67 ;  /* 0x0000004303437220 */ /* 0x000fe20000410000 */
[----:B---3--:R-:W-:Y:S01]  /*a4f0*/  F2FP.BF16.PACK_AB R115, R245, R244 ;  /* 0x000000f4f573723e */ /* 0x008fe200000010ff */
[C---:B------:R-:W-:Y:S01]  /*a500*/  FMUL.FTZ R4, R100.reuse, R112 ;  /* 0x0000007064047220 */ /* 0x040fe20000410000 */
[----:B------:R-:W-:Y:S01]  /*a510*/  F2FP.BF16.PACK_AB R112, R239, R237 ;  /* 0x000000edef70723e */ /* 0x000fe200000010ff */
[----:B------:R-:W-:Y:S02]  /*a520*/  FFMA.FTZ R124, R207, c[0x0][0x2d0], -R109 ;  /* 0x0000b400cf7c7a23 */ /* 0x000fe4000001086d */
[C---:B------:R-:W-:Y:S02]  /*a530*/  FMUL.FTZ R68, R100.reuse, R68 ;  /* 0x0000004464447220 */ /* 0x040fe40000410000 */
[----:B------:R-:W-:Y:S02]  /*a540*/  FMUL.FTZ R69, R100, R69 ;  /* 0x0000004564457220 */ /* 0x000fe40000410000 */
[----:B------:R-:W-:Y:S02]  /*a550*/  FMUL.FTZ R70, R3, R70 ;  /* 0x0000004603467220 */ /* 0x000fe40000410000 */
[----:B-1----:R-:W-:Y:S02]  /*a560*/  FFMA.FTZ R103, R165, c[0x0][0x2d0], -R111 ;  /* 0x0000b400a5677a23 */ /* 0x002fe4000001086f */
[----:B------:R-:W-:Y:S02]  /*a570*/  FMUL.FTZ R71, R3, R71 ;  /* 0x0000004703477220 */ /* 0x000fe40000410000 */
[----:B------:R1:W-:Y:S01]  /*a580*/  MUFU.EX2 R231, R103 ;  /* 0x0000006700e77308 */ /* 0x0003e20000000800 */
[C---:B------:R-:W-:Y:S02]  /*a590*/  FMUL.FTZ R72, R2.reuse, R72 ;  /* 0x0000004802487220 */ /* 0x040fe40000410000 */
[----:B------:R-:W-:Y:S01]  /*a5a0*/  FMUL.FTZ R73, R2, R73 ;  /* 0x0000004902497220 */ /* 0x000fe20000410000 */
[----:B----4-:R-:W-:Y:S01]  /*a5b0*/  FSEL R0, R102, RZ, P0 ;  /* 0x000000ff66007208 */ /* 0x010fe20000000000 */
[C---:B------:R-:W-:Y:S01]  /*a5c0*/  FMUL.FTZ R76, R2.reuse, R76 ;  /* 0x0000004c024c7220 */ /* 0x040fe20000410000 */
[----:B-----5:R-:W-:Y:S01]  /*a5d0*/  F2FP.BF16.PACK_AB R113, R243, R238 ;  /* 0x000000eef371723e */ /* 0x020fe200000010ff */
[----:B------:R-:W-:Y:S02]  /*a5e0*/  FMUL.FTZ R77, R2, R77 ;  /* 0x0000004d024d7220 */ /* 0x000fe40000410000 */
[----:B------:R-:W-:Y:S02]  /*a5f0*/  FADD.FTZ R0, -R0, R104 ;  /* 0x0000006800007221 */ /* 0x000fe40000010100 */
[----:B------:R-:W-:Y:S02]  /*a600*/  FMUL.FTZ R80, R100, R80 ;  /* 0x0000005064507220 */ /* 0x000fe40000410000 */
[----:B------:R-:W-:Y:S02]  /*a610*/  FMUL.FTZ R0, R0, c[0x0][0x2d0] ;  /* 0x0000b40000007a20 */ /* 0x000fe40000410000 */
[C---:B------:R-:W-:Y:S01]  /*a620*/  FMUL.FTZ R81, R100.reuse, R81 ;  /* 0x0000005164517220 */ /* 0x040fe20000410000 */
[-C--:B--2---:R-:W-:Y:S01]  /*a630*/  HMMA.16816.F32.BF16 R4, R160, R20.reuse, R4 ;  /* 0x00000014a004723c */ /* 0x084fe20000041804 */
[C---:B------:R-:W-:Y:S02]  /*a640*/  FMUL.FTZ R82, R3.reuse, R82 ;  /* 0x0000005203527220 */ /* 0x040fe40000410000 */
[----:B------:R-:W2:Y:S01]  /*a650*/  MUFU.EX2 R0, R0 ;  /* 0x0000000000007308 */ /* 0x000ea20000000800 */
[C---:B------:R-:W-:Y:S02]  /*a660*/  FMUL.FTZ R83, R3.reuse, R83 ;  /* 0x0000005303537220 */ /* 0x040fe40000410000 */
[----:B------:R-:W-:Y:S02]  /*a670*/  FMUL.FTZ R84, R100, R84 ;  /* 0x0000005464547220 */ /* 0x000fe40000410000 */
[--C-:B-1----:R-:W-:Y:S04]  /*a680*/  FFMA.FTZ R103, R180, c[0x0][0x2d0], -R109.reuse ;  /* 0x0000b400b4677a23 */ /* 0x102fe8000001086d */
[----:B------:R-:W-:Y:S01]  /*a690*/  FMUL.FTZ R85, R100, R85 ;  /* 0x0000005564557220 */ /* 0x000fe20000410000 */
[----:B------:R1:W-:Y:S01]  /*a6a0*/  MUFU.EX2 R230, R103 ;  /* 0x0000006700e67308 */ /* 0x0003e20000000800 */
[C---:B------:R-:W-:Y:S02]  /*a6b0*/  FMUL.FTZ R86, R3.reuse, R86 ;  /* 0x0000005603567220 */ /* 0x040fe40000410000 */
[----:B------:R-:W-:Y:S02]  /*a6c0*/  FMUL.FTZ R87, R3, R87 ;  /* 0x0000005703577220 */ /* 0x000fe40000410000 */
[----:B------:R-:W-:Y:S02]  /*a6d0*/  FFMA.FTZ R104, R181, c[0x0][0x2d0], -R109 ;  /* 0x0000b400b5687a23 */ /* 0x000fe4000001086d */
[C---:B------:R-:W-:Y:S02]  /*a6e0*/  FMUL.FTZ R88, R2.reuse, R88 ;  /* 0x0000005802587220 */ /* 0x040fe40000410000 */
[C---:B------:R-:W-:Y:S01]  /*a6f0*/  FMUL.FTZ R89, R2.reuse, R89 ;  /* 0x0000005902597220 */ /* 0x040fe20000410000 */
[----:B------:R-:W-:Y:S01]  /*a700*/  MUFU.EX2 R225, R104 ;  /* 0x0000006800e17308 */ /* 0x000fe20000000800 */
[C---:B------:R-:W-:Y:S02]  /*a710*/  FMUL.FTZ R92, R2.reuse, R92 ;  /* 0x0000005c025c7220 */ /* 0x040fe40000410000 */
[----:B------:R-:W-:Y:S02]  /*a720*/  FMUL.FTZ R93, R2, R93 ;  /* 0x0000005d025d7220 */ /* 0x000fe40000410000 */
[C---:B--2---:R-:W-:Y:S02]  /*a730*/  FMUL.FTZ R10, R0.reuse, R118 ;  /* 0x00000076000a7220 */ /* 0x044fe40000410000 */
[C---:B------:R-:W-:Y:S02]  /*a740*/  FMUL.FTZ R11, R0.reuse, R119 ;  /* 0x00000077000b7220 */ /* 0x040fe40000410000 */
[----:B------:R-:W2:Y:S01]  /*a750*/  LDSM.16.MT88.4 R116, [R185+0xc00] ;  /* 0x000c0000b974783b */ /* 0x000ea20000004200 */
[C---:B------:R-:W-:Y:S02]  /*a760*/  FMUL.FTZ R14, R0.reuse, R122 ;  /* 0x0000007a000e7220 */ /* 0x040fe40000410000 */
[C---:B------:R-:W-:Y:S02]  /*a770*/  FMUL.FTZ R15, R0.reuse, R123 ;  /* 0x0000007b000f7220 */ /* 0x040fe40000410000 */
[C---:B------:R-:W-:Y:S01]  /*a780*/  HMMA.16816.F32.BF16 R8, R112.reuse, R20, R8 ;  /* 0x000000147008723c */ /* 0x040fe20000041808 */
[----:B------:R-:W-:Y:S02]  /*a790*/  FMUL.FTZ R26, R0, R134 ;  /* 0x00000086001a7220 */ /* 0x000fe40000410000 */
[----:B------:R-:W-:Y:S01]  /*a7a0*/  LDSM.16.MT88.4 R120, [R185+0x400] ;  /* 0x00040000b978783b */ /* 0x000fe20000004200 */
[--C-:B-1----:R-:W-:Y:S02]  /*a7b0*/  FFMA.FTZ R103, R176, c[0x0][0x2d0], -R111.reuse ;  /* 0x0000b400b0677a23 */ /* 0x102fe4000001086f */
[----:B------:R-:W-:Y:S02]  /*a7c0*/  FMUL.FTZ R42, R0, R150 ;  /* 0x00000096002a7220 */ /* 0x000fe40000410000 */
[-C--:B------:R-:W-:Y:S01]  /*a7d0*/  HMMA.16816.F32.BF16 R12, R112, R22.reuse, R12 ;  /* 0x00000016700c723c */ /* 0x080fe2000004180c */
[----:B------:R-:W-:Y:S01]  /*a7e0*/  FMUL.FTZ R21, R100, R129 ;  /* 0x0000008164157220 */ /* 0x000fe20000410000 */
[----:B------:R1:W-:Y:S01]  /*a7f0*/  MUFU.EX2 R223, R103 ;  /* 0x0000006700df7308 */ /* 0x0003e20000000800 */
[----:B------:R-:W3:Y:S01]  /*a800*/  LDL.LU R129, [R1+0xc] ;  /* 0x00000c0001817983 */ /* 0x000ee20000300800 */
[C---:B------:R-:W-:Y:S02]  /*a810*/  FMUL.FTZ R43, R0.reuse, R151 ;  /* 0x00000097002b7220 */ /* 0x040fe40000410000 */
[----:B------:R-:W-:Y:S01]  /*a820*/  FMUL.FTZ R46, R0, R154 ;  /* 0x0000009a002e7220 */ /* 0x000fe20000410000 */
[----:B------:R-:W4:Y:S01]  /*a830*/  LDL.LU R132, [R1+0x8] ;  /* 0x0000080001847983 */ /* 0x000f220000300800 */
[C---:B------:R-:W-:Y:S01]  /*a840*/  HMMA.16816.F32.BF16 R16, R160.reuse, R22, R16 ;  /* 0x00000016a010723c */ /* 0x040fe20000041810 */
[----:B------:R-:W-:Y:S02]  /*a850*/  FMUL.FTZ R20, R100, R128 ;  /* 0x0000008064147220 */ /* 0x000fe40000410000 */
[----:B------:R-:W5:Y:S01]  /*a860*/  LDL.LU R133, [R1] ;  /* 0x0000000001857983 */ /* 0x000f620000300800 */
[----:B------:R-:W-:Y:S01]  /*a870*/  FMUL.FTZ R30, R0, R138 ;  /* 0x0000008a001e7220 */ /* 0x000fe20000410000 */
[----:B------:R-:W-:Y:S01]  /*a880*/  MOV R128, R29 ;  /* 0x0000001d00807202 */ /* 0x000fe20000000f00 */
[----:B------:R-:W-:Y:S01]  /*a890*/  FMUL.FTZ R29, R2, R137 ;  /* 0x00000089021d7220 */ /* 0x000fe20000410000 */
[----:B------:R-:W3:Y:S01]  /*a8a0*/  LDL.LU R134, [R1+0x4] ;  /* 0x0000040001867983 */ /* 0x000ee20000300800 */
[C---:B------:R-:W-:Y:S01]  /*a8b0*/  FMUL.FTZ R22, R3.reuse, R130 ;  /* 0x0000008203167220 */ /* 0x040fe20000410000 */
[----:B------:R-:W-:Y:S03]  /*a8c0*/  MOV R130, R28 ;  /* 0x0000001c00827202 */ /* 0x000fe60000000f00 */
[----:B------:R-:W-:Y:S01]  /*a8d0*/  FMUL.FTZ R23, R3, R131 ;  /* 0x0000008303177220 */ /* 0x000fe20000410000 */
[----:B------:R-:W-:Y:S01]  /*a8e0*/  MOV R131, R27 ;  /* 0x0000001b00837202 */ /* 0x000fe20000000f00 */
[C---:B------:R-:W-:Y:S02]  /*a8f0*/  FMUL.FTZ R47, R0.reuse, R155 ;  /* 0x0000009b002f7220 */ /* 0x040fe40000410000 */
[C---:B------:R-:W-:Y:S02]  /*a900*/  FMUL.FTZ R58, R0.reuse, R58 ;  /* 0x0000003a003a7220 */ /* 0x040fe40000410000 */
[----:B-1----:R-:W-:Y:S01]  /*a910*/  FFMA.FTZ R103, R175, c[0x0][0x2d0], -R111 ;  /* 0x0000b400af677a23 */ /* 0x002fe2000001086f */
[-C--:B------:R-:W-:Y:S01]  /*a920*/  HMMA.16816.F32.BF16 R20, R160, R36.reuse, R20 ;  /* 0x00000024a014723c */ /* 0x080fe20000041814 */
[C---:B------:R-:W-:Y:S02]  /*a930*/  FMUL.FTZ R27, R0.reuse, R135 ;  /* 0x00000087001b7220 */ /* 0x040fe40000410000 */
[----:B------:R1:W-:Y:S01]  /*a940*/  MUFU.EX2 R224, R103 ;  /* 0x0000006700e07308 */ /* 0x0003e20000000800 */
[C---:B------:R-:W-:Y:S02]  /*a950*/  FMUL.FTZ R59, R0.reuse, R59 ;  /* 0x0000003b003b7220 */ /* 0x040fe40000410000 */
[----:B------:R-:W-:Y:S02]  /*a960*/  FMUL.FTZ R62, R0, R62 ;  /* 0x0000003e003e7220 */ /* 0x000fe40000410000 */
[C---:B------:R-:W-:Y:S01]  /*a970*/  HMMA.16816.F32.BF16 R24, R112.reuse, R36, R24 ;  /* 0x000000247018723c */ /* 0x040fe20000041818 */
[----:B------:R-:W-:Y:S03]  /*a980*/  FMUL.FTZ R28, R2, R136 ;  /* 0x00000088021c7220 */ /* 0x000fe60000410000 */
[C---:B------:R-:W-:Y:S02]  /*a990*/  FMUL.FTZ R31, R0.reuse, R139 ;  /* 0x0000008b001f7220 */ /* 0x040fe40000410000 */
[----:B------:R-:W-:Y:S02]  /*a9a0*/  FMUL.FTZ R63, R0, R63 ;  /* 0x0000003f003f7220 */ /* 0x000fe40000410000 */
[C---:B------:R-:W-:Y:S03]  /*a9b0*/  FMUL.FTZ R36, R100.reuse, R144 ;  /* 0x0000009064247220 */ /* 0x040fe60000410000 */
[-C--:B------:R-:W-:Y:S01]  /*a9c0*/  HMMA.16816.F32.BF16 R28, R112, R38.reuse, R28 ;  /* 0x00000026701c723c */ /* 0x080fe2000004181c */
[----:B------:R-:W-:Y:S02]  /*a9d0*/  FMUL.FTZ R37, R100, R145 ;  /* 0x0000009164257220 */ /* 0x000fe40000410000 */
[C---:B------:R-:W-:Y:S02]  /*a9e0*/  FMUL.FTZ R74, R0.reuse, R74 ;  /* 0x0000004a004a7220 */ /* 0x040fe40000410000 */
[C---:B------:R-:W-:Y:S02]  /*a9f0*/  FMUL.FTZ R75, R0.reuse, R75 ;  /* 0x0000004b004b7220 */ /* 0x040fe40000410000 */
[----:B------:R-:W-:Y:S01]  /*aa00*/  FMUL.FTZ R78, R0, R78 ;  /* 0x0000004e004e7220 */ /* 0x000fe20000410000 */
[C---:B------:R-:W-:Y:S01]  /*aa10*/  HMMA.16816.F32.BF16 R32, R160.reuse, R38, R32 ;  /* 0x00000026a020723c */ /* 0x040fe20000041820 */
[--C-:B-1----:R-:W-:Y:S03]  /*aa20*/  FFMA.FTZ R103, R170, c[0x0][0x2d0], -R110.reuse ;  /* 0x0000b400aa677a23 */ /* 0x102fe6000001086e */
[C---:B------:R-:W-:Y:S01]  /*aa30*/  FMUL.FTZ R79, R0.reuse, R79 ;  /* 0x0000004f004f7220 */ /* 0x040fe20000410000 */
[----:B------:R1:W-:Y:S01]  /*aa40*/  MUFU.EX2 R220, R103 ;  /* 0x0000006700dc7308 */ /* 0x0003e20000000800 */
[----:B------:R-:W-:Y:S02]  /*aa50*/  FMUL.FTZ R90, R0, R90 ;  /* 0x0000005a005a7220 */ /* 0x000fe40000410000 */
[C---:B------:R-:W-:Y:S04]  /*aa60*/  FMUL.FTZ R38, R3.reuse, R146 ;  /* 0x0000009203267220 */ /* 0x040fe80000410000 */
[C---:B------:R-:W-:Y:S02]  /*aa70*/  FMUL.FTZ R39, R3.reuse, R147 ;  /* 0x0000009303277220 */ /* 0x040fe40000410000 */
[C---:B------:R-:W-:Y:S02]  /*aa80*/  FMUL.FTZ R96, R100.reuse, R96 ;  /* 0x0000006064607220 */ /* 0x040fe40000410000 */
[----:B------:R-:W-:Y:S02]  /*aa90*/  FMUL.FTZ R97, R100, R97 ;  /* 0x0000006164617220 */ /* 0x000fe40000410000 */
[C---:B------:R-:W-:Y:S01]  /*aaa0*/  FMUL.FTZ R98, R3.reuse, R98 ;  /* 0x0000006203627220 */ /* 0x040fe20000410000 */
[-C--:B--2---:R-:W-:Y:S01]  /*aab0*/  HMMA.16816.F32.BF16 R36, R160, R116.reuse, R36 ;  /* 0x00000074a024723c */ /* 0x084fe20000041824 */
[----:B------:R-:W-:Y:S02]  /*aac0*/  FMUL.FTZ R99, R3, R99 ;  /* 0x0000006303637220 */ /* 0x000fe40000410000 */
[----:B------:R-:W-:Y:S02]  /*aad0*/  FFMA.FTZ R104, R205, c[0x0][0x2d0], -R109 ;  /* 0x0000b400cd687a23 */ /* 0x000fe4000001086d */
[C---:B------:R-:W-:Y:S02]  /*aae0*/  FMUL.FTZ R91, R0.reuse, R91 ;  /* 0x0000005b005b7220 */ /* 0x040fe40000410000 */
[----:B------:R-:W-:Y:S01]  /*aaf0*/  MUFU.EX2 R210, R104 ;  /* 0x0000006800d27308 */ /* 0x000fe20000000800 */
[C---:B------:R-:W-:Y:S01]  /*ab00*/  HMMA.16816.F32.BF16 R40, R112.reuse, R116, R40 ;  /* 0x000000747028723c */ /* 0x040fe20000041828 */
[C---:B------:R-:W-:Y:S03]  /*ab10*/  FMUL.FTZ R94, R0.reuse, R94 ;  /* 0x0000005e005e7220 */ /* 0x040fe60000410000 */
[--C-:B-1----:R-:W-:Y:S02]  /*ab20*/  FFMA.FTZ R103, R169, c[0x0][0x2d0], -R110.reuse ;  /* 0x0000b400a9677a23 */ /* 0x102fe4000001086e */
[----:B------:R-:W-:Y:S02]  /*ab30*/  FMUL.FTZ R95, R0, R95 ;  /* 0x0000005f005f7220 */ /* 0x000fe40000410000 */
[-C--:B------:R-:W-:Y:S01]  /*ab40*/  HMMA.16816.F32.BF16 R44, R112, R118.reuse, R44 ;  /* 0x00000076702c723c */ /* 0x080fe2000004182c */
[----:B------:R1:W2:Y:S07]  /*ab50*/  MUFU.EX2 R221, R103 ;  /* 0x0000006700dd7308 */ /* 0x0002ae0000000800 */
[C---:B------:R-:W-:Y:S01]  /*ab60*/  HMMA.16816.F32.BF16 R48, R160.reuse, R118, R48 ;  /* 0x00000076a030723c */ /* 0x040fe20000041830 */
[----:B------:R-:W2:Y:S03]  /*ab70*/  LDSM.16.MT88.4 R116, [R186+0xc00] ;  /* 0x000c0000ba74783b */ /* 0x000ea60000004200 */
[--C-:B-1----:R-:W-:Y:S04]  /*ab80*/  FFMA.FTZ R103, R168, c[0x0][0x2d0], -R110.reuse ;  /* 0x0000b400a8677a23 */ /* 0x102fe8000001086e */
[----:B------:R1:W-:Y:S01]  /*ab90*/  MUFU.EX2 R222, R103 ;  /* 0x0000006700de7308 */ /* 0x0003e20000000800 */
[-C--:B--2---:R-:W-:Y:S03]  /*aba0*/  HMMA.16816.F32.BF16 R52, R160, R116.reuse, R52 ;  /* 0x00000074a034723c */ /* 0x084fe60000041834 */
[----:B-1----:R-:W-:Y:S05]  /*abb0*/  FFMA.FTZ R103, R173, c[0x0][0x2d0], -R110 ;  /* 0x0000b400ad677a23 */ /* 0x002fea000001086e */
[C---:B------:R-:W-:Y:S01]  /*abc0*/  HMMA.16816.F32.BF16 R56, R112.reuse, R116, R56 ;  /* 0x000000747038723c */ /* 0x040fe20000041838 */
[----:B------:R1:W-:Y:S07]  /*abd0*/  MUFU.EX2 R219, R103 ;  /* 0x0000006700db7308 */ /* 0x0003ee0000000800 */
[-C--:B------:R-:W-:Y:S08]  /*abe0*/  HMMA.16816.F32.BF16 R60, R112, R118.reuse, R60 ;  /* 0x00000076703c723c */ /* 0x080ff0000004183c */
[C---:B------:R-:W-:Y:S01]  /*abf0*/  HMMA.16816.F32.BF16 R64, R160.reuse, R118, R64 ;  /* 0x00000076a040723c */ /* 0x040fe20000041840 */
[----:B------:R-:W2:Y:S03]  /*ac00*/  LDSM.16.MT88.4 R116, [R185+0x1800] ;  /* 0x00180000b974783b */ /* 0x000ea60000004200 */
[--C-:B-1----:R-:W-:Y:S05]  /*ac10*/  FFMA.FTZ R103, R171, c[0x0][0x2d0], -R101.reuse ;  /* 0x0000b400ab677a23 */ /* 0x102fea0000010865 */
[----:B------:R-:W-:Y:S01]  /*ac20*/  LDSM.16.MT88.4 R168, [R186+0x1400] ;  /* 0x00140000baa8783b */ /* 0x000fe20000004200 */
[----:B------:R1:W-:Y:S02]  /*ac30*/  MUFU.EX2 R177, R103 ;  /* 0x0000006700b17308 */ /* 0x0003e40000000800 */
[--C-:B-1----:R-:W-:Y:S01]  /*ac40*/  FFMA.FTZ R103, R174, c[0x0][0x2d0], -R101.reuse ;  /* 0x0000b400ae677a23 */ /* 0x102fe20000010865 */
[-C--:B--2---:R-:W-:Y:S07]  /*ac50*/  HMMA.16816.F32.BF16 R68, R160, R116.reuse, R68 ;  /* 0x00000074a044723c */ /* 0x084fee0000041844 */
[----:B------:R1:W2:Y:S01]  /*ac60*/  MUFU.EX2 R176, R103 ;  /* 0x0000006700b07308 */ /* 0x0002a20000000800 */
[C---:B------:R-:W-:Y:S08]  /*ac70*/  HMMA.16816.F32.BF16 R72, R112.reuse, R116, R72 ;  /* 0x000000747048723c */ /* 0x040ff00000041848 */
[-C--:B------:R-:W-:Y:S08]  /*ac80*/  HMMA.16816.F32.BF16 R76, R112, R118.reuse, R76 ;  /* 0x00000076704c723c */ /* 0x080ff0000004184c */
[C---:B------:R-:W-:Y:S01]  /*ac90*/  HMMA.16816.F32.BF16 R80, R160.reuse, R118, R80 ;  /* 0x00000076a050723c */ /* 0x040fe20000041850 */
[----:B------:R-:W2:Y:S03]  /*aca0*/  LDSM.16.MT88.4 R116, [R186+0x1800] ;  /* 0x00180000ba74783b */ /* 0x000ea60000004200 */
[--C-:B-1----:R-:W-:Y:S04]  /*acb0*/  FFMA.FTZ R103, R172, c[0x0][0x2d0], -R101.reuse ;  /* 0x0000b400ac677a23 */ /* 0x102fe80000010865 */
[----:B------:R1:W-:Y:S01]  /*acc0*/  MUFU.EX2 R178, R103 ;  /* 0x0000006700b27308 */ /* 0x0003e20000000800 */
[----:B------:R-:W-:Y:S03]  /*acd0*/  LDSM.16.MT88.4 R172, [R185+0x2000] ;  /* 0x00200000b9ac783b */ /* 0x000fe60000004200 */
[----:B-1----:R-:W-:Y:S06]  /*ace0*/  FFMA.FTZ R103, R179, c[0x0][0x2d0], -R101 ;  /* 0x0000b400b3677a23 */ /* 0x002fec0000010865 */
[----:B------:R1:W1:Y:S01]  /*acf0*/  MUFU.EX2 R179, R103 ;  /* 0x0000006700b37308 */ /* 0x0002620000000800 */
[-C--:B--2---:R-:W-:Y:S08]  /*ad00*/  HMMA.16816.F32.BF16 R84, R160, R116.reuse, R84 ;  /* 0x00000074a054723c */ /* 0x084ff00000041854 */
[C---:B------:R-:W-:Y:S07]  /*ad10*/  HMMA.16816.F32.BF16 R88, R112.reuse, R116, R88 ;  /* 0x000000747058723c */ /* 0x040fee0000041858 */
[----:B------:R-:W-:Y:S01]  /*ad20*/  F2FP.BF16.PACK_AB R116, R221, R220 ;  /* 0x000000dcdd74723e */ /* 0x000fe200000010ff */
[-C--:B------:R-:W-:Y:S01]  /*ad30*/  HMMA.16816.F32.BF16 R92, R112, R118.reuse, R92 ;  /* 0x00000076705c723c */ /* 0x080fe2000004185c */
[----:B------:R-:W-:Y:S03]  /*ad40*/  F2FP.BF16.PACK_AB R117, R176, R177 ;  /* 0x000000b1b075723e */ /* 0x000fe600000010ff */
[--C-:B-1----:R-:W-:Y:S02]  /*ad50*/  FFMA.FTZ R103, R208, c[0x0][0x2d0], -R109.reuse ;  /* 0x0000b400d0677a23 */ /* 0x102fe4000001086d */
[----:B------:R-:W-:Y:S01]  /*ad60*/  FFMA.FTZ R109, R206, c[0x0][0x2d0], -R109 ;  /* 0x0000b400ce6d7a23 */ /* 0x000fe2000001086d */
[----:B------:R-:W-:Y:S01]  /*ad70*/  F2FP.BF16.PACK_AB R112, R235, R234 ;  /* 0x000000eaeb70723e */ /* 0x000fe200000010ff */
[----:B------:R-:W-:Y:S01]  /*ad80*/  HMMA.16816.F32.BF16 R96, R160, R118, R96 ;  /* 0x00000076a060723c */ /* 0x000fe20000041860 */
[----:B------:R-:W-:Y:S01]  /*ad90*/  F2FP.BF16.PACK_AB R113, R231, R233 ;  /* 0x000000e9e771723e */ /* 0x000fe200000010ff */
[----:B------:R-:W1:Y:S02]  /*ada0*/  MUFU.EX2 R211, R103 ;  /* 0x0000006700d37308 */ /* 0x000e640000000800 */
[----:B------:R-:W-:Y:S02]  /*adb0*/  F2FP.BF16.PACK_AB R114, R225, R230 ;  /* 0x000000e6e172723e */ /* 0x000fe400000010ff */
[----:B------:R-:W-:Y:S02]  /*adc0*/  F2FP.BF16.PACK_AB R115, R224, R223 ;  /* 0x000000dfe073723e */ /* 0x000fe400000010ff */
[----:B------:R-:W-:Y:S04]  /*add0*/  F2FP.BF16.PACK_AB R118, R219, R222 ;  /* 0x000000dedb76723e */ /* 0x000fe800000010ff */
[----:B------:R2:W-:Y:S01]  /*ade0*/  MUFU.EX2 R206, R124 ;  /* 0x0000007c00ce7308 */ /* 0x0005e20000000800 */
[-C--:B------:R-:W-:Y:S01]  /*adf0*/  HMMA.16816.F32.BF16 R4, R112, R120.reuse, R4 ;  /* 0x000000787004723c */ /* 0x080fe20000041804 */
[----:B------:R-:W-:Y:S01]  /*ae00*/  F2FP.BF16.PACK_AB R119, R179, R178 ;  /* 0x000000b2b377723e */ /* 0x000fe200000010ff */
[----:B-----5:R-:W-:Y:S06]  /*ae10*/  FFMA.FTZ R3, R3, R133, R240 ;  /* 0x0000008503037223 */ /* 0x020fec00000100f0 */
[C---:B------:R-:W-:Y:S01]  /*ae20*/  HMMA.16816.F32.BF16 R8, R116.reuse, R120, R8 ;  /* 0x000000787408723c */ /* 0x040fe20000041808 */
[----:B------:R-:W5:Y:S03]  /*ae30*/  MUFU.EX2 R207, R109 ;  /* 0x0000006d00cf7308 */ /* 0x000f660000000800 */
[----:B------:R-:W-:Y:S01]  /*ae40*/  FADD.FTZ R3, R241, R3 ;  /* 0x00000003f1037221 */ /* 0x000fe20000010000 */
[----:B-1----:R-:W-:Y:S01]  /*ae50*/  F2FP.BF16.PACK_AB R160, R211, R210 ;  /* 0x000000d2d3a0723e */ /* 0x002fe200000010ff */
[--C-:B------:R-:W-:Y:S01]  /*ae60*/  FFMA.FTZ R103, R215, c[0x0][0x2d0], -R111.reuse ;  /* 0x0000b400d7677a23 */ /* 0x100fe2000001086f */
[----:B------:R-:W-:Y:S01]  /*ae70*/  MOV R215, R128 ;  /* 0x0000008000d77202 */ /* 0x000fe20000000f00 */
[-C--:B------:R-:W-:Y:S03]  /*ae80*/  HMMA.16816.F32.BF16 R12, R116, R122.reuse, R12 ;  /* 0x0000007a740c723c */ /* 0x080fe6000004180c */
[----:B------:R1:W-:Y:S01]  /*ae90*/  MUFU.EX2 R209, R103 ;  /* 0x0000006700d17308 */ /* 0x0003e20000000800 */
[----:B--2---:R-:W-:Y:S04]  /*aea0*/  LDSM.16.MT88.4 R124, [R185+0x800] ;  /* 0x00080000b97c783b */ /* 0x004fe80000004200 */
[C---:B------:R-:W-:Y:S04]  /*aeb0*/  HMMA.16816.F32.BF16 R16, R112.reuse, R122, R16 ;  /* 0x0000007a7010723c */ /* 0x040fe80000041810 */
[----:B------:R-:W2:Y:S01]  /*aec0*/  LDSM.16.MT88.4 R120, [R186+0x400] ;  /* 0x00040000ba78783b */ /* 0x000ea20000004200 */
[----:B-----5:R-:W-:Y:S01]  /*aed0*/  F2FP.BF16.PACK_AB R162, R207, R206 ;  /* 0x000000cecfa2723e */ /* 0x020fe200000010ff */
[--C-:B-1----:R-:W-:Y:S01]  /*aee0*/  FFMA.FTZ R103, R216, c[0x0][0x2d0], -R111.reuse ;  /* 0x0000b400d8677a23 */ /* 0x102fe2000001086f */
[----:B------:R-:W-:Y:S03]  /*aef0*/  MOV R216, R131 ;  /* 0x0000008300d87202 */ /* 0x000fe60000000f00 */
[----:B------:R-:W1:Y:S01]  /*af00*/  MUFU.EX2 R208, R103 ;  /* 0x0000006700d07308 */ /* 0x000e620000000800 */
[-C--:B--2---:R-:W-:Y:S01]  /*af10*/  HMMA.16816.F32.BF16 R20, R112, R120.reuse, R20 ;  /* 0x000000787014723c */ /* 0x084fe20000041814 */
[----:B-1----:R-:W-:Y:S01]  /*af20*/  F2FP.BF16.PACK_AB R161, R208, R209 ;  /* 0x000000d1d0a1723e */ /* 0x002fe200000010ff */
[--C-:B------:R-:W-:Y:S01]  /*af30*/  FFMA.FTZ R103, R218, c[0x0][0x2d0], -R111.reuse ;  /* 0x0000b400da677a23 */ /* 0x100fe2000001086f */
[----:B------:R-:W-:Y:S01]  /*af40*/  MOV R218, R130 ;  /* 0x0000008200da7202 */ /* 0x000fe20000000f00 */
[----:B------:R-:W-:Y:S05]  /*af50*/  FFMA.FTZ R111, R217, c[0x0][0x2d0], -R111 ;  /* 0x0000b400d96f7a23 */ /* 0x000fea000001086f */
[----:B------:R1:W-:Y:S01]  /*af60*/  MUFU.EX2 R204, R103 ;  /* 0x0000006700cc7308 */ /* 0x0003e20000000800 */
[C---:B------:R-:W-:Y:S08]  /*af70*/  HMMA.16816.F32.BF16 R24, R116.reuse, R120, R24 ;  /* 0x000000787418723c */ /* 0x040ff00000041818 */
[-C--:B------:R-:W-:Y:S01]  /*af80*/  HMMA.16816.F32.BF16 R28, R116, R122.reuse, R28 ;  /* 0x0000007a741c723c */ /* 0x080fe2000004181c */
[----:B------:R-:W2:Y:S07]  /*af90*/  MUFU.EX2 R205, R111 ;  /* 0x0000006f00cd7308 */ /* 0x000eae0000000800 */
[C---:B------:R-:W-:Y:S01]  /*afa0*/  HMMA.16816.F32.BF16 R32, R112.reuse, R122, R32 ;  /* 0x0000007a7020723c */ /* 0x040fe20000041820 */
[----:B------:R-:W5:Y:S03]  /*afb0*/  LDSM.16.MT88.4 R120, [R185+0x1000] ;  /* 0x00100000b978783b */ /* 0x000f660000004200 */
[--C-:B-1----:R-:W-:Y:S04]  /*afc0*/  FFMA.FTZ R103, R214, c[0x0][0x2d0], -R110.reuse ;  /* 0x0000b400d6677a23 */ /* 0x102fe8000001086e */
[----:B------:R1:W-:Y:S01]  /*afd0*/  MUFU.EX2 R111, R103 ;  /* 0x00000067006f7308 */ /* 0x0003e20000000800 */
[----:B--2---:R-:W-:Y:S03]  /*afe0*/  F2FP.BF16.PACK_AB R163, R205, R204 ;  /* 0x000000cccda3723e */ /* 0x004fe600000010ff */
[--C-:B-1----:R-:W-:Y:S06]  /*aff0*/  FFMA.FTZ R103, R213, c[0x0][0x2d0], -R110.reuse ;  /* 0x0000b400d5677a23 */ /* 0x102fec000001086e */
[----:B------:R-:W1:Y:S01]  /*b000*/  MUFU.EX2 R180, R103 ;  /* 0x0000006700b47308 */ /* 0x000e620000000800 */
[-C--:B-----5:R-:W-:Y:S08]  /*b010*/  HMMA.16816.F32.BF16 R36, R112, R120.reuse, R36 ;  /* 0x000000787024723c */ /* 0x0a0ff00000041824 */
[C---:B------:R-:W-:Y:S08]  /*b020*/  HMMA.16816.F32.BF16 R40, R116.reuse, R120, R40 ;  /* 0x000000787428723c */ /* 0x040ff00000041828 */
[-C--:B------:R-:W-:Y:S01]  /*b030*/  HMMA.16816.F32.BF16 R44, R116, R122.reuse, R44 ;  /* 0x0000007a742c723c */ /* 0x080fe2000004182c */
[----:B-1----:R-:W-:Y:S03]  /*b040*/  F2FP.BF16.PACK_AB R164, R180, R111 ;  /* 0x0000006fb4a4723e */ /* 0x002fe600000010ff */
[--C-:B------:R-:W-:Y:S04]  /*b050*/  FFMA.FTZ R103, R212, c[0x0][0x2d0], -R110.reuse ;  /* 0x0000b400d4677a23 */ /* 0x100fe8000001086e */
[C---:B------:R-:W-:Y:S01]  /*b060*/  HMMA.16816.F32.BF16 R48, R112.reuse, R122, R48 ;  /* 0x0000007a7030723c */ /* 0x040fe20000041830 */
[----:B------:R-:W1:Y:S01]  /*b070*/  LDSM.16.MT88.4 R120, [R186+0x1000] ;  /* 0x00100000ba78783b */ /* 0x000e620000004200 */
[----:B------:R2:W-:Y:S02]  /*b080*/  MUFU.EX2 R203, R103 ;  /* 0x0000006700cb7308 */ /* 0x0005e40000000800 */
[----:B------:R-:W-:Y:S08]  /*b090*/  FFMA.FTZ R110, R202, c[0x0][0x2d0], -R110 ;  /* 0x0000b400ca6e7a23 */ /* 0x000ff0000001086e */
[----:B------:R-:W5:Y:S01]  /*b0a0*/  MUFU.EX2 R181, R110 ;  /* 0x0000006e00b57308 */ /* 0x000f620000000800 */
[--C-:B--2---:R-:W-:Y:S09]  /*b0b0*/  FFMA.FTZ R103, R182, c[0x0][0x2d0], -R101.reuse ;  /* 0x0000b400b6677a23 */ /* 0x104ff20000010865 */
[----:B------:R2:W-:Y:S01]  /*b0c0*/  MUFU.EX2 R109, R103 ;  /* 0x00000067006d7308 */ /* 0x0005e20000000800 */
[----:B-----5:R-:W-:Y:S01]  /*b0d0*/  F2FP.BF16.PACK_AB R166, R181, R203 ;  /* 0x000000cbb5a6723e */ /* 0x020fe200000010ff */
[-C--:B-1----:R-:W-:Y:S08]  /*b0e0*/  HMMA.16816.F32.BF16 R52, R112, R120.reuse, R52 ;  /* 0x000000787034723c */ /* 0x082ff00000041834 */
[C---:B------:R-:W-:Y:S01]  /*b0f0*/  HMMA.16816.F32.BF16 R56, R116.reuse, R120, R56 ;  /* 0x000000787438723c */ /* 0x040fe20000041838 */
[--C-:B--2---:R-:W-:Y:S07]  /*b100*/  FFMA.FTZ R103, R183, c[0x0][0x2d0], -R101.reuse ;  /* 0x0000b400b7677a23 */ /* 0x104fee0000010865 */
[-C--:B------:R-:W-:Y:S01]  /*b110*/  HMMA.16816.F32.BF16 R60, R116, R122.reuse, R60 ;  /* 0x0000007a743c723c */ /* 0x080fe2000004183c */
[----:B------:R-:W1:Y:S07]  /*b120*/  MUFU.EX2 R104, R103 ;  /* 0x0000006700687308 */ /* 0x000e6e0000000800 */
[C---:B------:R-:W-:Y:S01]  /*b130*/  HMMA.16816.F32.BF16 R64, R112.reuse, R122, R64 ;  /* 0x0000007a7040723c */ /* 0x040fe20000041840 */
[----:B------:R-:W2:Y:S03]  /*b140*/  LDSM.16.MT88.4 R120, [R185+0x1c00] ;  /* 0x001c0000b978783b */ /* 0x000ea60000004200 */
[----:B-1----:R-:W-:Y:S01]  /*b150*/  F2FP.BF16.PACK_AB R165, R104, R109 ;  /* 0x0000006d68a5723e */ /* 0x002fe200000010ff */
[--C-:B------:R-:W-:Y:S02]  /*b160*/  FFMA.FTZ R103, R201, c[0x0][0x2d0], -R101.reuse ;  /* 0x0000b400c9677a23 */ /* 0x100fe40000010865 */
[----:B------:R-:W-:Y:S02]  /*b170*/  FFMA.FTZ R101, R105, c[0x0][0x2d0], -R101 ;  /* 0x0000b40069657a23 */ /* 0x000fe40000010865 */
[----:B------:R3:W-:Y:S10]  /*b180*/  MUFU.EX2 R110, R103 ;  /* 0x00000067006e7308 */ /* 0x0007f40000000800 */
[----:B------:R-:W1:Y:S01]  /*b190*/  MUFU.EX2 R101, R101 ;  /* 0x0000006500657308 */ /* 0x000e620000000800 */
[-C--:B--2---:R-:W-:Y:S01]  /*b1a0*/  HMMA.16816.F32.BF16 R68, R112, R120.reuse, R68 ;  /* 0x000000787044723c */ /* 0x084fe20000041844 */
[----:B---3--:R-:W-:Y:S02]  /*b1b0*/  FFMA.FTZ R103, R100, R134, R248 ;  /* 0x0000008664677223 */ /* 0x008fe400000100f8 */
[----:B----4-:R-:W-:Y:S05]  /*b1c0*/  FFMA.FTZ R100, R2, R132, R237 ;  /* 0x0000008402647223 */ /* 0x010fea00000100ed */
[C---:B------:R-:W-:Y:S01]  /*b1d0*/  HMMA.16816.F32.BF16 R72, R116.reuse, R120, R72 ;  /* 0x000000787448723c */ /* 0x040fe20000041848 */
[----:B------:R-:W-:Y:S03]  /*b1e0*/  FADD.FTZ R2, R251, R103 ;  /* 0x00000067fb027221 */ /* 0x000fe60000010000 */
[----:B------:R-:W-:Y:S02]  /*b1f0*/  FADD.FTZ R103, R242, R3 ;  /* 0x00000003f2677221 */ /* 0x000fe40000010000 */
[----:B------:R-:W-:Y:S01]  /*b200*/  FADD.FTZ R2, R249, R2 ;  /* 0x00000002f9027221 */ /* 0x000fe20000010000 */
[----:B-1----:R-:W-:Y:S01]  /*b210*/  F2FP.BF16.PACK_AB R167, R101, R110 ;  /* 0x0000006e65a7723e */ /* 0x002fe200000010ff */
[-C--:B------:R-:W-:Y:S01]  /*b220*/  HMMA.16816.F32.BF16 R76, R116, R122.reuse, R76 ;  /* 0x0000007a744c723c */ /* 0x080fe2000004184c */
[----:B------:R-:W-:Y:S03]  /*b230*/  FFMA.FTZ R3, R0, R129, R238 ;  /* 0x0000008100037223 */ /* 0x000fe600000100ee */
[----:B------:R-:W-:Y:S02]  /*b240*/  FADD.FTZ R100, R239, R100 ;  /* 0x00000064ef647221 */ /* 0x000fe40000010000 */
[----:B------:R-:W-:Y:S02]  /*b250*/  FADD.FTZ R3, R243, R3 ;  /* 0x00000003f3037221 */ /* 0x000fe40000010000 */
[C---:B------:R-:W-:Y:S01]  /*b260*/  HMMA.16816.F32.BF16 R80, R112.reuse, R122, R80 ;  /* 0x0000007a7050723c */ /* 0x040fe20000041850 */
[----:B------:R-:W1:Y:S03]  /*b270*/  LDSM.16.MT88.4 R120, [R186+0x1c00] ;  /* 0x001c0000ba78783b */ /* 0x000e660000004200 */
[----:B------:R-:W-:Y:S01]  /*b280*/  FADD.FTZ R0, R250, R100 ;  /* 0x00000064fa007221 */ /* 0x000fe20000010000 */
[----:B------:R-:W-:Y:S01]  /*b290*/  MOV R100, R108 ;  /* 0x0000006c00647202 */ /* 0x000fe20000000f00 */
[----:B------:R-:W-:Y:S02]  /*b2a0*/  FADD.FTZ R3, R244, R3 ;  /* 0x00000003f4037221 */ /* 0x000fe40000010000 */
[----:B------:R-:W-:Y:S04]  /*b2b0*/  FADD.FTZ R0, R215, R0 ;  /* 0x00000000d7007221 */ /* 0x000fe80000010000 */
[----:B------:R-:W-:Y:S04]  /*b2c0*/  FADD.FTZ R3, R245, R3 ;  /* 0x00000003f5037221 */ /* 0x000fe80000010000 */
[----:B------:R-:W-:Y:S04]  /*b2d0*/  FADD.FTZ R3, R177, R3 ;  /* 0x00000003b1037221 */ /* 0x000fe80000010000 */
[----:B------:R-:W-:Y:S04]  /*b2e0*/  FADD.FTZ R3, R176, R3 ;  /* 0x00000003b0037221 */ /* 0x000fe80000010000 */
[----:B------:R-:W-:Y:S04]  /*b2f0*/  FADD.FTZ R3, R178, R3 ;  /* 0x00000003b2037221 */ /* 0x000fe80000010000 */
[----:B------:R-:W-:Y:S01]  /*b300*/  FADD.FTZ R3, R179, R3 ;  /* 0x00000003b3037221 */ /* 0x000fe20000010000 */
[-C--:B-1----:R-:W-:Y:S08]  /*b310*/  HMMA.16816.F32.BF16 R84, R112, R120.reuse, R84 ;  /* 0x000000787054723c */ /* 0x082ff00000041854 */
[C---:B------:R-:W-:Y:S08]  /*b320*/  HMMA.16816.F32.BF16 R88, R116.reuse, R120, R88 ;  /* 0x000000787458723c */ /* 0x040ff00000041858 */
[-C--:B------:R-:W-:Y:S08]  /*b330*/  HMMA.16816.F32.BF16 R92, R116, R122.reuse, R92 ;  /* 0x0000007a745c723c */ /* 0x080ff0000004185c */
[----:B------:R-:W-:Y:S08]  /*b340*/  HMMA.16816.F32.BF16 R96, R112, R122, R96 ;  /* 0x0000007a7060723c */ /* 0x000ff00000041860 */
[-C--:B------:R-:W-:Y:S01]  /*b350*/  HMMA.16816.F32.BF16 R112, R160, R124.reuse, R4 ;  /* 0x0000007ca070723c */ /* 0x080fe20000041804 */
[----:B------:R-:W1:Y:S07]  /*b360*/  LDSM.16.MT88.4 R4, [R186+0x2000] ;  /* 0x00200000ba04783b */ /* 0x000e6e0000004200 */
[C---:B------:R-:W-:Y:S01]  /*b370*/  HMMA.16816.F32.BF16 R116, R164.reuse, R124, R8 ;  /* 0x0000007ca474723c */ /* 0x040fe20000041808 */
[----:B------:R-:W2:Y:S06]  /*b380*/  LDL R11, [R1+0x14] ;  /* 0x00001400010b7983 */ /* 0x000eac0000100800 */
[----:B------:R-:W-:Y:S01]  /*b390*/  FADD.FTZ R8, R220, R0 ;  /* 0x00000000dc087221 */ /* 0x000fe20000010000 */
[-C--:B------:R-:W-:Y:S01]  /*b3a0*/  HMMA.16816.F32.BF16 R120, R164, R126.reuse, R12 ;  /* 0x0000007ea478723c */ /* 0x080fe2000004180c */
[----:B------:R-:W-:Y:S03]  /*b3b0*/  FADD.FTZ R9, R218, R2 ;  /* 0x00000002da097221 */ /* 0x000fe60000010000 */
[----:B------:R-:W-:Y:S01]  /*b3c0*/  FADD.FTZ R2, R216, R103 ;  /* 0x00000067d8027221 */ /* 0x000fe20000010000 */
[----:B------:R-:W-:Y:S01]  /*b3d0*/  MOV R103, R106 ;  /* 0x0000006a00677202 */ /* 0x000fe20000000f00 */
[----:B------:R-:W-:Y:S02]  /*b3e0*/  FADD.FTZ R9, R234, R9 ;  /* 0x00000009ea097221 */ /* 0x000fe40000010000 */
[C---:B------:R-:W-:Y:S01]  /*b3f0*/  HMMA.16816.F32.BF16 R124, R160.reuse, R126, R16 ;  /* 0x0000007ea07c723c */ /* 0x040fe20000041810 */
[----:B------:R-:W-:Y:S03]  /*b400*/  FADD.FTZ R10, R233, R2 ;  /* 0x00000002e90a7221 */ /* 0x000fe60000010000 */
[----:B------:R-:W-:Y:S02]  /*b410*/  FADD.FTZ R2, R235, R9 ;  /* 0x00000009eb027221 */ /* 0x000fe40000010000 */
[----:B------:R-:W-:Y:S02]  /*b420*/  FADD.FTZ R0, R231, R10 ;  /* 0x0000000ae7007221 */ /* 0x000fe40000010000 */
[-C--:B------:R-:W-:Y:S01]  /*b430*/  HMMA.16816.F32.BF16 R128, R160, R140.reuse, R20 ;  /* 0x0000008ca080723c */ /* 0x080fe20000041814 */
[----:B------:R-:W-:Y:S03]  /*b440*/  FADD.FTZ R9, R221, R8 ;  /* 0x00000008dd097221 */ /* 0x000fe60000010000 */
[----:B------:R-:W-:Y:S02]  /*b450*/  FADD.FTZ R8, R223, R0 ;  /* 0x00000000df087221 */ /* 0x000fe40000010000 */
[----:B------:R-:W-:Y:S02]  /*b460*/  FADD.FTZ R10, R230, R2 ;  /* 0x00000002e60a7221 */ /* 0x000fe40000010000 */
[C---:B------:R-:W-:Y:S01]  /*b470*/  HMMA.16816.F32.BF16 R132, R164.reuse, R140, R24 ;  /* 0x0000008ca484723c */ /* 0x040fe20000041818 */
[----:B------:R-:W-:Y:S03]  /*b480*/  FADD.FTZ R2, R222, R9 ;  /* 0x00000009de027221 */ /* 0x000fe60000010000 */
[----:B------:R-:W-:Y:S04]  /*b490*/  FADD.FTZ R0, R225, R10 ;  /* 0x0000000ae1007221 */ /* 0x000fe80000010000 */
        /* <DEDUP_REMOVED lines=17> */
[-C--:B------:R-:W-:Y:S01]  /*b5b0*/  HMMA.16816.F32.BF16 R92, R164, R6.reuse, R92 ;  /* 0x00000006a45c723c */ /* 0x080fe2000004185c */
[----:B------:R-:W-:Y:S03]  /*b5c0*/  FADD.FTZ R8, R219, R2 ;  /* 0x00000002db087221 */ /* 0x000fe60000010000 */
[----:B------:R-:W-:Y:S02]  /*b5d0*/  FADD.FTZ R4, R210, R0 ;  /* 0x00000000d2047221 */ /* 0x000fe40000010000 */
[----:B------:R-:W-:Y:S02]  /*b5e0*/  FADD.FTZ R2, R209, R5 ;  /* 0x00000005d1027221 */ /* 0x000fe40000010000 */
[----:B------:R-:W-:Y:S01]  /*b5f0*/  FADD.FTZ R0, R111, R8 ;  /* 0x000000086f007221 */ /* 0x000fe20000010000 */
[----:B------:R-:W-:Y:S03]  /*b600*/  HMMA.16816.F32.BF16 R96, R160, R6, R96 ;  /* 0x00000006a060723c */ /* 0x000fe60000041860 */
[----:B------:R-:W-:Y:S02]  /*b610*/  FADD.FTZ R4, R211, R4 ;  /* 0x00000004d3047221 */ /* 0x000fe40000010000 */
[----:B------:R-:W-:Y:S02]  /*b620*/  FADD.FTZ R5, R208, R2 ;  /* 0x00000002d0057221 */ /* 0x000fe40000010000 */
[----:B------:R-:W-:Y:S02]  /*b630*/  FADD.FTZ R2, R109, R3 ;  /* 0x000000036d027221 */ /* 0x000fe40000010000 */
[----:B------:R-:W-:Y:S03]  /*b640*/  FADD.FTZ R3, R180, R0 ;  /* 0x00000000b4037221 */ /* 0x000fe60000010000 */
[----:B------:R-:W-:Y:S02]  /*b650*/  FADD.FTZ R0, R206, R4 ;  /* 0x00000004ce007221 */ /* 0x000fe40000010000 */
[----:B------:R-:W-:Y:S02]  /*b660*/  FADD.FTZ R4, R204, R5 ;  /* 0x00000005cc047221 */ /* 0x000fe40000010000 */
[----:B------:R-:W-:Y:S02]  /*b670*/  FADD.FTZ R5, R207, R0 ;  /* 0x00000000cf057221 */ /* 0x000fe40000010000 */
[----:B------:R-:W-:Y:S02]  /*b680*/  FADD.FTZ R4, R205, R4 ;  /* 0x00000004cd047221 */ /* 0x000fe40000010000 */
[----:B------:R-:W-:Y:S01]  /*b690*/  FADD.FTZ R2, R104, R2 ;  /* 0x0000000268027221 */ /* 0x000fe20000010000 */
[----:B------:R1:W-:Y:S01]  /*b6a0*/  STL [R1+0x4], R5 ;  /* 0x0000040501007387 */ /* 0x0003e20000100800 */
[----:B------:R-:W-:Y:S01]  /*b6b0*/  FADD.FTZ R3, R203, R3 ;  /* 0x00000003cb037221 */ /* 0x000fe20000010000 */
[----:B------:R-:W-:Y:S01]  /*b6c0*/  MOV R104, R102 ;  /* 0x0000006600687202 */ /* 0x000fe20000000f00 */
[----:B------:R-:W-:Y:S01]  /*b6d0*/  FADD.FTZ R0, R110, R2 ;  /* 0x000000026e007221 */ /* 0x000fe20000010000 */
[----:B------:R1:W-:Y:S01]  /*b6e0*/  STL [R1], R4 ;  /* 0x0000000401007387 */ /* 0x0003e20000100800 */
[----:B------:R-:W-:Y:S02]  /*b6f0*/  FADD.FTZ R2, R181, R3 ;  /* 0x00000003b5027221 */ /* 0x000fe40000010000 */
[----:B------:R-:W-:Y:S01]  /*b700*/  FADD.FTZ R0, R101, R0 ;  /* 0x0000000065007221 */ /* 0x000fe20000010000 */
[----:B------:R-:W-:Y:S02]  /*b710*/  MOV R101, R107 ;  /* 0x0000006b00657202 */ /* 0x000fe40000000f00 */
[----:B------:R1:W-:Y:S04]  /*b720*/  STL [R1+0x8], R2 ;  /* 0x0000080201007387 */ /* 0x0003e80000100800 */
[----:B------:R1:W-:Y:S01]  /*b730*/  STL [R1+0xc], R0 ;  /* 0x00000c0001007387 */ /* 0x0003e20000100800 */
[C---:B--2---:R-:W-:Y:S02]  /*b740*/  ISETP.GT.AND P0, PT, R200.reuse, R11, PT ;  /* 0x0000000bc800720c */ /* 0x044fe40003f04270 */
[----:B------:R-:W-:Y:S11]  /*b750*/  IADD3 R200, R200, -0x1, RZ ;  /* 0xffffffffc8c87810 */ /* 0x000ff60007ffe0ff */
[----:B-1----:R-:W-:-:S05]  /*b760*/  @P0 BRA `(.L_x_544) ;  /* 0xffffbcb000000947 */ /* 0x002fca000383ffff */
.L_x_523:
[----:B------:R-:W2:Y:S01]  /*b770*/  LDL R0, [R1+0x18] ;  /* 0x0000180001007983 */ /* 0x000ea20000100800 */
[----:B-1----:R-:W-:-:S02]  /*b780*/  IMAD.MOV.U32 R2, RZ, RZ, c[0x0][0x2c4] ;  /* 0x0000b100ff027624 */ /* 0x002fc400078e00ff */
[----:B------:R-:W-:-:S03]  /*b790*/  IMAD.MOV.U32 R4, RZ, RZ, c[0x0][0x32c] ;  /* 0x0000cb00ff047624 */ /* 0x000fc600078e00ff */
[----:B------:R-:W-:Y:S02]  /*b7a0*/  ISETP.NE.AND P1, PT, R2, 0x1, PT ;  /* 0x000000010200780c */ /* 0x000fe40003f25270 */
[----:B------:R-:W-:Y:S02]  /*b7b0*/  ISETP.GE.AND P0, PT, R4, 0x1, PT ;  /* 0x000000010400780c */ /* 0x000fe40003f06270 */
[----:B------:R-:W-:Y:S02]  /*b7c0*/  IADD3 R2, R227, 0x1, -R226 ;  /* 0x00000001e3027810 */ /* 0x000fe40007ffe8e2 */
[----:B--2---:R-:W-:-:S07]  /*b7d0*/  IADD3 R0, R0, 0x7f, RZ ;  /* 0x0000007f00007810 */ /* 0x004fce0007ffe0ff */
[----:B------:R-:W-:-:S05]  /*b7e0*/  @P1 IMAD.HI.U32 R3, R0, c[0x0][0x2c8], RZ ;  /* 0x0000b20000031a27 */ /* 0x000fca00078e00ff */
[----:B------:R-:W-:-:S05]  /*b7f0*/  @P1 SHF.R.U32.HI R0, RZ, c[0x0][0x2cc], R3 ;  /* 0x0000b300ff001a19 */ /* 0x000fca0000011603 */
[----:B------:R-:W-:-:S05]  /*b800*/  IMAD.IADD R0, R2, 0x1, R0 ;  /* 0x0000000102007824 */ /* 0x000fca00078e0200 */
[----:B------:R-:W-:Y:S01]  /*b810*/  IADD3 R2, R0, -c[0x0][0x324], RZ ;  /* 0x8000c90000027a10 */ /* 0x000fe20007ffe0ff */
[----:B------:R-:W-:Y:S05]  /*b820*/  @!P0 BRA `(.L_x_545) ;  /* 0x0000011000008947 */ /* 0x000fea0003800000 */
[----:B------:R-:W-:Y:S01]  /*b830*/  ISETP.GT.AND P0, PT, R0, -0x1, PT ;  /* 0xffffffff0000780c */ /* 0x000fe20003f04270 */
[----:B------:R-:W-:-:S12]  /*b840*/  BSSY B0, `(.L_x_546) ;  /* 0x000000d000007945 */ /* 0x000fd80003800000 */
        /* <DEDUP_REMOVED lines=8> */
.L_x_547:
[----:B------:R-:W-:-:S04]  /*b8d0*/  MOV R3, c[0x0][0x32c] ;  /* 0x0000cb0000037a02 */ /* 0x000fc80000000f00 */
[----:B------:R-:W-:-:S13]  /*b8e0*/  ISETP.NE.AND P0, PT, R3, 0x1, PT ;  /* 0x000000010300780c */ /* 0x000fda0003f05270 */
[----:B------:R-:W-:-:S05]  /*b8f0*/  @P0 IMAD.HI.U32 R3, R0, c[0x0][0x330], RZ ;  /* 0x0000cc0000030a27 */ /* 0x000fca00078e00ff */
[----:B------:R-:W-:Y:S02]  /*b900*/  @P0 SHF.R.U32.HI R0, RZ, c[0x0][0x334], R3 ;  /* 0x0000cd00ff000a19 */ /* 0x000fe40000011603 */
.L_x_548:
[----:B------:R-:W-:Y:S05]  /*b910*/  BSYNC B0 ;  /* 0x0000000000007941 */ /* 0x000fea0003800000 */
.L_x_546:
[----:B------:R-:W-:-:S05]  /*b920*/  IMAD R0, R0, c[0x0][0x32c], RZ ;  /* 0x0000cb0000007a24 */ /* 0x000fca00078e02ff */
[----:B------:R-:W-:-:S03]  /*b930*/  IMNMX R2, R2, R0, !PT ;  /* 0x0000000002027217 */ /* 0x000fc60007800200 */
.L_x_545:
[----:B------:R-:W2:Y:S01]  /*b940*/  LDL R3, [R1+0x10] ;  /* 0x0000100001037983 */ /* 0x000ea20000100800 */
[----:B------:R-:W-:-:S05]  /*b950*/  IADD3 R2, R2, 0x2f, RZ ;  /* 0x0000002f02027810 */ /* 0x000fca0007ffe0ff */
[----:B------:R-:W-:-:S05]  /*b960*/  IMAD.HI R2, R2, 0x2aaaaaab, RZ ;  /* 0x2aaaaaab02027827 */ /* 0x000fca00078e02ff */
[----:B------:R-:W-:-:S04]  /*b970*/  SHF.R.U32.HI R0, RZ, 0x1f, R2 ;  /* 0x0000001fff007819 */ /* 0x000fc80000011602 */
[----:B------:R-:W-:-:S04]  /*b980*/  LEA.HI.SX32 R0, R2, R0, 0x1d ;  /* 0x0000000002007211 */ /* 0x000fc800078feaff */
[----:B--2---:R-:W-:-:S04]  /*b990*/  IMNMX R245, R3, R0, !PT ;  /* 0x0000000003f57217 */ /* 0x004fc80007800200 */
[----:B------:R-:W-:-:S13]  /*b9a0*/  ISETP.GE.AND P0, PT, R200, R245, PT ;  /* 0x000000f5c800720c */ /* 0x000fda0003f06270 */
[----:B------:R-:W-:Y:S05]  /*b9b0*/  @!P0 BRA `(.L_x_549) ;  /* 0x000030c000008947 */ /* 0x000fea0003800000 */
.L_x_554:
[----:B------:R-:W2:Y:S01]  /*b9c0*/  LDL R100, [R1+0x10] ;  /* 0x0000100001647983 */ /* 0x000ea20000100800 */
[----:B------:R-:W-:Y:S04]  /*b9d0*/  DEPBAR.LE SB0, 0x0 ;  /* 0x000080000000791a */ /* 0x000fe80000000000 */
[----:B-1----:R-:W1:Y:S01]  /*b9e0*/  S2R R101, SR_TID.X ;  /* 0x0000000000657919 */ /* 0x002e620000002100 */
[----:B------:R-:W-:Y:S01]  /*b9f0*/  WARPSYNC 0xffffffff ;  /* 0xffffffff00007948 */ /* 0x000fe20003800000 */
[----:B------:R-:W-:Y:S02]  /*ba00*/  BSSY B0, `(.L_x_550) ;  /* 0x0000043000007945 */ /* 0x000fe40003800000 */
[----:B------:R-:W-:Y:S01]  /*ba10*/  BAR.SYNC.DEFER_BLOCKING 0x0 ;  /* 0x0000000000007b1d */ /* 0x000fe20000010000 */
[C---:B------:R-:W-:Y:S01]  /*ba20*/  LOP3.LUT P6, RZ, R198.reuse, 0x100, RZ, 0xc0, !PT ;  /* 0x00000100c6ff7812 */ /* 0x040fe200078cc0ff */
[----:B------:R-:W-:Y:S01]  /*ba30*/  IMAD.MOV.U32 R2, RZ, RZ, R108 ;  /* 0x000000ffff027224 */ /* 0x000fe200078e006c */
[C---:B------:R-:W-:Y:S01]  /*ba40*/  LOP3.LUT P5, RZ, R198.reuse, 0x80, RZ, 0xc0, !PT ;  /* 0x00000080c6ff7812 */ /* 0x040fe200078ac0ff */
[----:B------:R-:W-:Y:S01]  /*ba50*/  IMAD.MOV.U32 R3, RZ, RZ, R107 ;  /* 0x000000ffff037224 */ /* 0x000fe200078e006b */
[----:B------:R-:W-:Y:S01]  /*ba60*/  LOP3.LUT P4, RZ, R198, 0x40, RZ, 0xc0, !PT ;  /* 0x00000040c6ff7812 */ /* 0x000fe2000788c0ff */
[----:B------:R-:W-:Y:S01]  /*ba70*/  IMAD.MOV.U32 R103, RZ, RZ, R106 ;  /* 0x000000ffff677224 */ /* 0x000fe200078e006a */
[----:B------:R3:W4:Y:S04]  /*ba80*/  LDSM.16.M88.4 R48, [R187] ;  /* 0x00000000bb30783b */ /* 0x0007280000000200 */
        /* <DEDUP_REMOVED lines=18> */
[----:B------:R-:W-:Y:S04]  /*bbb0*/  IMAD.WIDE.U32 R4, R4, 0x30, RZ ;  /* 0x0000003004047825 */ /* 0x000fe800078e00ff */
[----:B------:R-:W-:Y:S01]  /*bbc0*/  IMAD R0, R0, 0x30, RZ ;  /* 0x0000003000007824 */ /* 0x000fe200078e02ff */
[----:B------:R-:W-:Y:S01]  /*bbd0*/  IADD3 R7, P1, P0, R4, 0x20, R228 ;  /* 0x0000002004077810 */ /* 0x000fe2000783e0e4 */
[----:B------:R-:W-:Y:S02]  /*bbe0*/  @!P2 IMAD.MOV.U32 R9, RZ, RZ, c[0x0][0x20c] ;  /* 0x00008300ff09a624 */ /* 0x000fe400078e00ff */
[----:B------:R-:W-:Y:S02]  /*bbf0*/  IMAD.IADD R0, R5, 0x1, R0 ;  /* 0x0000000105007824 */ /* 0x000fe400078e0200 */
[----:B------:R-:W-:Y:S03]  /*bc00*/  @!P2 IMAD.MOV.U32 R5, RZ, RZ, c[0x0][0x208] ;  /* 0x00008200ff05a624 */ /* 0x000fe600078e00ff */
[----:B------:R-:W-:Y:S02]  /*bc10*/  IADD3.X R10, R0, RZ, R232, P1, P0 ;  /* 0x000000ff000a7210 */ /* 0x000fe40000fe04e8 */
[----:B------:R-:W-:Y:S04]  /*bc20*/  IADD3 R8, P1, P0, R4, 0x40, R228 ;  /* 0x0000004004087810 */ /* 0x000fe8000783e0e4 */
[----:B------:R-:W-:Y:S02]  /*bc30*/  IADD3.X R11, R0, RZ, R232, P1, P0 ;  /* 0x000000ff000b7210 */ /* 0x000fe40000fe04e8 */
[C---:B------:R-:W-:Y:S04]  /*bc40*/  @!P2 LEA R6, P0, R5.reuse, R4, 0x5 ;  /* 0x000000040506a211 */ /* 0x040fe800078028ff */
[----:B------:R-:W-:Y:S02]  /*bc50*/  @!P2 LEA.HI.X R5, R5, R0, R9, 0x5, P0 ;  /* 0x000000000505a211 */ /* 0x000fe400000f2c09 */
[C---:B------:R-:W-:Y:S04]  /*bc60*/  @!P2 IADD3 R20, P1, P0, R6.reuse, 0x20, R228 ;  /* 0x000000200614a810 */ /* 0x040fe8000783e0e4 */
[C---:B------:R-:W-:Y:S02]  /*bc70*/  @!P2 IADD3.X R22, R5.reuse, RZ, R232, P1, P0 ;  /* 0x000000ff0516a210 */ /* 0x040fe40000fe04e8 */
[----:B------:R-:W-:Y:S04]  /*bc80*/  @!P2 IADD3 R21, P1, P0, R6, 0x40, R228 ;  /* 0x000000400615a810 */ /* 0x000fe8000783e0e4 */
[--C-:B------:R-:W-:Y:S02]  /*bc90*/  @!P2 IADD3.X R23, R5, RZ, R232.reuse, P1, P0 ;  /* 0x000000ff0517a210 */ /* 0x100fe40000fe04e8 */
[----:B------:R-:W-:Y:S05]  /*bca0*/  IADD3 R4, P0, R228, R4, RZ ;  /* 0x00000004e4047210 */ /* 0x000fea0007f1e0ff */
[----:B------:R-:W-:Y:S01]  /*bcb0*/  IMAD.X R0, R0, 0x1, R232, P0 ;  /* 0x0000000100007824 */ /* 0x000fe200000e06e8 */
[C---:B------:R-:W-:Y:S04]  /*bcc0*/  LEA R14, P0, R4.reuse, c[0x0][0x1f8], 0x1 ;  /* 0x00007e00040e7a11 */ /* 0x040fe800078008ff */
[----:B------:R-:W-:Y:S02]  /*bcd0*/  LEA.HI.X R15, R4, c[0x0][0x1fc], R0, 0x1, P0 ;  /* 0x00007f00040f7a11 */ /* 0x000fe400000f0c00 */
[C---:B------:R-:W-:Y:S03]  /*bce0*/  LEA R12, P0, R7.reuse, c[0x0][0x1f8], 0x1 ;  /* 0x00007e00070c7a11 */ /* 0x040fe600078008ff */
[----:B------:R-:W-:Y:S01]  /*bcf0*/  @!PT LDS RZ, [RZ] ;  /* 0x00000000fffff984 */ /* 0x000fe20000000800 */
[----:B------:R-:W-:Y:S01]  /*bd00*/  @!PT LDS RZ, [RZ] ;  /* 0x00000000fffff984 */ /* 0x000fe20000000800 */
[----:B------:R-:W-:Y:S01]  /*bd10*/  @!PT LDS RZ, [RZ] ;  /* 0x00000000fffff984 */ /* 0x000fe20000000800 */
[----:B------:R1:W-:Y:S01]  /*bd20*/  LDGSTS.E.BYPASS.LTC128B.128 [R199+0x1880], [R14.64], !P6 ;  /* 0x018800000ec77fae */ /* 0x0003e2000f101d46 */
[----:B------:R-:W-:Y:S02]  /*bd30*/  LEA.HI.X R13, R7, c[0x0][0x1fc], R10, 0x1, P0 ;  /* 0x00007f00070d7a11 */ /* 0x000fe400000f0c0a */
[C---:B------:R-:W-:Y:S03]  /*bd40*/  LEA R10, P0, R8.reuse, c[0x0][0x1f8], 0x1 ;  /* 0x00007e00080a7a11 */ /* 0x040fe600078008ff */
[----:B------:R1:W-:Y:S01]  /*bd50*/  LDGSTS.E.BYPASS.LTC128B.128 [R199+0x2480], [R12.64], !P5 ;  /* 0x024800000cc77fae */ /* 0x0003e2000e901d46 */
[----:B------:R-:W-:Y:S02]  /*bd60*/  LEA.HI.X R11, R8, c[0x0][0x1fc], R11, 0x1, P0 ;  /* 0x00007f00080b7a11 */ /* 0x000fe400000f0c0b */
[----:B------:R-:W-:Y:S03]  /*bd70*/  @!P2 IADD3 R0, P0, R6, R228, RZ ;  /* 0x000000e40600a210 */ /* 0x000fe60007f1e0ff */
[----:B------:R1:W-:Y:S02]  /*bd80*/  LDGSTS.E.BYPASS.LTC128B.128 [R199+0x3080], [R10.64], !P4 ;  /* 0x030800000ac77fae */ /* 0x0003e4000e101d46 */
[----:B------:R-:W-:Y:S01]  /*bd90*/  @!P2 IMAD.X R5, R5, 0x1, R232, P0 ;  /* 0x000000010505a824 */ /* 0x000fe200000e06e8 */
[C---:B------:R-:W-:Y:S04]  /*bda0*/  @!P2 LEA R8, P0, R0.reuse, c[0x0][0x1f8], 0x1 ;  /* 0x00007e000008aa11 */ /* 0x040fe800078008ff */
[----:B------:R-:W-:Y:S02]  /*bdb0*/  @!P2 LEA.HI.X R9, R0, c[0x0][0x1fc], R5, 0x1, P0 ;  /* 0x00007f000009aa11 */ /* 0x000fe400000f0c05 */
[C---:B------:R-:W-:Y:S03]  /*bdc0*/  @!P2 LEA R6, P0, R20.reuse, c[0x0][0x1f8], 0x1 ;  /* 0x00007e001406aa11 */ /* 0x040fe600078008ff */
[----:B------:R1:W-:Y:S01]  /*bdd0*/  @!P2 LDGSTS.E.BYPASS.LTC128B.128 [R199+0x2080], [R8.64], !P6 ;  /* 0x0208000008c7afae */ /* 0x0003e2000f101d46 */
[----:B------:R-:W-:Y:S02]  /*bde0*/  @!P2 LEA.HI.X R7, R20, c[0x0][0x1fc], R22, 0x1, P0 ;  /* 0x00007f001407aa11 */ /* 0x000fe400000f0c16 */
[C---:B------:R-:W-:Y:S03]  /*bdf0*/  @!P2 LEA R4, P0, R21.reuse, c[0x0][0x1f8], 0x1 ;  /* 0x00007e001504aa11 */ /* 0x040fe600078008ff */
[----:B------:R1:W-:Y:S01]  /*be00*/  @!P2 LDGSTS.E.BYPASS.LTC128B.128 [R199+0x2c80], [R6.64], !P5 ;  /* 0x02c8000006c7afae */ /* 0x0003e2000e901d46 */
[----:B------:R-:W-:Y:S05]  /*be10*/  @!P2 LEA.HI.X R5, R21, c[0x0][0x1fc], R23, 0x1, P0 ;  /* 0x00007f001505aa11 */ /* 0x000fea00000f0c17 */
[----:B------:R1:W-:Y:S04]  /*be20*/  @!P2 LDGSTS.E.BYPASS.LTC128B.128 [R199+0x3880], [R4.64], !P4 ;  /* 0x0388000004c7afae */ /* 0x0003e8000e101d46 */
.L_x_551:
[----:B-1-34-:R-:W-:Y:S05]  /*be30*/  BSYNC B0 ;  /* 0x0000000000007941 */ /* 0x01afea0003800000 */
.L_x_550:
        /* <DEDUP_REMOVED lines=94> */
[----:B------:R-:W2:Y:S01]  /*c420*/  MUFU.TANH R179, R11 ;  /* 0x0000000b00b37308 */ /* 0x000ea20000002400 */
[----:B---3--:R-:W-:Y:S09]  /*c430*/  FMUL.FTZ R10, R17, c[0x0][0x320] ;  /* 0x0000c800110a7a20 */ /* 0x008ff20000410000 */
[----:B------:R-:W3:Y:S01]  /*c440*/  MUFU.TANH R110, R10 ;  /* 0x0000000a006e7308 */ /* 0x000ee20000002400 */
[----:B-1----:R-:W-:Y:S09]  /*c450*/  FMUL.FTZ R0, R6, c[0x0][0x320] ;  /* 0x0000c80006007a20 */ /* 0x002ff20000410000 */
[----:B------:R1:W1:Y:S02]  /*c460*/  MUFU.TANH R168, R0 ;  /* 0x0000000000a87308 */ /* 0x0002640000002400 */
[----:B-1----:R-:W-:Y:S02]  /*c470*/  FMUL.FTZ R0, R7, c[0x0][0x320] ;  /* 0x0000c80007007a20 */ /* 0x002fe40000410000 */
[----:B------:R-:W1:Y:S06]  /*c480*/  LDSM.16.M88.4 R4, [R191] ;  /* 0x00000000bf04783b */ /* 0x000e6c0000000200 */
[----:B------:R5:W1:Y:S02]  /*c490*/  MUFU.TANH R176, R0 ;  /* 0x0000000000b07308 */ /* 0x000a640000002400 */
[----:B-----5:R-:W-:Y:S02]  /*c4a0*/  FMUL.FTZ R0, R8, c[0x0][0x320] ;  /* 0x0000c80008007a20 */ /* 0x020fe40000410000 */
[----:B------:R-:W-:Y:S06]  /*c4b0*/  FMUL.FTZ R8, R19, c[0x0][0x320] ;  /* 0x0000c80013087a20 */ /* 0x000fec0000410000 */
[----:B------:R5:W2:Y:S10]  /*c4c0*/  MUFU.TANH R178, R0 ;  /* 0x0000000000b27308 */ /* 0x000ab40000002400 */
[----:B------:R-:W2:Y:S01]  /*c4d0*/  MUFU.TANH R19, R8 ;  /* 0x0000000800137308 */ /* 0x000ea20000002400 */
[-C--:B-1----:R-:W-:Y:S08]  /*c4e0*/  HMMA.16816.F32.BF16 R20, R164, R4.reuse, R20 ;  /* 0x00000004a414723c */ /* 0x082ff00000041814 */
[C---:B------:R-:W-:Y:S04]  /*c4f0*/  HMMA.16816.F32.BF16 R24, R172.reuse, R4, R24 ;  /* 0x00000004ac18723c */ /* 0x040fe80000041818 */
[----:B-----5:R-:W-:Y:S02]  /*c500*/  FMUL.FTZ R0, R9, c[0x0][0x320] ;  /* 0x0000c80009007a20 */ /* 0x020fe40000410000 */
[----:B------:R-:W-:Y:S02]  /*c510*/  FMUL.FTZ R9, R18, c[0x0][0x320] ;  /* 0x0000c80012097a20 */ /* 0x000fe40000410000 */
[-C--:B------:R-:W-:Y:S01]  /*c520*/  HMMA.16816.F32.BF16 R28, R172, R6.reuse, R28 ;  /* 0x00000006ac1c723c */ /* 0x080fe2000004181c */
[----:B------:R1:W1:Y:S07]  /*c530*/  MUFU.TANH R177, R0 ;  /* 0x0000000000b17308 */ /* 0x00026e0000002400 */
[C---:B------:R-:W-:Y:S03]  /*c540*/  HMMA.16816.F32.BF16 R32, R164.reuse, R6, R32 ;  /* 0x00000006a420723c */ /* 0x040fe60000041820 */
[----:B------:R5:W2:Y:S05]  /*c550*/  MUFU.TANH R109, R9 ;  /* 0x00000009006d7308 */ /* 0x000aaa0000002400 */
[----:B------:R-:W-:Y:S04]  /*c560*/  FMUL.FTZ R4, R27, c[0x0][0x320] ;  /* 0x0000c8001b047a20 */ /* 0x000fe80000410000 */
[----:B------:R-:W-:Y:S01]  /*c570*/  FMUL.FTZ R5, R26, c[0x0][0x320] ;  /* 0x0000c8001a057a20 */ /* 0x000fe20000410000 */
[----:B------:R-:W2:Y:S01]  /*c580*/  MUFU.TANH R206, R4 ;  /* 0x0000000400ce7308 */ /* 0x000ea20000002400 */
[----:B-1----:R-:W-:Y:S09]  /*c590*/  FMUL.FTZ R0, R12, c[0x0][0x320] ;  /* 0x0000c8000c007a20 */ /* 0x002ff20000410000 */
[----:B------:R1:W1:Y:S01]  /*c5a0*/  MUFU.TANH R161, R0 ;  /* 0x0000000000a17308 */ /* 0x0002620000002400 */
[----:B-----5:R-:W5:Y:S01]  /*c5b0*/  LDSM.16.M88.4 R8, [R190] ;  /* 0x00000000be08783b */ /* 0x020f620000000200 */
[----:B------:R-:W-:Y:S08]  /*c5c0*/  DEPBAR.LE SB0, 0x0 ;  /* 0x000080000000791a */ /* 0x000ff00000000000 */
[----:B------:R-:W2:Y:S01]  /*c5d0*/  MUFU.TANH R207, R5 ;  /* 0x0000000500cf7308 */ /* 0x000ea20000002400 */
[----:B------:R-:W-:Y:S01]  /*c5e0*/  BAR.SYNC.DEFER_BLOCKING 0x0 ;  /* 0x0000000000007b1d */ /* 0x000fe20000010000 */
[----:B-1----:R-:W-:Y:S08]  /*c5f0*/  FMUL.FTZ R0, R13, c[0x0][0x320] ;  /* 0x0000c8000d007a20 */ /* 0x002ff00000410000 */
[----:B------:R1:W1:Y:S01]  /*c600*/  MUFU.TANH R160, R0 ;  /* 0x0000000000a07308 */ /* 0x0002620000002400 */
[-C--:B-----5:R-:W-:Y:S05]  /*c610*/  HMMA.16816.F32.BF16 R36, R164, R8.reuse, R36 ;  /* 0x00000008a424723c */ /* 0x0a0fea0000041824 */
[----:B-1----:R-:W-:Y:S03]  /*c620*/  FMUL.FTZ R0, R14, c[0x0][0x320] ;  /* 0x0000c8000e007a20 */ /* 0x002fe60000410000 */
[C---:B------:R-:W-:Y:S01]  /*c630*/  HMMA.16816.F32.BF16 R40, R172.reuse, R8, R40 ;  /* 0x00000008ac28723c */ /* 0x040fe20000041828 */
[----:B------:R1:W1:Y:S07]  /*c640*/  MUFU.TANH R171, R0 ;  /* 0x0000000000ab7308 */ /* 0x00026e0000002400 */
[-C--:B------:R-:W-:Y:S08]  /*c650*/  HMMA.16816.F32.BF16 R44, R172, R10.reuse, R44 ;  /* 0x0000000aac2c723c */ /* 0x080ff0000004182c */
[----:B------:R-:W-:Y:S04]  /*c660*/  HMMA.16816.F32.BF16 R48, R164, R10, R48 ;  /* 0x0000000aa430723c */ /* 0x000fe80000041830 */
[----:B-1----:R-:W-:Y:S04]  /*c670*/  FMUL.FTZ R0, R15, c[0x0][0x320] ;  /* 0x0000c8000f007a20 */ /* 0x002fe80000410000 */
[----:B------:R1:W1:Y:S11]  /*c680*/  MUFU.TANH R170, R0 ;  /* 0x0000000000aa7308 */ /* 0x0002760000002400 */
[----:B------:R-:W-:Y:S05]  /*c690*/  @!UPT UIADD3 URZ, URZ, URZ, URZ ;  /* 0x0000003f3f3ff290 */ /* 0x000fea000fffe03f */
[----:B------:R-:W-:Y:S04]  /*c6a0*/  FMUL.FTZ R4, R48, c[0x0][0x320] ;  /* 0x0000c80030047a20 */ /* 0x000fe80000410000 */
[----:B------:R-:W2:Y:S01]  /*c6b0*/  MUFU.TANH R165, R4 ;  /* 0x0000000400a57308 */ /* 0x000ea20000002400 */
[----:B-1----:R-:W-:Y:S09]  /*c6c0*/  FMUL.FTZ R0, R16, c[0x0][0x320] ;  /* 0x0000c80010007a20 */ /* 0x002ff20000410000 */
        /* <DEDUP_REMOVED lines=60> */
[----:B--234-:R-:W-:Y:S04]  /*ca90*/  SHF.R.S32.HI R100, RZ, 0x1f, R101 ;  /* 0x0000001fff647819 */ /* 0x01cfe80000011465 */
[----:B------:R-:W-:Y:S04]  /*caa0*/  LEA.HI R100, R100, R101, RZ, 0x2 ;  /* 0x0000006564647211 */ /* 0x000fe800078f10ff */
[----:B------:R-:W-:Y:S04]  /*cab0*/  SHF.R.S32.HI R100, RZ, 0x2, R100 ;  /* 0x00000002ff647819 */ /* 0x000fe80000011464 */
[----:B-1----:R-:W-:Y:S04]  /*cac0*/  IADD3 R0, -R100, 0x30, RZ ;  /* 0x0000003064007810 */ /* 0x002fe80007ffe1ff */
[----:B------:R-:W-:Y:S11]  /*cad0*/  ISETP.GE.AND P0, PT, R0, 0x21, PT ;  /* 0x000000210000780c */ /* 0x000ff60003f06270 */
[----:B------:R-:W-:Y:S02]  /*cae0*/  @!UPT UIADD3 URZ, URZ, URZ, URZ ;  /* 0x0000003f3f3ff290 */ /* 0x000fe4000fffe03f */
[----:B------:R-:W-:Y:S01]  /*caf0*/  @P0 IADD3 R4, R200, -0x1, RZ ;  /* 0xffffffffc8040810 */ /* 0x000fe20007ffe0ff */
[----:B------:R-:W-:Y:S02]  /*cb00*/  @P0 IMAD.MOV.U32 R9, RZ, RZ, c[0x0][0x1e0] ;  /* 0x00007800ff090624 */ /* 0x000fe400078e00ff */
[----:B------:R-:W-:Y:S01]  /*cb10*/  @P0 IMAD.MOV.U32 R10, RZ, RZ, c[0x0][0x1e4] ;  /* 0x00007900ff0a0624 */ /* 0x000fe200078e00ff */
[----:B------:R-:W-:Y:S01]  /*cb20*/  @P0 SHF.R.S32.HI R5, RZ, 0x1f, R4 ;  /* 0x0000001fff050819 */ /* 0x000fe20000011404 */
[C---:B------:R-:W-:Y:S04]  /*cb30*/  @P0 IMAD.WIDE.U32 R6, R4.reuse, c[0x0][0x1e0], RZ ;  /* 0x0000780004060a25 */ /* 0x040fe800078e00ff */
[----:B------:R-:W-:Y:S04]  /*cb40*/  @P0 IMAD R5, R5, c[0x0][0x1e0], RZ ;  /* 0x0000780005050a24 */ /* 0x000fe800078e02ff */
[----:B------:R-:W-:Y:S01]  /*cb50*/  @P0 IMAD R8, R4, c[0x0][0x1e4], R5 ;  /* 0x0000790004080a24 */ /* 0x000fe200078e0205 */
[C---:B------:R-:W-:Y:S01]  /*cb60*/  @P0 SHF.L.U64.HI R5, R9.reuse, 0x5, R10 ;  /* 0x0000000509050819 */ /* 0x040fe2000001020a */
[----:B------:R-:W-:Y:S02]  /*cb70*/  @P0 IMAD.SHL.U32 R4, R9, 0x20, RZ ;  /* 0x0000002009040824 */ /* 0x000fe400078e00ff */
[----:B------:R-:W-:Y:S02]  /*cb80*/  @P0 IMAD.IADD R7, R7, 0x1, R8 ;  /* 0x0000000107070824 */ /* 0x000fe400078e0208 */
[----:B------:R-:W-:Y:S04]  /*cb90*/  @P0 IMAD.WIDE.U32 R4, R6, 0x30, R4 ;  /* 0x0000003006040825 */ /* 0x000fe800078e0004 */
[----:B------:R-:W-:Y:S01]  /*cba0*/  @P0 IMAD R6, R7, 0x30, RZ ;  /* 0x0000003007060824 */ /* 0x000fe200078e02ff */
[----:B------:R-:W-:Y:S03]  /*cbb0*/  @P0 IADD3 R9, P2, P1, R4, 0x20, R246 ;  /* 0x0000002004090810 */ /* 0x000fe6000795e0f6 */
[----:B------:R-:W-:Y:S05]  /*cbc0*/  @P0 IMAD.IADD R8, R6, 0x1, R5 ;  /* 0x0000000106080824 */ /* 0x000fea00078e0205 */
[----:B------:R-:W-:Y:S02]  /*cbd0*/  @P0 IADD3.X R17, R8, RZ, R252, P2, P1 ;  /* 0x000000ff08110210 */ /* 0x000fe400017e24fc */
[----:B------:R-:W-:Y:S04]  /*cbe0*/  @P0 IADD3 R16, P2, P1, R4, 0x40, R246 ;  /* 0x0000004004100810 */ /* 0x000fe8000795e0f6 */
[----:B------:R-:W-:Y:S02]  /*cbf0*/  @P0 IADD3.X R18, R8, RZ, R252, P2, P1 ;  /* 0x000000ff08120210 */ /* 0x000fe400017e24fc */
[----:B------:R-:W-:Y:S11]  /*cc00*/  ISETP.GE.AND P1, PT, R0, 0x1, PT ;  /* 0x000000010000780c */ /* 0x000ff60003f26270 */
[----:B------:R-:W-:Y:S02]  /*cc10*/  @!UPT UIADD3 URZ, URZ, URZ, URZ ;  /* 0x0000003f3f3ff290 */ /* 0x000fe4000fffe03f */
[----:B------:R-:W-:Y:S01]  /*cc20*/  @P1 IADD3 R0, R200, -0x1, RZ ;  /* 0xffffffffc8001810 */ /* 0x000fe20007ffe0ff */
[----:B------:R-:W-:Y:S02]  /*cc30*/  @P1 IMAD.MOV.U32 R6, RZ, RZ, R246 ;  /* 0x000000ffff061224 */ /* 0x000fe400078e00f6 */
[----:B------:R-:W-:Y:S01]  /*cc40*/  @P1 IMAD.MOV.U32 R7, RZ, RZ, R252 ;  /* 0x000000ffff071224 */ /* 0x000fe200078e00fc */
[----:B------:R-:W-:Y:S01]  /*cc50*/  @P1 SHF.R.S32.HI R5, RZ, 0x1f, R0 ;  /* 0x0000001fff051819 */ /* 0x000fe20000011400 */
[----:B------:R-:W-:Y:S04]  /*cc60*/  @P1 IMAD.WIDE.U32 R10, R0, c[0x0][0x1e0], RZ ;  /* 0x00007800000a1a25 */ /* 0x000fe800078e00ff */
[----:B------:R-:W-:Y:S02]  /*cc70*/  @P1 IMAD R5, R5, c[0x0][0x1e0], RZ ;  /* 0x0000780005051a24 */ /* 0x000fe400078e02ff */
[----:B------:R-:W-:Y:S04]  /*cc80*/  @P1 IMAD.WIDE.U32 R6, R10, 0x30, R6 ;  /* 0x000000300a061825 */ /* 0x000fe800078e0006 */
[----:B------:R-:W-:Y:S04]  /*cc90*/  @P1 IMAD R5, R0, c[0x0][0x1e4], R5 ;  /* 0x0000790000051a24 */ /* 0x000fe800078e0205 */
[----:B------:R-:W-:Y:S02]  /*cca0*/  @P1 IMAD.IADD R0, R11, 0x1, R5 ;  /* 0x000000010b001824 */ /* 0x000fe400078e0205 */
[----:B------:R-:W-:Y:S02]  /*ccb0*/  @P1 IMAD.SHL.U32 R5, R6, 0x2, RZ ;  /* 0x0000000206051824 */ /* 0x000fe400078e00ff */
[----:B------:R-:W-:Y:S04]  /*ccc0*/  @P1 IMAD R0, R0, 0x30, RZ ;  /* 0x0000003000001824 */ /* 0x000fe800078e02ff */
[----:B------:R-:W-:Y:S05]  /*ccd0*/  @P1 IMAD.IADD R0, R7, 0x1, R0 ;  /* 0x0000000107001824 */ /* 0x000fea00078e0200 */
[----:B------:R-:W-:Y:S02]  /*cce0*/  @P1 SHF.L.U64.HI R0, R6, 0x1, R0 ;  /* 0x0000000106001819 */ /* 0x000fe40000010200 */
[C---:B------:R-:W-:Y:S04]  /*ccf0*/  @P1 IADD3 R6, P3, R5.reuse, 0x40, RZ ;  /* 0x0000004005061810 */ /* 0x040fe80007f7e0ff */
[----:B------:R-:W-:Y:S04]  /*cd00*/  @P1 IADD3 R14, P2, R6, c[0x0][0x1c8], RZ ;  /* 0x00007200060e1a10 */ /* 0x000fe80007f5e0ff */
[--C-:B------:R-:W-:Y:S02]  /*cd10*/  @P1 IADD3.X R15, RZ, c[0x0][0x1cc], R0.reuse, P2, P3 ;  /* 0x00007300ff0f1a10 */ /* 0x100fe400017e6400 */
[----:B------:R-:W-:Y:S04]  /*cd20*/  @P1 IADD3 R6, P3, R5, 0x80, RZ ;  /* 0x0000008005061810 */ /* 0x000fe80007f7e0ff */
[----:B------:R-:W-:Y:S04]  /*cd30*/  @P1 IADD3 R12, P2, R6, c[0x0][0x1c8], RZ ;  /* 0x00007200060c1a10 */ /* 0x000fe80007f5e0ff */
[----:B------:R-:W-:Y:S02]  /*cd40*/  @P1 IADD3.X R13, RZ, c[0x0][0x1cc], R0, P2, P3 ;  /* 0x00007300ff0d1a10 */ /* 0x000fe400017e6400 */
[----:B------:R-:W-:Y:S05]  /*cd50*/  @P0 IADD3 R4, P2, R246, R4, RZ ;  /* 0x00000004f6040210 */ /* 0x000fea0007f5e0ff */
[----:B------:R-:W-:Y:S01]  /*cd60*/  @P0 IMAD.X R6, R8, 0x1, R252, P2 ;  /* 0x0000000108060824 */ /* 0x000fe200010e06fc */
[C---:B------:R-:W-:Y:S04]  /*cd70*/  @P0 LEA R10, P2, R4.reuse, c[0x0][0x1c8], 0x1 ;  /* 0x00007200040a0a11 */ /* 0x040fe800078408ff */
[----:B------:R-:W-:Y:S02]  /*cd80*/  @P0 LEA.HI.X R11, R4, c[0x0][0x1cc], R6, 0x1, P2 ;  /* 0x00007300040b0a11 */ /* 0x000fe400010f0c06 */
[C---:B------:R-:W-:Y:S04]  /*cd90*/  @P0 LEA R8, P2, R9.reuse, c[0x0][0x1c8], 0x1 ;  /* 0x0000720009080a11 */ /* 0x040fe800078408ff */
[----:B------:R-:W-:Y:S02]  /*cda0*/  @P0 LEA.HI.X R9, R9, c[0x0][0x1cc], R17, 0x1, P2 ;  /* 0x0000730009090a11 */ /* 0x000fe400010f0c11 */
[----:B------:R-:W-:Y:S04]  /*cdb0*/  @P1 IADD3 R6, P2, R5, c[0x0][0x1c8], RZ ;  /* 0x0000720005061a10 */ /* 0x000fe80007f5e0ff */
[----:B------:R-:W-:Y:S02]  /*cdc0*/  @P1 IADD3.X R7, R0, c[0x0][0x1cc], RZ, P2, !PT ;  /* 0x0000730000071a10 */ /* 0x000fe400017fe4ff */
[C---:B------:R-:W-:Y:S03]  /*cdd0*/  @P0 LEA R4, P2, R16.reuse, c[0x0][0x1c8], 0x1 ;  /* 0x0000720010040a11 */ /* 0x040fe600078408ff */
[----:B------:R-:W-:Y:S01]  /*cde0*/  @!PT LDS RZ, [RZ] ;  /* 0x00000000fffff984 */ /* 0x000fe20000000800 */
[----:B------:R-:W-:Y:S01]  /*cdf0*/  @!PT LDS RZ, [RZ] ;  /* 0x00000000fffff984 */ /* 0x000fe20000000800 */
[----:B------:R-:W-:Y:S01]  /*ce00*/  @!PT LDS RZ, [RZ] ;  /* 0x00000000fffff984 */ /* 0x000fe20000000800 */
[----:B------:R1:W-:Y:S01]  /*ce10*/  @P1 LDGSTS.E.BYPASS.LTC128B.128 [R199+0x3c80], [R6.64], !P6 ;  /* 0x03c8000006c71fae */ /* 0x0003e2000f101d46 */
[----:B------:R-:W-:Y:S07]  /*ce20*/  @P0 LEA.HI.X R5, R16, c[0x0][0x1cc], R18, 0x1, P2 ;  /* 0x0000730010050a11 */ /* 0x000fee00010f0c12 */
[----:B------:R1:W-:Y:S08]  /*ce30*/  @P1 LDGSTS.E.BYPASS.LTC128B.128 [R199+0x4880], [R14.64], !P5 ;  /* 0x048800000ec71fae */ /* 0x0003f0000e901d46 */
[----:B------:R1:W-:Y:S08]  /*ce40*/  @P1 LDGSTS.E.BYPASS.LTC128B.128 [R199+0x5480], [R12.64], !P4 ;  /* 0x054800000cc71fae */ /* 0x0003f0000e101d46 */
[----:B------:R1:W-:Y:S08]  /*ce50*/  @P0 LDGSTS.E.BYPASS.LTC128B.128 [R199+0x4480], [R10.64], !P6 ;  /* 0x044800000ac70fae */ /* 0x0003f0000f101d46 */
[----:B------:R1:W-:Y:S08]  /*ce60*/  @P0 LDGSTS.E.BYPASS.LTC128B.128 [R199+0x5080], [R8.64], !P5 ;  /* 0x0508000008c70fae */ /* 0x0003f0000e901d46 */
[----:B------:R1:W-:Y:S02]  /*ce70*/  @P0 LDGSTS.E.BYPASS.LTC128B.128 [R199+0x5c80], [R4.64], !P4 ;  /* 0x05c8000004c70fae */ /* 0x0003e4000e101d46 */
.L_x_553:
[----:B--234-:R-:W-:Y:S05]  /*ce80*/  BSYNC B0 ;  /* 0x0000000000007941 */ /* 0x01cfea0003800000 */
.L_x_552:
[----:B-1----:R-:W-:Y:S01]  /*ce90*/  FMNMX.FTZ R0, R163, R108, !PT ;  /* 0x0000006ca3007209 */ /* 0x002fe20007810000 */
        /* <DEDUP_REMOVED lines=10> */
[----:B------:R-:W2:Y:S01]  /*cf40*/  LDL.LU R249, [R1+0x4] ;  /* 0x0000040001f97983 */ /* 0x000ea20000300800 */
[----:B------:R-:W-:Y:S02]  /*cf50*/  FMNMX.FTZ R4, R182, R4, !PT ;  /* 0x00000004b6047209 */ /* 0x000fe40007810000 */
[----:B------:R-:W-:Y:S01]  /*cf60*/  FMNMX.FTZ R0, R201, R0, !PT ;  /* 0x00000000c9007209 */ /* 0x000fe20007810000 */
[----:B------:R-:W3:Y:S01]  /*cf70*/  LDL.LU R248, [R1] ;  /* 0x0000000001f87983 */ /* 0x000ee20000300800 */
        /* <DEDUP_REMOVED lines=16> */
[C---:B------:R-:W-:Y:S02]  /*d080*/  ISETP.GT.AND P0, PT, R200.reuse, R245, PT ;  /* 0x000000f5c800720c */ /* 0x040fe40003f04270 */
[----:B------:R-:W-:Y:S02]  /*d090*/  FMNMX.FTZ R5, R177, R5, !PT ;  /* 0x00000005b1057209 */ /* 0x000fe40007810000 */
[----:B------:R-:W-:Y:S02]  /*d0a0*/  IADD3 R200, R200, -0x1, RZ ;  /* 0xffffffffc8c87810 */ /* 0x000fe40007ffe0ff */
[----:B------:R-:W-:Y:S01]  /*d0b0*/  FMNMX.FTZ R5, R161, R5, !PT ;  /* 0x00000005a1057209 */ /* 0x000fe20007810000 */
[----:B------:R-:W4:Y:S03]  /*d0c0*/  SHFL.BFLY PT, R7, R4, 0x2, 0x1f ;  /* 0x0c401f0004077f89 */ /* 0x000f2600000e0000 */
[----:B------:R-:W-:Y:S04]  /*d0d0*/  FMNMX.FTZ R5, R160, R5, !PT ;  /* 0x00000005a0057209 */ /* 0x000fe80007810000 */
[----:B------:R-:W-:Y:S04]  /*d0e0*/  FMNMX.FTZ R5, R215, R5, !PT ;  /* 0x00000005d7057209 */ /* 0x000fe80007810000 */
[----:B------:R-:W-:Y:S04]  /*d0f0*/  FMNMX.FTZ R5, R210, R5, !PT ;  /* 0x00000005d2057209 */ /* 0x000fe80007810000 */
[----:B------:R-:W-:Y:S04]  /*d100*/  FMNMX.FTZ R5, R216, R5, !PT ;  /* 0x00000005d8057209 */ /* 0x000fe80007810000 */
[----:B------:R-:W-:Y:S04]  /*d110*/  FMNMX.FTZ R5, R217, R5, !PT ;  /* 0x00000005d9057209 */ /* 0x000fe80007810000 */
[----:B------:R-:W-:Y:S04]  /*d120*/  FMNMX.FTZ R5, R212, R5, !PT ;  /* 0x00000005d4057209 */ /* 0x000fe80007810000 */
[----:B------:R-:W-:Y:S04]  /*d130*/  FMNMX.FTZ R5, R208, R5, !PT ;  /* 0x00000005d0057209 */ /* 0x000fe80007810000 */
[----:B------:R-:W-:Y:S04]  /*d140*/  FMNMX.FTZ R5, R174, R5, !PT ;  /* 0x00000005ae057209 */ /* 0x000fe80007810000 */
[----:B------:R-:W-:Y:S05]  /*d150*/  FMNMX.FTZ R5, R173, R5, !PT ;  /* 0x00000005ad057209 */ /* 0x000fea0007810000 */
[----:B------:R-:W5:Y:S01]  /*d160*/  SHFL.BFLY PT, R8, R5, 0x2, 0x1f ;  /* 0x0c401f0005087f89 */ /* 0x000f6200000e0000 */
[----:B-1----:R-:W-:Y:S02]  /*d170*/  FMNMX.FTZ R0, R0, R6, !PT ;  /* 0x0000000600007209 */ /* 0x002fe40007810000 */
[----:B------:R-:W-:Y:S02]  /*d180*/  FMNMX.FTZ R6, R169, R102, !PT ;  /* 0x00000066a9067209 */ /* 0x000fe40007810000 */
[----:B----4-:R-:W-:Y:S02]  /*d190*/  FMNMX.FTZ R4, R4, R7, !PT ;  /* 0x0000000704047209 */ /* 0x010fe40007810000 */
[----:B------:R-:W-:Y:S01]  /*d1a0*/  FMNMX.FTZ R6, R179, R6, !PT ;  /* 0x00000006b3067209 */ /* 0x000fe20007810000 */
[----:B------:R-:W1:Y:S03]  /*d1b0*/  SHFL.BFLY PT, R9, R0, 0x1, 0x1f ;  /* 0x0c201f0000097f89 */ /* 0x000e6600000e0000 */
[----:B------:R-:W-:Y:S04]  /*d1c0*/  FMNMX.FTZ R6, R171, R6, !PT ;  /* 0x00000006ab067209 */ /* 0x000fe80007810000 */
[----:B------:R-:W-:Y:S01]  /*d1d0*/  FMNMX.FTZ R6, R170, R6, !PT ;  /* 0x00000006aa067209 */ /* 0x000fe20007810000 */
[----:B------:R-:W4:Y:S03]  /*d1e0*/  SHFL.BFLY PT, R7, R4, 0x1, 0x1f ;  /* 0x0c201f0004077f89 */ /* 0x000f2600000e0000 */
[----:B------:R-:W-:Y:S04]  /*d1f0*/  FMNMX.FTZ R6, R207, R6, !PT ;  /* 0x00000006cf067209 */ /* 0x000fe80007810000 */
[----:B------:R-:W-:Y:S02]  /*d200*/  FMNMX.FTZ R6, R206, R6, !PT ;  /* 0x00000006ce067209 */ /* 0x000fe40007810000 */
[----:B-----5:R-:W-:Y:S05]  /*d210*/  FMNMX.FTZ R5, R5, R8, !PT ;  /* 0x0000000805057209 */ /* 0x020fea0007810000 */
[----:B------:R-:W5:Y:S01]  /*d220*/  SHFL.BFLY PT, R8, R5, 0x1, 0x1f ;  /* 0x0c201f0005087f89 */ /* 0x000f6200000e0000 */
[----:B-1----:R-:W-:Y:S02]  /*d230*/  FMNMX.FTZ R108, R0, R9, !PT ;  /* 0x00000009006c7209 */ /* 0x002fe40007810000 */
[----:B------:R-:W-:Y:S03]  /*d240*/  FMNMX.FTZ R0, R219, R6, !PT ;  /* 0x00000006db007209 */ /* 0x000fe60007810000 */
[----:B------:R-:W-:Y:S01]  /*d250*/  FMUL.FTZ R164, R108, c[0x0][0x2d0] ;  /* 0x0000b4006ca47a20 */ /* 0x000fe20000410000 */
[----:B------:R-:W-:Y:S01]  /*d260*/  FMNMX.FTZ R6, R218, R0, !PT ;  /* 0x00000000da067209 */ /* 0x000fe20007810000 */
[----:B------:R-:W-:Y:S01]  /*d270*/  FADD.FTZ R0, -R108, R2 ;  /* 0x000000026c007221 */ /* 0x000fe20000010100 */
[----:B----4-:R-:W-:Y:S02]  /*d280*/  FMNMX.FTZ R107, R4, R7, !PT ;  /* 0x00000007046b7209 */ /* 0x010fe40007810000 */
[----:B------:R-:W-:Y:S01]  /*d290*/  FMNMX.FTZ R4, R211, R6, !PT ;  /* 0x00000006d3047209 */ /* 0x000fe20007810000 */
[----:B------:R-:W-:Y:S03]  /*d2a0*/  FMUL.FTZ R2, R0, c[0x0][0x2d0] ;  /* 0x0000b40000027a20 */ /* 0x000fe60000410000 */
[----:B------:R-:W-:Y:S01]  /*d2b0*/  FMNMX.FTZ R0, R175, R4, !PT ;  /* 0x00000004af007209 */ /* 0x000fe20007810000 */
[----:B------:R1:W4:Y:S01]  /*d2c0*/  MUFU.EX2 R101, R2 ;  /* 0x0000000200657308 */ /* 0x0003220000000800 */
[--C-:B------:R-:W-:Y:S02]  /*d2d0*/  FFMA.FTZ R4, R163, c[0x0][0x2d0], -R164.reuse ;  /* 0x0000b400a3047a23 */ /* 0x100fe400000108a4 */
[----:B------:R-:W-:Y:S01]  /*d2e0*/  FMNMX.FTZ R0, R105, R0, !PT ;  /* 0x0000000069007209 */ /* 0x000fe20007810000 */
[----:B------:R-:W-:Y:S03]  /*d2f0*/  FMUL.FTZ R163, R107, c[0x0][0x2d0] ;  /* 0x0000b4006ba37a20 */ /* 0x000fe60000410000 */
[----:B------:R-:W-:Y:S02]  /*d300*/  FMNMX.FTZ R0, R104, R0, !PT ;  /* 0x0000000068007209 */ /* 0x000fe40007810000 */
[----:B-----5:R-:W-:Y:S01]  /*d310*/  FMNMX.FTZ R106, R5, R8, !PT ;  /* 0x00000008056a7209 */ /* 0x020fe20007810000 */
[----:B------:R-:W-:Y:S01]  /*d320*/  MUFU.EX2 R220, R4 ;  /* 0x0000000400dc7308 */ /* 0x000fe20000000800 */
[----:B-1----:R-:W-:Y:S02]  /*d330*/  FADD.FTZ R2, -R107, R3 ;  /* 0x000000036b027221 */ /* 0x002fe40000010100 */
[----:B------:R-:W1:Y:S01]  /*d340*/  SHFL.BFLY PT, R3, R0, 0x2, 0x1f ;  /* 0x0c401f0000037f89 */ /* 0x000e6200000e0000 */
[C---:B----4-:R-:W-:Y:S02]  /*d350*/  FMUL.FTZ R5, R101.reuse, R113 ;  /* 0x0000007165057220 */ /* 0x050fe40000410000 */
[----:B------:R-:W-:Y:S02]  /*d360*/  FMUL.FTZ R2, R2, c[0x0][0x2d0] ;  /* 0x0000b40002027a20 */ /* 0x000fe40000410000 */
[C---:B------:R-:W-:Y:S02]  /*d370*/  FMUL.FTZ R16, R101.reuse, R124 ;  /* 0x0000007c65107220 */ /* 0x040fe40000410000 */
[----:B------:R4:W5:Y:S01]  /*d380*/  MUFU.EX2 R100, R2 ;  /* 0x0000000200647308 */ /* 0x0009620000000800 */
[C---:B------:R-:W-:Y:S02]  /*d390*/  FMUL.FTZ R17, R101.reuse, R125 ;  /* 0x0000007d65117220 */ /* 0x040fe40000410000 */
[C---:B------:R-:W-:Y:S02]  /*d3a0*/  FMUL.FTZ R32, R101.reuse, R140 ;  /* 0x0000008c65207220 */ /* 0x040fe40000410000 */
[C---:B------:R-:W-:Y:S02]  /*d3b0*/  FMUL.FTZ R33, R101.reuse, R141 ;  /* 0x0000008d65217220 */ /* 0x040fe40000410000 */
[C---:B------:R-:W-:Y:S02]  /*d3c0*/  FMUL.FTZ R48, R101.reuse, R156 ;  /* 0x0000009c65307220 */ /* 0x040fe40000410000 */
[C---:B------:R-:W-:Y:S02]  /*d3d0*/  FMUL.FTZ R49, R101.reuse, R157 ;  /* 0x0000009d65317220 */ /* 0x040fe40000410000 */
[C---:B------:R-:W-:Y:S02]  /*d3e0*/  FMUL.FTZ R52, R101.reuse, R52 ;  /* 0x0000003465347220 */ /* 0x040fe40000410000 */
[C---:B------:R-:W-:Y:S02]  /*d3f0*/  FMUL.FTZ R53, R101.reuse, R53 ;  /* 0x0000003565357220 */ /* 0x040fe40000410000 */
[C---:B------:R-:W-:Y:S01]  /*d400*/  FMUL.FTZ R64, R101.reuse, R64 ;  /* 0x0000004065407220 */ /* 0x040fe20000410000 */
[----:B-1----:R-:W-:Y:S01]  /*d410*/  FMNMX.FTZ R0, R0, R3, !PT ;  /* 0x0000000300007209 */ /* 0x002fe20007810000 */
[----:B------:R-:W-:Y:S02]  /*d420*/  FFMA.FTZ R3, R176, c[0x0][0x2d0], -R163 ;  /* 0x0000b400b0037a23 */ /* 0x000fe400000108a3 */
[C---:B------:R-:W-:Y:S02]  /*d430*/  FMUL.FTZ R65, R101.reuse, R65 ;  /* 0x0000004165417220 */ /* 0x040fe40000410000 */
[----:B------:R1:W-:Y:S01]  /*d440*/  MUFU.EX2 R234, R3 ;  /* 0x0000000300ea7308 */ /* 0x0003e20000000800 */
[----:B------:R-:W-:Y:S02]  /*d450*/  FMUL.FTZ R68, R101, R68 ;  /* 0x0000004465447220 */ /* 0x000fe40000410000 */
[----:B----4-:R-:W-:Y:S02]  /*d460*/  FADD.FTZ R2, -R106, R103 ;  /* 0x000000676a027221 */ /* 0x010fe40000010100 */
[----:B-----5:R-:W-:Y:S02]  /*d470*/  FMUL.FTZ R6, R100, R114 ;  /* 0x0000007264067220 */ /* 0x020fe40000410000 */
[----:B------:R-:W-:Y:S02]  /*d480*/  FMUL.FTZ R2, R2, c[0x0][0x2d0] ;  /* 0x0000b40002027a20 */ /* 0x000fe40000410000 */
[C---:B------:R-:W-:Y:S02]  /*d490*/  FMUL.FTZ R7, R100.reuse, R115 ;  /* 0x0000007364077220 */ /* 0x040fe40000410000 */
[----:B------:R4:W5:Y:S01]  /*d4a0*/  MUFU.EX2 R103, R2 ;  /* 0x0000000200677308 */ /* 0x0009620000000800 */
[C---:B------:R-:W-:Y:S02]  /*d4b0*/  FMUL.FTZ R18, R100.reuse, R126 ;  /* 0x0000007e64127220 */ /* 0x040fe40000410000 */
[C---:B------:R-:W-:Y:S02]  /*d4c0*/  FMUL.FTZ R34, R100.reuse, R142 ;  /* 0x0000008e64227220 */ /* 0x040fe40000410000 */
[C---:B------:R-:W-:Y:S01]  /*d4d0*/  FMUL.FTZ R35, R100.reuse, R143 ;  /* 0x0000008f64237220 */ /* 0x040fe20000410000 */
[----:B------:R-:W2:Y:S01]  /*d4e0*/  LDL.LU R142, [R1+0x8] ;  /* 0x00000800018e7983 */ /* 0x000ea20000300800 */
[C---:B------:R-:W-:Y:S02]  /*d4f0*/  FMUL.FTZ R50, R100.reuse, R158 ;  /* 0x0000009e64327220 */ /* 0x040fe40000410000 */
[C---:B------:R-:W-:Y:S02]  /*d500*/  FMUL.FTZ R51, R100.reuse, R159 ;  /* 0x0000009f64337220 */ /* 0x040fe40000410000 */
[C---:B------:R-:W-:Y:S01]  /*d510*/  FMUL.FTZ R54, R100.reuse, R54 ;  /* 0x0000003664367220 */ /* 0x040fe20000410000 */
[----:B------:R-:W-:Y:S01]  /*d520*/  LDSM.16.MT88.4 R156, [R185+0x1400] ;  /* 0x00140000b99c783b */ /* 0x000fe20000004200 */
[--C-:B-1----:R-:W-:Y:S02]  /*d530*/  FFMA.FTZ R3, R111, c[0x0][0x2d0], -R164.reuse ;  /* 0x0000b4006f037a23 */ /* 0x102fe400000108a4 */
[C---:B------:R-:W-:Y:S02]  /*d540*/  FMUL.FTZ R55, R100.reuse, R55 ;  /* 0x0000003764377220 */ /* 0x040fe40000410000 */
[----:B------:R1:W-:Y:S01]  /*d550*/  MUFU.EX2 R238, R3 ;  /* 0x0000000300ee7308 */ /* 0x0003e20000000800 */
[C---:B------:R-:W-:Y:S02]  /*d560*/  FMUL.FTZ R66, R100.reuse, R66 ;  /* 0x0000004264427220 */ /* 0x040fe40000410000 */
[----:B------:R-:W-:Y:S02]  /*d570*/  FMUL.FTZ R67, R100, R67 ;  /* 0x0000004364437220 */ /* 0x000fe40000410000 */
[----:B------:R-:W-:Y:S02]  /*d580*/  FMUL.FTZ R69, R101, R69 ;  /* 0x0000004565457220 */ /* 0x000fe40000410000 */
[--C-:B----4-:R-:W-:Y:S02]  /*d590*/  FFMA.FTZ R2, R162, c[0x0][0x2d0], -R164.reuse ;  /* 0x0000b400a2027a23 */ /* 0x110fe400000108a4 */
[----:B------:R-:W-:Y:S02]  /*d5a0*/  FMUL.FTZ R162, R106, c[0x0][0x2d0] ;  /* 0x0000b4006aa27a20 */ /* 0x000fe40000410000 */
[----:B------:R4:W-:Y:S01]  /*d5b0*/  MUFU.EX2 R235, R2 ;  /* 0x0000000200eb7308 */ /* 0x0009e20000000800 */
[C---:B-----5:R-:W-:Y:S02]  /*d5c0*/  FMUL.FTZ R8, R103.reuse, R116 ;  /* 0x0000007467087220 */ /* 0x060fe40000410000 */
[C---:B------:R-:W-:Y:S02]  /*d5d0*/  FMUL.FTZ R9, R103.reuse, R117 ;  /* 0x0000007567097220 */ /* 0x040fe40000410000 */
[C---:B------:R-:W-:Y:S02]  /*d5e0*/  FMUL.FTZ R12, R103.reuse, R120 ;  /* 0x00000078670c7220 */ /* 0x040fe40000410000 */
[C---:B------:R-:W-:Y:S02]  /*d5f0*/  FMUL.FTZ R13, R103.reuse, R121 ;  /* 0x00000079670d7220 */ /* 0x040fe40000410000 */
[C---:B------:R-:W-:Y:S02]  /*d600*/  FMUL.FTZ R24, R103.reuse, R132 ;  /* 0x0000008467187220 */ /* 0x040fe40000410000 */
[C---:B------:R-:W-:Y:S02]  /*d610*/  FMUL.FTZ R25, R103.reuse, R133 ;  /* 0x0000008567197220 */ /* 0x040fe40000410000 */
[----:B-1----:R-:W-:Y:S02]  /*d620*/  FFMA.FTZ R3, R110, c[0x0][0x2d0], -R164 ;  /* 0x0000b4006e037a23 */ /* 0x002fe400000108a4 */
[C---:B------:R-:W-:Y:S02]  /*d630*/  FMUL.FTZ R28, R103.reuse, R136 ;  /* 0x00000088671c7220 */ /* 0x040fe40000410000 */
[----:B------:R1:W5:Y:S01]  /*d640*/  MUFU.EX2 R244, R3 ;  /* 0x0000000300f47308 */ /* 0x0003620000000800 */
[C---:B------:R-:W-:Y:S02]  /*d650*/  FMUL.FTZ R29, R103.reuse, R137 ;  /* 0x00000089671d7220 */ /* 0x040fe40000410000 */
[C---:B------:R-:W-:Y:S02]  /*d660*/  FMUL.FTZ R40, R103.reuse, R148 ;  /* 0x0000009467287220 */ /* 0x040fe40000410000 */
[C---:B------:R-:W-:Y:S02]  /*d670*/  FMUL.FTZ R41, R103.reuse, R149 ;  /* 0x0000009567297220 */ /* 0x040fe40000410000 */
[--C-:B----4-:R-:W-:Y:S02]  /*d680*/  FFMA.FTZ R2, R168, c[0x0][0x2d0], -R163.reuse ;  /* 0x0000b400a8027a23 */ /* 0x110fe400000108a3 */
[C---:B------:R-:W-:Y:S02]  /*d690*/  FMUL.FTZ R44, R103.reuse, R152 ;  /* 0x00000098672c7220 */ /* 0x040fe40000410000 */
[----:B------:R4:W4:Y:S01]  /*d6a0*/  MUFU.EX2 R168, R2 ;  /* 0x0000000200a87308 */ /* 0x0009220000000800 */
[C---:B------:R-:W-:Y:S02]  /*d6b0*/  FMUL.FTZ R45, R103.reuse, R153 ;  /* 0x00000099672d7220 */ /* 0x040fe40000410000 */
[C---:B------:R-:W-:Y:S02]  /*d6c0*/  FMUL.FTZ R56, R103.reuse, R56 ;  /* 0x0000003867387220 */ /* 0x040fe40000410000 */
[----:B------:R-:W-:Y:S02]  /*d6d0*/  FMUL.FTZ R57, R103, R57 ;  /* 0x0000003967397220 */ /* 0x000fe40000410000 */
[--C-:B------:R-:W-:Y:S02]  /*d6e0*/  FFMA.FTZ R133, R213, c[0x0][0x2d0], -R163.reuse ;  /* 0x0000b400d5857a23 */ /* 0x100fe400000108a3 */
[--C-:B------:R-:W-:Y:S02]  /*d6f0*/  FFMA.FTZ R132, R209, c[0x0][0x2d0], -R163.reuse ;  /* 0x0000b400d1847a23 */ /* 0x100fe400000108a3 */
[--C-:B------:R-:W-:Y:S02]  /*d700*/  FFMA.FTZ R141, R174, c[0x0][0x2d0], -R162.reuse ;  /* 0x0000b400ae8d7a23 */ /* 0x100fe400000108a2 */
[--C-:B-1----:R-:W-:Y:S01]  /*d710*/  FFMA.FTZ R3, R109, c[0x0][0x2d0], -R163.reuse ;  /* 0x0000b4006d037a23 */ /* 0x102fe200000108a3 */
[----:B-----5:R-:W-:Y:S01]  /*d720*/  F2FP.BF16.PACK_AB R114, R244, R238 ;  /* 0x000000eef472723e */ /* 0x020fe200000010ff */
[--C-:B------:R-:W-:Y:S02]  /*d730*/  FFMA.FTZ R109, R202, c[0x0][0x2d0], -R163.reuse ;  /* 0x0000b400ca6d7a23 */ /* 0x100fe400000108a3 */
[----:B------:R1:W-:Y:S01]  /*d740*/  MUFU.EX2 R237, R3 ;  /* 0x0000000300ed7308 */ /* 0x0003e20000000800 */
[--C-:B------:R-:W-:Y:S02]  /*d750*/  FFMA.FTZ R140, R173, c[0x0][0x2d0], -R162.reuse ;  /* 0x0000b400ad8c7a23 */ /* 0x100fe400000108a2 */
[C---:B------:R-:W-:Y:S02]  /*d760*/  FMUL.FTZ R60, R103.reuse, R60 ;  /* 0x0000003c673c7220 */ /* 0x040fe40000410000 */
[C---:B------:R-:W-:Y:S01]  /*d770*/  FMUL.FTZ R61, R103.reuse, R61 ;  /* 0x0000003d673d7220 */ /* 0x040fe20000410000 */
[----:B----4-:R-:W4:Y:S01]  /*d780*/  SHFL.BFLY PT, R2, R0, 0x1, 0x1f ;  /* 0x0c201f0000027f89 */ /* 0x010f2200000e0000 */
[----:B------:R-:W-:Y:S01]  /*d790*/  F2FP.BF16.PACK_AB R113, R234, R168 ;  /* 0x000000a8ea71723e */ /* 0x000fe200000010ff */
[C---:B------:R-:W-:Y:S02]  /*d7a0*/  FMUL.FTZ R70, R100.reuse, R70 ;  /* 0x0000004664467220 */ /* 0x040fe40000410000 */
[----:B------:R-:W-:Y:S02]  /*d7b0*/  FMUL.FTZ R71, R100, R71 ;  /* 0x0000004764477220 */ /* 0x000fe40000410000 */
[C---:B------:R-:W-:Y:S02]  /*d7c0*/  FMUL.FTZ R72, R103.reuse, R72 ;  /* 0x0000004867487220 */ /* 0x040fe40000410000 */
[C---:B------:R-:W-:Y:S02]  /*d7d0*/  FMUL.FTZ R73, R103.reuse, R73 ;  /* 0x0000004967497220 */ /* 0x040fe40000410000 */
[C---:B------:R-:W-:Y:S02]  /*d7e0*/  FMUL.FTZ R76, R103.reuse, R76 ;  /* 0x0000004c674c7220 */ /* 0x040fe40000410000 */
[----:B------:R-:W-:Y:S02]  /*d7f0*/  FMUL.FTZ R77, R103, R77 ;  /* 0x0000004d674d7220 */ /* 0x000fe40000410000 */
[C---:B------:R-:W-:Y:S02]  /*d800*/  FMUL.FTZ R80, R101.reuse, R80 ;  /* 0x0000005065507220 */ /* 0x040fe40000410000 */
[----:B------:R-:W-:Y:S02]  /*d810*/  FMUL.FTZ R81, R101, R81 ;  /* 0x0000005165517220 */ /* 0x000fe40000410000 */
[--C-:B-1----:R-:W-:Y:S02]  /*d820*/  FFMA.FTZ R3, R178, c[0x0][0x2d0], -R162.reuse ;  /* 0x0000b400b2037a23 */ /* 0x102fe400000108a2 */
[C---:B------:R-:W-:Y:S02]  /*d830*/  FMUL.FTZ R82, R100.reuse, R82 ;  /* 0x0000005264527220 */ /* 0x040fe40000410000 */
[----:B------:R1:W-:Y:S01]  /*d840*/  MUFU.EX2 R231, R3 ;  /* 0x0000000300e77308 */ /* 0x0003e20000000800 */
[----:B------:R-:W-:Y:S01]  /*d850*/  FMUL.FTZ R83, R100, R83 ;  /* 0x0000005364537220 */ /* 0x000fe20000410000 */
[----:B----4-:R-:W-:Y:S01]  /*d860*/  FMNMX.FTZ R2, R0, R2, !PT ;  /* 0x0000000200027209 */ /* 0x010fe20007810000 */
[--C-:B------:R-:W-:Y:S02]  /*d870*/  FFMA.FTZ R0, R19, c[0x0][0x2d0], -R163.reuse ;  /* 0x0000b40013007a23 */ /* 0x100fe400000108a3 */
[----:B------:R-:W-:Y:S02]  /*d880*/  FMUL.FTZ R19, R100, R127 ;  /* 0x0000007f64137220 */ /* 0x000fe40000410000 */
[----:B------:R-:W-:Y:S01]  /*d890*/  LDSM.16.MT88.4 R124, [R186+0x400] ;  /* 0x00040000ba7c783b */ /* 0x000fe20000004200 */
[C---:B------:R-:W-:Y:S02]  /*d8a0*/  FMUL.FTZ R88, R103.reuse, R88 ;  /* 0x0000005867587220 */ /* 0x040fe40000410000 */
[----:B------:R-:W4:Y:S01]  /*d8b0*/  MUFU.EX2 R243, R0 ;  /* 0x0000000000f37308 */ /* 0x000f220000000800 */
[C---:B------:R-:W-:Y:S02]  /*d8c0*/  FMUL.FTZ R89, R103.reuse, R89 ;  /* 0x0000005967597220 */ /* 0x040fe40000410000 */
[C---:B------:R-:W-:Y:S02]  /*d8d0*/  FMUL.FTZ R92, R103.reuse, R92 ;  /* 0x0000005c675c7220 */ /* 0x040fe40000410000 */
[----:B------:R-:W-:Y:S02]  /*d8e0*/  FMUL.FTZ R93, R103, R93 ;  /* 0x0000005d675d7220 */ /* 0x000fe40000410000 */
[--C-:B------:R-:W-:Y:S02]  /*d8f0*/  FFMA.FTZ R111, R172, c[0x0][0x2d0], -R163.reuse ;  /* 0x0000b400ac6f7a23 */ /* 0x100fe400000108a3 */
[--C-:B------:R-:W-:Y:S01]  /*d900*/  FFMA.FTZ R110, R166, c[0x0][0x2d0], -R163.reuse ;  /* 0x0000b400a66e7a23 */ /* 0x100fe200000108a3 */
[----:B------:R-:W-:Y:S01]  /*d910*/  MUFU.EX2 R172, R132 ;  /* 0x0000008400ac7308 */ /* 0x000fe20000000800 */
[C---:B------:R-:W-:Y:S02]  /*d920*/  FMUL.FTZ R84, R101.reuse, R84 ;  /* 0x0000005465547220 */ /* 0x040fe40000410000 */
[----:B------:R-:W-:Y:S02]  /*d930*/  FMUL.FTZ R85, R101, R85 ;  /* 0x0000005565557220 */ /* 0x000fe40000410000 */
[----:B-1----:R-:W-:Y:S02]  /*d940*/  FFMA.FTZ R3, R177, c[0x0][0x2d0], -R162 ;  /* 0x0000b400b1037a23 */ /* 0x002fe400000108a2 */
[C---:B------:R-:W-:Y:S02]  /*d950*/  FMUL.FTZ R86, R100.reuse, R86 ;  /* 0x0000005664567220 */ /* 0x040fe40000410000 */
[----:B------:R-:W-:Y:S01]  /*d960*/  FMUL.FTZ R87, R100, R87 ;  /* 0x0000005764577220 */ /* 0x000fe20000410000 */
[----:B------:R1:W5:Y:S01]  /*d970*/  MUFU.EX2 R233, R3 ;  /* 0x0000000300e97308 */ /* 0x0003620000000800 */
[C---:B------:R-:W-:Y:S02]  /*d980*/  FMUL.FTZ R96, R101.reuse, R96 ;  /* 0x0000006065607220 */ /* 0x040fe40000410000 */
[----:B------:R-:W-:Y:S01]  /*d990*/  FMUL.FTZ R97, R101, R97 ;  /* 0x0000006165617220 */ /* 0x000fe20000410000 */
[----:B----4-:R-:W-:Y:S01]  /*d9a0*/  F2FP.BF16.PACK_AB R115, R243, R237 ;  /* 0x000000edf373723e */ /* 0x010fe200000010ff */
[----:B------:R-:W-:Y:S02]  /*d9b0*/  FADD.FTZ R0, -R2, R102 ;  /* 0x0000006602007221 */ /* 0x000fe40000010100 */
[--C-:B------:R-:W-:Y:S02]  /*d9c0*/  FFMA.FTZ R102, R203, c[0x0][0x2d0], -R164.reuse ;  /* 0x0000b400cb667a23 */ /* 0x100fe400000108a4 */
[----:B------:R-:W-:Y:S01]  /*d9d0*/  FMUL.FTZ R0, R0, c[0x0][0x2d0] ;  /* 0x0000b40000007a20 */ /* 0x000fe20000410000 */
[----:B------:R-:W-:Y:S01]  /*d9e0*/  MUFU.EX2 R166, R141 ;  /* 0x0000008d00a67308 */ /* 0x000fe20000000800 */
[C---:B------:R-:W-:Y:S02]  /*d9f0*/  FMUL.FTZ R98, R100.reuse, R98 ;  /* 0x0000006264627220 */ /* 0x040fe40000410000 */
[----:B------:R-:W-:Y:S02]  /*da00*/  FMUL.FTZ R99, R100, R99 ;  /* 0x0000006364637220 */ /* 0x000fe40000410000 */
[--C-:B------:R-:W-:Y:S02]  /*da10*/  FFMA.FTZ R137, R214, c[0x0][0x2d0], -R164.reuse ;  /* 0x0000b400d6897a23 */ /* 0x100fe400000108a4 */
[----:B------:R-:W-:Y:S03]  /*da20*/  FFMA.FTZ R136, R205, c[0x0][0x2d0], -R164 ;  /* 0x0000b400cd887a23 */ /* 0x000fe600000108a4 */
[----:B------:R4:W-:Y:S01]  /*da30*/  MUFU.EX2 R225, R102 ;  /* 0x0000006600e17308 */ /* 0x0009e20000000800 */
[----:B-1----:R-:W-:Y:S01]  /*da40*/  FFMA.FTZ R3, R161, c[0x0][0x2d0], -R162 ;  /* 0x0000b400a1037a23 */ /* 0x002fe200000108a2 */
[----:B-----5:R-:W-:Y:S08]  /*da50*/  F2FP.BF16.PACK_AB R116, R233, R231 ;  /* 0x000000e7e974723e */ /* 0x020ff000000010ff */
[----:B------:R1:W-:Y:S10]  /*da60*/  MUFU.EX2 R241, R3 ;  /* 0x0000000300f17308 */ /* 0x0003f40000000800 */
[----:B------:R-:W5:Y:S01]  /*da70*/  MUFU.EX2 R0, R0 ;  /* 0x0000000000007308 */ /* 0x000f620000000800 */
[----:B----4-:R-:W-:Y:S09]  /*da80*/  FFMA.FTZ R102, R201, c[0x0][0x2d0], -R164 ;  /* 0x0000b400c9667a23 */ /* 0x010ff200000108a4 */
[----:B------:R4:W-:Y:S01]  /*da90*/  MUFU.EX2 R230, R102 ;  /* 0x0000006600e67308 */ /* 0x0009e20000000800 */
[----:B-1----:R-:W-:Y:S09]  /*daa0*/  FFMA.FTZ R3, R160, c[0x0][0x2d0], -R162 ;  /* 0x0000b400a0037a23 */ /* 0x002ff200000108a2 */
[----:B------:R1:W1:Y:S01]  /*dab0*/  MUFU.EX2 R242, R3 ;  /* 0x0000000300f27308 */ /* 0x0002620000000800 */
[C---:B-----5:R-:W-:Y:S02]  /*dac0*/  FMUL.FTZ R10, R0.reuse, R118 ;  /* 0x00000076000a7220 */ /* 0x060fe40000410000 */
[C---:B------:R-:W-:Y:S02]  /*dad0*/  FMUL.FTZ R11, R0.reuse, R119 ;  /* 0x00000077000b7220 */ /* 0x040fe40000410000 */
[C---:B------:R-:W-:Y:S02]  /*dae0*/  FMUL.FTZ R14, R0.reuse, R122 ;  /* 0x0000007a000e7220 */ /* 0x040fe40000410000 */
[C---:B------:R-:W-:Y:S03]  /*daf0*/  FMUL.FTZ R15, R0.reuse, R123 ;  /* 0x0000007b000f7220 */ /* 0x040fe60000410000 */
[----:B------:R-:W-:Y:S01]  /*db00*/  MUFU.EX2 R176, R110 ;  /* 0x0000006e00b07308 */ /* 0x000fe20000000800 */
[----:B------:R-:W5:Y:S01]  /*db10*/  LDSM.16.MT88.4 R120, [R185+0xc00] ;  /* 0x000c0000b978783b */ /* 0x000f620000004200 */
[----:B------:R-:W-:Y:S02]  /*db20*/  FMUL.FTZ R26, R0, R134 ;  /* 0x00000086001a7220 */ /* 0x000fe40000410000 */
[----:B----4-:R-:W-:Y:S02]  /*db30*/  FFMA.FTZ R102, R182, c[0x0][0x2d0], -R163 ;  /* 0x0000b400b6667a23 */ /* 0x010fe400000108a3 */
[C---:B------:R-:W-:Y:S02]  /*db40*/  FMUL.FTZ R27, R0.reuse, R135 ;  /* 0x00000087001b7220 */ /* 0x040fe40000410000 */
[C---:B------:R-:W-:Y:S02]  /*db50*/  FMUL.FTZ R30, R0.reuse, R138 ;  /* 0x0000008a001e7220 */ /* 0x040fe40000410000 */
[----:B------:R4:W-:Y:S01]  /*db60*/  MUFU.EX2 R224, R102 ;  /* 0x0000006600e07308 */ /* 0x0009e20000000800 */
[----:B------:R-:W-:Y:S02]  /*db70*/  FMUL.FTZ R31, R0, R139 ;  /* 0x0000008b001f7220 */ /* 0x000fe40000410000 */
[----:B-1----:R-:W-:Y:S01]  /*db80*/  FMUL.FTZ R3, R2, c[0x0][0x2d0] ;  /* 0x0000b40002037a20 */ /* 0x002fe20000410000 */
[----:B------:R-:W-:Y:S01]  /*db90*/  F2FP.BF16.PACK_AB R118, R242, R241 ;  /* 0x000000f1f276723e */ /* 0x000fe200000010ff */
[C---:B------:R-:W-:Y:S02]  /*dba0*/  FMUL.FTZ R42, R0.reuse, R150 ;  /* 0x00000096002a7220 */ /* 0x040fe40000410000 */
[----:B------:R-:W-:Y:S02]  /*dbb0*/  FFMA.FTZ R4, R169, c[0x0][0x2d0], -R3 ;  /* 0x0000b400a9047a23 */ /* 0x000fe40000010803 */
[C---:B------:R-:W-:Y:S01]  /*dbc0*/  FMUL.FTZ R43, R0.reuse, R151 ;  /* 0x00000097002b7220 */ /* 0x040fe20000410000 */
[----:B------:R1:W-:Y:S01]  /*dbd0*/  MUFU.EX2 R203, R109 ;  /* 0x0000006d00cb7308 */ /* 0x0003e20000000800 */
[C---:B------:R-:W-:Y:S02]  /*dbe0*/  FMUL.FTZ R46, R0.reuse, R154 ;  /* 0x0000009a002e7220 */ /* 0x040fe40000410000 */
[C---:B------:R-:W-:Y:S02]  /*dbf0*/  FMUL.FTZ R47, R0.reuse, R155 ;  /* 0x0000009b002f7220 */ /* 0x040fe40000410000 */
[C---:B------:R-:W-:Y:S02]  /*dc00*/  FMUL.FTZ R58, R0.reuse, R58 ;  /* 0x0000003a003a7220 */ /* 0x040fe40000410000 */
[C---:B------:R-:W-:Y:S02]  /*dc10*/  FMUL.FTZ R59, R0.reuse, R59 ;  /* 0x0000003b003b7220 */ /* 0x040fe40000410000 */
[--C-:B------:R-:W-:Y:S01]  /*dc20*/  FFMA.FTZ R135, R165, c[0x0][0x2d0], -R164.reuse ;  /* 0x0000b400a5877a23 */ /* 0x100fe200000108a4 */
[----:B------:R3:W-:Y:S01]  /*dc30*/  MUFU.EX2 R160, R4 ;  /* 0x0000000400a07308 */ /* 0x0007e20000000800 */
[--C-:B------:R-:W-:Y:S02]  /*dc40*/  FFMA.FTZ R134, R167, c[0x0][0x2d0], -R164.reuse ;  /* 0x0000b400a7867a23 */ /* 0x100fe400000108a4 */
[----:B------:R-:W-:Y:S02]  /*dc50*/  FMUL.FTZ R62, R0, R62 ;  /* 0x0000003e003e7220 */ /* 0x000fe40000410000 */
[----:B----4-:R-:W-:Y:S02]  /*dc60*/  FFMA.FTZ R102, R204, c[0x0][0x2d0], -R163 ;  /* 0x0000b400cc667a23 */ /* 0x010fe400000108a3 */
[C---:B------:R-:W-:Y:S02]  /*dc70*/  FMUL.FTZ R63, R0.reuse, R63 ;  /* 0x0000003f003f7220 */ /* 0x040fe40000410000 */
[C---:B------:R-:W-:Y:S01]  /*dc80*/  FMUL.FTZ R74, R0.reuse, R74 ;  /* 0x0000004a004a7220 */ /* 0x040fe20000410000 */
[----:B------:R4:W-:Y:S01]  /*dc90*/  MUFU.EX2 R223, R102 ;  /* 0x0000006600df7308 */ /* 0x0009e20000000800 */
[----:B------:R-:W-:Y:S02]  /*dca0*/  FMUL.FTZ R75, R0, R75 ;  /* 0x0000004b004b7220 */ /* 0x000fe40000410000 */
[--C-:B------:R-:W-:Y:S02]  /*dcb0*/  FFMA.FTZ R138, R211, c[0x0][0x2d0], -R3.reuse ;  /* 0x0000b400d38a7a23 */ /* 0x100fe40000010803 */
[--C-:B-1----:R-:W-:Y:S02]  /*dcc0*/  FFMA.FTZ R109, R218, c[0x0][0x2d0], -R3.reuse ;  /* 0x0000b400da6d7a23 */ /* 0x102fe40000010803 */
[--C-:B------:R-:W-:Y:S02]  /*dcd0*/  FFMA.FTZ R139, R175, c[0x0][0x2d0], -R3.reuse ;  /* 0x0000b400af8b7a23 */ /* 0x100fe40000010803 */
[--C-:B------:R-:W-:Y:S01]  /*dce0*/  FFMA.FTZ R105, R105, c[0x0][0x2d0], -R3.reuse ;  /* 0x0000b40069697a23 */ /* 0x100fe20000010803 */
[----:B------:R-:W-:Y:S01]  /*dcf0*/  MUFU.EX2 R175, R135 ;  /* 0x0000008700af7308 */ /* 0x000fe20000000800 */
[C---:B------:R-:W-:Y:S02]  /*dd00*/  FMUL.FTZ R78, R0.reuse, R78 ;  /* 0x0000004e004e7220 */ /* 0x040fe40000410000 */
[C---:B------:R-:W-:Y:S02]  /*dd10*/  FMUL.FTZ R79, R0.reuse, R79 ;  /* 0x0000004f004f7220 */ /* 0x040fe40000410000 */
[--C-:B---3--:R-:W-:Y:S02]  /*dd20*/  FFMA.FTZ R4, R179, c[0x0][0x2d0], -R3.reuse ;  /* 0x0000b400b3047a23 */ /* 0x108fe40000010803 */
[C---:B------:R-:W-:Y:S02]  /*dd30*/  FMUL.FTZ R90, R0.reuse, R90 ;  /* 0x0000005a005a7220 */ /* 0x040fe40000410000 */
[C---:B------:R-:W-:Y:S01]  /*dd40*/  FMUL.FTZ R91, R0.reuse, R91 ;  /* 0x0000005b005b7220 */ /* 0x040fe20000410000 */
[----:B------:R1:W3:Y:S01]  /*dd50*/  MUFU.EX2 R161, R4 ;  /* 0x0000000400a17308 */ /* 0x0002e20000000800 */
[C---:B------:R-:W-:Y:S02]  /*dd60*/  FMUL.FTZ R94, R0.reuse, R94 ;  /* 0x0000005e005e7220 */ /* 0x040fe40000410000 */
[----:B------:R-:W-:Y:S02]  /*dd70*/  FMUL.FTZ R95, R0, R95 ;  /* 0x0000005f005f7220 */ /* 0x000fe40000410000 */
[--C-:B----4-:R-:W-:Y:S05]  /*dd80*/  FFMA.FTZ R102, R180, c[0x0][0x2d0], -R164.reuse ;  /* 0x0000b400b4667a23 */ /* 0x110fea00000108a4 */
[----:B------:R4:W-:Y:S10]  /*dd90*/  MUFU.EX2 R222, R102 ;  /* 0x0000006600de7308 */ /* 0x0009f40000000800 */
[----:B------:R-:W-:Y:S01]  /*dda0*/  MUFU.EX2 R177, R134 ;  /* 0x0000008600b17308 */ /* 0x000fe20000000800 */
[--C-:B-1----:R-:W-:Y:S01]  /*ddb0*/  FFMA.FTZ R4, R171, c[0x0][0x2d0], -R3.reuse ;  /* 0x0000b400ab047a23 */ /* 0x102fe20000010803 */
[----:B---3--:R-:W-:Y:S08]  /*ddc0*/  F2FP.BF16.PACK_AB R117, R161, R160 ;  /* 0x000000a0a175723e */ /* 0x008ff000000010ff */
[----:B------:R1:W-:Y:S01]  /*ddd0*/  MUFU.EX2 R239, R4 ;  /* 0x0000000400ef7308 */ /* 0x0003e20000000800 */
[----:B----4-:R-:W-:Y:S09]  /*dde0*/  FFMA.FTZ R102, R181, c[0x0][0x2d0], -R164 ;  /* 0x0000b400b5667a23 */ /* 0x010ff200000108a4 */
[----:B------:R3:W-:Y:S10]  /*ddf0*/  MUFU.EX2 R221, R102 ;  /* 0x0000006600dd7308 */ /* 0x0007f40000000800 */
[----:B------:R4:W-:Y:S01]  /*de00*/  MUFU.EX2 R171, R133 ;  /* 0x0000008500ab7308 */ /* 0x0009e20000000800 */
[----:B-1----:R-:W-:Y:S09]  /*de10*/  FFMA.FTZ R4, R170, c[0x0][0x2d0], -R3 ;  /* 0x0000b400aa047a23 */ /* 0x002ff20000010803 */
[----:B------:R1:W1:Y:S01]  /*de20*/  MUFU.EX2 R240, R4 ;  /* 0x0000000400f07308 */ /* 0x0002620000000800 */
[----:B---3--:R-:W-:Y:S09]  /*de30*/  FFMA.FTZ R102, R183, c[0x0][0x2d0], -R163 ;  /* 0x0000b400b7667a23 */ /* 0x008ff200000108a3 */
[----:B------:R3:W-:Y:S01]  /*de40*/  MUFU.EX2 R204, R102 ;  /* 0x0000006600cc7308 */ /* 0x0007e20000000800 */
[----:B----4-:R-:W-:Y:S09]  /*de50*/  LDSM.16.MT88.4 R132, [R185+0x800] ;  /* 0x00080000b984783b */ /* 0x010ff20000004200 */
[----:B------:R-:W4:Y:S01]  /*de60*/  MUFU.EX2 R167, R140 ;  /* 0x0000008c00a77308 */ /* 0x000f220000000800 */
[----:B-1----:R-:W-:Y:S01]  /*de70*/  FMUL.FTZ R4, R101, R112 ;  /* 0x0000007065047220 */ /* 0x002fe20000410000 */
[----:B------:R-:W-:Y:S02]  /*de80*/  F2FP.BF16.PACK_AB R112, R235, R220 ;  /* 0x000000dceb70723e */ /* 0x000fe400000010ff */
[----:B------:R-:W-:Y:S06]  /*de90*/  F2FP.BF16.PACK_AB R119, R240, R239 ;  /* 0x000000eff077723e */ /* 0x000fec00000010ff */
[----:B------:R1:W-:Y:S01]  /*dea0*/  MUFU.EX2 R178, R109 ;  /* 0x0000006d00b27308 */ /* 0x0003e20000000800 */
[-C--:B------:R-:W-:Y:S05]  /*deb0*/  HMMA.16816.F32.BF16 R4, R112, R20.reuse, R4 ;  /* 0x000000147004723c */ /* 0x080fea0000041804 */
[--C-:B---3--:R-:W-:Y:S03]  /*dec0*/  FFMA.FTZ R102, R215, c[0x0][0x2d0], -R162.reuse ;  /* 0x0000b400d7667a23 */ /* 0x108fe600000108a2 */
[C---:B------:R-:W-:Y:S01]  /*ded0*/  HMMA.16816.F32.BF16 R8, R116.reuse, R20, R8 ;  /* 0x000000147408723c */ /* 0x040fe20000041808 */
[----:B------:R3:W-:Y:S06]  /*dee0*/  MUFU.EX2 R201, R102 ;  /* 0x0000006600c97308 */ /* 0x0007ec0000000800 */
[C---:B------:R-:W-:Y:S01]  /*def0*/  FMUL.FTZ R20, R101.reuse, R128 ;  /* 0x0000008065147220 */ /* 0x040fe20000410000 */
[-C--:B------:R-:W-:Y:S03]  /*df00*/  HMMA.16816.F32.BF16 R12, R116, R22.reuse, R12 ;  /* 0x00000016740c723c */ /* 0x080fe6000004180c */
[----:B------:R-:W-:Y:S01]  /*df10*/  MUFU.EX2 R170, R137 ;  /* 0x0000008900aa7308 */ /* 0x000fe20000000800 */
[C---:B------:R-:W-:Y:S02]  /*df20*/  FMUL.FTZ R21, R101.reuse, R129 ;  /* 0x0000008165157220 */ /* 0x040fe40000410000 */
[--C-:B-1----:R-:W-:Y:S02]  /*df30*/  FFMA.FTZ R109, R208, c[0x0][0x2d0], -R162.reuse ;  /* 0x0000b400d06d7a23 */ /* 0x102fe400000108a2 */
[C---:B------:R-:W-:Y:S05]  /*df40*/  HMMA.16816.F32.BF16 R16, R112.reuse, R22, R16 ;  /* 0x000000167010723c */ /* 0x040fea0000041810 */
[----:B------:R-:W-:Y:S02]  /*df50*/  MUFU.EX2 R174, R136 ;  /* 0x0000008800ae7308 */ /* 0x000fe40000000800 */
[C---:B------:R-:W-:Y:S02]  /*df60*/  FMUL.FTZ R22, R100.reuse, R130 ;  /* 0x0000008264167220 */ /* 0x040fe40000410000 */
[----:B------:R-:W-:Y:S02]  /*df70*/  FMUL.FTZ R23, R100, R131 ;  /* 0x0000008364177220 */ /* 0x000fe40000410000 */
[----:B------:R-:W-:Y:S01]  /*df80*/  LDSM.16.MT88.4 R128, [R185+0x1000] ;  /* 0x00100000b980783b */ /* 0x000fe20000004200 */
[----:B---3--:R-:W-:Y:S03]  /*df90*/  FFMA.FTZ R102, R210, c[0x0][0x2d0], -R162 ;  /* 0x0000b400d2667a23 */ /* 0x008fe600000108a2 */
[----:B------:R-:W1:Y:S01]  /*dfa0*/  MUFU.EX2 R173, R111 ;  /* 0x0000006f00ad7308 */ /* 0x000e620000000800 */
[-C--:B------:R-:W-:Y:S08]  /*dfb0*/  HMMA.16816.F32.BF16 R20, R112, R36.reuse, R20 ;  /* 0x000000247014723c */ /* 0x080ff00000041814 */
[C---:B------:R-:W-:Y:S01]  /*dfc0*/  HMMA.16816.F32.BF16 R24, R116.reuse, R36, R24 ;  /* 0x000000247418723c */ /* 0x040fe20000041818 */
[----:B------:R3:W-:Y:S06]  /*dfd0*/  MUFU.EX2 R202, R102 ;  /* 0x0000006600ca7308 */ /* 0x0007ec0000000800 */
[C---:B------:R-:W-:Y:S01]  /*dfe0*/  FMUL.FTZ R36, R101.reuse, R144 ;  /* 0x0000009065247220 */ /* 0x040fe20000410000 */
[-C--:B------:R-:W-:Y:S03]  /*dff0*/  HMMA.16816.F32.BF16 R28, R116, R38.reuse, R28 ;  /* 0x00000026741c723c */ /* 0x080fe6000004181c */
[----:B------:R1:W-:Y:S01]  /*e000*/  MUFU.EX2 R111, R105 ;  /* 0x00000069006f7308 */ /* 0x0003e20000000800 */
[C---:B------:R-:W-:Y:S02]  /*e010*/  FMUL.FTZ R37, R101.reuse, R145 ;  /* 0x0000009165257220 */ /* 0x040fe40000410000 */
[----:B--2---:R-:W-:Y:S02]  /*e020*/  FFMA.FTZ R101, R101, R249, R220 ;  /* 0x000000f965657223 */ /* 0x004fe400000100dc */
[C---:B------:R-:W-:Y:S05]  /*e030*/  HMMA.16816.F32.BF16 R32, R112.reuse, R38, R32 ;  /* 0x000000267020723c */ /* 0x040fea0000041820 */
[----:B------:R-:W-:Y:S02]  /*e040*/  MUFU.EX2 R164, R138 ;  /* 0x0000008a00a47308 */ /* 0x000fe40000000800 */
[C---:B------:R-:W-:Y:S02]  /*e050*/  FMUL.FTZ R38, R100.reuse, R146 ;  /* 0x0000009264267220 */ /* 0x040fe40000410000 */
[C---:B------:R-:W-:Y:S03]  /*e060*/  FMUL.FTZ R39, R100.reuse, R147 ;  /* 0x0000009364277220 */ /* 0x040fe60000410000 */
[----:B---3--:R-:W-:Y:S02]  /*e070*/  FFMA.FTZ R102, R207, c[0x0][0x2d0], -R3 ;  /* 0x0000b400cf667a23 */ /* 0x008fe40000010803 */
[----:B------:R-:W-:Y:S01]  /*e080*/  FFMA.FTZ R100, R100, R248, R168 ;  /* 0x000000f864647223 */ /* 0x000fe200000100a8 */
[----:B------:R-:W-:Y:S01]  /*e090*/  MUFU.EX2 R165, R139 ;  /* 0x0000008b00a57308 */ /* 0x000fe20000000800 */
[-C--:B-----5:R-:W-:Y:S03]  /*e0a0*/  HMMA.16816.F32.BF16 R36, R112, R120.reuse, R36 ;  /* 0x000000787024723c */ /* 0x0a0fe60000041824 */
[----:B-1----:R-:W-:Y:S01]  /*e0b0*/  FADD.FTZ R105, R235, R101 ;  /* 0x00000065eb697221 */ /* 0x002fe20000010000 */
[----:B------:R-:W-:Y:S04]  /*e0c0*/  F2FP.BF16.PACK_AB R101, R172, R171 ;  /* 0x000000abac65723e */ /* 0x000fe800000010ff */
[C---:B------:R-:W-:Y:S01]  /*e0d0*/  HMMA.16816.F32.BF16 R40, R116.reuse, R120, R40 ;  /* 0x000000787428723c */ /* 0x040fe20000041828 */
[----:B------:R1:W-:Y:S07]  /*e0e0*/  MUFU.EX2 R182, R102 ;  /* 0x0000006600b67308 */ /* 0x0003ee0000000800 */
[-C--:B------:R-:W-:Y:S03]  /*e0f0*/  HMMA.16816.F32.BF16 R44, R116, R122.reuse, R44 ;  /* 0x0000007a742c723c */ /* 0x080fe6000004182c */
[----:B------:R-:W-:Y:S05]  /*e100*/  MUFU.EX2 R168, R109 ;  /* 0x0000006d00a87308 */ /* 0x000fea0000000800 */
[C---:B------:R-:W-:Y:S01]  /*e110*/  HMMA.16816.F32.BF16 R48, R112.reuse, R122, R48 ;  /* 0x0000007a7030723c */ /* 0x040fe20000041830 */
[----:B------:R-:W2:Y:S03]  /*e120*/  LDSM.16.MT88.4 R120, [R186+0xc00] ;  /* 0x000c0000ba78783b */ /* 0x000ea60000004200 */
[--C-:B-1----:R-:W-:Y:S04]  /*e130*/  FFMA.FTZ R102, R206, c[0x0][0x2d0], -R3.reuse ;  /* 0x0000b400ce667a23 */ /* 0x102fe80000010803 */
[----:B------:R1:W-:Y:S04]  /*e140*/  MUFU.EX2 R183, R102 ;  /* 0x0000006600b77308 */ /* 0x0003e80000000800 */
[--C-:B-1----:R-:W-:Y:S01]  /*e150*/  FFMA.FTZ R102, R216, c[0x0][0x2d0], -R162.reuse ;  /* 0x0000b400d8667a23 */ /* 0x102fe200000108a2 */
[-C--:B--2---:R-:W-:Y:S05]  /*e160*/  HMMA.16816.F32.BF16 R52, R112, R120.reuse, R52 ;  /* 0x000000787034723c */ /* 0x084fea0000041834 */
[----:B------:R1:W-:Y:S03]  /*e170*/  MUFU.EX2 R180, R102 ;  /* 0x0000006600b47308 */ /* 0x0003e60000000800 */
[C---:B------:R-:W-:Y:S08]  /*e180*/  HMMA.16816.F32.BF16 R56, R116.reuse, R120, R56 ;  /* 0x000000787438723c */ /* 0x040ff00000041838 */
[-C--:B------:R-:W-:Y:S08]  /*e190*/  HMMA.16816.F32.BF16 R60, R116, R122.reuse, R60 ;  /* 0x0000007a743c723c */ /* 0x080ff0000004183c */
[C---:B------:R-:W-:Y:S01]  /*e1a0*/  HMMA.16816.F32.BF16 R64, R112.reuse, R122, R64 ;  /* 0x0000007a7040723c */ /* 0x040fe20000041840 */
[----:B------:R-:W2:Y:S03]  /*e1b0*/  LDSM.16.MT88.4 R120, [R185+0x1800] ;  /* 0x00180000b978783b */ /* 0x000ea60000004200 */
[--C-:B-1----:R-:W-:Y:S04]  /*e1c0*/  FFMA.FTZ R102, R217, c[0x0][0x2d0], -R162.reuse ;  /* 0x0000b400d9667a23 */ /* 0x102fe800000108a2 */
[----:B------:R1:W-:Y:S04]  /*e1d0*/  MUFU.EX2 R181, R102 ;  /* 0x0000006600b57308 */ /* 0x0003e80000000800 */
[--C-:B-1----:R-:W-:Y:S02]  /*e1e0*/  FFMA.FTZ R102, R219, c[0x0][0x2d0], -R3.reuse ;  /* 0x0000b400db667a23 */ /* 0x102fe40000010803 */
[----:B------:R-:W-:Y:S02]  /*e1f0*/  FFMA.FTZ R3, R104, c[0x0][0x2d0], -R3 ;  /* 0x0000b40068037a23 */ /* 0x000fe40000010803 */
[----:B------:R-:W3:Y:S02]  /*e200*/  LDL.LU R104, [R1+0xc] ;  /* 0x00000c0001687983 */ /* 0x000ee40000300800 */
[----:B------:R1:W-:Y:S01]  /*e210*/  MUFU.EX2 R179, R102 ;  /* 0x0000006600b37308 */ /* 0x0003e20000000800 */
[-C--:B--2---:R-:W-:Y:S09]  /*e220*/  HMMA.16816.F32.BF16 R68, R112, R120.reuse, R68 ;  /* 0x000000787044723c */ /* 0x084ff20000041844 */
[----:B------:R2:W5:Y:S01]  /*e230*/  MUFU.EX2 R110, R3 ;  /* 0x00000003006e7308 */ /* 0x0005620000000800 */
[C---:B------:R-:W-:Y:S08]  /*e240*/  HMMA.16816.F32.BF16 R72, R116.reuse, R120, R72 ;  /* 0x000000787448723c */ /* 0x040ff00000041848 */
[-C--:B------:R-:W-:Y:S04]  /*e250*/  HMMA.16816.F32.BF16 R76, R116, R122.reuse, R76 ;  /* 0x0000007a744c723c */ /* 0x080fe8000004184c */
[----:B-1----:R-:W-:Y:S01]  /*e260*/  FFMA.FTZ R102, R212, c[0x0][0x2d0], -R162 ;  /* 0x0000b400d4667a23 */ /* 0x002fe200000108a2 */
[----:B----4-:R-:W-:Y:S03]  /*e270*/  F2FP.BF16.PACK_AB R162, R167, R166 ;  /* 0x000000a6a7a2723e */ /* 0x010fe600000010ff */
[C---:B------:R-:W-:Y:S01]  /*e280*/  HMMA.16816.F32.BF16 R80, R112.reuse, R122, R80 ;  /* 0x0000007a7050723c */ /* 0x040fe20000041850 */
[----:B------:R-:W1:Y:S01]  /*e290*/  LDSM.16.MT88.4 R120, [R186+0x1800] ;  /* 0x00180000ba78783b */ /* 0x000e620000004200 */
[----:B------:R4:W1:Y:S02]  /*e2a0*/  MUFU.EX2 R169, R102 ;  /* 0x0000006600a97308 */ /* 0x0008640000000800 */
[----:B--2---:R-:W-:Y:S01]  /*e2b0*/  FFMA.FTZ R3, R103, R142, R231 ;  /* 0x0000008e67037223 */ /* 0x004fe200000100e7 */
[----:B------:R-:W-:Y:S04]  /*e2c0*/  F2FP.BF16.PACK_AB R103, R176, R173 ;  /* 0x000000adb067723e */ /* 0x000fe800000010ff */
[----:B------:R-:W-:Y:S03]  /*e2d0*/  LDSM.16.MT88.4 R140, [R186+0x800] ;  /* 0x00080000ba8c783b */ /* 0x000fe60000004200 */
[----:B-----5:R-:W-:Y:S01]  /*e2e0*/  F2FP.BF16.PACK_AB R163, R110, R111 ;  /* 0x0000006f6ea3723e */ /* 0x020fe200000010ff */
[----:B------:R-:W-:Y:S02]  /*e2f0*/  FADD.FTZ R109, R233, R3 ;  /* 0x00000003e96d7221 */ /* 0x000fe40000010000 */
[----:B------:R-:W-:Y:S04]  /*e300*/  FADD.FTZ R3, R238, R105 ;  /* 0x00000069ee037221 */ /* 0x000fe80000010000 */
[----:B------:R-:W-:Y:S04]  /*e310*/  FADD.FTZ R3, R244, R3 ;  /* 0x00000003f4037221 */ /* 0x000fe80000010000 */
[----:B------:R-:W-:Y:S01]  /*e320*/  FADD.FTZ R3, R225, R3 ;  /* 0x00000003e1037221 */ /* 0x000fe20000010000 */
[----:B----4-:R-:W-:Y:S03]  /*e330*/  F2FP.BF16.PACK_AB R102, R177, R175 ;  /* 0x000000afb166723e */ /* 0x010fe600000010ff */
[----:B------:R-:W-:Y:S01]  /*e340*/  FADD.FTZ R3, R230, R3 ;  /* 0x00000003e6037221 */ /* 0x000fe20000010000 */
[-C--:B-1----:R-:W-:Y:S08]  /*e350*/  HMMA.16816.F32.BF16 R84, R112, R120.reuse, R84 ;  /* 0x000000787054723c */ /* 0x082ff00000041854 */
[C---:B------:R-:W-:Y:S07]  /*e360*/  HMMA.16816.F32.BF16 R88, R116.reuse, R120, R88 ;  /* 0x000000787458723c */ /* 0x040fee0000041858 */
[----:B------:R-:W-:Y:S01]  /*e370*/  F2FP.BF16.PACK_AB R120, R202, R201 ;  /* 0x000000c9ca78723e */ /* 0x000fe200000010ff */
[-C--:B------:R-:W-:Y:S01]  /*e380*/  HMMA.16816.F32.BF16 R92, R116, R122.reuse, R92 ;  /* 0x0000007a745c723c */ /* 0x080fe2000004185c */
[----:B------:R-:W1:Y:S03]  /*e390*/  LDSM.16.MT88.4 R116, [R185+0x400] ;  /* 0x00040000b974783b */ /* 0x000e660000004200 */
[----:B------:R-:W-:Y:S04]  /*e3a0*/  F2FP.BF16.PACK_AB R121, R183, R182 ;  /* 0x000000b6b779723e */ /* 0x000fe800000010ff */
[----:B------:R-:W-:Y:S07]  /*e3b0*/  HMMA.16816.F32.BF16 R96, R112, R122, R96 ;  /* 0x0000007a7060723c */ /* 0x000fee0000041860 */
[----:B------:R-:W-:Y:S02]  /*e3c0*/  F2FP.BF16.PACK_AB R112, R230, R225 ;  /* 0x000000e1e670723e */ /* 0x000fe400000010ff */
[----:B------:R-:W-:Y:S03]  /*e3d0*/  F2FP.BF16.PACK_AB R113, R223, R224 ;  /* 0x000000e0df71723e */ /* 0x000fe600000010ff */
[----:B------:R-:W-:Y:S02]  /*e3e0*/  F2FP.BF16.PACK_AB R114, R221, R222 ;  /* 0x000000dedd72723e */ /* 0x000fe400000010ff */
[----:B------:R-:W-:Y:S02]  /*e3f0*/  F2FP.BF16.PACK_AB R115, R204, R203 ;  /* 0x000000cbcc73723e */ /* 0x000fe400000010ff */
[----:B------:R-:W-:Y:S02]  /*e400*/  F2FP.BF16.PACK_AB R122, R181, R180 ;  /* 0x000000b4b57a723e */ /* 0x000fe400000010ff */
[----:B------:R-:W-:Y:S03]  /*e410*/  F2FP.BF16.PACK_AB R123, R178, R179 ;  /* 0x000000b3b27b723e */ /* 0x000fe600000010ff */
[-C--:B-1----:R-:W-:Y:S08]  /*e420*/  HMMA.16816.F32.BF16 R4, R112, R116.reuse, R4 ;  /* 0x000000747004723c */ /* 0x082ff00000041804 */
[C---:B------:R-:W-:Y:S08]  /*e430*/  HMMA.16816.F32.BF16 R8, R120.reuse, R116, R8 ;  /* 0x000000747808723c */ /* 0x040ff00000041808 */
[-C--:B------:R-:W-:Y:S08]  /*e440*/  HMMA.16816.F32.BF16 R12, R120, R118.reuse, R12 ;  /* 0x00000076780c723c */ /* 0x080ff0000004180c */
[C---:B------:R-:W-:Y:S01]  /*e450*/  HMMA.16816.F32.BF16 R16, R112.reuse, R118, R16 ;  /* 0x000000767010723c */ /* 0x040fe20000041810 */
[----:B------:R-:W1:Y:S07]  /*e460*/  LDSM.16.MT88.4 R116, [R186+0x1000] ;  /* 0x00100000ba74783b */ /* 0x000e6e0000004200 */
        /* <DEDUP_REMOVED lines=9> */
[----:B------:R-:W4:Y:S07]  /*e500*/  LDSM.16.MT88.4 R128, [R186+0x1c00] ;  /* 0x001c0000ba80783b */ /* 0x000f2e0000004200 */
[-C--:B-1----:R-:W-:Y:S08]  /*e510*/  HMMA.16816.F32.BF16 R52, R112, R116.reuse, R52 ;  /* 0x000000747034723c */ /* 0x082ff00000041834 */
[C---:B------:R-:W-:Y:S08]  /*e520*/  HMMA.16816.F32.BF16 R56, R120.reuse, R116, R56 ;  /* 0x000000747838723c */ /* 0x040ff00000041838 */
[-C--:B------:R-:W-:Y:S08]  /*e530*/  HMMA.16816.F32.BF16 R60, R120, R118.reuse, R60 ;  /* 0x00000076783c723c */ /* 0x080ff0000004183c */
[C---:B------:R-:W-:Y:S08]  /*e540*/  HMMA.16816.F32.BF16 R64, R112.reuse, R118, R64 ;  /* 0x000000767040723c */ /* 0x040ff00000041840 */
[-C--:B--2---:R-:W-:Y:S08]  /*e550*/  HMMA.16816.F32.BF16 R68, R112, R124.reuse, R68 ;  /* 0x0000007c7044723c */ /* 0x084ff00000041844 */
[C---:B------:R-:W-:Y:S08]  /*e560*/  HMMA.16816.F32.BF16 R72, R120.reuse, R124, R72 ;  /* 0x0000007c7848723c */ /* 0x040ff00000041848 */
[-C--:B------:R-:W-:Y:S08]  /*e570*/  HMMA.16816.F32.BF16 R76, R120, R126.reuse, R76 ;  /* 0x0000007e784c723c */ /* 0x080ff0000004184c */
[C---:B------:R-:W-:Y:S08]  /*e580*/  HMMA.16816.F32.BF16 R80, R112.reuse, R126, R80 ;  /* 0x0000007e7050723c */ /* 0x040ff00000041850 */
[-C--:B----4-:R-:W-:Y:S08]  /*e590*/  HMMA.16816.F32.BF16 R84, R112, R128.reuse, R84 ;  /* 0x000000807054723c */ /* 0x090ff00000041854 */
[C---:B------:R-:W-:Y:S04]  /*e5a0*/  HMMA.16816.F32.BF16 R88, R120.reuse, R128, R88 ;  /* 0x000000807858723c */ /* 0x040fe80000041858 */
[----:B---3--:R-:W-:Y:S01]  /*e5b0*/  FFMA.FTZ R0, R0, R104, R160 ;  /* 0x0000006800007223 */ /* 0x008fe200000100a0 */
[----:B------:R-:W-:Y:S01]  /*e5c0*/  F2FP.BF16.PACK_AB R160, R168, R169 ;  /* 0x000000a9a8a0723e */ /* 0x000fe200000010ff */
[----:B------:R-:W-:Y:S02]  /*e5d0*/  FADD.FTZ R104, R234, R100 ;  /* 0x00000064ea687221 */ /* 0x000fe40000010000 */
[-C--:B------:R-:W-:Y:S04]  /*e5e0*/  HMMA.16816.F32.BF16 R92, R120, R130.reuse, R92 ;  /* 0x00000082785c723c */ /* 0x080fe8000004185c */
[----:B------:R-:W-:Y:S01]  /*e5f0*/  F2FP.BF16.PACK_AB R100, R174, R170 ;  /* 0x000000aaae64723e */ /* 0x000fe200000010ff */
[----:B------:R-:W-:Y:S01]  /*e600*/  FADD.FTZ R0, R161, R0 ;  /* 0x00000000a1007221 */ /* 0x000fe20000010000 */
[----:B------:R-:W-:Y:S01]  /*e610*/  F2FP.BF16.PACK_AB R161, R165, R164 ;  /* 0x000000a4a5a1723e */ /* 0x000fe200000010ff */
[----:B------:R-:W-:Y:S01]  /*e620*/  FADD.FTZ R104, R237, R104 ;  /* 0x00000068ed687221 */ /* 0x000fe20000010000 */
[----:B------:R-:W-:Y:S04]  /*e630*/  HMMA.16816.F32.BF16 R96, R112, R130, R96 ;  /* 0x000000827060723c */ /* 0x000fe80000041860 */
[----:B------:R-:W-:Y:S04]  /*e640*/  FADD.FTZ R0, R239, R0 ;  /* 0x00000000ef007221 */ /* 0x000fe80000010000 */
[-C--:B------:R-:W-:Y:S01]  /*e650*/  HMMA.16816.F32.BF16 R112, R100, R132.reuse, R4 ;  /* 0x000000846470723c */ /* 0x080fe20000041804 */
[----:B------:R-:W1:Y:S04]  /*e660*/  LDSM.16.MT88.4 R4, [R186+0x1400] ;  /* 0x00140000ba04783b */ /* 0x000e680000004200 */
[----:B------:R-:W-:Y:S03]  /*e670*/  FADD.FTZ R0, R240, R0 ;  /* 0x00000000f0007221 */ /* 0x000fe60000010000 */
        /* <DEDUP_REMOVED lines=50> */
[----:B------:R-:W-:Y:S01]  /*e9a0*/  FADD.FTZ R6, R175, R6 ;  /* 0x00000006af067221 */ /* 0x000fe20000010000 */
[----:B------:R-:W-:Y:S01]  /*e9b0*/  MOV R102, R2 ;  /* 0x0000000200667202 */ /* 0x000fe20000000f00 */
[----:B------:R-:W-:Y:S04]  /*e9c0*/  FADD.FTZ R4, R173, R3 ;  /* 0x00000003ad047221 */ /* 0x000fe80000010000 */
[----:B------:R-:W-:Y:S02]  /*e9d0*/  FADD.FTZ R3, R166, R0 ;  /* 0x00000000a6037221 */ /* 0x000fe40000010000 */
[----:B------:R-:W-:Y:S02]  /*e9e0*/  FADD.FTZ R0, R111, R5 ;  /* 0x000000056f007221 */ /* 0x000fe40000010000 */
[----:B------:R-:W-:Y:S02]  /*e9f0*/  FADD.FTZ R5, R177, R6 ;  /* 0x00000006b1057221 */ /* 0x000fe40000010000 */
[----:B------:R-:W-:Y:S02]  /*ea00*/  FADD.FTZ R4, R176, R4 ;  /* 0x00000004b0047221 */ /* 0x000fe40000010000 */
[----:B------:R-:W-:Y:S01]  /*ea10*/  FADD.FTZ R3, R167, R3 ;  /* 0x00000003a7037221 */ /* 0x000fe20000010000 */
[----:B------:R1:W-:Y:S01]  /*ea20*/  STL [R1+0x4], R5 ;  /* 0x0000040501007387 */ /* 0x0003e20000100800 */
[----:B------:R-:W-:Y:S03]  /*ea30*/  FADD.FTZ R0, R110, R0 ;  /* 0x000000006e007221 */ /* 0x000fe60000010000 */
[----:B------:R1:W-:Y:S04]  /*ea40*/  STL [R1], R4 ;  /* 0x0000000401007387 */ /* 0x0003e80000100800 */
[----:B------:R1:W-:Y:S04]  /*ea50*/  STL [R1+0x8], R3 ;  /* 0x0000080301007387 */ /* 0x0003e80000100800 */
[----:B------:R1:W-:Y:S01]  /*ea60*/  STL [R1+0xc], R0 ;  /* 0x00000c0001007387 */ /* 0x0003e20000100800 */
[----:B------:R-:W-:-:S05]  /*ea70*/  @P0 BRA `(.L_x_554) ;  /* 0xffffcf4000000947 */ /* 0x000fca000383ffff */
.L_x_549:
[----:B-1----:R-:W2:Y:S02]  /*ea80*/  LDL R0, [R1+0x10] ;  /* 0x0000100001007983 */ /* 0x002ea40000100800 */
[----:B--2---:R-:W-:-:S13]  /*ea90*/  ISETP.GE.AND P0, PT, R200, R0, PT ;  /* 0x00000000c800720c */ /* 0x004fda0003f06270 */
[----:B------:R-:W-:Y:S05]  /*eaa0*/  @!P0 BRA `(.L_x_555) ;  /* 0x0000432000008947 */ /* 0x000fea0003800000 */
[----:B------:R-:W-:Y:S01]  /*eab0*/  IMAD.MOV.U32 R101, RZ, RZ, R107 ;  /* 0x000000ffff657224 */ /* 0x000fe200078e006b */
[----:B------:R-:W-:Y:S01]  /*eac0*/  MOV R104, R102 ;  /* 0x0000006600687202 */ /* 0x000fe20000000f00 */
[----:B------:R-:W-:Y:S01]  /*ead0*/  IMAD.MOV.U32 R100, RZ, RZ, R108 ;  /* 0x000000ffff647224 */ /* 0x000fe200078e006c */
[----:B------:R-:W-:Y:S02]  /*eae0*/  MOV R103, R106 ;  /* 0x0000006a00677202 */ /* 0x000fe40000000f00 */
.L_x_574:
[----:B------:R-:W-:Y:S04]  /*eaf0*/  DEPBAR.LE SB0, 0x0 ;  /* 0x000080000000791a */ /* 0x000fe80000000000 */
[----:B------:R-:W-:Y:S01]  /*eb00*/  WARPSYNC 0xffffffff ;  /* 0xffffffff00007948 */ /* 0x000fe20003800000 */
[----:B------:R-:W-:Y:S01]  /*eb10*/  BAR.SYNC.DEFER_BLOCKING 0x0 ;  /* 0x0000000000007b1d */ /* 0x000fe20000010000 */
[----:B------:R-:W-:Y:S01]  /*eb20*/  SHF.R.S32.HI R0, RZ, 0x1f, R200 ;  /* 0x0000001fff007819 */ /* 0x000fe200000114c8 */
[----:B--2---:R-:W-:Y:S01]  /*eb30*/  IMAD.WIDE.U32 R2, R200, c[0x0][0x208], RZ ;  /* 0x00008200c8027a25 */ /* 0x004fe200078e00ff */
[C---:B------:R-:W-:Y:S02]  /*eb40*/  LOP3.LUT P5, RZ, R198.reuse, 0x100, RZ, 0xc0, !PT ;  /* 0x00000100c6ff7812 */ /* 0x040fe400078ac0ff */
[----:B------:R-:W-:Y:S01]  /*eb50*/  LOP3.LUT P4, RZ, R198, 0x80, RZ, 0xc0, !PT ;  /* 0x00000080c6ff7812 */ /* 0x000fe2000788c0ff */
[----:B------:R-:W-:Y:S01]  /*eb60*/  IMAD R0, R0, c[0x0][0x208], RZ ;  /* 0x0000820000007a24 */ /* 0x000fe200078e02ff */
[----:B------:R-:W-:Y:S03]  /*eb70*/  LOP3.LUT P3, RZ, R198, 0x40, RZ, 0xc0, !PT ;  /* 0x00000040c6ff7812 */ /* 0x000fe6000786c0ff */
[----:B------:R-:W-:Y:S05]  /*eb80*/  IMAD R0, R200, c[0x0][0x20c], R0 ;  /* 0x00008300c8007a24 */ /* 0x000fea00078e0200 */
[----:B------:R-:W-:Y:S01]  /*eb90*/  IADD3 R8, R3, R0, RZ ;  /* 0x0000000003087210 */ /* 0x000fe20007ffe0ff */
[----:B------:R-:W-:Y:S04]  /*eba0*/  IMAD.WIDE.U32 R2, R2, 0x30, RZ ;  /* 0x0000003002027825 */ /* 0x000fe800078e00ff */
[----:B------:R-:W-:Y:S01]  /*ebb0*/  IMAD R12, R8, 0x30, RZ ;  /* 0x00000030080c7824 */ /* 0x000fe200078e02ff */
[----:B------:R-:W-:Y:S04]  /*ebc0*/  LDSM.16.M88.4 R48, [R187] ;  /* 0x00000000bb30783b */ /* 0x000fe80000000200 */
[----:B------:R-:W-:Y:S01]  /*ebd0*/  IADD3 R3, R3, R12, RZ ;  /* 0x0000000c03037210 */ /* 0x000fe20007ffe0ff */
[----:B------:R-:W-:Y:S03]  /*ebe0*/  BSSY B0, `(.L_x_556) ;  /* 0x000010a000007945 */ /* 0x000fe60003800000 */
[----:B------:R-:W1:Y:S08]  /*ebf0*/  LDSM.16.M88.4 R16, [R184] ;  /* 0x00000000b810783b */ /* 0x000e700000000200 */
[----:B------:R-:W2:Y:S08]  /*ec00*/  LDSM.16.M88.4 R44, [R187+0x1000] ;  /* 0x00100000bb2c783b */ /* 0x000eb00000000200 */
[----:B------:R-:W3:Y:S08]  /*ec10*/  S2R R206, SR_TID.X ;  /* 0x0000000000ce7919 */ /* 0x000ef00000002100 */
[----:B------:R-:W4:Y:S08]  /*ec20*/  LDSM.16.M88.4 R32, [R184+0x400] ;  /* 0x00040000b820783b */ /* 0x000f300000000200 */
[----:B------:R-:W5:Y:S04]  /*ec30*/  LDL R217, [R1+0x10] ;  /* 0x0000100001d97983 */ /* 0x000f680000100800 */
[----:B------:R-:W4:Y:S01]  /*ec40*/  LDSM.16.M88.4 R108, [R184+0x800] ;  /* 0x00080000b86c783b */ /* 0x000f220000000200 */
[-C--:B-1----:R-:W-:Y:S03]  /*ec50*/  HMMA.16816.F32.BF16 R4, R48, R16.reuse, RZ ;  /* 0x000000103004723c */ /* 0x082fe600000418ff */
[----:B---3--:R-:W-:Y:S04]  /*ec60*/  ISETP.GT.AND P1, PT, R206, 0x3f, PT ;  /* 0x0000003fce00780c */ /* 0x008fe80003f24270 */
[----:B------:R-:W-:Y:S01]  /*ec70*/  LDSM.16.M88.4 R160, [R188] ;  /* 0x00000000bca0783b */ /* 0x000fe20000000200 */
[C---:B--2---:R-:W-:Y:S07]  /*ec80*/  HMMA.16816.F32.BF16 R8, R44.reuse, R16, RZ ;  /* 0x000000102c08723c */ /* 0x044fee00000418ff */
[----:B------:R-:W1:Y:S01]  /*ec90*/  LDSM.16.M88.4 R164, [R189] ;  /* 0x00000000bda4783b */ /* 0x000e620000000200 */
[-C--:B------:R-:W-:Y:S01]  /*eca0*/  HMMA.16816.F32.BF16 R12, R44, R18.reuse, RZ ;  /* 0x000000122c0c723c */ /* 0x080fe200000418ff */
[----:B------:R-:W-:Y:S03]  /*ecb0*/  @!P1 MOV R0, c[0x0][0x208] ;  /* 0x0000820000009a02 */ /* 0x000fe60000000f00 */
[----:B------:R-:W-:Y:S03]  /*ecc0*/  @!P1 MOV R16, c[0x0][0x20c] ;  /* 0x0000830000109a02 */ /* 0x000fe60000000f00 */
[----:B------:R-:W2:Y:S01]  /*ecd0*/  LDSM.16.M88.4 R168, [R188+0x1000] ;  /* 0x00100000bca8783b */ /* 0x000ea20000000200 */
[CC--:B------:R-:W-:Y:S04]  /*ece0*/  @!P1 LEA R24, P0, R0.reuse, R2.reuse, 0x5 ;  /* 0x0000000200189211 */ /* 0x0c0fe800078028ff */
[----:B------:R-:W-:Y:S03]  /*ecf0*/  @!P1 LEA.HI.X R28, R0, R3, R16, 0x5, P0 ;  /* 0x00000003001c9211 */ /* 0x000fe600000f2c10 */
[----:B------:R-:W3:Y:S01]  /*ed00*/  LDSM.16.M88.4 R172, [R197] ;  /* 0x00000000c5ac783b */ /* 0x000ee20000000200 */
[C---:B------:R-:W-:Y:S02]  /*ed10*/  HMMA.16816.F32.BF16 R16, R48.reuse, R18, RZ ;  /* 0x000000123010723c */ /* 0x040fe400000418ff */
[----:B------:R-:W-:Y:S04]  /*ed20*/  IADD3 R2, P0, R228, R2, RZ ;  /* 0x00000002e4027210 */ /* 0x000fe80007f1e0ff */
[----:B------:R-:W-:Y:S01]  /*ed30*/  IADD3.X R3, R3, R232, RZ, P0, !PT ;  /* 0x000000e803037210 */ /* 0x000fe200007fe4ff */
[----:B------:R-:W1:Y:S01]  /*ed40*/  LDSM.16.M88.4 R176, [R196] ;  /* 0x00000000c4b0783b */ /* 0x000e620000000200 */
[-C--:B----4-:R-:W-:Y:S01]  /*ed50*/  HMMA.16816.F32.BF16 R20, R48, R32.reuse, RZ ;  /* 0x000000203014723c */ /* 0x090fe200000418ff */
[C---:B------:R-:W-:Y:S04]  /*ed60*/  LEA R36, P0, R2.reuse, c[0x0][0x1f8], 0x1 ;  /* 0x00007e0002247a11 */ /* 0x040fe800078008ff */
[----:B------:R-:W-:Y:S02]  /*ed70*/  LEA.HI.X R37, R2, c[0x0][0x1fc], R3, 0x1, P0 ;  /* 0x00007f0002257a11 */ /* 0x000fe400000f0c03 */
[----:B------:R-:W-:Y:S02]  /*ed80*/  @!P1 IADD3 R0, P0, R24, R228, RZ ;  /* 0x000000e418009210 */ /* 0x000fe40007f1e0ff */
[C---:B------:R-:W-:Y:S01]  /*ed90*/  HMMA.16816.F32.BF16 R24, R44.reuse, R32, RZ ;  /* 0x000000202c18723c */ /* 0x040fe200000418ff */
[----:B------:R-:W-:Y:S01]  /*eda0*/  @!PT LDS RZ, [RZ] ;  /* 0x00000000fffff984 */ /* 0x000fe20000000800 */
[----:B------:R-:W-:Y:S01]  /*edb0*/  @!PT LDS RZ, [RZ] ;  /* 0x00000000fffff984 */ /* 0x000fe20000000800 */
[----:B------:R-:W-:Y:S01]  /*edc0*/  @!PT LDS RZ, [RZ] ;  /* 0x00000000fffff984 */ /* 0x000fe20000000800 */
[----:B------:R4:W-:Y:S02]  /*edd0*/  LDGSTS.E.BYPASS.LTC128B.128 [R199+0x1880], [R36.64], !P5 ;  /* 0x0188000024c77fae */ /* 0x0009e4000e901d46 */
[----:B------:R-:W-:Y:S02]  /*ede0*/  @!P1 IADD3.X R3, R28, R232, RZ, P0, !PT ;  /* 0x000000e81c039210 */ /* 0x000fe400007fe4ff */
[C---:B------:R-:W-:Y:S03]  /*edf0*/  @!P1 LEA R2, P0, R0.reuse, c[0x0][0x1f8], 0x1 ;  /* 0x00007e0000029a11 */ /* 0x040fe600078008ff */
[-C--:B------:R-:W-:Y:S01]  /*ee00*/  HMMA.16816.F32.BF16 R28, R44, R34.reuse, RZ ;  /* 0x000000222c1c723c */ /* 0x080fe200000418ff */
[----:B------:R4:W-:Y:S03]  /*ee10*/  LDGSTS.E.BYPASS.LTC128B.128 [R199+0x2480], [R36.64+0x40], !P4 ;  /* 0x0248004024c77fae */ /* 0x0009e6000e101d46 */
[----:B------:R-:W-:Y:S04]  /*ee20*/  @!P1 LEA.HI.X R3, R0, c[0x0][0x1fc], R3, 0x1, P0 ;  /* 0x00007f0000039a11 */ /* 0x000fe800000f0c03 */
[C---:B------:R-:W-:Y:S01]  /*ee30*/  HMMA.16816.F32.BF16 R32, R48.reuse, R34, RZ ;  /* 0x000000223020723c */ /* 0x040fe200000418ff */
[----:B------:R4:W-:Y:S08]  /*ee40*/  LDGSTS.E.BYPASS.LTC128B.128 [R199+0x3080], [R36.64+0x80], !P3 ;  /* 0x0308008024c77fae */ /* 0x0009f0000d901d46 */
[----:B------:R1:W-:Y:S08]  /*ee50*/  @!P1 LDGSTS.E.BYPASS.LTC128B.128 [R199+0x2080], [R2.64], !P5 ;  /* 0x0208000002c79fae */ /* 0x0003f0000e901d46 */
[----:B------:R1:W-:Y:S08]  /*ee60*/  @!P1 LDGSTS.E.BYPASS.LTC128B.128 [R199+0x2c80], [R2.64+0x40], !P4 ;  /* 0x02c8004002c79fae */ /* 0x0003f0000e101d46 */
[----:B------:R1:W-:Y:S01]  /*ee70*/  @!P1 LDGSTS.E.BYPASS.LTC128B.128 [R199+0x3880], [R2.64+0x80], !P3 ;  /* 0x0388008002c79fae */ /* 0x0003e2000d901d46 */
[-C--:B----4-:R-:W-:Y:S07]  /*ee80*/  HMMA.16816.F32.BF16 R36, R48, R108.reuse, RZ ;  /* 0x0000006c3024723c */ /* 0x090fee00000418ff */
[----:B------:R-:W0:Y:S01]  /*ee90*/  LDGDEPBAR ;  /* 0x00000000000079af */ /* 0x000e220000000000 */
[C---:B------:R-:W-:Y:S08]  /*eea0*/  HMMA.16816.F32.BF16 R40, R44.reuse, R108, RZ ;  /* 0x0000006c2c28723c */ /* 0x040ff000000418ff */
[-C--:B------:R-:W-:Y:S08]  /*eeb0*/  HMMA.16816.F32.BF16 R44, R44, R110.reuse, RZ ;  /* 0x0000006e2c2c723c */ /* 0x080ff000000418ff */
[----:B------:R-:W-:Y:S01]  /*eec0*/  HMMA.16816.F32.BF16 R48, R48, R110, RZ ;  /* 0x0000006e3030723c */ /* 0x000fe200000418ff */
[----:B------:R-:W-:Y:S07]  /*eed0*/  LDSM.16.M88.4 R108, [R187+0x2000] ;  /* 0x00200000bb6c783b */ /* 0x000fee0000000200 */
[-C--:B-1----:R-:W-:Y:S08]  /*eee0*/  HMMA.16816.F32.BF16 R4, R160, R164.reuse, R4 ;  /* 0x000000a4a004723c */ /* 0x082ff00000041804 */
[C---:B--2---:R-:W-:Y:S08]  /*eef0*/  HMMA.16816.F32.BF16 R8, R168.reuse, R164, R8 ;  /* 0x000000a4a808723c */ /* 0x044ff00000041808 */
        /* <DEDUP_REMOVED lines=23> */
[----:B------:R-:W1:Y:S03]  /*f070*/  LDSM.16.M88.4 R160, [R188+0x2000] ;  /* 0x00200000bca0783b */ /* 0x000e660000000200 */
[----:B-----5:R-:W-:Y:S04]  /*f080*/  ISETP.GT.AND P0, PT, R200, R217, PT ;  /* 0x000000d9c800720c */ /* 0x020fe80003f04270 */
        /* <DEDUP_REMOVED lines=28> */
[----:B------:R-:W-:Y:S07]  /*f250*/  LDSM.16.M88.4 R164, [R188+0x4000] ;  /* 0x00400000bca4783b */ /* 0x000fee0000000200 */
[-C--:B---3--:R-:W-:Y:S08]  /*f260*/  HMMA.16816.F32.BF16 R20, R108, R160.reuse, R20 ;  /* 0x000000a06c14723c */ /* 0x088ff00000041814 */
[C---:B------:R-:W-:Y:S08]  /*f270*/  HMMA.16816.F32.BF16 R24, R168.reuse, R160, R24 ;  /* 0x000000a0a818723c */ /* 0x040ff00000041818 */
[-C--:B------:R-:W-:Y:S08]  /*f280*/  HMMA.16816.F32.BF16 R28, R168, R162.reuse, R28 ;  /* 0x000000a2a81c723c */ /* 0x080ff0000004181c */
[C---:B------:R-:W-:Y:S01]  /*f290*/  HMMA.16816.F32.BF16 R32, R108.reuse, R162, R32 ;  /* 0x000000a26c20723c */ /* 0x040fe20000041820 */
[----:B------:R-:W1:Y:S07]  /*f2a0*/  LDSM.16.M88.4 R160, [R192] ;  /* 0x00000000c0a0783b */ /* 0x000e6e0000000200 */
        /* <DEDUP_REMOVED lines=157> */
.L_x_557:
[----:B--234-:R-:W-:Y:S05]  /*fc80*/  BSYNC B0 ;  /* 0x0000000000007941 */ /* 0x01cfea0003800000 */
.L_x_556:
        /* <DEDUP_REMOVED lines=34> */
.L_x_560:
[----:B------:R-:W-:Y:S04]  /*feb0*/  MOV R8, c[0x0][0x32c] ;  /* 0x0000cb0000087a02 */ /* 0x000fe80000000f00 */
[----:B------:R-:W-:Y:S11]  /*fec0*/  ISETP.NE.AND P0, PT, R8, 0x1, PT ;  /* 0x000000010800780c */ /* 0x000ff60003f05270 */
[----:B------:R-:W-:Y:S02]  /*fed0*/  @!UPT UIADD3 URZ, URZ, URZ, URZ ;  /* 0x0000003f3f3ff290 */ /* 0x000fe4000fffe03f */
[----:B------:R-:W-:Y:S05]  /*fee0*/  @P0 IMAD.HI.U32 R8, R4, c[0x0][0x330], RZ ;  /* 0x0000cc0004080a27 */ /* 0x000fea00078e00ff */
[----:B------:R-:W-:Y:S02]  /*fef0*/  @P0 SHF.R.U32.HI R4, RZ, c[0x0][0x334], R8 ;  /* 0x0000cd00ff040a19 */ /* 0x000fe40000011608 */
.L_x_561:
[----:B------:R-:W-:Y:S05]  /*ff00*/  BSYNC B0 ;  /* 0x0000000000007941 */ /* 0x000fea0003800000 */
.L_x_559:
[----:B------:R-:W-:Y:S04]  /*ff10*/  IMAD.IADD R8, R0, 0x1, -R236 ;  /* 0x0000000100087824 */ /* 0x000fe800078e0aec */
[----:B------:R-:W-:Y:S05]  /*ff20*/  IMAD R4, R4, c[0x0][0x32c], R8 ;  /* 0x0000cb0004047a24 */ /* 0x000fea00078e0208 */
[----:B------:R-:W-:Y:S02]  /*ff30*/  IADD3 R8, R4, c[0x0][0x32c], RZ ;  /* 0x0000cb0004087a10 */ /* 0x000fe40007ffe0ff */
[----:B------:R-:W-:Y:S02]  /*ff40*/  IMNMX R2, R2, R4, !PT ;  /* 0x0000000402027217 */ /* 0x000fe40007800200 */
[----:B------:R-:W-:Y:S02]  /*ff50*/  IMNMX R3, R3, R8, PT ;  /* 0x0000000803037217 */ /* 0x000fe40003800200 */
.L_x_558:
        /* <DEDUP_REMOVED lines=11> */
[----:B------:R-:W-:Y:S02]  /*10010*/  ISETP.LT.OR P0, PT, R3, 0x1, P0 ;  /* 0x000000010300780c */ /* 0x000fe40000701670 */
[----:B------:R-:W-:Y:S02]  /*10020*/  @P1 LOP3.LUT R198, R198, 0x8, RZ, 0xfc, !PT ;  /* 0x00000008c6c61812 */ /* 0x000fe400078efcff */
[----:B------:R-:W-:Y:S02]  /*10030*/  FSEL R9, R175, -INF , !P0 ;  /* 0xff800000af097808 */ /* 0x000fe40004000000 */
[----:B------:R-:W-:Y:S02]  /*10040*/  ISETP.GT.AND P0, PT, R2, 0x1, !P1 ;  /* 0x000000010200780c */ /* 0x000fe40004f04270 */
[----:B------:R-:W-:Y:S02]  /*10050*/  ISETP.GE.AND P1, PT, R0, 0x9, PT ;  /* 0x000000090000780c */ /* 0x000fe40003f26270 */
[C---:B------:R-:W-:Y:S02]  /*10060*/  ISETP.LT.OR P0, PT, R3.reuse, 0x2, P0 ;  /* 0x000000020300780c */ /* 0x040fe40000701670 */
        /* <DEDUP_REMOVED lines=63> */
.L_x_564:
[----:B------:R-:W-:Y:S04]  /*10460*/  MOV R8, c[0x0][0x32c] ;  /* 0x0000cb0000087a02 */ /* 0x000fe80000000f00 */
[----:B------:R-:W-:Y:S11]  /*10470*/  ISETP.NE.AND P0, PT, R8, 0x1, PT ;  /* 0x000000010800780c */ /* 0x000ff60003f05270 */
[----:B------:R-:W-:Y:S02]  /*10480*/  @!UPT UIADD3 URZ, URZ, URZ, URZ ;  /* 0x0000003f3f3ff290 */ /* 0x000fe4000fffe03f */
[----:B------:R-:W-:Y:S05]  /*10490*/  @P0 IMAD.HI.U32 R8, R4, c[0x0][0x330], RZ ;  /* 0x0000cc0004080a27 */ /* 0x000fea00078e00ff */
[----:B------:R-:W-:Y:S02]  /*104a0*/  @P0 SHF.R.U32.HI R4, RZ, c[0x0][0x334], R8 ;  /* 0x0000cd00ff040a19 */ /* 0x000fe40000011608 */
.L_x_565:
[----:B------:R-:W-:Y:S05]  /*104b0*/  BSYNC B0 ;  /* 0x0000000000007941 */ /* 0x000fea0003800000 */
.L_x_563:
[----:B------:R-:W-:Y:S04]  /*104c0*/  IMAD.IADD R8, R0, 0x1, -R236 ;  /* 0x0000000100087824 */ /* 0x000fe800078e0aec */
[----:B------:R-:W-:Y:S05]  /*104d0*/  IMAD R4, R4, c[0x0][0x32c], R8 ;  /* 0x0000cb0004047a24 */ /* 0x000fea00078e0208 */
[----:B------:R-:W-:Y:S02]  /*104e0*/  IADD3 R8, R4, c[0x0][0x32c], RZ ;  /* 0x0000cb0004087a10 */ /* 0x000fe40007ffe0ff */
[----:B------:R-:W-:Y:S02]  /*104f0*/  IMNMX R2, R2, R4, !PT ;  /* 0x0000000402027217 */ /* 0x000fe40007800200 */
[----:B------:R-:W-:Y:S02]  /*10500*/  IMNMX R3, R3, R8, PT ;  /* 0x0000000803037217 */ /* 0x000fe40003800200 */
.L_x_562:
[----:B------:R-:W-:Y:S01]  /*10510*/  LOP3.LUT P0, RZ, R198, 0x8, RZ, 0xc0, !PT ;  /* 0x00000008c6ff7812 */ /* 0x000fe2000780c0ff */
[----:B------:R-:W1:Y:S03]  /*10520*/  SHFL.IDX PT, R4, R5, 0x2, 0x1c1f ;  /* 0x005c1f0005047f89 */ /* 0x000e6600000e0000 */
        /* <DEDUP_REMOVED lines=59> */
.L_x_568:
[----:B------:R-:W-:Y:S04]  /*108e0*/  MOV R8, c[0x0][0x32c] ;  /* 0x0000cb0000087a02 */ /* 0x000fe80000000f00 */
[----:B------:R-:W-:Y:S11]  /*108f0*/  ISETP.NE.AND P0, PT, R8, 0x1, PT ;  /* 0x000000010800780c */ /* 0x000ff60003f05270 */
[----:B------:R-:W-:Y:S02]  /*10900*/  @!UPT UIADD3 URZ, URZ, URZ, URZ ;  /* 0x0000003f3f3ff290 */ /* 0x000fe4000fffe03f */
[----:B------:R-:W-:Y:S05]  /*10910*/  @P0 IMAD.HI.U32 R8, R4, c[0x0][0x330], RZ ;  /* 0x0000cc0004080a27 */ /* 0x000fea00078e00ff */
[----:B------:R-:W-:Y:S02]  /*10920*/  @P0 SHF.R.U32.HI R4, RZ, c[0x0][0x334], R8 ;  /* 0x0000cd00ff040a19 */ /* 0x000fe40000011608 */
.L_x_569:
[----:B------:R-:W-:Y:S05]  /*10930*/  BSYNC B0 ;  /* 0x0000000000007941 */ /* 0x000fea0003800000 */
.L_x_567:
[----:B------:R-:W-:Y:S04]  /*10940*/  IMAD.IADD R8, R0, 0x1, -R236 ;  /* 0x0000000100087824 */ /* 0x000fe800078e0aec */
[----:B------:R-:W-:Y:S05]  /*10950*/  IMAD R4, R4, c[0x0][0x32c], R8 ;  /* 0x0000cb0004047a24 */ /* 0x000fea00078e0208 */
[----:B------:R-:W-:Y:S02]  /*10960*/  IADD3 R8, R4, c[0x0][0x32c], RZ ;  /* 0x0000cb0004087a10 */ /* 0x000fe40007ffe0ff */
[----:B------:R-:W-:Y:S02]  /*10970*/  IMNMX R2, R2, R4, !PT ;  /* 0x0000000402027217 */ /* 0x000fe40007800200 */
[----:B------:R-:W-:Y:S02]  /*10980*/  IMNMX R3, R3, R8, PT ;  /* 0x0000000803037217 */ /* 0x000fe40003800200 */
.L_x_566:
        /* <DEDUP_REMOVED lines=61> */
.L_x_572:
[----:B------:R-:W-:Y:S04]  /*10d60*/  MOV R5, c[0x0][0x32c] ;  /* 0x0000cb0000057a02 */ /* 0x000fe80000000f00 */
[----:B------:R-:W-:Y:S11]  /*10d70*/  ISETP.NE.AND P0, PT, R5, 0x1, PT ;  /* 0x000000010500780c */ /* 0x000ff60003f05270 */
[----:B------:R-:W-:Y:S02]  /*10d80*/  @!UPT UIADD3 URZ, URZ, URZ, URZ ;  /* 0x0000003f3f3ff290 */ /* 0x000fe4000fffe03f */
[----:B------:R-:W-:Y:S05]  /*10d90*/  @P0 IMAD.HI.U32 R5, R4, c[0x0][0x330], RZ ;  /* 0x0000cc0004050a27 */ /* 0x000fea00078e00ff */
[----:B------:R-:W-:Y:S02]  /*10da0*/  @P0 SHF.R.U32.HI R4, RZ, c[0x0][0x334], R5 ;  /* 0x0000cd00ff040a19 */ /* 0x000fe40000011605 */
.L_x_573:
[----:B------:R-:W-:Y:S05]  /*10db0*/  BSYNC B0 ;  /* 0x0000000000007941 */ /* 0x000fea0003800000 */
.L_x_571:
[----:B------:R-:W-:Y:S04]  /*10dc0*/  IMAD.IADD R0, R0, 0x1, -R236 ;  /* 0x0000000100007824 */ /* 0x000fe800078e0aec */
[----:B------:R-:W-:Y:S05]  /*10dd0*/  IMAD R0, R4, c[0x0][0x32c], R0 ;  /* 0x0000cb0004007a24 */ /* 0x000fea00078e0200 */
[----:B------:R-:W-:Y:S02]  /*10de0*/  IADD3 R4, R0, c[0x0][0x32c], RZ ;  /* 0x0000cb0000047a10 */ /* 0x000fe40007ffe0ff */
[----:B------:R-:W-:Y:S02]  /*10df0*/  IMNMX R2, R2, R0, !PT ;  /* 0x0000000002027217 */ /* 0x000fe40007800200 */
[----:B------:R-:W-:Y:S02]  /*10e00*/  IMNMX R3, R3, R4, PT ;  /* 0x0000000403037217 */ /* 0x000fe40003800200 */
.L_x_570:
        /* <DEDUP_REMOVED lines=51> */
[----:B------:R-:W-:Y:S02]  /*11140*/  FMNMX.FTZ R4, R212, R4, !PT ;  /* 0x00000004d4047209 */ /* 0x000fe40007810000 */
[----:B------:R-:W-:Y:S01]  /*11150*/  FSEL R179, R110, -INF , !P0 ;  /* 0xff8000006eb37808 */ /* 0x000fe20004000000 */
[----:B------:R-:W1:Y:S01]  /*11160*/  SHFL.BFLY PT, R6, R0, 0x1, 0x1f ;  /* 0x0c201f0000067f89 */ /* 0x000e6200000e0000 */
[----:B------:R-:W-:Y:S02]  /*11170*/  ISETP.GT.AND P0, PT, R2, 0x20, !P3 ;  /* 0x000000200200780c */ /* 0x000fe40005f04270 */
[----:B------:R-:W-:Y:S02]  /*11180*/  FMNMX.FTZ R4, R211, R4, !PT ;  /* 0x00000004d3047209 */ /* 0x000fe40007810000 */
[----:B------:R-:W-:Y:S02]  /*11190*/  ISETP.LT.OR P0, PT, R3, 0x21, P0 ;  /* 0x000000210300780c */ /* 0x000fe40000701670 */
[----:B------:R-:W-:Y:S02]  /*111a0*/  FMNMX.FTZ R4, R210, R4, !PT ;  /* 0x00000004d2047209 */ /* 0x000fe40007810000 */
[----:B------:R-:W-:Y:S02]  /*111b0*/  FSEL R181, R31, -INF , !P0 ;  /* 0xff8000001fb57808 */ /* 0x000fe40004000000 */
        /* <DEDUP_REMOVED lines=81> */
[----:B------:R-:W-:Y:S02]  /*116d0*/  FFMA.FTZ R0, R16, c[0x0][0x2d0], -R111 ;  /* 0x0000b40010007a23 */ /* 0x000fe4000001086f */
        /* <DEDUP_REMOVED lines=12> */
[C---:B-1----:R-:W-:Y:S01]  /*117a0*/  FMUL.FTZ R6, R3.reuse, R114 ;  /* 0x0000007203067220 */ /* 0x042fe20000410000 */
        /* <DEDUP_REMOVED lines=11> */
[--C-:B------:R-:W-:Y:S01]  /*11860*/  FFMA.FTZ R103, R167, c[0x0][0x2d0], -R110.reuse ;  /* 0x0000b400a7677a23 */ /* 0x100fe2000001086e */
[----:B------:R-:W-:Y:S01]  /*11870*/  LDSM.16.MT88.4 R124, [R186+0x1c00] ;  /* 0x001c0000ba7c783b */ /* 0x000fe20000004200 */
[----:B------:R-:W-:Y:S02]  /*11880*/  FMUL.FTZ R0, R0, c[0x0][0x2d0] ;  /* 0x0000b40000007a20 */ /* 0x000fe40000410000 */
[----:B------:R1:W-:Y:S01]  /*11890*/  MUFU.EX2 R231, R103 ;  /* 0x0000006700e77308 */ /* 0x0003e20000000800 */
[--C-:B------:R-:W-:Y:S02]  /*118a0*/  FFMA.FTZ R5, R24, c[0x0][0x2d0], -R101.reuse ;  /* 0x0000b40018057a23 */ /* 0x100fe40000010865 */
[--C-:B------:R-:W-:Y:S02]  /*118b0*/  FFMA.FTZ R4, R25, c[0x0][0x2d0], -R101.reuse ;  /* 0x0000b40019047a23 */ /* 0x100fe40000010865 */
        /* <DEDUP_REMOVED lines=19> */
[----:B------:R-:W-:Y:S02]  /*119f0*/  FMUL.FTZ R66, R3, R66 ;  /* 0x0000004203427220 */ /* 0x000fe40000410000 */
[----:B--2---:R-:W-:Y:S02]  /*11a00*/  FFMA.FTZ R0, R14, c[0x0][0x2d0], -R101 ;  /* 0x0000b4000e007a23 */ /* 0x004fe40000010865 */
[C---:B---3--:R-:W-:Y:S02]  /*11a10*/  FMUL.FTZ R8, R2.reuse, R116 ;  /* 0x0000007402087220 */ /* 0x048fe40000410000 */
[C---:B------:R-:W-:Y:S01]  /*11a20*/  FMUL.FTZ R9, R2.reuse, R117 ;  /* 0x0000007502097220 */ /* 0x040fe20000410000 */
[----:B------:R2:W-:Y:S01]  /*11a30*/  MUFU.EX2 R239, R0 ;  /* 0x0000000000ef7308 */ /* 0x0005e20000000800 */
[C---:B------:R-:W-:Y:S02]  /*11a40*/  FMUL.FTZ R12, R2.reuse, R120 ;  /* 0x00000078020c7220 */ /* 0x040fe40000410000 */
[----:B------:R-:W-:Y:S02]  /*11a50*/  FMUL.FTZ R13, R2, R121 ;  /* 0x00000079020d7220 */ /* 0x000fe40000410000 */
[----:B----4-:R-:W-:Y:S02]  /*11a60*/  FMUL.FTZ R5, R100, R113 ;  /* 0x0000007164057220 */ /* 0x010fe40000410000 */
[C---:B------:R-:W-:Y:S01]  /*11a70*/  FMUL.FTZ R24, R2.reuse, R132 ;  /* 0x0000008402187220 */ /* 0x040fe20000410000 */
[----:B------:R-:W-:Y:S01]  /*11a80*/  MOV R132, R27 ;  /* 0x0000001b00847202 */ /* 0x000fe20000000f00 */
[C---:B------:R-:W-:Y:S01]  /*11a90*/  FMUL.FTZ R25, R2.reuse, R133 ;  /* 0x0000008502197220 */ /* 0x040fe20000410000 */
[----:B------:R-:W3:Y:S01]  /*11aa0*/  MUFU.EX2 R243, R4 ;  /* 0x0000000400f37308 */ /* 0x000ee20000000800 */
[C---:B------:R-:W-:Y:S01]  /*11ab0*/  FMUL.FTZ R28, R2.reuse, R136 ;  /* 0x00000088021c7220 */ /* 0x040fe20000410000 */
[----:B------:R-:W-:Y:S01]  /*11ac0*/  MOV R133, R217 ;  /* 0x000000d900857202 */ /* 0x000fe20000000f00 */
        /* <DEDUP_REMOVED lines=11> */
[C---:B------:R-:W-:Y:S02]  /*11b80*/  FMUL.FTZ R57, R2.reuse, R57 ;  /* 0x0000003902397220 */ /* 0x040fe40000410000 */
[----:B------:R-:W-:Y:S01]  /*11b90*/  FMUL.FTZ R60, R2, R60 ;  /* 0x0000003c023c7220 */ /* 0x000fe20000410000 */
[----:B---3--:R-:W-:Y:S01]  /*11ba0*/  F2FP.BF16.PACK_AB R115, R243, R242 ;  /* 0x000000f2f373723e */ /* 0x008fe200000010ff */
[----:B------:R-:W-:Y:S01]  /*11bb0*/  FMUL.FTZ R4, R100, R112 ;  /* 0x0000007064047220 */ /* 0x000fe20000410000 */
[----:B------:R-:W-:Y:S01]  /*11bc0*/  F2FP.BF16.PACK_AB R112, R235, R234 ;  /* 0x000000eaeb70723e */ /* 0x000fe200000010ff */
[----:B------:R-:W-:Y:S02]  /*11bd0*/  FMUL.FTZ R61, R2, R61 ;  /* 0x0000003d023d7220 */ /* 0x000fe40000410000 */
[----:B------:R-:W-:Y:S02]  /*11be0*/  FMUL.FTZ R67, R3, R67 ;  /* 0x0000004303437220 */ /* 0x000fe40000410000 */
[C---:B------:R-:W-:Y:S02]  /*11bf0*/  FMUL.FTZ R68, R100.reuse, R68 ;  /* 0x0000004464447220 */ /* 0x040fe40000410000 */
[----:B------:R-:W-:Y:S02]  /*11c00*/  FMUL.FTZ R69, R100, R69 ;  /* 0x0000004564457220 */ /* 0x000fe40000410000 */
[--C-:B-1----:R-:W-:Y:S02]  /*11c10*/  FFMA.FTZ R103, R165, c[0x0][0x2d0], -R109.reuse ;  /* 0x0000b400a5677a23 */ /* 0x102fe4000001086d */
[C---:B------:R-:W-:Y:S02]  /*11c20*/  FMUL.FTZ R70, R3.reuse, R70 ;  /* 0x0000004603467220 */ /* 0x040fe40000410000 */
[----:B------:R1:W-:Y:S01]  /*11c30*/  MUFU.EX2 R225, R103 ;  /* 0x0000006700e17308 */ /* 0x0003e20000000800 */
[----:B------:R-:W-:Y:S02]  /*11c40*/  FMUL.FTZ R71, R3, R71 ;  /* 0x0000004703477220 */ /* 0x000fe40000410000 */
        /* <DEDUP_REMOVED lines=15> */
[C---:B------:R-:W-:Y:S01]  /*11d40*/  FMUL.FTZ R84, R100.reuse, R84 ;  /* 0x0000005464547220 */ /* 0x040fe20000410000 */
[----:B------:R1:W-:Y:S01]  /*11d50*/  MUFU.EX2 R224, R103 ;  /* 0x0000006700e07308 */ /* 0x0003e20000000800 */
[----:B------:R-:W-:Y:S02]  /*11d60*/  FMUL.FTZ R85, R100, R85 ;  /* 0x0000005564557220 */ /* 0x000fe40000410000 */
[C---:B------:R-:W-:Y:S02]  /*11d70*/  FMUL.FTZ R86, R3.reuse, R86 ;  /* 0x0000005603567220 */ /* 0x040fe40000410000 */
[----:B------:R-:W-:Y:S02]  /*11d80*/  FMUL.FTZ R87, R3, R87 ;  /* 0x0000005703577220 */ /* 0x000fe40000410000 */
[--C-:B------:R-:W-:Y:S02]  /*11d90*/  FFMA.FTZ R104, R180, c[0x0][0x2d0], -R110.reuse ;  /* 0x0000b400b4687a23 */ /* 0x100fe4000001086e */
[C---:B------:R-:W-:Y:S02]  /*11da0*/  FMUL.FTZ R88, R2.reuse, R88 ;  /* 0x0000005802587220 */ /* 0x040fe40000410000 */
[----:B------:R-:W-:Y:S01]  /*11db0*/  MUFU.EX2 R223, R104 ;  /* 0x0000006800df7308 */ /* 0x000fe20000000800 */
[----:B------:R-:W-:Y:S02]  /*11dc0*/  FMUL.FTZ R89, R2, R89 ;  /* 0x0000005902597220 */ /* 0x000fe40000410000 */
[C---:B--2---:R-:W-:Y:S02]  /*11dd0*/  FMUL.FTZ R10, R0.reuse, R118 ;  /* 0x00000076000a7220 */ /* 0x044fe40000410000 */
[C---:B------:R-:W-:Y:S02]  /*11de0*/  FMUL.FTZ R11, R0.reuse, R119 ;  /* 0x00000077000b7220 */ /* 0x040fe40000410000 */
[----:B------:R-:W2:Y:S01]  /*11df0*/  LDSM.16.MT88.4 R116, [R185+0xc00] ;  /* 0x000c0000b974783b */ /* 0x000ea20000004200 */
[C---:B------:R-:W-:Y:S02]  /*11e00*/  FMUL.FTZ R14, R0.reuse, R122 ;  /* 0x0000007a000e7220 */ /* 0x040fe40000410000 */
[C---:B------:R-:W-:Y:S02]  /*11e10*/  FMUL.FTZ R15, R0.reuse, R123 ;  /* 0x0000007b000f7220 */ /* 0x040fe40000410000 */
[C---:B------:R-:W-:Y:S01]  /*11e20*/  HMMA.16816.F32.BF16 R8, R112.reuse, R20, R8 ;  /* 0x000000147008723c */ /* 0x040fe20000041808 */
[--C-:B-1----:R-:W-:Y:S02]  /*11e30*/  FFMA.FTZ R103, R175, c[0x0][0x2d0], -R109.reuse ;  /* 0x0000b400af677a23 */ /* 0x102fe4000001086d */
[----:B------:R-:W-:Y:S01]  /*11e40*/  LDSM.16.MT88.4 R120, [R185+0x400] ;  /* 0x00040000b978783b */ /* 0x000fe20000004200 */
[C---:B------:R-:W-:Y:S01]  /*11e50*/  FMUL.FTZ R26, R0.reuse, R134 ;  /* 0x00000086001a7220 */ /* 0x040fe20000410000 */
[----:B------:R1:W-:Y:S01]  /*11e60*/  MUFU.EX2 R221, R103 ;  /* 0x0000006700dd7308 */ /* 0x0003e20000000800 */
[----:B------:R-:W-:Y:S02]  /*11e70*/  FMUL.FTZ R27, R0, R135 ;  /* 0x00000087001b7220 */ /* 0x000fe40000410000 */
[-C--:B------:R-:W-:Y:S01]  /*11e80*/  HMMA.16816.F32.BF16 R12, R112, R22.reuse, R12 ;  /* 0x00000016700c723c */ /* 0x080fe2000004180c */
[----:B------:R-:W-:Y:S02]  /*11e90*/  FMUL.FTZ R20, R100, R128 ;  /* 0x0000008064147220 */ /* 0x000fe40000410000 */
[----:B------:R-:W3:Y:S01]  /*11ea0*/  LDL.LU R134, [R1+0x8] ;  /* 0x0000080001867983 */ /* 0x000ee20000300800 */
[--C-:B------:R-:W-:Y:S02]  /*11eb0*/  FFMA.FTZ R128, R212, c[0x0][0x2d0], -R109.reuse ;  /* 0x0000b400d4807a23 */ /* 0x100fe4000001086d */
[----:B------:R-:W-:Y:S01]  /*11ec0*/  FMUL.FTZ R21, R100, R129 ;  /* 0x0000008164157220 */ /* 0x000fe20000410000 */
[----:B------:R-:W4:Y:S01]  /*11ed0*/  LDL.LU R135, [R1] ;  /* 0x0000000001877983 */ /* 0x000f220000300800 */
[C---:B------:R-:W-:Y:S01]  /*11ee0*/  HMMA.16816.F32.BF16 R16, R160.reuse, R22, R16 ;  /* 0x00000016a010723c */ /* 0x040fe20000041810 */
[C---:B------:R-:W-:Y:S01]  /*11ef0*/  FMUL.FTZ R30, R0.reuse, R138 ;  /* 0x0000008a001e7220 */ /* 0x040fe20000410000 */
[----:B------:R-:W-:Y:S01]  /*11f00*/  MUFU.EX2 R205, R128 ;  /* 0x0000008000cd7308 */ /* 0x000fe20000000800 */
[----:B------:R-:W5:Y:S01]  /*11f10*/  LDL.LU R136, [R1+0x4] ;  /* 0x0000040001887983 */ /* 0x000f620000300800 */
[C---:B------:R-:W-:Y:S02]  /*11f20*/  FMUL.FTZ R31, R0.reuse, R139 ;  /* 0x0000008b001f7220 */ /* 0x040fe40000410000 */
[----:B------:R-:W-:Y:S02]  /*11f30*/  FMUL.FTZ R42, R0, R150 ;  /* 0x00000096002a7220 */ /* 0x000fe40000410000 */
[C---:B------:R-:W-:Y:S04]  /*11f40*/  FMUL.FTZ R22, R3.reuse, R130 ;  /* 0x0000008203167220 */ /* 0x040fe80000410000 */
[----:B------:R-:W-:Y:S02]  /*11f50*/  FMUL.FTZ R23, R3, R131 ;  /* 0x0000008303177220 */ /* 0x000fe40000410000 */
[----:B-1----:R-:W-:Y:S02]  /*11f60*/  FFMA.FTZ R103, R174, c[0x0][0x2d0], -R109 ;  /* 0x0000b400ae677a23 */ /* 0x002fe4000001086d */
[--C-:B------:R-:W-:Y:S02]  /*11f70*/  FFMA.FTZ R131, R213, c[0x0][0x2d0], -R110.reuse ;  /* 0x0000b400d5837a23 */ /* 0x100fe4000001086e */
[--C-:B------:R-:W-:Y:S01]  /*11f80*/  FFMA.FTZ R130, R216, c[0x0][0x2d0], -R110.reuse ;  /* 0x0000b400d8827a23 */ /* 0x100fe2000001086e */
[-C--:B------:R-:W-:Y:S01]  /*11f90*/  HMMA.16816.F32.BF16 R20, R160, R36.reuse, R20 ;  /* 0x00000024a014723c */ /* 0x080fe20000041814 */
[--C-:B------:R-:W-:Y:S01]  /*11fa0*/  FFMA.FTZ R129, R215, c[0x0][0x2d0], -R110.reuse ;  /* 0x0000b400d7817a23 */ /* 0x100fe2000001086e */
[----:B------:R-:W-:Y:S01]  /*11fb0*/  MUFU.EX2 R202, R131 ;  /* 0x0000008300ca7308 */ /* 0x000fe20000000800 */
[C---:B------:R-:W-:Y:S01]  /*11fc0*/  FMUL.FTZ R43, R0.reuse, R151 ;  /* 0x00000097002b7220 */ /* 0x040fe20000410000 */
[----:B------:R-:W-:Y:S01]  /*11fd0*/  MOV R215, R132 ;  /* 0x0000008400d77202 */ /* 0x000fe20000000f00 */
[C---:B------:R-:W-:Y:S01]  /*11fe0*/  FMUL.FTZ R46, R0.reuse, R154 ;  /* 0x0000009a002e7220 */ /* 0x040fe20000410000 */
[----:B------:R-:W-:Y:S01]  /*11ff0*/  MOV R216, R133 ;  /* 0x0000008500d87202 */ /* 0x000fe20000000f00 */
[C---:B------:R-:W-:Y:S01]  /*12000*/  FMUL.FTZ R47, R0.reuse, R155 ;  /* 0x0000009b002f7220 */ /* 0x040fe20000410000 */
[C---:B------:R-:W-:Y:S01]  /*12010*/  HMMA.16816.F32.BF16 R24, R112.reuse, R36, R24 ;  /* 0x000000247018723c */ /* 0x040fe20000041818 */
[----:B------:R-:W-:Y:S01]  /*12020*/  FMUL.FTZ R58, R0, R58 ;  /* 0x0000003a003a7220 */ /* 0x000fe20000410000 */
[----:B------:R-:W-:Y:S02]  /*12030*/  ISETP.GT.AND P0, PT, R200, R216, PT ;  /* 0x000000d8c800720c */ /* 0x000fe40003f04270 */
[----:B------:R1:W-:Y:S01]  /*12040*/  MUFU.EX2 R222, R103 ;  /* 0x0000006700de7308 */ /* 0x0003e20000000800 */
[----:B------:R-:W-:Y:S02]  /*12050*/  FMUL.FTZ R59, R0, R59 ;  /* 0x0000003b003b7220 */ /* 0x000fe40000410000 */
[C---:B------:R-:W-:Y:S01]  /*12060*/  FMUL.FTZ R36, R100.reuse, R144 ;  /* 0x0000009064247220 */ /* 0x040fe20000410000 */
[-C--:B------:R-:W-:Y:S01]  /*12070*/  HMMA.16816.F32.BF16 R28, R112, R38.reuse, R28 ;  /* 0x00000026701c723c */ /* 0x080fe2000004181c */
[----:B------:R-:W-:Y:S03]  /*12080*/  FMUL.FTZ R37, R100, R145 ;  /* 0x0000009164257220 */ /* 0x000fe60000410000 */
[C---:B------:R-:W-:Y:S02]  /*12090*/  FMUL.FTZ R62, R0.reuse, R62 ;  /* 0x0000003e003e7220 */ /* 0x040fe40000410000 */
[----:B------:R-:W-:Y:S01]  /*120a0*/  MUFU.EX2 R212, R129 ;  /* 0x0000008100d47308 */ /* 0x000fe20000000800 */
[C---:B------:R-:W-:Y:S01]  /*120b0*/  FMUL.FTZ R63, R0.reuse, R63 ;  /* 0x0000003f003f7220 */ /* 0x040fe20000410000 */
[C---:B------:R-:W-:Y:S01]  /*120c0*/  HMMA.16816.F32.BF16 R32, R160.reuse, R38, R32 ;  /* 0x00000026a020723c */ /* 0x040fe20000041820 */
[C---:B------:R-:W-:Y:S03]  /*120d0*/  FMUL.FTZ R74, R0.reuse, R74 ;  /* 0x0000004a004a7220 */ /* 0x040fe60000410000 */
[C---:B------:R-:W-:Y:S02]  /*120e0*/  FMUL.FTZ R75, R0.reuse, R75 ;  /* 0x0000004b004b7220 */ /* 0x040fe40000410000 */
[----:B------:R-:W-:Y:S02]  /*120f0*/  FMUL.FTZ R78, R0, R78 ;  /* 0x0000004e004e7220 */ /* 0x000fe40000410000 */
[C---:B------:R-:W-:Y:S04]  /*12100*/  FMUL.FTZ R38, R3.reuse, R146 ;  /* 0x0000009203267220 */ /* 0x040fe80000410000 */
[C---:B------:R-:W-:Y:S02]  /*12110*/  FMUL.FTZ R39, R3.reuse, R147 ;  /* 0x0000009303277220 */ /* 0x040fe40000410000 */
[--C-:B-1----:R-:W-:Y:S02]  /*12120*/  FFMA.FTZ R103, R170, c[0x0][0x2d0], -R111.reuse ;  /* 0x0000b400aa677a23 */ /* 0x102fe4000001086f */
[----:B------:R-:W-:Y:S02]  /*12130*/  FMUL.FTZ R79, R0, R79 ;  /* 0x0000004f004f7220 */ /* 0x000fe40000410000 */
[----:B------:R1:W-:Y:S01]  /*12140*/  MUFU.EX2 R218, R103 ;  /* 0x0000006700da7308 */ /* 0x0003e20000000800 */
[-C--:B--2---:R-:W-:Y:S01]  /*12150*/  HMMA.16816.F32.BF16 R36, R160, R116.reuse, R36 ;  /* 0x00000074a024723c */ /* 0x084fe20000041824 */
[C---:B------:R-:W-:Y:S02]  /*12160*/  FMUL.FTZ R96, R100.reuse, R96 ;  /* 0x0000006064607220 */ /* 0x040fe40000410000 */
[----:B------:R-:W-:Y:S02]  /*12170*/  FMUL.FTZ R97, R100, R97 ;  /* 0x0000006164617220 */ /* 0x000fe40000410000 */
[C---:B------:R-:W-:Y:S02]  /*12180*/  FMUL.FTZ R98, R3.reuse, R98 ;  /* 0x0000006203627220 */ /* 0x040fe40000410000 */
[----:B------:R-:W-:Y:S01]  /*12190*/  FMUL.FTZ R99, R3, R99 ;  /* 0x0000006303637220 */ /* 0x000fe20000410000 */
[C---:B------:R-:W-:Y:S01]  /*121a0*/  HMMA.16816.F32.BF16 R40, R112.reuse, R116, R40 ;  /* 0x000000747028723c */ /* 0x040fe20000041828 */
[----:B------:R-:W-:Y:S03]  /*121b0*/  FFMA.FTZ R110, R214, c[0x0][0x2d0], -R110 ;  /* 0x0000b400d66e7a23 */ /* 0x000fe6000001086e */
[C---:B------:R-:W-:Y:S01]  /*121c0*/  FMUL.FTZ R90, R0.reuse, R90 ;  /* 0x0000005a005a7220 */ /* 0x040fe20000410000 */
[----:B------:R-:W-:Y:S01]  /*121d0*/  MUFU.EX2 R214, R110 ;  /* 0x0000006e00d67308 */ /* 0x000fe20000000800 */
[----:B------:R-:W-:Y:S02]  /*121e0*/  FMUL.FTZ R91, R0, R91 ;  /* 0x0000005b005b7220 */ /* 0x000fe40000410000 */
[-C--:B------:R-:W-:Y:S01]  /*121f0*/  HMMA.16816.F32.BF16 R44, R112, R118.reuse, R44 ;  /* 0x00000076702c723c */ /* 0x080fe2000004182c */
[C---:B------:R-:W-:Y:S03]  /*12200*/  FMUL.FTZ R92, R2.reuse, R92 ;  /* 0x0000005c025c7220 */ /* 0x040fe60000410000 */
[----:B------:R-:W-:Y:S02]  /*12210*/  FMUL.FTZ R93, R2, R93 ;  /* 0x0000005d025d7220 */ /* 0x000fe40000410000 */
[C---:B------:R-:W-:Y:S02]  /*12220*/  FMUL.FTZ R94, R0.reuse, R94 ;  /* 0x0000005e005e7220 */ /* 0x040fe40000410000 */
[C---:B------:R-:W-:Y:S01]  /*12230*/  HMMA.16816.F32.BF16 R48, R160.reuse, R118, R48 ;  /* 0x00000076a030723c */ /* 0x040fe20000041830 */
[----:B------:R-:W2:Y:S03]  /*12240*/  LDSM.16.MT88.4 R116, [R186+0xc00] ;  /* 0x000c0000ba74783b */ /* 0x000ea60000004200 */
[----:B-1----:R-:W-:Y:S02]  /*12250*/  FFMA.FTZ R103, R169, c[0x0][0x2d0], -R111 ;  /* 0x0000b400a9677a23 */ /* 0x002fe4000001086f */
[----:B------:R-:W-:Y:S02]  /*12260*/  FMUL.FTZ R95, R0, R95 ;  /* 0x0000005f005f7220 */ /* 0x000fe40000410000 */
[----:B------:R1:W1:Y:S01]  /*12270*/  MUFU.EX2 R219, R103 ;  /* 0x0000006700db7308 */ /* 0x0002620000000800 */
[----:B------:R-:W-:Y:S03]  /*12280*/  FFMA.FTZ R104, R211, c[0x0][0x2d0], -R109 ;  /* 0x0000b400d3687a23 */ /* 0x000fe6000001086d */
[--C-:B-1----:R-:W-:Y:S06]  /*12290*/  FFMA.FTZ R103, R168, c[0x0][0x2d0], -R111.reuse ;  /* 0x0000b400a8677a23 */ /* 0x102fec000001086f */
[----:B------:R1:W-:Y:S01]  /*122a0*/  MUFU.EX2 R220, R103 ;  /* 0x0000006700dc7308 */ /* 0x0003e20000000800 */
[-C--:B--2---:R-:W-:Y:S08]  /*122b0*/  HMMA.16816.F32.BF16 R52, R160, R116.reuse, R52 ;  /* 0x00000074a034723c */ /* 0x084ff00000041834 */
[C---:B------:R-:W-:Y:S08]  /*122c0*/  HMMA.16816.F32.BF16 R56, R112.reuse, R116, R56 ;  /* 0x000000747038723c */ /* 0x040ff00000041838 */
[-C--:B------:R-:W-:Y:S01]  /*122d0*/  HMMA.16816.F32.BF16 R60, R112, R118.reuse, R60 ;  /* 0x00000076703c723c */ /* 0x080fe2000004183c */
[----:B-1----:R-:W-:Y:S07]  /*122e0*/  FFMA.FTZ R103, R172, c[0x0][0x2d0], -R111 ;  /* 0x0000b400ac677a23 */ /* 0x002fee000001086f */
[C---:B------:R-:W-:Y:S01]  /*122f0*/  HMMA.16816.F32.BF16 R64, R160.reuse, R118, R64 ;  /* 0x00000076a040723c */ /* 0x040fe20000041840 */
[----:B------:R-:W1:Y:S01]  /*12300*/  LDSM.16.MT88.4 R116, [R185+0x1800] ;  /* 0x00180000b974783b */ /* 0x000e620000004200 */
[----:B------:R2:W-:Y:S02]  /*12310*/  MUFU.EX2 R217, R103 ;  /* 0x0000006700d97308 */ /* 0x0005e40000000800 */
[--C-:B--2---:R-:W-:Y:S05]  /*12320*/  FFMA.FTZ R103, R171, c[0x0][0x2d0], -R101.reuse ;  /* 0x0000b400ab677a23 */ /* 0x104fea0000010865 */
[----:B------:R-:W-:Y:S03]  /*12330*/  LDSM.16.MT88.4 R168, [R186+0x1400] ;  /* 0x00140000baa8783b */ /* 0x000fe60000004200 */
[----:B------:R2:W-:Y:S01]  /*12340*/  MUFU.EX2 R177, R103 ;  /* 0x0000006700b17308 */ /* 0x0005e20000000800 */
[-C--:B-1----:R-:W-:Y:S08]  /*12350*/  HMMA.16816.F32.BF16 R68, R160, R116.reuse, R68 ;  /* 0x00000074a044723c */ /* 0x082ff00000041844 */
[C---:B------:R-:W-:Y:S01]  /*12360*/  HMMA.16816.F32.BF16 R72, R112.reuse, R116, R72 ;  /* 0x000000747048723c */ /* 0x040fe20000041848 */
[--C-:B--2---:R-:W-:Y:S02]  /*12370*/  FFMA.FTZ R103, R173, c[0x0][0x2d0], -R101.reuse ;  /* 0x0000b400ad677a23 */ /* 0x104fe40000010865 */
[----:B------:R-:W-:Y:S05]  /*12380*/  LDSM.16.MT88.4 R172, [R185+0x2000] ;  /* 0x00200000b9ac783b */ /* 0x000fea0000004200 */
        /* <DEDUP_REMOVED lines=9> */
[----:B------:R1:W2:Y:S06]  /*12420*/  MUFU.EX2 R179, R103 ;  /* 0x0000006700b37308 */ /* 0x0002ac0000000800 */
[----:B------:R-:W-:Y:S01]  /*12430*/  F2FP.BF16.PACK_AB R116, R219, R218 ;  /* 0x000000dadb74723e */ /* 0x000fe200000010ff */
[-C--:B------:R-:W-:Y:S01]  /*12440*/  HMMA.16816.F32.BF16 R92, R112, R118.reuse, R92 ;  /* 0x00000076705c723c */ /* 0x080fe2000004185c */
[----:B------:R-:W-:Y:S06]  /*12450*/  F2FP.BF16.PACK_AB R117, R176, R177 ;  /* 0x000000b1b075723e */ /* 0x000fec00000010ff */
[----:B------:R-:W-:Y:S01]  /*12460*/  F2FP.BF16.PACK_AB R112, R233, R231 ;  /* 0x000000e7e970723e */ /* 0x000fe200000010ff */
[----:B------:R-:W-:Y:S01]  /*12470*/  HMMA.16816.F32.BF16 R96, R160, R118, R96 ;  /* 0x00000076a060723c */ /* 0x000fe20000041860 */
[----:B------:R-:W-:Y:S03]  /*12480*/  F2FP.BF16.PACK_AB R113, R225, R230 ;  /* 0x000000e6e171723e */ /* 0x000fe600000010ff */
[----:B------:R-:W-:Y:S02]  /*12490*/  F2FP.BF16.PACK_AB R114, R223, R224 ;  /* 0x000000e0df72723e */ /* 0x000fe400000010ff */
[----:B------:R-:W-:Y:S02]  /*124a0*/  F2FP.BF16.PACK_AB R115, R222, R221 ;  /* 0x000000ddde73723e */ /* 0x000fe400000010ff */
[----:B------:R-:W-:Y:S01]  /*124b0*/  F2FP.BF16.PACK_AB R118, R217, R220 ;  /* 0x000000dcd976723e */ /* 0x000fe200000010ff */
[--C-:B-1----:R-:W-:Y:S02]  /*124c0*/  FFMA.FTZ R103, R210, c[0x0][0x2d0], -R109.reuse ;  /* 0x0000b400d2677a23 */ /* 0x102fe4000001086d */
[----:B------:R1:W1:Y:S01]  /*124d0*/  MUFU.EX2 R210, R130 ;  /* 0x0000008200d27308 */ /* 0x0002620000000800 */
[----:B--2---:R-:W-:Y:S01]  /*124e0*/  F2FP.BF16.PACK_AB R119, R179, R178 ;  /* 0x000000b2b377723e */ /* 0x004fe200000010ff */
[-C--:B------:R-:W-:Y:S01]  /*124f0*/  HMMA.16816.F32.BF16 R4, R112, R120.reuse, R4 ;  /* 0x000000787004723c */ /* 0x080fe20000041804 */
[----:B------:R-:W-:Y:S01]  /*12500*/  F2FP.BF16.PACK_AB R162, R214, R212 ;  /* 0x000000d4d6a2723e */ /* 0x000fe200000010ff */
[----:B------:R-:W-:Y:S02]  /*12510*/  FFMA.FTZ R109, R209, c[0x0][0x2d0], -R109 ;  /* 0x0000b400d16d7a23 */ /* 0x000fe4000001086d */
[----:B----4-:R-:W-:Y:S04]  /*12520*/  FFMA.FTZ R3, R3, R135, R237 ;  /* 0x0000008703037223 */ /* 0x010fe800000100ed */
[C---:B------:R-:W-:Y:S01]  /*12530*/  HMMA.16816.F32.BF16 R8, R116.reuse, R120, R8 ;  /* 0x000000787408723c */ /* 0x040fe20000041808 */
[----:B------:R2:W-:Y:S03]  /*12540*/  MUFU.EX2 R211, R103 ;  /* 0x0000006700d37308 */ /* 0x0005e60000000800 */
[----:B------:R-:W-:Y:S04]  /*12550*/  FADD.FTZ R3, R238, R3 ;  /* 0x00000003ee037221 */ /* 0x000fe80000010000 */
[-C--:B------:R-:W-:Y:S03]  /*12560*/  HMMA.16816.F32.BF16 R12, R116, R122.reuse, R12 ;  /* 0x0000007a740c723c */ /* 0x080fe6000004180c */
[----:B------:R-:W4:Y:S01]  /*12570*/  MUFU.EX2 R213, R109 ;  /* 0x0000006d00d57308 */ /* 0x000f220000000800 */
[----:B-1----:R-:W-:Y:S01]  /*12580*/  LDSM.16.MT88.4 R128, [R185+0x800] ;  /* 0x00080000b980783b */ /* 0x002fe20000004200 */
[----:B------:R-:W-:Y:S03]  /*12590*/  F2FP.BF16.PACK_AB R160, R210, R202 ;  /* 0x000000cad2a0723e */ /* 0x000fe600000010ff */
[C---:B------:R-:W-:Y:S05]  /*125a0*/  HMMA.16816.F32.BF16 R16, R112.reuse, R122, R16 ;  /* 0x0000007a7010723c */ /* 0x040fea0000041810 */
[----:B------:R-:W1:Y:S01]  /*125b0*/  MUFU.EX2 R209, R104 ;  /* 0x0000006800d17308 */ /* 0x000e620000000800 */
[----:B------:R-:W3:Y:S01]  /*125c0*/  LDSM.16.MT88.4 R120, [R186+0x400] ;  /* 0x00040000ba78783b */ /* 0x000ee20000004200 */
[--C-:B--2---:R-:W-:Y:S08]  /*125d0*/  FFMA.FTZ R103, R207, c[0x0][0x2d0], -R111.reuse ;  /* 0x0000b400cf677a23 */ /* 0x104ff0000001086f */
[----:B------:R2:W-:Y:S01]  /*125e0*/  MUFU.EX2 R180, R103 ;  /* 0x0000006700b47308 */ /* 0x0005e20000000800 */
[----:B----4-:R-:W-:Y:S02]  /*125f0*/  F2FP.BF16.PACK_AB R163, R213, R211 ;  /* 0x000000d3d5a3723e */ /* 0x010fe400000010ff */
[----:B-1----:R-:W-:Y:S01]  /*12600*/  F2FP.BF16.PACK_AB R161, R209, R205 ;  /* 0x000000cdd1a1723e */ /* 0x002fe200000010ff */
[--C-:B--2---:R-:W-:Y:S06]  /*12610*/  FFMA.FTZ R103, R206, c[0x0][0x2d0], -R111.reuse ;  /* 0x0000b400ce677a23 */ /* 0x104fec000001086f */
[----:B------:R1:W2:Y:S01]  /*12620*/  MUFU.EX2 R201, R103 ;  /* 0x0000006700c97308 */ /* 0x0002a20000000800 */
[-C--:B---3--:R-:W-:Y:S08]  /*12630*/  HMMA.16816.F32.BF16 R20, R112, R120.reuse, R20 ;  /* 0x000000787014723c */ /* 0x088ff00000041814 */
[C---:B------:R-:W-:Y:S08]  /*12640*/  HMMA.16816.F32.BF16 R24, R116.reuse, R120, R24 ;  /* 0x000000787418723c */ /* 0x040ff00000041818 */
[-C--:B------:R-:W-:Y:S01]  /*12650*/  HMMA.16816.F32.BF16 R28, R116, R122.reuse, R28 ;  /* 0x0000007a741c723c */ /* 0x080fe2000004181c */
[--C-:B-1----:R-:W-:Y:S03]  /*12660*/  FFMA.FTZ R103, R208, c[0x0][0x2d0], -R111.reuse ;  /* 0x0000b400d0677a23 */ /* 0x102fe6000001086f */
[----:B--2---:R-:W-:Y:S01]  /*12670*/  F2FP.BF16.PACK_AB R164, R201, R180 ;  /* 0x000000b4c9a4723e */ /* 0x004fe200000010ff */
[----:B------:R-:W-:Y:S03]  /*12680*/  FFMA.FTZ R111, R203, c[0x0][0x2d0], -R111 ;  /* 0x0000b400cb6f7a23 */ /* 0x000fe6000001086f */
[C---:B------:R-:W-:Y:S01]  /*12690*/  HMMA.16816.F32.BF16 R32, R112.reuse, R122, R32 ;  /* 0x0000007a7020723c */ /* 0x040fe20000041820 */
[----:B------:R-:W1:Y:S01]  /*126a0*/  LDSM.16.MT88.4 R120, [R185+0x1000] ;  /* 0x00100000b978783b */ /* 0x000e620000004200 */
[----:B------:R2:W-:Y:S10]  /*126b0*/  MUFU.EX2 R204, R103 ;  /* 0x0000006700cc7308 */ /* 0x0005f40000000800 */
[----:B------:R-:W3:Y:S01]  /*126c0*/  MUFU.EX2 R111, R111 ;  /* 0x0000006f006f7308 */ /* 0x000ee20000000800 */
[--C-:B--2---:R-:W-:Y:S09]  /*126d0*/  FFMA.FTZ R103, R181, c[0x0][0x2d0], -R101.reuse ;  /* 0x0000b400b5677a23 */ /* 0x104ff20000010865 */
[----:B------:R2:W-:Y:S01]  /*126e0*/  MUFU.EX2 R109, R103 ;  /* 0x00000067006d7308 */ /* 0x0005e20000000800 */
[----:B---3--:R-:W-:Y:S01]  /*126f0*/  F2FP.BF16.PACK_AB R166, R111, R204 ;  /* 0x000000cc6fa6723e */ /* 0x008fe200000010ff */
[-C--:B-1----:R-:W-:Y:S08]  /*12700*/  HMMA.16816.F32.BF16 R36, R112, R120.reuse, R36 ;  /* 0x000000787024723c */ /* 0x082ff00000041824 */
[C---:B------:R-:W-:Y:S01]  /*12710*/  HMMA.16816.F32.BF16 R40, R116.reuse, R120, R40 ;  /* 0x000000787428723c */ /* 0x040fe20000041828 */
[--C-:B--2---:R-:W-:Y:S07]  /*12720*/  FFMA.FTZ R103, R182, c[0x0][0x2d0], -R101.reuse ;  /* 0x0000b400b6677a23 */ /* 0x104fee0000010865 */
[-C--:B------:R-:W-:Y:S01]  /*12730*/  HMMA.16816.F32.BF16 R44, R116, R122.reuse, R44 ;  /* 0x0000007a742c723c */ /* 0x080fe2000004182c */
[----:B------:R1:W2:Y:S07]  /*12740*/  MUFU.EX2 R104, R103 ;  /* 0x0000006700687308 */ /* 0x0002ae0000000800 */
[C---:B------:R-:W-:Y:S01]  /*12750*/  HMMA.16816.F32.BF16 R48, R112.reuse, R122, R48 ;  /* 0x0000007a7030723c */ /* 0x040fe20000041830 */
[----:B------:R-:W3:Y:S03]  /*12760*/  LDSM.16.MT88.4 R120, [R186+0x1000] ;  /* 0x00100000ba78783b */ /* 0x000ee60000004200 */
[--C-:B-1----:R-:W-:Y:S01]  /*12770*/  FFMA.FTZ R103, R183, c[0x0][0x2d0], -R101.reuse ;  /* 0x0000b400b7677a23 */ /* 0x102fe20000010865 */
[----:B--2---:R-:W-:Y:S01]  /*12780*/  F2FP.BF16.PACK_AB R165, R104, R109 ;  /* 0x0000006d68a5723e */ /* 0x004fe200000010ff */
[----:B------:R-:W-:Y:S03]  /*12790*/  FFMA.FTZ R101, R105, c[0x0][0x2d0], -R101 ;  /* 0x0000b40069657a23 */ /* 0x000fe60000010865 */
[----:B------:R-:W2:Y:S01]  /*127a0*/  LDL.LU R105, [R1+0xc] ;  /* 0x00000c0001697983 */ /* 0x000ea20000300800 */
[----:B------:R5:W-:Y:S10]  /*127b0*/  MUFU.EX2 R110, R103 ;  /* 0x00000067006e7308 */ /* 0x000bf40000000800 */
[----:B------:R-:W1:Y:S01]  /*127c0*/  MUFU.EX2 R101, R101 ;  /* 0x0000006500657308 */ /* 0x000e620000000800 */
[-C--:B---3--:R-:W-:Y:S01]  /*127d0*/  HMMA.16816.F32.BF16 R52, R112, R120.reuse, R52 ;  /* 0x000000787034723c */ /* 0x088fe20000041834 */
[----:B-----5:R-:W-:Y:S02]  /*127e0*/  FFMA.FTZ R103, R100, R136, R245 ;  /* 0x0000008864677223 */ /* 0x020fe400000100f5 */
[----:B------:R-:W-:Y:S05]  /*127f0*/  FFMA.FTZ R100, R2, R134, R234 ;  /* 0x0000008602647223 */ /* 0x000fea00000100ea */
[C---:B------:R-:W-:Y:S01]  /*12800*/  HMMA.16816.F32.BF16 R56, R116.reuse, R120, R56 ;  /* 0x000000787438723c */ /* 0x040fe20000041838 */
[----:B------:R-:W-:Y:S03]  /*12810*/  FADD.FTZ R2, R249, R103 ;  /* 0x00000067f9027221 */ /* 0x000fe60000010000 */
[----:B------:R-:W-:Y:S02]  /*12820*/  FADD.FTZ R100, R235, R100 ;  /* 0x00000064eb647221 */ /* 0x000fe40000010000 */
[----:B------:R-:W-:Y:S01]  /*12830*/  FADD.FTZ R2, R248, R2 ;  /* 0x00000002f8027221 */ /* 0x000fe20000010000 */
[----:B-1----:R-:W-:Y:S01]  /*12840*/  F2FP.BF16.PACK_AB R167, R101, R110 ;  /* 0x0000006e65a7723e */ /* 0x002fe200000010ff */
[-C--:B------:R-:W-:Y:S01]  /*12850*/  HMMA.16816.F32.BF16 R60, R116, R122.reuse, R60 ;  /* 0x0000007a743c723c */ /* 0x080fe2000004183c */
[----:B------:R-:W-:Y:S03]  /*12860*/  FADD.FTZ R100, R244, R100 ;  /* 0x00000064f4647221 */ /* 0x000fe60000010000 */
[----:B------:R-:W-:Y:S04]  /*12870*/  FADD.FTZ R103, R240, R3 ;  /* 0x00000003f0677221 */ /* 0x000fe80000010000 */
[C---:B------:R-:W-:Y:S01]  /*12880*/  HMMA.16816.F32.BF16 R64, R112.reuse, R122, R64 ;  /* 0x0000007a7040723c */ /* 0x040fe20000041840 */
[----:B------:R-:W1:Y:S07]  /*12890*/  LDSM.16.MT88.4 R120, [R185+0x1c00] ;  /* 0x001c0000b978783b */ /* 0x000e6e0000004200 */
        /* <DEDUP_REMOVED lines=8> */
[-C--:B------:R-:W-:Y:S01]  /*12920*/  HMMA.16816.F32.BF16 R112, R160, R128.reuse, R4 ;  /* 0x00000080a070723c */ /* 0x080fe20000041804 */
[----:B------:R-:W1:Y:S07]  /*12930*/  LDSM.16.MT88.4 R4, [R186+0x2000] ;  /* 0x00200000ba04783b */ /* 0x000e6e0000004200 */
[C---:B------:R-:W-:Y:S07]  /*12940*/  HMMA.16816.F32.BF16 R116, R164.reuse, R128, R8 ;  /* 0x00000080a474723c */ /* 0x040fee0000041808 */
[----:B------:R-:W-:Y:S01]  /*12950*/  FADD.FTZ R9, R215, R2 ;  /* 0x00000002d7097221 */ /* 0x000fe20000010000 */
[-C--:B------:R-:W-:Y:S01]  /*12960*/  HMMA.16816.F32.BF16 R120, R164, R130.reuse, R12 ;  /* 0x00000082a478723c */ /* 0x080fe2000004180c */
[----:B------:R-:W-:Y:S03]  /*12970*/  FADD.FTZ R2, R251, R103 ;  /* 0x00000067fb027221 */ /* 0x000fe60000010000 */
[----:B------:R-:W-:Y:S01]  /*12980*/  FADD.FTZ R9, R231, R9 ;  /* 0x00000009e7097221 */ /* 0x000fe20000010000 */
[----:B------:R-:W-:Y:S01]  /*12990*/  MOV R103, R106 ;  /* 0x0000006a00677202 */ /* 0x000fe20000000f00 */
        /* <DEDUP_REMOVED lines=17> */
[-C--:B------:R-:W-:Y:S01]  /*12ab0*/  HMMA.16816.F32.BF16 R76, R164, R174.reuse, R76 ;  /* 0x000000aea44c723c */ /* 0x080fe2000004184c */
[----:B--2---:R-:W-:Y:S07]  /*12ac0*/  FFMA.FTZ R3, R0, R105, R239 ;  /* 0x0000006900037223 */ /* 0x004fee00000100ef */
[C---:B------:R-:W-:Y:S01]  /*12ad0*/  HMMA.16816.F32.BF16 R80, R160.reuse, R174, R80 ;  /* 0x000000aea050723c */ /* 0x040fe20000041850 */
[----:B------:R-:W-:Y:S03]  /*12ae0*/  FADD.FTZ R0, R250, R100 ;  /* 0x00000064fa007221 */ /* 0x000fe60000010000 */
[----:B------:R-:W-:Y:S01]  /*12af0*/  FADD.FTZ R3, R241, R3 ;  /* 0x00000003f1037221 */ /* 0x000fe20000010000 */
[----:B------:R-:W-:Y:S01]  /*12b00*/  MOV R100, R108 ;  /* 0x0000006c00647202 */ /* 0x000fe20000000f00 */
[----:B------:R-:W-:Y:S02]  /*12b10*/  FADD.FTZ R8, R218, R0 ;  /* 0x00000000da087221 */ /* 0x000fe40000010000 */
[----:B------:R-:W-:Y:S01]  /*12b20*/  FADD.FTZ R3, R242, R3 ;  /* 0x00000003f2037221 */ /* 0x000fe20000010000 */
[-C--:B-1----:R-:W-:Y:S03]  /*12b30*/  HMMA.16816.F32.BF16 R84, R160, R4.reuse, R84 ;  /* 0x00000004a054723c */ /* 0x082fe60000041854 */
[----:B------:R-:W-:Y:S02]  /*12b40*/  FADD.FTZ R3, R243, R3 ;  /* 0x00000003f3037221 */ /* 0x000fe40000010000 */
[----:B------:R-:W-:Y:S02]  /*12b50*/  FADD.FTZ R0, R225, R10 ;  /* 0x0000000ae1007221 */ /* 0x000fe40000010000 */
[----:B------:R-:W-:Y:S01]  /*12b60*/  FADD.FTZ R9, R219, R8 ;  /* 0x00000008db097221 */ /* 0x000fe20000010000 */
[C---:B------:R-:W-:Y:S01]  /*12b70*/  HMMA.16816.F32.BF16 R88, R164.reuse, R4, R88 ;  /* 0x00000004a458723c */ /* 0x040fe20000041858 */
[----:B------:R-:W-:Y:S03]  /*12b80*/  FADD.FTZ R10, R224, R2 ;  /* 0x00000002e00a7221 */ /* 0x000fe60000010000 */
[----:B------:R-:W-:Y:S02]  /*12b90*/  FADD.FTZ R3, R177, R3 ;  /* 0x00000003b1037221 */ /* 0x000fe40000010000 */
[----:B------:R-:W-:Y:S02]  /*12ba0*/  FADD.FTZ R8, R221, R0 ;  /* 0x00000000dd087221 */ /* 0x000fe40000010000 */
[----:B------:R-:W-:Y:S01]  /*12bb0*/  FADD.FTZ R2, R220, R9 ;  /* 0x00000009dc027221 */ /* 0x000fe20000010000 */
[-C--:B------:R-:W-:Y:S03]  /*12bc0*/  HMMA.16816.F32.BF16 R92, R164, R6.reuse, R92 ;  /* 0x00000006a45c723c */ /* 0x080fe6000004185c */
[----:B------:R-:W-:Y:S02]  /*12bd0*/  FADD.FTZ R3, R176, R3 ;  /* 0x00000003b0037221 */ /* 0x000fe40000010000 */
[----:B------:R-:W-:Y:S02]  /*12be0*/  FADD.FTZ R0, R223, R10 ;  /* 0x0000000adf007221 */ /* 0x000fe40000010000 */
[----:B------:R-:W-:Y:S01]  /*12bf0*/  FADD.FTZ R5, R222, R8 ;  /* 0x00000008de057221 */ /* 0x000fe20000010000 */
[----:B------:R-:W-:Y:S01]  /*12c00*/  HMMA.16816.F32.BF16 R96, R160, R6, R96 ;  /* 0x00000006a060723c */ /* 0x000fe20000041860 */
[----:B------:R-:W-:Y:S03]  /*12c10*/  FADD.FTZ R8, R217, R2 ;  /* 0x00000002d9087221 */ /* 0x000fe60000010000 */
        /* <DEDUP_REMOVED lines=19> */
[----:B------:R-:W-:Y:S03]  /*12d50*/  FADD.FTZ R2, R110, R2 ;  /* 0x000000026e027221 */ /* 0x000fe60000010000 */
[----:B------:R2:W-:Y:S01]  /*12d60*/  STL [R1+0x8], R3 ;  /* 0x0000080301007387 */ /* 0x0005e20000100800 */
[----:B------:R-:W-:Y:S01]  /*12d70*/  FADD.FTZ R2, R101, R2 ;  /* 0x0000000265027221 */ /* 0x000fe20000010000 */
[----:B------:R-:W-:Y:S04]  /*12d80*/  MOV R101, R107 ;  /* 0x0000006b00657202 */ /* 0x000fe80000000f00 */
[----:B------:R2:W-:Y:S01]  /*12d90*/  STL [R1+0xc], R2 ;  /* 0x00000c0201007387 */ /* 0x0005e20000100800 */
[----:B-1----:R-:W-:Y:S04]  /*12da0*/  IADD3 R0, R200, -0x1, RZ ;  /* 0xffffffffc8007810 */ /* 0x002fe80007ffe0ff */
[----:B------:R-:W-:Y:S01]  /*12db0*/  MOV R200, R0 ;  /* 0x0000000000c87202 */ /* 0x000fe20000000f00 */
[----:B------:R-:W-:-:S05]  /*12dc0*/  @P0 BRA `(.L_x_574) ;  /* 0xffffbd2000000947 */ /* 0x000fca000383ffff */
.L_x_555:
[----:B------:R-:W-:Y:S02]  /*12dd0*/  MOV R9, 0x1f ;  /* 0x0000001f00097802 */ /* 0x000fe40000000f00 */
[----:B------:R-:W-:Y:S01]  /*12de0*/  MOV R8, 0xffffffff ;  /* 0xffffffff00087802 */ /* 0x000fe20000000f00 */
[----:B------:R-:W-:Y:S05]  /*12df0*/  BRA.DIV ~URZ, `(.L_x_575) ;  /* 0x000060b27f007947 */ /* 0x000fea000b800000 */
[----:B--2---:R-:W2:Y:S04]  /*12e00*/  LDL R2, [R1+0x4] ;  /* 0x0000040001027983 */ /* 0x004ea80000100800 */
[----:B--2---:R1:W2:Y:S02]  /*12e10*/  SHFL.BFLY PT, R0, R2, 0x2, 0x1f ;  /* 0x0c401f0002007f89 */ /* 0x0042a400000e0000 */
.L_x_655:
[----:B-1----:R-:W3:Y:S02]  /*12e20*/  LDL.LU R2, [R1+0x4] ;  /* 0x0000040001027983 */ /* 0x002ee40000300800 */
[----:B--23--:R-:W-:Y:S01]  /*12e30*/  FADD.FTZ R5, R0, R2 ;  /* 0x0000000200057221 */ /* 0x00cfe20000010000 */
[----:B------:R-:W-:Y:S05]  /*12e40*/  BRA.DIV ~URZ, `(.L_x_576) ;  /* 0x000060b27f007947 */ /* 0x000fea000b800000 */
[----:B------:R-:W2:Y:S04]  /*12e50*/  LDL.LU R10, [R1] ;  /* 0x00000000010a7983 */ /* 0x000ea80000300800 */
[----:B------:R-:W3:Y:S04]  /*12e60*/  LDL.LU R3, [R1+0x8] ;  /* 0x0000080001037983 */ /* 0x000ee80000300800 */
[----:B------:R-:W4:Y:S04]  /*12e70*/  LDL.LU R9, [R1+0xc] ;  /* 0x00000c0001097983 */ /* 0x000f280000300800 */
[----:B--2---:R-:W1:Y:S04]  /*12e80*/  SHFL.BFLY PT, R2, R10, 0x2, 0x1f ;  /* 0x0c401f000a027f89 */ /* 0x004e6800000e0000 */
[----:B---3--:R-:W2:Y:S04]  /*12e90*/  SHFL.BFLY PT, R0, R3, 0x2, 0x1f ;  /* 0x0c401f0003007f89 */ /* 0x008ea800000e0000 */
[----:B----4-:R-:W3:Y:S01]  /*12ea0*/  SHFL.BFLY PT, R6, R9, 0x2, 0x1f ;  /* 0x0c401f0009067f89 */ /* 0x010ee200000e0000 */
[----:B-1----:R-:W-:-:S02]  /*12eb0*/  FADD.FTZ R2, R2, R10 ;  /* 0x0000000a02027221 */ /* 0x002fc40000010000 */
[----:B--2---:R-:W-:-:S03]  /*12ec0*/  FADD.FTZ R0, R0, R3 ;  /* 0x0000000300007221 */ /* 0x004fc60000010000 */
[----:B------:R-:W1:Y:S01]  /*12ed0*/  SHFL.BFLY PT, R4, R2, 0x1, 0x1f ;  /* 0x0c201f0002047f89 */ /* 0x000e6200000e0000 */
[----:B---3--:R-:W-:-:S03]  /*12ee0*/  FADD.FTZ R6, R6, R9 ;  /* 0x0000000906067221 */ /* 0x008fc60000010000 */
[----:B------:R-:W2:Y:S04]  /*12ef0*/  SHFL.BFLY PT, R3, R5, 0x1, 0x1f ;  /* 0x0c201f0005037f89 */ /* 0x000ea800000e0000 */
[----:B------:R-:W3:Y:S04]  /*12f00*/  SHFL.BFLY PT, R7, R0, 0x1, 0x1f ;  /* 0x0c201f0000077f89 */ /* 0x000ee800000e0000 */
[----:B------:R4:W4:Y:S01]  /*12f10*/  SHFL.BFLY PT, R8, R6, 0x1, 0x1f ;  /* 0x0c201f0006087f89 */ /* 0x00092200000e0000 */
[----:B-1----:R-:W-:Y:S02]  /*12f20*/  FADD.FTZ R4, R2, R4 ;  /* 0x0000000402047221 */ /* 0x002fe40000010000 */
[----:B--2---:R-:W-:-:S02]  /*12f30*/  FADD.FTZ R5, R5, R3 ;  /* 0x0000000305057221 */ /* 0x004fc40000010000 */
[----:B---3--:R-:W-:-:S03]  /*12f40*/  FADD.FTZ R7, R0, R7 ;  /* 0x0000000700077221 */ /* 0x008fc60000010000 */
.L_x_656:
[----:B------:R-:W-:Y:S01]  /*12f50*/  FSETP.NE.FTZ.AND P3, PT, R5, RZ, PT ;  /* 0x000000ff0500720b */ /* 0x000fe20003f75000 */
[----:B------:R-:W-:Y:S01]  /*12f60*/  CS2R R2, SRZ ;  /* 0x0000000000027805 */ /* 0x000fe2000001ff00 */
[----:B------:R-:W-:Y:S01]  /*12f70*/  MOV R0, RZ ;  /* 0x000000ff00007202 */ /* 0x000fe20000000f00 */
[----:B----4-:R-:W-:Y:S01]  /*12f80*/  FADD.FTZ R6, R8, R6 ;  /* 0x0000000608067221 */ /* 0x010fe20000010000 */
[----:B------:R-:W-:Y:S02]  /*12f90*/  FSETP.NE.FTZ.AND P2, PT, R4, RZ, PT ;  /* 0x000000ff0400720b */ /* 0x000fe40003f55000 */
[----:B------:R-:W-:Y:S02]  /*12fa0*/  FSETP.NE.FTZ.AND P1, PT, R7, RZ, PT ;  /* 0x000000ff0700720b */ /* 0x000fe40003f35000 */
[----:B------:R-:W-:Y:S02]  /*12fb0*/  FSETP.NE.FTZ.AND P0, PT, R6, RZ, PT ;  /* 0x000000ff0600720b */ /* 0x000fe40003f15000 */
[----:B------:R-:W-:-:S02]  /*12fc0*/  MOV R25, 0xff800000 ;  /* 0xff80000000197802 */ /* 0x000fc40000000f00 */
        /* <DEDUP_REMOVED lines=12> */
[----:B------:R-:W2:Y:S01]  /*13090*/  @P1 MUFU.RCP R2, R7 ;  /* 0x0000000700021308 */ /* 0x000ea20000001000 */
        /* <DEDUP_REMOVED lines=20> */
[----:B------:R3:W4:Y:S01]  /*131e0*/  @P1 MUFU.LG2 R0, R7 ;  /* 0x0000000700001308 */ /* 0x0007220000000c00 */
        /* <DEDUP_REMOVED lines=8> */
[----:B---3--:R-:W-:Y:S01]  /*13270*/  @P2 MOV R7, 0x3f317218 ;  /* 0x3f31721800072802 */ /* 0x008fe20000000f00 */
[----:B------:R-:W-:Y:S02]  /*13280*/  FMUL.FTZ R143, R3, R83 ;  /* 0x00000053038f7220 */ /* 0x000fe40000410000 */
[----:B--2---:R-:W-:Y:S02]  /*13290*/  FMUL.FTZ R46, R2, R60 ;  /* 0x0000003c022e7220 */ /* 0x004fe40000410000 */
[----:B------:R-:W-:Y:S02]  /*132a0*/  @P2 FMUL.FTZ R4, R7, c[0x0][0x2d0] ;  /* 0x0000b40007042a20 */ /* 0x000fe40000410000 */
[----:B----4-:R-:W-:Y:S01]  /*132b0*/  @P1 FMUL.FTZ R7, R0, 0.69314718246459960938 ;  /* 0x3f31721800071820 */ /* 0x010fe20000410000 */
        /* <DEDUP_REMOVED lines=79> */
.L_x_488:
[----:B---3--:R3:W5:Y:S04]  /*137b0*/  LDL R6, [R1+0x20] ;  /* 0x0000200001067983 */ /* 0x0087680000100800 */
[----:B------:R-:W4:Y:S01]  /*137c0*/  S2R R2, SR_TID.X ;  /* 0x0000000000027919 */ /* 0x000f220000002100 */
[----:B------:R-:W-:Y:S01]  /*137d0*/  BSSY B0, `(.L_x_577) ;  /* 0x0000011000007945 */ /* 0x000fe20003800000 */
[----:B----4-:R-:W-:-:S13]  /*137e0*/  LOP3.LUT P0, RZ, R2, 0x7f, RZ, 0xc0, !PT ;  /* 0x0000007f02ff7812 */ /* 0x010fda000780c0ff */
[----:B------:R-:W-:Y:S05]  /*137f0*/  @P0 BRA `(.L_x_578) ;  /* 0x000000e000000947 */ /* 0x000fea0003800000 */
[----:B---3--:R-:W3:Y:S01]  /*13800*/  S2R R4, SR_LANEID ;  /* 0x0000000000047919 */ /* 0x008ee20000000000 */
[----:B------:R-:W-:Y:S01]  /*13810*/  VOTEU.ANY UR4, UPT, PT ;  /* 0x0000000000047886 */ /* 0x000fe200038e0100 */
[----:B--2---:R-:W-:Y:S01]  /*13820*/  IMAD.MOV.U32 R5, RZ, RZ, c[0x0][0x564] ;  /* 0x00015900ff057624 */ /* 0x004fe200078e00ff */
[----:B------:R-:W3:Y:S08]  /*13830*/  FLO.U32 R3, UR4 ;  /* 0x0000000400037d00 */ /* 0x000ef000080e0000 */
[----:B------:R-:W2:Y:S01]  /*13840*/  POPC R2, UR4 ;  /* 0x0000000400027d09 */ /* 0x000ea20008000000 */
[----:B---3--:R-:W-:Y:S01]  /*13850*/  ISETP.EQ.U32.AND P0, PT, R3, R4, PT ;  /* 0x000000040300720c */ /* 0x008fe20003f02070 */
[----:B------:R-:W-:-:S12]  /*13860*/  IMAD.MOV.U32 R4, RZ, RZ, c[0x0][0x560] ;  /* 0x00015800ff047624 */ /* 0x000fd800078e00ff */
[----:B--2---:R2:W3:Y:S04]  /*13870*/  @P0 ATOMG.E.ADD.STRONG.GPU PT, R2, [R4.64], R2 ;  /* 0x00000002040209a8 */ /* 0x0044e800081ee1c6 */
[----:B--2---:R-:W2:Y:S04]  /*13880*/  S2R R4, SR_LTMASK ;  /* 0x0000000000047919 */ /* 0x004ea80000003900 */
[----:B---3--:R2:W3:Y:S02]  /*13890*/  SHFL.IDX PT, R3, R2, R3, 0x1f ;  /* 0x00001f0302037589 */ /* 0x0084e400000e0000 */
[----:B--2---:R-:W-:-:S06]  /*138a0*/  LOP3.LUT R2, R4, UR4, RZ, 0xc0, !PT ;  /* 0x0000000404027c12 */ /* 0x004fcc000f8ec0ff */
[----:B------:R-:W3:Y:S02]  /*138b0*/  POPC R2, R2 ;  /* 0x0000000200027309 */ /* 0x000ee40000000000 */
[----:B---3-5:R-:W-:-:S05]  /*138c0*/  IADD3 R6, R3, c[0x0][0xc], R2 ;  /* 0x0000030003067a10 */ /* 0x028fca0007ffe002 */
[----:B------:R2:W-:Y:S02]  /*138d0*/  STL [R1+0x20], R6 ;  /* 0x0000200601007387 */ /* 0x0005e40000100800 */
.L_x_578:
[----:B---3--:R-:W-:Y:S05]  /*138e0*/  BSYNC B0 ;  /* 0x0000000000007941 */ /* 0x008fea0003800000 */
.L_x_577:
[----:B------:R-:W-:Y:S01]  /*138f0*/  PRMT R0, R0, 0x9910, RZ ;  /* 0x0000991000007816 */ /* 0x000fe200000000ff */
[----:B------:R-:W-:Y:S01]  /*13900*/  BSSY B1, `(.L_x_579) ;  /* 0x00003dc000017945 */ /* 0x000fe20003800000 */
[----:B-----5:R-:W-:Y:S02]  /*13910*/  IMAD.MOV.U32 R74, RZ, RZ, R6 ;  /* 0x000000ffff4a7224 */ /* 0x020fe400078e0006 */
[----:B------:R-:W-:-:S13]  /*13920*/  ISETP.NE.AND P0, PT, R0, RZ, PT ;  /* 0x000000ff0000720c */ /* 0x000fda0003f05270 */
[----:B------:R-:W-:Y:S05]  /*13930*/  @!P0 BRA `(.L_x_580) ;  /* 0x00002f8000008947 */ /* 0x000fea0003800000 */
[----:B------:R-:W3:Y:S04]  /*13940*/  LDL R9, [R1+0x44] ;  /* 0x0000440001097983 */ /* 0x000ee80000100800 */
[----:B------:R-:W4:Y:S04]  /*13950*/  LDL R7, [R1+0x48] ;  /* 0x0000480001077983 */ /* 0x000f280000100800 */
[----:B--2---:R-:W2:Y:S04]  /*13960*/  LDL R6, [R1+0x50] ;  /* 0x0000500001067983 */ /* 0x004ea80000100800 */
[----:B------:R-:W2:Y:S04]  /*13970*/  LDL R10, [R1+0x4c] ;  /* 0x00004c00010a7983 */ /* 0x000ea80000100800 */
[----:B------:R-:W2:Y:S01]  /*13980*/  LDL R8, [R1+0x2c] ;  /* 0x00002c0001087983 */ /* 0x000ea20000100800 */
[----:B------:R-:W-:Y:S01]  /*13990*/  WARPSYNC 0xffffffff ;  /* 0xffffffff00007948 */ /* 0x000fe20003800000 */
[----:B------:R-:W-:-:S02]  /*139a0*/  F2FP.BF16.PACK_AB R0, R161, R160 ;  /* 0x000000a0a100723e */ /* 0x000fc400000010ff */
[----:B------:R-:W-:Y:S01]  /*139b0*/  BAR.SYNC.DEFER_BLOCKING 0x1, 0x80 ;  /* 0x0042000000007b1d */ /* 0x000fe20000010000 */
[----:B------:R-:W-:Y:S02]  /*139c0*/  F2FP.BF16.PACK_AB R3, R125, R124 ;  /* 0x0000007c7d03723e */ /* 0x000fe400000010ff */
[----:B------:R-:W-:Y:S02]  /*139d0*/  F2FP.BF16.PACK_AB R2, R163, R162 ;  /* 0x000000a2a302723e */ /* 0x000fe400000010ff */
[----:B------:R-:W-:Y:S02]  /*139e0*/  F2FP.BF16.PACK_AB R4, R31, R30 ;  /* 0x0000001e1f04723e */ /* 0x000fe400000010ff */
[----:B------:R-:W-:Y:S02]  /*139f0*/  F2FP.BF16.PACK_AB R5, R61, R60 ;  /* 0x0000003c3d05723e */ /* 0x000fe400000010ff */
[----:B------:R-:W-:Y:S02]  /*13a00*/  ISETP.NE.U32.AND P0, PT, RZ, c[0x0][0x508], PT ;  /* 0x00014200ff007a0c */ /* 0x000fe40003f05070 */
[----:B------:R-:W-:-:S02]  /*13a10*/  ISETP.NE.U32.AND P2, PT, RZ, c[0x0][0x500], PT ;  /* 0x00014000ff007a0c */ /* 0x000fc40003f45070 */
[----:B------:R-:W-:Y:S02]  /*13a20*/  ISETP.NE.AND.EX P1, PT, RZ, c[0x0][0x50c], PT, P0 ;  /* 0x00014300ff007a0c */ /* 0x000fe40003f25300 */
[----:B------:R-:W-:Y:S01]  /*13a30*/  ISETP.NE.AND.EX P2, PT, RZ, c[0x0][0x504], PT, P2 ;  /* 0x00014100ff007a0c */ /* 0x000fe20003f45320 */
[----:B------:R-:W-:Y:S01]  /*13a40*/  IMAD.MOV.U32 R12, RZ, RZ, c[0x0][0x388] ;  /* 0x0000e200ff0c7624 */ /* 0x000fe200078e00ff */
[----:B---3--:R3:W-:Y:S04]  /*13a50*/  STS [R9+0x80], R0 ;  /* 0x0000800009007388 */ /* 0x0087e80000000800 */
[----:B------:R1:W-:Y:S04]  /*13a60*/  STS [R9+0x280], R3 ;  /* 0x0002800309007388 */ /* 0x0003e80000000800 */
[----:B----4-:R4:W-:Y:S01]  /*13a70*/  STS [R7], R2 ;  /* 0x0000000207007388 */ /* 0x0109e20000000800 */
[----:B---3--:R-:W-:-:S02]  /*13a80*/  F2FP.BF16.PACK_AB R0, R127, R126 ;  /* 0x0000007e7f00723e */ /* 0x008fc400000010ff */
[----:B-1----:R-:W-:-:S03]  /*13a90*/  F2FP.BF16.PACK_AB R3, R35, R34 ;  /* 0x000000222303723e */ /* 0x002fc600000010ff */
[----:B------:R1:W-:Y:S01]  /*13aa0*/  STS [R7+0x200], R0 ;  /* 0x0002000007007388 */ /* 0x0003e20000000800 */
[----:B----4-:R-:W-:-:S03]  /*13ab0*/  F2FP.BF16.PACK_AB R2, R53, R52 ;  /* 0x000000343502723e */ /* 0x010fc600000010ff */
[----:B------:R3:W-:Y:S04]  /*13ac0*/  STS [R9+0x1080], R3 ;  /* 0x0010800309007388 */ /* 0x0007e80000000800 */
[----:B------:R4:W-:Y:S01]  /*13ad0*/  STS [R9+0x1280], R2 ;  /* 0x0012800209007388 */ /* 0x0009e20000000800 */
[----:B-1----:R-:W-:Y:S02]  /*13ae0*/  F2FP.BF16.PACK_AB R0, R37, R36 ;  /* 0x000000242500723e */ /* 0x002fe400000010ff */
[----:B---3--:R-:W-:-:S03]  /*13af0*/  F2FP.BF16.PACK_AB R3, R129, R128 ;  /* 0x000000808103723e */ /* 0x008fc600000010ff */
[----:B------:R1:W-:Y:S01]  /*13b00*/  STS [R7+0x1000], R0 ;  /* 0x0010000007007388 */ /* 0x0003e20000000800 */
[----:B----4-:R-:W-:-:S03]  /*13b10*/  F2FP.BF16.PACK_AB R2, R131, R130 ;  /* 0x000000828302723e */ /* 0x010fc600000010ff */
[----:B------:R3:W-:Y:S04]  /*13b20*/  STS [R7+0x1200], R4 ;  /* 0x0012000407007388 */ /* 0x0007e80000000800 */
[----:B--2---:R2:W-:Y:S04]  /*13b30*/  STS [R6+0x80], R3 ;  /* 0x0000800306007388 */ /* 0x0045e80000000800 */
[----:B------:R4:W-:Y:S01]  /*13b40*/  STS [R6+0x280], R2 ;  /* 0x0002800206007388 */ /* 0x0009e20000000800 */
[----:B-1----:R-:W-:Y:S02]  /*13b50*/  F2FP.BF16.PACK_AB R0, R141, R140 ;  /* 0x0000008c8d00723e */ /* 0x002fe400000010ff */
[----:B---3--:R-:W-:-:S03]  /*13b60*/  F2FP.BF16.PACK_AB R4, R39, R38 ;  /* 0x000000262704723e */ /* 0x008fc600000010ff */
[----:B------:R1:W-:Y:S01]  /*13b70*/  STS [R10], R0 ;  /* 0x000000000a007388 */ /* 0x0003e20000000800 */
[----:B--2---:R-:W-:Y:S02]  /*13b80*/  F2FP.BF16.PACK_AB R3, R97, R96 ;  /* 0x000000606103723e */ /* 0x004fe400000010ff */
        /* <DEDUP_REMOVED lines=37> */
[----:B------:R4:W-:Y:S01]  /*13de0*/  STS [R10+0x3000], R2 ;  /* 0x003000020a007388 */ /* 0x0009e20000000800 */
[----:B-1----:R-:W-:Y:S02]  /*13df0*/  F2FP.BF16.PACK_AB R3, R73, R72 ;  /* 0x000000484903723e */ /* 0x002fe400000010ff */
[----:B--2---:R-:W-:-:S03]  /*13e00*/  F2FP.BF16.PACK_AB R4, R71, R70 ;  /* 0x000000464704723e */ /* 0x004fc600000010ff */
[----:B------:R1:W-:Y:S01]  /*13e10*/  STS [R10+0x3200], R3 ;  /* 0x003200030a007388 */ /* 0x0003e20000000800 */
[----:B---3--:R-:W-:Y:S02]  /*13e20*/  F2FP.BF16.PACK_AB R0, R101, R100 ;  /* 0x000000646500723e */ /* 0x008fe400000010ff */
[----:B----4-:R-:W-:-:S03]  /*13e30*/  F2FP.BF16.PACK_AB R2, R147, R146 ;  /* 0x000000929302723e */ /* 0x010fc600000010ff */
[----:B------:R2:W-:Y:S04]  /*13e40*/  STS [R9+0x4080], R0 ;  /* 0x0040800009007388 */ /* 0x0005e80000000800 */
[----:B------:R3:W-:Y:S01]  /*13e50*/  STS [R9+0x4280], R2 ;  /* 0x0042800209007388 */ /* 0x0007e20000000800 */
[----:B-1----:R-:W-:-:S05]  /*13e60*/  F2FP.BF16.PACK_AB R3, R171, R170 ;  /* 0x000000aaab03723e */ /* 0x002fca00000010ff */
[----:B------:R1:W-:Y:S01]  /*13e70*/  STS [R7+0x4000], R3 ;  /* 0x0040000307007388 */ /* 0x0003e20000000800 */
[----:B--2---:R-:W-:Y:S02]  /*13e80*/  F2FP.BF16.PACK_AB R0, R143, R142 ;  /* 0x0000008e8f00723e */ /* 0x004fe400000010ff */
[----:B---3--:R-:W-:-:S03]  /*13e90*/  F2FP.BF16.PACK_AB R2, R69, R68 ;  /* 0x000000444502723e */ /* 0x008fc600000010ff */
[----:B------:R2:W-:Y:S04]  /*13ea0*/  STS [R7+0x4200], R0 ;  /* 0x0042000007007388 */ /* 0x0005e80000000800 */
[----:B------:R3:W-:Y:S04]  /*13eb0*/  STS [R9+0x5080], R2 ;  /* 0x0050800209007388 */ /* 0x0007e80000000800 */
[----:B------:R4:W-:Y:S04]  /*13ec0*/  STS [R9+0x5280], R4 ;  /* 0x0052800409007388 */ /* 0x0009e80000000800 */
[----:B------:R-:W-:Y:S01]  /*13ed0*/  STS [R7+0x5000], R5 ;  /* 0x0050000507007388 */ /* 0x000fe20000000800 */
[----:B-1----:R-:W-:-:S05]  /*13ee0*/  F2FP.BF16.PACK_AB R3, R63, R62 ;  /* 0x0000003e3f03723e */ /* 0x002fca00000010ff */
[----:B------:R1:W-:Y:S01]  /*13ef0*/  STS [R7+0x5200], R3 ;  /* 0x0052000307007388 */ /* 0x0003e20000000800 */
[----:B--2---:R-:W-:Y:S02]  /*13f00*/  F2FP.BF16.PACK_AB R0, R83, R82 ;  /* 0x000000525300723e */ /* 0x004fe400000010ff */
[----:B---3--:R-:W-:Y:S02]  /*13f10*/  F2FP.BF16.PACK_AB R2, R169, R168 ;  /* 0x000000a8a902723e */ /* 0x008fe400000010ff */
[----:B----4-:R-:W-:-:S03]  /*13f20*/  F2FP.BF16.PACK_AB R4, R49, R48 ;  /* 0x000000303104723e */ /* 0x010fc600000010ff */
[----:B------:R2:W-:Y:S04]  /*13f30*/  STS [R6+0x4080], R2 ;  /* 0x0040800206007388 */ /* 0x0005e80000000800 */
[----:B------:R3:W-:Y:S04]  /*13f40*/  STS [R6+0x4280], R0 ;  /* 0x0042800006007388 */ /* 0x0007e80000000800 */
[----:B------:R-:W4:Y:S01]  /*13f50*/  LDL.LU R9, [R1+0x24] ;  /* 0x0000240001097983 */ /* 0x000f220000300800 */
[----:B-1----:R-:W-:Y:S02]  /*13f60*/  F2FP.BF16.PACK_AB R3, R51, R50 ;  /* 0x000000323303723e */ /* 0x002fe400000010ff */
[----:B--2---:R-:W-:-:S02]  /*13f70*/  F2FP.BF16.PACK_AB R2, R85, R84 ;  /* 0x000000545502723e */ /* 0x004fc400000010ff */
[----:B---3--:R-:W-:-:S03]  /*13f80*/  F2FP.BF16.PACK_AB R0, R81, R80 ;  /* 0x000000505100723e */ /* 0x008fc600000010ff */
[----:B------:R1:W-:Y:S04]  /*13f90*/  STS [R10+0x4000], R2 ;  /* 0x004000020a007388 */ /* 0x0003e80000000800 */
[----:B------:R2:W-:Y:S04]  /*13fa0*/  STS [R10+0x4200], R0 ;  /* 0x004200000a007388 */ /* 0x0005e80000000800 */
[----:B------:R3:W-:Y:S04]  /*13fb0*/  STS [R6+0x5080], R4 ;  /* 0x0050800406007388 */ /* 0x0007e80000000800 */
[----:B------:R3:W-:Y:S01]  /*13fc0*/  STS [R6+0x5280], R3 ;  /* 0x0052800306007388 */ /* 0x0007e20000000800 */
[----:B-1----:R-:W-:Y:S01]  /*13fd0*/  IMAD.MOV.U32 R2, RZ, RZ, RZ ;  /* 0x000000ffff027224 */ /* 0x002fe200078e00ff */
[----:B--2---:R-:W-:Y:S01]  /*13fe0*/  F2FP.BF16.PACK_AB R0, R29, R28 ;  /* 0x0000001c1d00723e */ /* 0x004fe200000010ff */
[----:B---3--:R-:W-:Y:S01]  /*13ff0*/  IMAD.MOV.U32 R4, RZ, RZ, 0x4 ;  /* 0x00000004ff047424 */ /* 0x008fe200078e00ff */
[----:B------:R-:W-:-:S03]  /*14000*/  F2FP.BF16.PACK_AB R3, R27, R26 ;  /* 0x0000001a1b03723e */ /* 0x000fc600000010ff */
[CC--:B------:R-:W-:Y:S02]  /*14010*/  @P1 IMAD.WIDE R6, R8.reuse, R4.reuse, c[0x0][0x508] ;  /* 0x0001420008061625 */ /* 0x0c0fe400078e0204 */
[----:B------:R1:W-:Y:S02]  /*14020*/  STS [R10+0x5000], R3 ;  /* 0x005000030a007388 */ /* 0x0003e40000000800 */
[----:B------:R-:W-:Y:S02]  /*14030*/  IMAD.WIDE R4, R8, R4, c[0x0][0x500] ;  /* 0x0001400008047625 */ /* 0x000fe400078e0204 */
[----:B------:R2:W-:Y:S04]  /*14040*/  STS [R10+0x5200], R0 ;  /* 0x005200000a007388 */ /* 0x0005e80000000800 */
        /* <DEDUP_REMOVED lines=10> */
.L_x_581:
[----:B--2---:R-:W2:Y:S04]  /*140f0*/  LDL R4, [R1+0x3c] ;  /* 0x00003c0001047983 */ /* 0x004ea80000100800 */
[----:B------:R-:W2:Y:S04]  /*14100*/  LDL R76, [R1+0x18] ;  /* 0x00001800014c7983 */ /* 0x000ea80000100800 */
[----:B------:R-:W3:Y:S04]  /*14110*/  LDL R77, [R1+0x40] ;  /* 0x00004000014d7983 */ /* 0x000ee80000100800 */
[----:B------:R-:W4:Y:S04]  /*14120*/  LDL R13, [R1+0x28] ;  /* 0x00002800010d7983 */ /* 0x000f280000100800 */
[----:B------:R-:W3:Y:S01]  /*14130*/  LDL R75, [R1+0x64] ;  /* 0x00006400014b7983 */ /* 0x000ee20000100800 */
[----:B------:R-:W-:Y:S01]  /*14140*/  IMAD.MOV.U32 R0, RZ, RZ, 0x368 ;  /* 0x00000368ff007424 */ /* 0x000fe200078e00ff */
[----:B------:R-:W-:-:S04]  /*14150*/  ISETP.GT.AND P2, PT, R3, 0x1, PT ;  /* 0x000000010300780c */ /* 0x000fc80003f44270 */
[----:B------:R-:W-:-:S04]  /*14160*/  SEL R0, R0, 0x328, P2 ;  /* 0x0000032800007807 */ /* 0x000fc80001000000 */
[----:B------:R1:W2:Y:S08]  /*14170*/  LDC.64 R6, c[0x0][R0+0x170] ;  /* 0x00005c0000067b82 */ /* 0x0002b00000000a00 */
[----:B------:R1:W3:Y:S08]  /*14180*/  LDC.64 R14, c[0x0][R0+0x168] ;  /* 0x00005a00000e7b82 */ /* 0x0002f00000000a00 */
[----:B------:R1:W2:Y:S08]  /*14190*/  LDC.64 R18, c[0x0][R0+0x178] ;  /* 0x00005e0000127b82 */ /* 0x0002b00000000a00 */
[----:B------:R1:W2:Y:S01]  /*141a0*/  LDC.64 R20, c[0x0][R0+0x160] ;  /* 0x0000580000147b82 */ /* 0x0002a20000000a00 */
[----:B------:R-:W-:-:S04]  /*141b0*/  ISETP.NE.U32.AND P0, PT, RZ, c[0x0][0x500], PT ;  /* 0x00014000ff007a0c */ /* 0x000fc80003f05070 */
[----:B------:R-:W-:Y:S02]  /*141c0*/  ISETP.NE.AND.EX P0, PT, RZ, c[0x0][0x504], PT, P0 ;  /* 0x00014100ff007a0c */ /* 0x000fe40003f05300 */
[----:B------:R-:W-:Y:S01]  /*141d0*/  SHF.R.S32.HI R3, RZ, 0x1f, R8 ;  /* 0x0000001fff037819 */ /* 0x000fe20000011408 */
[----:B-1----:R-:W-:-:S05]  /*141e0*/  IMAD.MOV.U32 R0, RZ, RZ, c[0x0][0x4e8] ;  /* 0x00013a00ff007624 */ /* 0x002fca00078e00ff */
[----:B------:R-:W-:Y:S02]  /*141f0*/  ISETP.NE.AND P5, PT, R0, 0x1, PT ;  /* 0x000000010000780c */ /* 0x000fe40003fa5270 */
[----:B------:R-:W-:Y:S01]  /*14200*/  SEL R0, R8, RZ, !P0 ;  /* 0x000000ff08007207 */ /* 0x000fe20004000000 */
[----:B------:R-:W1:Y:S01]  /*14210*/  S2R R78, SR_TID.X ;  /* 0x00000000004e7919 */ /* 0x000e620000002100 */
[----:B-----5:R-:W-:Y:S02]  /*14220*/  SHF.R.S32.HI R17, RZ, 0x1f, R2 ;  /* 0x0000001fff117819 */ /* 0x020fe40000011402 */
[----:B-1----:R-:W-:-:S04]  /*14230*/  SHF.R.S32.HI R16, RZ, 0x1f, R78 ;  /* 0x0000001fff107819 */ /* 0x002fc8000001144e */
[----:B------:R-:W-:-:S04]  /*14240*/  LEA.HI R16, R16, R78, RZ, 0x5 ;  /* 0x0000004e10107211 */ /* 0x000fc800078f28ff */
[----:B------:R-:W-:-:S05]  /*14250*/  LOP3.LUT R16, R16, 0xffffffe0, RZ, 0xc0, !PT ;  /* 0xffffffe010107812 */ /* 0x000fca00078ec0ff */
[----:B------:R-:W-:Y:S01]  /*14260*/  IMAD.IADD R16, R78, 0x1, -R16 ;  /* 0x000000014e107824 */ /* 0x000fe200078e0a10 */
[----:B------:R-:W-:-:S04]  /*14270*/  LOP3.LUT R198, R198, 0xfffffffd, RZ, 0xc0, !PT ;  /* 0xfffffffdc6c67812 */ /* 0x000fc800078ec0ff */
[----:B------:R-:W-:Y:S01]  /*14280*/  LOP3.LUT R198, R198, 0xfffffffe, RZ, 0xc0, !PT ;  /* 0xfffffffec6c67812 */ /* 0x000fe200078ec0ff */
[----:B--2---:R-:W-:Y:S01]  /*14290*/  IMAD.IADD R8, R4, 0x1, R76 ;  /* 0x0000000104087824 */ /* 0x004fe200078e024c */
[----:B------:R-:W-:Y:S01]  /*142a0*/  SEL R4, R3, RZ, !P0 ;  /* 0x000000ff03047207 */ /* 0x000fe20004000000 */
[----:B------:R-:W-:Y:S02]  /*142b0*/  IMAD R3, R7, R0, RZ ;  /* 0x0000000007037224 */ /* 0x000fe400078e02ff */
        /* <DEDUP_REMOVED lines=31> */
[----:B------:R-:W-:Y:S01]  /*144b0*/  IMAD R4, R12, c[0x0][0x4e8], RZ ;  /* 0x00013a000c047a24 */ /* 0x000fe200078e02ff */
[----:B------:R-:W-:Y:S04]  /*144c0*/  SHFL.IDX PT, R14, R5, RZ, 0x1c1f ;  /* 0x001c1fff050e7589 */ /* 0x000fe800000e0000 */
[----:B------:R-:W1:Y:S04]  /*144d0*/  SHFL.IDX PT, R15, R3, RZ, 0x1c1f ;  /* 0x001c1fff030f7589 */ /* 0x000e6800000e0000 */
[----:B------:R-:W-:Y:S04]  /*144e0*/  SHFL.IDX PT, R12, R5, 0x1, 0x1c1f ;  /* 0x003c1f00050c7f89 */ /* 0x000fe800000e0000 */
[----:B------:R-:W2:Y:S04]  /*144f0*/  SHFL.IDX PT, R13, R3, 0x1, 0x1c1f ;  /* 0x003c1f00030d7f89 */ /* 0x000ea800000e0000 */
[----:B------:R-:W-:Y:S04]  /*14500*/  SHFL.IDX PT, R11, R3, 0x2, 0x1c1f ;  /* 0x005c1f00030b7f89 */ /* 0x000fe800000e0000 */
[----:B------:R3:W-:Y:S01]  /*14510*/  SHFL.IDX PT, R7, R3, 0x3, 0x1c1f ;  /* 0x007c1f0003077f89 */ /* 0x0007e200000e0000 */
[----:B------:R-:W-:-:S03]  /*14520*/  LOP3.LUT P0, RZ, R16, 0x3, RZ, 0xc0, !PT ;  /* 0x0000000310ff7812 */ /* 0x000fc6000780c0ff */
[----:B------:R-:W4:Y:S04]  /*14530*/  SHFL.IDX PT, R10, R5, 0x2, 0x1c1f ;  /* 0x005c1f00050a7f89 */ /* 0x000f2800000e0000 */
[----:B------:R1:W1:Y:S01]  /*14540*/  SHFL.IDX PT, R6, R5, 0x3, 0x1c1f ;  /* 0x007c1f0005067f89 */ /* 0x00026200000e0000 */
[----:B---3--:R-:W-:-:S05]  /*14550*/  IMAD.IADD R3, R75, 0x1, R76 ;  /* 0x000000014b037824 */ /* 0x008fca00078e024c */
[C---:B------:R-:W-:Y:S02]  /*14560*/  IADD3 R16, R3.reuse, 0x8, RZ ;  /* 0x0000000803107810 */ /* 0x040fe40007ffe0ff */
[CC--:B------:R-:W-:Y:S02]  /*14570*/  ISETP.GE.OR P4, PT, R3.reuse, R4.reuse, P0 ;  /* 0x000000040300720c */ /* 0x0c0fe40000786670 */
[----:B------:R-:W-:Y:S02]  /*14580*/  IADD3 R9, R3, 0x40, RZ ;  /* 0x0000004003097810 */ /* 0x000fe40007ffe0ff */
[-C--:B------:R-:W-:Y:S02]  /*14590*/  ISETP.GE.OR P3, PT, R16, R4.reuse, P0 ;  /* 0x000000041000720c */ /* 0x080fe40000766670 */
[----:B------:R-:W-:Y:S02]  /*145a0*/  ISETP.GE.OR P1, PT, R9, R4, P0 ;  /* 0x000000040900720c */ /* 0x000fe40000726670 */
[----:B-1----:R-:W-:-:S05]  /*145b0*/  IADD3 R5, R3, 0x48, RZ ;  /* 0x0000004803057810 */ /* 0x002fca0007ffe0ff */
[----:B------:R1:W-:Y:S04]  /*145c0*/  @!P4 ST.E [R14.64], R23 ;  /* 0x000000170e00c985 */ /* 0x0003e8000c101906 */
[----:B--2---:R1:W-:Y:S01]  /*145d0*/  @!P3 ST.E [R12.64], R24 ;  /* 0x000000180c00b985 */ /* 0x0043e2000c101906 */
[-C--:B------:R-:W-:Y:S02]  /*145e0*/  ISETP.GE.AND P3, PT, R9, R4.reuse, PT ;  /* 0x000000040900720c */ /* 0x080fe40003f66270 */
[CC--:B------:R-:W-:Y:S01]  /*145f0*/  ISETP.GE.OR P0, PT, R5.reuse, R4.reuse, P0 ;  /* 0x000000040500720c */ /* 0x0c0fe20000706670 */
[----:B----4-:R1:W-:Y:S01]  /*14600*/  @!P1 ST.E [R10.64], R25 ;  /* 0x000000190a009985 */ /* 0x0103e2000c101906 */
[-C--:B------:R-:W-:Y:S02]  /*14610*/  ISETP.GE.AND P1, PT, R5, R4.reuse, PT ;  /* 0x000000040500720c */ /* 0x080fe40003f26270 */
[----:B------:R-:W-:-:S07]  /*14620*/  ISETP.GE.AND P6, PT, R16, R4, PT ;  /* 0x000000041000720c */ /* 0x000fce0003fc6270 */
[----:B------:R-:W-:Y:S02]  /*14630*/  @P3 LOP3.LUT R198, R198, 0x1, RZ, 0xfc, !PT ;  /* 0x00000001c6c63812 */ /* 0x000fe400078efcff */
[----:B------:R1:W-:Y:S01]  /*14640*/  @!P0 ST.E [R6.64], R22 ;  /* 0x0000001606008985 */ /* 0x0003e2000c101906 */
[----:B------:R-:W-:Y:S02]  /*14650*/  ISETP.GE.AND P0, PT, R3, R4, PT ;  /* 0x000000040300720c */ /* 0x000fe40003f06270 */
[----:B------:R-:W-:Y:S01]  /*14660*/  @P1 LOP3.LUT R198, R198, 0x2, RZ, 0xfc, !PT ;  /* 0x00000002c6c61812 */ /* 0x000fe200078efcff */
[----:B------:R-:W-:Y:S05]  /*14670*/  @P2 BRA `(.L_x_582) ;  /* 0x000009b000002947 */ /* 0x000fea0003800000 */
[----:B------:R-:W2:Y:S04]  /*14680*/  LDL R18, [R1+0x5c] ;  /* 0x00005c0001127983 */ /* 0x000ea80000100800 */
[----:B------:R-:W3:Y:S01]  /*14690*/  S2R R79, SR_TID.X ;  /* 0x00000000004f7919 */ /* 0x000ee20000002100 */
[----:B------:R-:W-:-:S02]  /*146a0*/  IMAD R3, R17, c[0x0][0x3a0], RZ ;  /* 0x0000e80011037a24 */ /* 0x000fc400078e02ff */
        /* <DEDUP_REMOVED lines=12> */
[----:B------:R-:W-:Y:S01]  /*14770*/  IADD3 R5, R76, R5, RZ ;  /* 0x000000054c057210 */ /* 0x000fe20007ffe0ff */
        /* <DEDUP_REMOVED lines=15> */
[----:B------:R-:W-:Y:S01]  /*14870*/  IADD3 R11, R75, R76, RZ ;  /* 0x0000004c4b0b7210 */ /* 0x000fe20007ffe0ff */
        /* <DEDUP_REMOVED lines=24> */
.L_x_657:
[----:B------:R-:W-:Y:S05]  /*14a00*/  BRA.DIV ~URZ, `(.L_x_584) ;  /* 0x000047d27f007947 */ /* 0x000fea000b800000 */
[----:B------:R3:W4:Y:S02]  /*14a10*/  SHFL.IDX PT, R0, R13, RZ, 0x1c1f ;  /* 0x001c1fff0d007589 */ /* 0x00072400000e0000 */
.L_x_658:
[----:B------:R-:W-:Y:S01]  /*14a20*/  ISETP.GE.AND P0, PT, R11, R4, PT ;  /* 0x000000040b00720c */ /* 0x000fe20003f06270 */
[----:B------:R-:W-:-:S12]  /*14a30*/  BSSY B0, `(.L_x_585) ;  /* 0x0000013000007945 */ /* 0x000fd80003800000 */
[----:B------:R-:W-:Y:S05]  /*14a40*/  @P0 BRA `(.L_x_586) ;  /* 0x0000011000000947 */ /* 0x000fea0003800000 */
[----:B------:R-:W5:Y:S04]  /*14a50*/  LDL.64 R66, [R1+0x30] ;  /* 0x0000300001427983 */ /* 0x000f680000100a00 */
[----:B---3--:R-:W3:Y:S04]  /*14a60*/  LDL R15, [R1+0x1c] ;  /* 0x00001c00010f7983 */ /* 0x008ee80000100800 */
[----:B----4-:R-:W4:Y:S04]  /*14a70*/  LDL R5, [R1+0x38] ;  /* 0x0000380001057983 */ /* 0x010f280000100800 */
[----:B--2---:R-:W2:Y:S04]  /*14a80*/  LDL R64, [R1+0x58] ;  /* 0x0000580001407983 */ /* 0x004ea80000100800 */
[----:B------:R-:W2:Y:S01]  /*14a90*/  LDL R14, [R1+0x54] ;  /* 0x00005400010e7983 */ /* 0x000ea20000100800 */
[----:B-----5:R-:W-:-:S02]  /*14aa0*/  ISETP.GE.AND P2, PT, R66, c[0x0][0x3c8], PT ;  /* 0x0000f20042007a0c */ /* 0x020fc40003f46270 */
[----:B---3--:R-:W-:Y:S02]  /*14ab0*/  ISETP.GE.AND P1, PT, R15, c[0x0][0x3c8], PT ;  /* 0x0000f2000f007a0c */ /* 0x008fe40003f26270 */
[----:B----4-:R-:W-:-:S09]  /*14ac0*/  ISETP.GE.AND P0, PT, R5, c[0x0][0x3c8], PT ;  /* 0x0000f20005007a0c */ /* 0x010fd20003f06270 */
[CC--:B------:R-:W-:Y:S02]  /*14ad0*/  @!P2 LEA R8, P5, R66.reuse, R0.reuse, 0x1 ;  /* 0x000000004208a211 */ /* 0x0c0fe400078a08ff */
[----:B------:R-:W-:Y:S02]  /*14ae0*/  @!P1 LEA R6, P4, R15, R0, 0x1 ;  /* 0x000000000f069211 */ /* 0x000fe400078808ff */
[----:B------:R-:W-:Y:S02]  /*14af0*/  @!P2 LEA.HI.X R9, R66, R10, R67, 0x1, P5 ;  /* 0x0000000a4209a211 */ /* 0x000fe400028f0c43 */
[----:B------:R-:W-:Y:S02]  /*14b00*/  @!P0 LEA R2, P3, R5, R0, 0x1 ;  /* 0x0000000005028211 */ /* 0x000fe400078608ff */
[-C--:B--2---:R-:W-:Y:S02]  /*14b10*/  @!P1 LEA.HI.X R7, R15, R10.reuse, R64, 0x1, P4 ;  /* 0x0000000a0f079211 */ /* 0x084fe400020f0c40 */
[----:B------:R-:W-:Y:S01]  /*14b20*/  @!P0 LEA.HI.X R3, R5, R10, R14, 0x1, P3 ;  /* 0x0000000a05038211 */ /* 0x000fe200018f0c0e */
[----:B------:R2:W-:Y:S04]  /*14b30*/  @!P2 ST.E.128 [R8.64], R24 ;  /* 0x000000180800a985 */ /* 0x0005e8000c101d06 */
[----:B------:R2:W-:Y:S04]  /*14b40*/  @!P1 ST.E.128 [R6.64], R20 ;  /* 0x0000001406009985 */ /* 0x0005e8000c101d06 */
[----:B------:R2:W-:Y:S02]  /*14b50*/  @!P0 ST.E.128 [R2.64], R16 ;  /* 0x0000001002008985 */ /* 0x0005e4000c101d06 */
.L_x_586:
[----:B------:R-:W-:Y:S05]  /*14b60*/  BSYNC B0 ;  /* 0x0000000000007941 */ /* 0x000fea0003800000 */
.L_x_585:
[----:B------:R-:W-:Y:S05]  /*14b70*/  BRA.DIV ~URZ, `(.L_x_587) ;  /* 0x000046c27f007947 */ /* 0x000fea000b800000 */
[----:B--2---:R2:W1:Y:S04]  /*14b80*/  SHFL.IDX PT, R10, R12, 0x1, 0x1c1f ;  /* 0x003c1f000c0a7f89 */ /* 0x00446800000e0000 */
[----:B----4-:R2:W4:Y:S02]  /*14b90*/  SHFL.IDX PT, R0, R13, 0x1, 0x1c1f ;  /* 0x003c1f000d007f89 */ /* 0x01052400000e0000 */
.L_x_659:
        /* <DEDUP_REMOVED lines=8> */
[----:B------:R-:W4:Y:S01]  /*14c20*/  LDL R14, [R1+0x54] ;  /* 0x00005400010e7983 */ /* 0x000f220000100800 */
[----:B-----5:R-:W-:-:S02]  /*14c30*/  ISETP.GE.AND P2, PT, R18, c[0x0][0x3c8], PT ;  /* 0x0000f20012007a0c */ /* 0x020fc40003f46270 */
[----:B--2---:R-:W-:Y:S02]  /*14c40*/  ISETP.GE.AND P1, PT, R15, c[0x0][0x3c8], PT ;  /* 0x0000f2000f007a0c */ /* 0x004fe40003f26270 */
[----:B---3--:R-:W-:-:S09]  /*14c50*/  ISETP.GE.AND P0, PT, R5, c[0x0][0x3c8], PT ;  /* 0x0000f20005007a0c */ /* 0x008fd20003f06270 */
[CC--:B------:R-:W-:Y:S02]  /*14c60*/  @!P2 LEA R8, P5, R18.reuse, R0.reuse, 0x1 ;  /* 0x000000001208a211 */ /* 0x0c0fe400078a08ff */
[----:B------:R-:W-:Y:S02]  /*14c70*/  @!P1 LEA R6, P4, R15, R0, 0x1 ;  /* 0x000000000f069211 */ /* 0x000fe400078808ff */
[----:B-1----:R-:W-:Y:S02]  /*14c80*/  @!P2 LEA.HI.X R9, R18, R10, R19, 0x1, P5 ;  /* 0x0000000a1209a211 */ /* 0x002fe400028f0c13 */
[----:B------:R-:W-:Y:S02]  /*14c90*/  @!P0 LEA R2, P3, R5, R0, 0x1 ;  /* 0x0000000005028211 */ /* 0x000fe400078608ff */
[-C--:B----4-:R-:W-:Y:S02]  /*14ca0*/  @!P1 LEA.HI.X R7, R15, R10.reuse, R16, 0x1, P4 ;  /* 0x0000000a0f079211 */ /* 0x090fe400020f0c10 */
[----:B------:R-:W-:Y:S01]  /*14cb0*/  @!P0 LEA.HI.X R3, R5, R10, R14, 0x1, P3 ;  /* 0x0000000a05038211 */ /* 0x000fe200018f0c0e */
[----:B------:R1:W-:Y:S04]  /*14cc0*/  @!P2 ST.E.128 [R8.64], R36 ;  /* 0x000000240800a985 */ /* 0x0003e8000c101d06 */
[----:B------:R1:W-:Y:S04]  /*14cd0*/  @!P1 ST.E.128 [R6.64], R32 ;  /* 0x0000002006009985 */ /* 0x0003e8000c101d06 */
[----:B------:R1:W-:Y:S02]  /*14ce0*/  @!P0 ST.E.128 [R2.64], R28 ;  /* 0x0000001c02008985 */ /* 0x0003e4000c101d06 */
.L_x_589:
[----:B------:R-:W-:Y:S05]  /*14cf0*/  BSYNC B0 ;  /* 0x0000000000007941 */ /* 0x000fea0003800000 */
.L_x_588:
[----:B------:R-:W-:Y:S05]  /*14d00*/  BRA.DIV ~URZ, `(.L_x_590) ;  /* 0x000045f27f007947 */ /* 0x000fea000b800000 */
[----:B-1----:R1:W2:Y:S02]  /*14d10*/  SHFL.IDX PT, R10, R12, 0x2, 0x1c1f ;  /* 0x005c1f000c0a7f89 */ /* 0x0022a400000e0000 */
.L_x_660:
[----:B------:R-:W-:Y:S05]  /*14d20*/  BRA.DIV ~URZ, `(.L_x_591) ;  /* 0x000046427f007947 */ /* 0x000fea000b800000 */
[----:B----4-:R4:W1:Y:S02]  /*14d30*/  SHFL.IDX PT, R0, R13, 0x2, 0x1c1f ;  /* 0x005c1f000d007f89 */ /* 0x01086400000e0000 */
.L_x_661:
        /* <DEDUP_REMOVED lines=12> */
[CC--:B-1----:R-:W-:Y:S02]  /*14e00*/  @!P2 LEA R8, P5, R18.reuse, R0.reuse, 0x1 ;  /* 0x000000001208a211 */ /* 0x0c2fe400078a08ff */
        /* <DEDUP_REMOVED lines=8> */
.L_x_593:
[----:B------:R-:W-:Y:S05]  /*14e90*/  BSYNC B0 ;  /* 0x0000000000007941 */ /* 0x000fea0003800000 */
.L_x_592:
[----:B------:R-:W-:Y:S05]  /*14ea0*/  BRA.DIV ~URZ, `(.L_x_594) ;  /* 0x000045227f007947 */ /* 0x000fea000b800000 */
[----:B-1----:R1:W3:Y:S04]  /*14eb0*/  SHFL.IDX PT, R6, R12, 0x3, 0x1c1f ;  /* 0x007c1f000c067f89 */ /* 0x0022e800000e0000 */
[----:B------:R1:W4:Y:S02]  /*14ec0*/  SHFL.IDX PT, R0, R13, 0x3, 0x1c1f ;  /* 0x007c1f000d007f89 */ /* 0x00032400000e0000 */
.L_x_662:
[----:B------:R-:W-:-:S04]  /*14ed0*/  IADD3 R2, R11, 0x60, RZ ;  /* 0x000000600b027810 */ /* 0x000fc80007ffe0ff */
[----:B------:R-:W-:-:S13]  /*14ee0*/  ISETP.GE.AND P0, PT, R2, R4, PT ;  /* 0x000000040200720c */ /* 0x000fda0003f06270 */
[----:B------:R-:W-:Y:S05]  /*14ef0*/  @P0 BRA `(.L_x_595) ;  /* 0x000027c000000947 */ /* 0x000fea0003800000 */
[----:B-1234-:R-:W2:Y:S04]  /*14f00*/  LDL.64 R12, [R1+0x30] ;  /* 0x00003000010c7983 */ /* 0x01eea80000100a00 */
[----:B------:R-:W3:Y:S04]  /*14f10*/  LDL R8, [R1+0x1c] ;  /* 0x00001c0001087983 */ /* 0x000ee80000100800 */
[----:B------:R-:W4:Y:S04]  /*14f20*/  LDL R9, [R1+0x58] ;  /* 0x0000580001097983 */ /* 0x000f280000100800 */
[----:B------:R-:W5:Y:S01]  /*14f30*/  LDL R7, [R1+0x38] ;  /* 0x0000380001077983 */ /* 0x000f620000100800 */
[----:B--2---:R-:W-:-:S02]  /*14f40*/  ISETP.GE.AND P1, PT, R12, c[0x0][0x3c8], PT ;  /* 0x0000f2000c007a0c */ /* 0x004fc40003f26270 */
[----:B---3--:R-:W-:-:S11]  /*14f50*/  ISETP.GE.AND P0, PT, R8, c[0x0][0x3c8], PT ;  /* 0x0000f20008007a0c */ /* 0x008fd60003f06270 */
[-C--:B------:R-:W-:Y:S02]  /*14f60*/  @!P1 LEA R4, P3, R12, R0.reuse, 0x1 ;  /* 0x000000000c049211 */ /* 0x080fe400078608ff */
[----:B------:R-:W-:Y:S02]  /*14f70*/  @!P0 LEA R2, P2, R8, R0, 0x1 ;  /* 0x0000000008028211 */ /* 0x000fe400078408ff */
[-C--:B------:R-:W-:Y:S02]  /*14f80*/  @!P1 LEA.HI.X R5, R12, R6.reuse, R13, 0x1, P3 ;  /* 0x000000060c059211 */ /* 0x080fe400018f0c0d */
[----:B----4-:R-:W-:-:S03]  /*14f90*/  @!P0 LEA.HI.X R3, R8, R6, R9, 0x1, P2 ;  /* 0x0000000608038211 */ /* 0x010fc600010f0c09 */
[----:B------:R1:W-:Y:S04]  /*14fa0*/  @!P1 ST.E.128 [R4.64], R60 ;  /* 0x0000003c04009985 */ /* 0x0003e8000c101d06 */
[----:B------:R1:W-:Y:S01]  /*14fb0*/  @!P0 ST.E.128 [R2.64], R56 ;  /* 0x0000003802008985 */ /* 0x0003e2000c101d06 */
[----:B-----5:R-:W-:-:S13]  /*14fc0*/  ISETP.GE.AND P0, PT, R7, c[0x0][0x3c8], PT ;  /* 0x0000f20007007a0c */ /* 0x020fda0003f06270 */
[----:B------:R-:W-:Y:S05]  /*14fd0*/  @P0 BRA `(.L_x_595) ;  /* 0x000026e000000947 */ /* 0x000fea0003800000 */
[----:B------:R-:W2:Y:S01]  /*14fe0*/  LDL R8, [R1+0x54] ;  /* 0x0000540001087983 */ /* 0x000ea20000100800 */
[----:B-1----:R-:W-:-:S04]  /*14ff0*/  LEA R2, P0, R7, R0, 0x1 ;  /* 0x0000000007027211 */ /* 0x002fc800078008ff */
[----:B--2---:R-:W-:-:S05]  /*15000*/  LEA.HI.X R3, R7, R6, R8, 0x1, P0 ;  /* 0x0000000607037211 */ /* 0x004fca00000f0c08 */
[----:B------:R1:W-:Y:S01]  /*15010*/  ST.E.128 [R2.64], R52 ;  /* 0x0000003402007985 */ /* 0x0003e2000c101d06 */
[----:B------:R-:W-:Y:S05]  /*15020*/  BRA `(.L_x_595) ;  /* 0x0000269000007947 */ /* 0x000fea0003800000 */
.L_x_582:
        /* <DEDUP_REMOVED lines=35> */
.L_x_663:
[----:B------:R-:W-:Y:S05]  /*15260*/  BRA.DIV ~URZ, `(.L_x_597) ;  /* 0x000042927f007947 */ /* 0x000fea000b800000 */
[----:B------:R3:W4:Y:S02]  /*15270*/  SHFL.IDX PT, R0, R13, RZ, 0x1c1f ;  /* 0x001c1fff0d007589 */ /* 0x00072400000e0000 */
.L_x_664:
[----:B------:R-:W-:Y:S01]  /*15280*/  BSSY B0, `(.L_x_598) ;  /* 0x0000054000007945 */ /* 0x000fe20003800000 */
[----:B------:R-:W-:Y:S05]  /*15290*/  @P0 BRA `(.L_x_599) ;  /* 0x0000052000000947 */ /* 0x000fea0003800000 */
[C---:B------:R-:W-:Y:S02]  /*152a0*/  ISETP.GE.AND P1, PT, R236.reuse, c[0x0][0x3c8], PT ;  /* 0x0000f200ec007a0c */ /* 0x040fe40003f26270 */
[C---:B------:R-:W-:Y:S02]  /*152b0*/  IADD3 R9, R236.reuse, 0x8, RZ ;  /* 0x00000008ec097810 */ /* 0x040fe40007ffe0ff */
[----:B------:R-:W-:Y:S02]  /*152c0*/  IADD3 R10, R236, 0x10, RZ ;  /* 0x00000010ec0a7810 */ /* 0x000fe40007ffe0ff */
[----:B------:R-:W-:Y:S02]  /*152d0*/  ISETP.GE.AND P2, PT, R9, c[0x0][0x3c8], PT ;  /* 0x0000f20009007a0c */ /* 0x000fe40003f46270 */
[----:B------:R-:W-:-:S02]  /*152e0*/  SHF.R.S32.HI R6, RZ, 0x1f, R236 ;  /* 0x0000001fff067819 */ /* 0x000fc400000114ec */
[----:B------:R-:W-:Y:S02]  /*152f0*/  ISETP.GE.AND P4, PT, R10, c[0x0][0x3c8], PT ;  /* 0x0000f2000a007a0c */ /* 0x000fe40003f86270 */
[C---:B------:R-:W-:Y:S02]  /*15300*/  IADD3 R11, R236.reuse, 0x8, RZ ;  /* 0x00000008ec0b7810 */ /* 0x040fe40007ffe0ff */
[C---:B----4-:R-:W-:Y:S02]  /*15310*/  @!P1 LEA R2, P0, R236.reuse, R0, 0x2 ;  /* 0x00000000ec029211 */ /* 0x050fe400078010ff */
[----:B------:R-:W-:Y:S02]  /*15320*/  SHF.R.S32.HI R11, RZ, 0x1f, R11 ;  /* 0x0000001fff0b7819 */ /* 0x000fe4000001140b */
[----:B--2---:R-:W-:Y:S02]  /*15330*/  @!P1 LEA.HI.X R3, R236, R4, R6, 0x2, P0 ;  /* 0x00000004ec039211 */ /* 0x004fe400000f1406 */
[----:B------:R-:W-:-:S02]  /*15340*/  @!P2 LEA R6, P0, R9, R0, 0x2 ;  /* 0x000000000906a211 */ /* 0x000fc400078010ff */
[C---:B------:R-:W-:Y:S01]  /*15350*/  IADD3 R5, R236.reuse, 0x18, RZ ;  /* 0x00000018ec057810 */ /* 0x040fe20007ffe0ff */
[----:B------:R2:W-:Y:S01]  /*15360*/  @!P1 ST.E.64 [R2.64], R160 ;  /* 0x000000a002009985 */ /* 0x0005e2000c101b06 */
[----:B------:R-:W-:Y:S02]  /*15370*/  @!P2 LEA.HI.X R7, R9, R4, R11, 0x2, P0 ;  /* 0x000000040907a211 */ /* 0x000fe400000f140b */
[----:B------:R-:W-:Y:S02]  /*15380*/  ISETP.GE.AND P3, PT, R5, c[0x0][0x3c8], PT ;  /* 0x0000f20005007a0c */ /* 0x000fe40003f66270 */
[C---:B------:R-:W-:Y:S01]  /*15390*/  IADD3 R11, R236.reuse, 0x10, RZ ;  /* 0x00000010ec0b7810 */ /* 0x040fe20007ffe0ff */
[----:B------:R4:W-:Y:S01]  /*153a0*/  @!P2 ST.E.64 [R6.64], R162 ;  /* 0x000000a20600a985 */ /* 0x0009e2000c101b06 */
[----:B------:R-:W-:Y:S02]  /*153b0*/  IADD3 R8, R236, 0x20, RZ ;  /* 0x00000020ec087810 */ /* 0x000fe40007ffe0ff */
[----:B------:R-:W-:-:S02]  /*153c0*/  SHF.R.S32.HI R11, RZ, 0x1f, R11 ;  /* 0x0000001fff0b7819 */ /* 0x000fc4000001140b */
[----:B------:R-:W-:Y:S02]  /*153d0*/  ISETP.GE.AND P1, PT, R8, c[0x0][0x3c8], PT ;  /* 0x0000f20008007a0c */ /* 0x000fe40003f26270 */
[C---:B------:R-:W-:Y:S02]  /*153e0*/  IADD3 R9, R236.reuse, 0x28, RZ ;  /* 0x00000028ec097810 */ /* 0x040fe40007ffe0ff */
[----:B------:R-:W-:-:S04]  /*153f0*/  IADD3 R14, R236, 0x48, RZ ;  /* 0x00000048ec0e7810 */ /* 0x000fc80007ffe0ff */
[----:B------:R-:W-:Y:S02]  /*15400*/  SHF.R.S32.HI R14, RZ, 0x1f, R14 ;  /* 0x0000001fff0e7819 */ /* 0x000fe4000001140e */
[----:B--2---:R-:W-:-:S04]  /*15410*/  @!P4 LEA R2, P0, R10, R0, 0x2 ;  /* 0x000000000a02c211 */ /* 0x004fc800078010ff */
[----:B------:R-:W-:Y:S02]  /*15420*/  @!P4 LEA.HI.X R3, R10, R4, R11, 0x2, P0 ;  /* 0x000000040a03c211 */ /* 0x000fe400000f140b */
[----:B------:R-:W-:Y:S02]  /*15430*/  IADD3 R11, R236, 0x18, RZ ;  /* 0x00000018ec0b7810 */ /* 0x000fe40007ffe0ff */
[----:B----4-:R-:W-:Y:S01]  /*15440*/  @!P3 LEA R6, P0, R5, R0, 0x2 ;  /* 0x000000000506b211 */ /* 0x010fe200078010ff */
[----:B------:R2:W-:Y:S01]  /*15450*/  @!P4 ST.E.64 [R2.64], R128 ;  /* 0x000000800200c985 */ /* 0x0005e2000c101b06 */
[----:B------:R-:W-:Y:S02]  /*15460*/  SHF.R.S32.HI R11, RZ, 0x1f, R11 ;  /* 0x0000001fff0b7819 */ /* 0x000fe4000001140b */
[----:B------:R-:W-:Y:S02]  /*15470*/  ISETP.GE.AND P4, PT, R9, c[0x0][0x3c8], PT ;  /* 0x0000f20009007a0c */ /* 0x000fe40003f86270 */
[----:B------:R-:W-:-:S02]  /*15480*/  @!P3 LEA.HI.X R7, R5, R4, R11, 0x2, P0 ;  /* 0x000000040507b211 */ /* 0x000fc400000f140b */
[C---:B------:R-:W-:Y:S02]  /*15490*/  IADD3 R11, R236.reuse, 0x20, RZ ;  /* 0x00000020ec0b7810 */ /* 0x040fe40007ffe0ff */
[----:B------:R-:W-:Y:S01]  /*154a0*/  IADD3 R10, R236, 0x30, RZ ;  /* 0x00000030ec0a7810 */ /* 0x000fe20007ffe0ff */
[----:B------:R4:W-:Y:S01]  /*154b0*/  @!P3 ST.E.64 [R6.64], R140 ;  /* 0x0000008c0600b985 */ /* 0x0009e2000c101b06 */
[----:B------:R-:W-:Y:S02]  /*154c0*/  SHF.R.S32.HI R11, RZ, 0x1f, R11 ;  /* 0x0000001fff0b7819 */ /* 0x000fe4000001140b */
[----:B------:R-:W-:Y:S02]  /*154d0*/  ISETP.GE.AND P2, PT, R10, c[0x0][0x3c8], PT ;  /* 0x0000f2000a007a0c */ /* 0x000fe40003f46270 */
[----:B------:R-:W-:Y:S02]  /*154e0*/  IADD3 R5, R236, 0x38, RZ ;  /* 0x00000038ec057810 */ /* 0x000fe40007ffe0ff */
[----:B--2---:R-:W-:-:S04]  /*154f0*/  @!P1 LEA R2, P0, R8, R0, 0x2 ;  /* 0x0000000008029211 */ /* 0x004fc800078010ff */
[----:B------:R-:W-:Y:S02]  /*15500*/  @!P1 LEA.HI.X R3, R8, R4, R11, 0x2, P0 ;  /* 0x0000000408039211 */ /* 0x000fe400000f140b */
[C---:B------:R-:W-:Y:S02]  /*15510*/  IADD3 R11, R236.reuse, 0x28, RZ ;  /* 0x00000028ec0b7810 */ /* 0x040fe40007ffe0ff */
[----:B------:R-:W-:Y:S01]  /*15520*/  IADD3 R8, R236, 0x40, RZ ;  /* 0x00000040ec087810 */ /* 0x000fe20007ffe0ff */
[----:B------:R2:W-:Y:S01]  /*15530*/  @!P1 ST.E.64 [R2.64], R144 ;  /* 0x0000009002009985 */ /* 0x0005e2000c101b06 */
[----:B----4-:R-:W-:Y:S02]  /*15540*/  @!P4 LEA R6, P0, R9, R0, 0x2 ;  /* 0x000000000906c211 */ /* 0x010fe400078010ff */
[----:B------:R-:W-:Y:S02]  /*15550*/  SHF.R.S32.HI R11, RZ, 0x1f, R11 ;  /* 0x0000001fff0b7819 */ /* 0x000fe4000001140b */
[----:B------:R-:W-:-:S02]  /*15560*/  ISETP.GE.AND P1, PT, R5, c[0x0][0x3c8], PT ;  /* 0x0000f20005007a0c */ /* 0x000fc40003f26270 */
[----:B------:R-:W-:Y:S02]  /*15570*/  @!P4 LEA.HI.X R7, R9, R4, R11, 0x2, P0 ;  /* 0x000000040907c211 */ /* 0x000fe400000f140b */
[C---:B------:R-:W-:Y:S02]  /*15580*/  IADD3 R11, R236.reuse, 0x30, RZ ;  /* 0x00000030ec0b7810 */ /* 0x040fe40007ffe0ff */
[----:B------:R-:W-:Y:S01]  /*15590*/  IADD3 R9, R236, 0x38, RZ ;  /* 0x00000038ec097810 */ /* 0x000fe20007ffe0ff */
[----:B------:R4:W-:Y:S01]  /*155a0*/  @!P4 ST.E.64 [R6.64], R156 ;  /* 0x0000009c0600c985 */ /* 0x0009e2000c101b06 */
[----:B------:R-:W-:Y:S02]  /*155b0*/  SHF.R.S32.HI R11, RZ, 0x1f, R11 ;  /* 0x0000001fff0b7819 */ /* 0x000fe4000001140b */
[----:B------:R-:W-:Y:S02]  /*155c0*/  ISETP.GE.AND P4, PT, R8, c[0x0][0x3c8], PT ;  /* 0x0000f20008007a0c */ /* 0x000fe40003f86270 */
[----:B------:R-:W-:-:S02]  /*155d0*/  SHF.R.S32.HI R9, RZ, 0x1f, R9 ;  /* 0x0000001fff097819 */ /* 0x000fc40000011409 */
[----:B--2---:R-:W-:-:S04]  /*155e0*/  @!P2 LEA R2, P0, R10, R0, 0x2 ;  /* 0x000000000a02a211 */ /* 0x004fc800078010ff */
[----:B------:R-:W-:Y:S02]  /*155f0*/  @!P2 LEA.HI.X R3, R10, R4, R11, 0x2, P0 ;  /* 0x000000040a03a211 */ /* 0x000fe400000f140b */
[C---:B------:R-:W-:Y:S02]  /*15600*/  IADD3 R10, R236.reuse, 0x48, RZ ;  /* 0x00000048ec0a7810 */ /* 0x040fe40007ffe0ff */
[----:B------:R-:W-:Y:S01]  /*15610*/  IADD3 R11, R236, 0x50, RZ ;  /* 0x00000050ec0b7810 */ /* 0x000fe20007ffe0ff */
[----:B------:R2:W-:Y:S01]  /*15620*/  @!P2 ST.E.64 [R2.64], R164 ;  /* 0x000000a40200a985 */ /* 0x0005e2000c101b06 */
[----:B------:R-:W-:Y:S02]  /*15630*/  ISETP.GE.AND P3, PT, R10, c[0x0][0x3c8], PT ;  /* 0x0000f2000a007a0c */ /* 0x000fe40003f66270 */
[----:B----4-:R-:W-:Y:S02]  /*15640*/  @!P1 LEA R6, P0, R5, R0, 0x2 ;  /* 0x0000000005069211 */ /* 0x010fe400078010ff */
[----:B------:R-:W-:-:S02]  /*15650*/  ISETP.GE.AND P2, PT, R11, c[0x0][0x3c8], PT ;  /* 0x0000f2000b007a0c */ /* 0x000fc40003f46270 */
[----:B------:R-:W-:Y:S02]  /*15660*/  @!P1 LEA.HI.X R7, R5, R4, R9, 0x2, P0 ;  /* 0x0000000405079211 */ /* 0x000fe400000f1409 */
[C---:B------:R-:W-:Y:S02]  /*15670*/  IADD3 R9, R236.reuse, 0x40, RZ ;  /* 0x00000040ec097810 */ /* 0x040fe40007ffe0ff */
[----:B------:R-:W-:Y:S01]  /*15680*/  IADD3 R5, R236, 0x58, RZ ;  /* 0x00000058ec057810 */ /* 0x000fe20007ffe0ff */
[----:B------:R4:W-:Y:S01]  /*15690*/  @!P1 ST.E.64 [R6.64], R166 ;  /* 0x000000a606009985 */ /* 0x0009e2000c101b06 */
[----:B------:R-:W-:Y:S02]  /*156a0*/  SHF.R.S32.HI R9, RZ, 0x1f, R9 ;  /* 0x0000001fff097819 */ /* 0x000fe40000011409 */
[----:B------:R-:W-:Y:S02]  /*156b0*/  ISETP.GE.AND P1, PT, R5, c[0x0][0x3c8], PT ;  /* 0x0000f20005007a0c */ /* 0x000fe40003f26270 */
[----:B--2---:R-:W-:-:S04]  /*156c0*/  @!P4 LEA R2, P0, R8, R0, 0x2 ;  /* 0x000000000802c211 */ /* 0x004fc800078010ff */
[----:B------:R-:W-:Y:S02]  /*156d0*/  @!P4 LEA.HI.X R3, R8, R4, R9, 0x2, P0 ;  /* 0x000000040803c211 */ /* 0x000fe400000f1409 */
[----:B------:R-:W-:-:S03]  /*156e0*/  @!P3 LEA R8, P0, R10, R0, 0x2 ;  /* 0x000000000a08b211 */ /* 0x000fc600078010ff */
[----:B------:R2:W-:Y:S01]  /*156f0*/  @!P4 ST.E.64 [R2.64], R100 ;  /* 0x000000640200c985 */ /* 0x0005e2000c101b06 */
[----:B------:R-:W-:Y:S02]  /*15700*/  @!P3 LEA.HI.X R9, R10, R4, R14, 0x2, P0 ;  /* 0x000000040a09b211 */ /* 0x000fe400000f140e */
[C---:B------:R-:W-:Y:S02]  /*15710*/  IADD3 R14, R236.reuse, 0x50, RZ ;  /* 0x00000050ec0e7810 */ /* 0x040fe40007ffe0ff */
[C---:B----4-:R-:W-:Y:S01]  /*15720*/  @!P2 LEA R6, P0, R11.reuse, R0, 0x2 ;  /* 0x000000000b06a211 */ /* 0x050fe200078010ff */
[----:B------:R4:W-:Y:S01]  /*15730*/  @!P3 ST.E.64 [R8.64], R170 ;  /* 0x000000aa0800b985 */ /* 0x0009e2000c101b06 */
[----:B------:R-:W-:Y:S02]  /*15740*/  SHF.R.S32.HI R14, RZ, 0x1f, R14 ;  /* 0x0000001fff0e7819 */ /* 0x000fe4000001140e */
[----:B------:R-:W-:Y:S02]  /*15750*/  IADD3 R10, R236, 0x58, RZ ;  /* 0x00000058ec0a7810 */ /* 0x000fe40007ffe0ff */
[----:B------:R-:W-:-:S02]  /*15760*/  @!P2 LEA.HI.X R7, R11, R4, R14, 0x2, P0 ;  /* 0x000000040b07a211 */ /* 0x000fc400000f140e */
[----:B------:R-:W-:-:S03]  /*15770*/  SHF.R.S32.HI R10, RZ, 0x1f, R10 ;  /* 0x0000001fff0a7819 */ /* 0x000fc6000001140a */
[----:B------:R4:W-:Y:S01]  /*15780*/  @!P2 ST.E.64 [R6.64], R168 ;  /* 0x000000a80600a985 */ /* 0x0009e2000c101b06 */
[----:B--2---:R-:W-:-:S04]  /*15790*/  @!P1 LEA R2, P0, R5, R0, 0x2 ;  /* 0x0000000005029211 */ /* 0x004fc800078010ff */
[----:B------:R-:W-:-:S05]  /*157a0*/  @!P1 LEA.HI.X R3, R5, R4, R10, 0x2, P0 ;  /* 0x0000000405039211 */ /* 0x000fca00000f140a */
[----:B------:R4:W-:Y:S04]  /*157b0*/  @!P1 ST.E.64 [R2.64], R84 ;  /* 0x0000005402009985 */ /* 0x0009e8000c101b06 */
.L_x_599:
[----:B------:R-:W-:Y:S05]  /*157c0*/  BSYNC B0 ;  /* 0x0000000000007941 */ /* 0x000fea0003800000 */
.L_x_598:
[----:B------:R-:W-:Y:S05]  /*157d0*/  BRA.DIV ~URZ, `(.L_x_600) ;  /* 0x00003d827f007947 */ /* 0x000fea000b800000 */
[----:B--2---:R2:W1:Y:S04]  /*157e0*/  SHFL.IDX PT, R4, R12, 0x1, 0x1c1f ;  /* 0x003c1f000c047f89 */ /* 0x00446800000e0000 */
[----:B----4-:R2:W4:Y:S02]  /*157f0*/  SHFL.IDX PT, R0, R13, 0x1, 0x1c1f ;  /* 0x003c1f000d007f89 */ /* 0x01052400000e0000 */
.L_x_665:
[----:B------:R-:W-:Y:S01]  /*15800*/  BSSY B0, `(.L_x_601) ;  /* 0x0000054000007945 */ /* 0x000fe20003800000 */
[----:B------:R-:W-:Y:S05]  /*15810*/  @P6 BRA `(.L_x_602) ;  /* 0x0000052000006947 */ /* 0x000fea0003800000 */
[C---:B------:R-:W-:Y:S02]  /*15820*/  ISETP.GE.AND P1, PT, R236.reuse, c[0x0][0x3c8], PT ;  /* 0x0000f200ec007a0c */ /* 0x040fe40003f26270 */
[C---:B------:R-:W-:Y:S02]  /*15830*/  IADD3 R9, R236.reuse, 0x8, RZ ;  /* 0x00000008ec097810 */ /* 0x040fe40007ffe0ff */
[----:B------:R-:W-:Y:S02]  /*15840*/  IADD3 R11, R236, 0x10, RZ ;  /* 0x00000010ec0b7810 */ /* 0x000fe40007ffe0ff */
[----:B------:R-:W-:-:S02]  /*15850*/  ISETP.GE.AND P0, PT, R9, c[0x0][0x3c8], PT ;  /* 0x0000f20009007a0c */ /* 0x000fc40003f06270 */
[C---:B------:R-:W-:Y:S02]  /*15860*/  IADD3 R5, R236.reuse, 0x18, RZ ;  /* 0x00000018ec057810 */ /* 0x040fe40007ffe0ff */
[----:B------:R-:W-:Y:S02]  /*15870*/  SHF.R.S32.HI R6, RZ, 0x1f, R236 ;  /* 0x0000001fff067819 */ /* 0x000fe400000114ec */
[----:B------:R-:W-:Y:S02]  /*15880*/  ISETP.GE.AND P3, PT, R11, c[0x0][0x3c8], PT ;  /* 0x0000f2000b007a0c */ /* 0x000fe40003f66270 */
[C---:B----4-:R-:W-:Y:S02]  /*15890*/  @!P1 LEA R2, P2, R236.reuse, R0, 0x2 ;  /* 0x00000000ec029211 */ /* 0x050fe400078410ff */
[----:B------:R-:W-:Y:S02]  /*158a0*/  IADD3 R10, R236, 0x8, RZ ;  /* 0x00000008ec0a7810 */ /* 0x000fe40007ffe0ff */
[----:B------:R-:W-:-:S02]  /*158b0*/  ISETP.GE.AND P5, PT, R5, c[0x0][0x3c8], PT ;  /* 0x0000f20005007a0c */ /* 0x000fc40003fa6270 */
[C---:B-1----:R-:W-:Y:S02]  /*158c0*/  @!P1 LEA.HI.X R3, R236.reuse, R4, R6, 0x2, P2 ;  /* 0x00000004ec039211 */ /* 0x042fe400010f1406 */
[----:B------:R-:W-:Y:S02]  /*158d0*/  SHF.R.S32.HI R10, RZ, 0x1f, R10 ;  /* 0x0000001fff0a7819 */ /* 0x000fe4000001140a */
[C---:B------:R-:W-:Y:S01]  /*158e0*/  @!P0 LEA R6, P2, R9.reuse, R0, 0x2 ;  /* 0x0000000009068211 */ /* 0x040fe200078410ff */
[----:B------:R1:W-:Y:S01]  /*158f0*/  @!P1 ST.E.64 [R2.64], R124 ;  /* 0x0000007c02009985 */ /* 0x0003e2000c101b06 */
[C---:B------:R-:W-:Y:S02]  /*15900*/  IADD3 R8, R236.reuse, 0x20, RZ ;  /* 0x00000020ec087810 */ /* 0x040fe40007ffe0ff */
[----:B------:R-:W-:Y:S02]  /*15910*/  @!P0 LEA.HI.X R7, R9, R4, R10, 0x2, P2 ;  /* 0x0000000409078211 */ /* 0x000fe400010f140a */
[----:B------:R-:W-:-:S02]  /*15920*/  IADD3 R14, R236, 0x10, RZ ;  /* 0x00000010ec0e7810 */ /* 0x000fc40007ffe0ff */
[----:B------:R-:W-:Y:S01]  /*15930*/  ISETP.GE.AND P2, PT, R8, c[0x0][0x3c8], PT ;  /* 0x0000f20008007a0c */ /* 0x000fe20003f46270 */
[----:B------:R4:W-:Y:S01]  /*15940*/  @!P0 ST.E.64 [R6.64], R126 ;  /* 0x0000007e06008985 */ /* 0x0009e2000c101b06 */
[C---:B------:R-:W-:Y:S02]  /*15950*/  IADD3 R9, R236.reuse, 0x18, RZ ;  /* 0x00000018ec097810 */ /* 0x040fe40007ffe0ff */
[----:B------:R-:W-:Y:S02]  /*15960*/  IADD3 R10, R236, 0x28, RZ ;  /* 0x00000028ec0a7810 */ /* 0x000fe40007ffe0ff */
[----:B------:R-:W-:Y:S02]  /*15970*/  SHF.R.S32.HI R14, RZ, 0x1f, R14 ;  /* 0x0000001fff0e7819 */ /* 0x000fe4000001140e */
[----:B------:R-:W-:Y:S02]  /*15980*/  SHF.R.S32.HI R9, RZ, 0x1f, R9 ;  /* 0x0000001fff097819 */ /* 0x000fe40000011409 */
[----:B------:R-:W-:-:S02]  /*15990*/  ISETP.GE.AND P1, PT, R10, c[0x0][0x3c8], PT ;  /* 0x0000f2000a007a0c */ /* 0x000fc40003f26270 */
[C---:B------:R-:W-:Y:S02]  /*159a0*/  IADD3 R17, R236.reuse, 0x40, RZ ;  /* 0x00000040ec117810 */ /* 0x040fe40007ffe0ff */
[C---:B------:R-:W-:Y:S02]  /*159b0*/  IADD3 R15, R236.reuse, 0x30, RZ ;  /* 0x00000030ec0f7810 */ /* 0x040fe40007ffe0ff */
[----:B------:R-:W-:Y:S02]  /*159c0*/  IADD3 R18, R236, 0x40, RZ ;  /* 0x00000040ec127810 */ /* 0x000fe40007ffe0ff */
[----:B------:R-:W-:Y:S02]  /*159d0*/  SHF.R.S32.HI R15, RZ, 0x1f, R15 ;  /* 0x0000001fff0f7819 */ /* 0x000fe4000001140f */
[----:B------:R-:W-:Y:S02]  /*159e0*/  SHF.R.S32.HI R18, RZ, 0x1f, R18 ;  /* 0x0000001fff127819 */ /* 0x000fe40000011412 */
[----:B-1----:R-:W-:-:S02]  /*159f0*/  @!P3 LEA R2, P4, R11, R0, 0x2 ;  /* 0x000000000b02b211 */ /* 0x002fc400078810ff */
[C---:B------:R-:W-:Y:S02]  /*15a00*/  IADD3 R16, R236.reuse, 0x48, RZ ;  /* 0x00000048ec107810 */ /* 0x040fe40007ffe0ff */
[----:B------:R-:W-:Y:S02]  /*15a10*/  @!P3 LEA.HI.X R3, R11, R4, R14, 0x2, P4 ;  /* 0x000000040b03b211 */ /* 0x000fe400020f140e */
[C---:B------:R-:W-:Y:S02]  /*15a20*/  IADD3 R11, R236.reuse, 0x30, RZ ;  /* 0x00000030ec0b7810 */ /* 0x040fe40007ffe0ff */
[C---:B----4-:R-:W-:Y:S01]  /*15a30*/  @!P5 LEA R6, P0, R5.reuse, R0, 0x2 ;  /* 0x000000000506d211 */ /* 0x050fe200078010ff */
[----:B------:R1:W-:Y:S01]  /*15a40*/  @!P3 ST.E.64 [R2.64], R130 ;  /* 0x000000820200b985 */ /* 0x0003e2000c101b06 */
[----:B------:R-:W-:Y:S02]  /*15a50*/  IADD3 R14, R236, 0x28, RZ ;  /* 0x00000028ec0e7810 */ /* 0x000fe40007ffe0ff */
[----:B------:R-:W-:-:S02]  /*15a60*/  @!P5 LEA.HI.X R7, R5, R4, R9, 0x2, P0 ;  /* 0x000000040507d211 */ /* 0x000fc400000f1409 */
[C---:B------:R-:W-:Y:S02]  /*15a70*/  IADD3 R9, R236.reuse, 0x20, RZ ;  /* 0x00000020ec097810 */ /* 0x040fe40007ffe0ff */
[----:B------:R-:W-:Y:S01]  /*15a80*/  ISETP.GE.AND P0, PT, R11, c[0x0][0x3c8], PT ;  /* 0x0000f2000b007a0c */ /* 0x000fe20003f06270 */
[----:B------:R4:W-:Y:S01]  /*15a90*/  @!P5 ST.E.64 [R6.64], R96 ;  /* 0x000000600600d985 */ /* 0x0009e2000c101b06 */
[----:B------:R-:W-:Y:S02]  /*15aa0*/  IADD3 R5, R236, 0x38, RZ ;  /* 0x00000038ec057810 */ /* 0x000fe40007ffe0ff */
[----:B------:R-:W-:Y:S02]  /*15ab0*/  SHF.R.S32.HI R9, RZ, 0x1f, R9 ;  /* 0x0000001fff097819 */ /* 0x000fe40000011409 */
[----:B------:R-:W-:Y:S02]  /*15ac0*/  ISETP.GE.AND P4, PT, R5, c[0x0][0x3c8], PT ;  /* 0x0000f20005007a0c */ /* 0x000fe40003f86270 */
[----:B------:R-:W-:-:S02]  /*15ad0*/  SHF.R.S32.HI R14, RZ, 0x1f, R14 ;  /* 0x0000001fff0e7819 */ /* 0x000fc4000001140e */
[----:B------:R-:W-:Y:S02]  /*15ae0*/  ISETP.GE.AND P5, PT, R17, c[0x0][0x3c8], PT ;  /* 0x0000f20011007a0c */ /* 0x000fe40003fa6270 */
[----:B------:R-:W-:Y:S02]  /*15af0*/  SHF.R.S32.HI R16, RZ, 0x1f, R16 ;  /* 0x0000001fff107819 */ /* 0x000fe40000011410 */
[----:B-1----:R-:W-:-:S04]  /*15b00*/  @!P2 LEA R2, P3, R8, R0, 0x2 ;  /* 0x000000000802a211 */ /* 0x002fc800078610ff */
[----:B------:R-:W-:Y:S02]  /*15b10*/  @!P2 LEA.HI.X R3, R8, R4, R9, 0x2, P3 ;  /* 0x000000040803a211 */ /* 0x000fe400018f1409 */
[----:B------:R-:W-:-:S03]  /*15b20*/  @!P1 LEA R8, P3, R10, R0, 0x2 ;  /* 0x000000000a089211 */ /* 0x000fc600078610ff */
[----:B------:R1:W-:Y:S01]  /*15b30*/  @!P2 ST.E.64 [R2.64], R104 ;  /* 0x000000680200a985 */ /* 0x0003e2000c101b06 */
[----:B------:R-:W-:Y:S02]  /*15b40*/  @!P1 LEA.HI.X R9, R10, R4, R14, 0x2, P3 ;  /* 0x000000040a099211 */ /* 0x000fe400018f140e */
[C---:B------:R-:W-:Y:S02]  /*15b50*/  IADD3 R14, R236.reuse, 0x48, RZ ;  /* 0x00000048ec0e7810 */ /* 0x040fe40007ffe0ff */
[C---:B----4-:R-:W-:Y:S01]  /*15b60*/  @!P0 LEA R6, P2, R11.reuse, R0, 0x2 ;  /* 0x000000000b068211 */ /* 0x050fe200078410ff */
[----:B------:R4:W-:Y:S01]  /*15b70*/  @!P1 ST.E.64 [R8.64], R110 ;  /* 0x0000006e08009985 */ /* 0x0009e2000c101b06 */
[----:B------:R-:W-:Y:S02]  /*15b80*/  IADD3 R10, R236, 0x38, RZ ;  /* 0x00000038ec0a7810 */ /* 0x000fe40007ffe0ff */
[----:B------:R-:W-:Y:S02]  /*15b90*/  ISETP.GE.AND P3, PT, R14, c[0x0][0x3c8], PT ;  /* 0x0000f2000e007a0c */ /* 0x000fe40003f66270 */
[----:B------:R-:W-:-:S02]  /*15ba0*/  @!P0 LEA.HI.X R7, R11, R4, R15, 0x2, P2 ;  /* 0x000000040b078211 */ /* 0x000fc400010f140f */
[----:B------:R-:W-:Y:S02]  /*15bb0*/  SHF.R.S32.HI R10, RZ, 0x1f, R10 ;  /* 0x0000001fff0a7819 */ /* 0x000fe4000001140a */
[----:B------:R-:W-:Y:S01]  /*15bc0*/  IADD3 R15, R236, 0x50, RZ ;  /* 0x00000050ec0f7810 */ /* 0x000fe20007ffe0ff */
[----:B------:R5:W-:Y:S03]  /*15bd0*/  @!P0 ST.E.64 [R6.64], R112 ;  /* 0x0000007006008985 */ /* 0x000be6000c101b06 */
[----:B------:R-:W-:Y:S02]  /*15be0*/  ISETP.GE.AND P2, PT, R15, c[0x0][0x3c8], PT ;  /* 0x0000f2000f007a0c */ /* 0x000fe40003f46270 */
[----:B-1----:R-:W-:-:S04]  /*15bf0*/  @!P4 LEA R2, P1, R5, R0, 0x2 ;  /* 0x000000000502c211 */ /* 0x002fc800078210ff */
[----:B------:R-:W-:Y:S02]  /*15c00*/  @!P4 LEA.HI.X R3, R5, R4, R10, 0x2, P1 ;  /* 0x000000040503c211 */ /* 0x000fe400008f140a */
[C---:B------:R-:W-:Y:S02]  /*15c10*/  @!P5 LEA R10, P0, R17.reuse, R0, 0x2 ;  /* 0x00000000110ad211 */ /* 0x040fe400078010ff */
[----:B------:R-:W-:Y:S01]  /*15c20*/  IADD3 R5, R236, 0x58, RZ ;  /* 0x00000058ec057810 */ /* 0x000fe20007ffe0ff */
[----:B------:R1:W-:Y:S01]  /*15c30*/  @!P4 ST.E.64 [R2.64], R114 ;  /* 0x000000720200c985 */ /* 0x0003e2000c101b06 */
[----:B------:R-:W-:Y:S02]  /*15c40*/  @!P5 LEA.HI.X R11, R17, R4, R18, 0x2, P0 ;  /* 0x00000004110bd211 */ /* 0x000fe400000f1412 */
[C---:B----4-:R-:W-:Y:S02]  /*15c50*/  @!P3 LEA R8, P0, R14.reuse, R0, 0x2 ;  /* 0x000000000e08b211 */ /* 0x050fe400078010ff */
[----:B------:R-:W-:Y:S01]  /*15c60*/  ISETP.GE.AND P1, PT, R5, c[0x0][0x3c8], PT ;  /* 0x0000f20005007a0c */ /* 0x000fe20003f26270 */
[----:B------:R4:W-:Y:S01]  /*15c70*/  @!P5 ST.E.64 [R10.64], R146 ;  /* 0x000000920a00d985 */ /* 0x0009e2000c101b06 */
[----:B------:R-:W-:-:S02]  /*15c80*/  @!P3 LEA.HI.X R9, R14, R4, R16, 0x2, P0 ;  /* 0x000000040e09b211 */ /* 0x000fc400000f1410 */
[C---:B------:R-:W-:Y:S02]  /*15c90*/  IADD3 R16, R236.reuse, 0x50, RZ ;  /* 0x00000050ec107810 */ /* 0x040fe40007ffe0ff */
[C---:B-----5:R-:W-:Y:S01]  /*15ca0*/  @!P2 LEA R6, P0, R15.reuse, R0, 0x2 ;  /* 0x000000000f06a211 */ /* 0x060fe200078010ff */
[----:B------:R4:W-:Y:S01]  /*15cb0*/  @!P3 ST.E.64 [R8.64], R142 ;  /* 0x0000008e0800b985 */ /* 0x0009e2000c101b06 */
[----:B------:R-:W-:Y:S02]  /*15cc0*/  SHF.R.S32.HI R16, RZ, 0x1f, R16 ;  /* 0x0000001fff107819 */ /* 0x000fe40000011410 */
[----:B------:R-:W-:Y:S02]  /*15cd0*/  IADD3 R14, R236, 0x58, RZ ;  /* 0x00000058ec0e7810 */ /* 0x000fe40007ffe0ff */
[----:B------:R-:W-:Y:S02]  /*15ce0*/  @!P2 LEA.HI.X R7, R15, R4, R16, 0x2, P0 ;  /* 0x000000040f07a211 */ /* 0x000fe400000f1410 */
[----:B------:R-:W-:-:S03]  /*15cf0*/  SHF.R.S32.HI R14, RZ, 0x1f, R14 ;  /* 0x0000001fff0e7819 */ /* 0x000fc6000001140e */
[----:B------:R4:W-:Y:S01]  /*15d00*/  @!P2 ST.E.64 [R6.64], R82 ;  /* 0x000000520600a985 */ /* 0x0009e2000c101b06 */
[----:B-1----:R-:W-:-:S04]  /*15d10*/  @!P1 LEA R2, P0, R5, R0, 0x2 ;  /* 0x0000000005029211 */ /* 0x002fc800078010ff */
[----:B------:R-:W-:-:S05]  /*15d20*/  @!P1 LEA.HI.X R3, R5, R4, R14, 0x2, P0 ;  /* 0x0000000405039211 */ /* 0x000fca00000f140e */
[----:B------:R4:W-:Y:S04]  /*15d30*/  @!P1 ST.E.64 [R2.64], R80 ;  /* 0x0000005002009985 */ /* 0x0009e8000c101b06 */
.L_x_602:
[----:B------:R-:W-:Y:S05]  /*15d40*/  BSYNC B0 ;  /* 0x0000000000007941 */ /* 0x000fea0003800000 */
.L_x_601:
[----:B------:R-:W-:Y:S05]  /*15d50*/  BRA.DIV ~URZ, `(.L_x_603) ;  /* 0x000038c27f007947 */ /* 0x000fea000b800000 */
[----:B-1----:R1:W2:Y:S02]  /*15d60*/  SHFL.IDX PT, R4, R12, 0x2, 0x1c1f ;  /* 0x005c1f000c047f89 */ /* 0x0022a400000e0000 */
.L_x_666:
[----:B------:R-:W-:Y:S05]  /*15d70*/  BRA.DIV ~URZ, `(.L_x_604) ;  /* 0x000039127f007947 */ /* 0x000fea000b800000 */
[----:B----4-:R4:W1:Y:S02]  /*15d80*/  SHFL.IDX PT, R0, R13, 0x2, 0x1c1f ;  /* 0x005c1f000d007f89 */ /* 0x01086400000e0000 */
.L_x_667:
[----:B------:R-:W-:Y:S01]  /*15d90*/  LOP3.LUT P0, RZ, R198, 0x1, RZ, 0xc0, !PT ;  /* 0x00000001c6ff7812 */ /* 0x000fe2000780c0ff */
[----:B------:R-:W-:-:S12]  /*15da0*/  BSSY B0, `(.L_x_605) ;  /* 0x0000054000007945 */ /* 0x000fd80003800000 */
[----:B------:R-:W-:Y:S05]  /*15db0*/  @P0 BRA `(.L_x_606) ;  /* 0x0000052000000947 */ /* 0x000fea0003800000 */
[C---:B------:R-:W-:Y:S02]  /*15dc0*/  IADD3 R5, R236.reuse, 0x8, RZ ;  /* 0x00000008ec057810 */ /* 0x040fe40007ffe0ff */
[C---:B------:R-:W-:Y:S02]  /*15dd0*/  ISETP.GE.AND P0, PT, R236.reuse, c[0x0][0x3c8], PT ;  /* 0x0000f200ec007a0c */ /* 0x040fe40003f06270 */
[----:B------:R-:W-:Y:S02]  /*15de0*/  ISETP.GE.AND P2, PT, R5, c[0x0][0x3c8], PT ;  /* 0x0000f20005007a0c */ /* 0x000fe40003f46270 */
[C---:B------:R-:W-:Y:S02]  /*15df0*/  IADD3 R16, R236.reuse, 0x10, RZ ;  /* 0x00000010ec107810 */ /* 0x040fe40007ffe0ff */
[----:B------:R-:W-:Y:S02]  /*15e00*/  IADD3 R10, R236, 0x18, RZ ;  /* 0x00000018ec0a7810 */ /* 0x000fe40007ffe0ff */
[----:B------:R-:W-:-:S02]  /*15e10*/  ISETP.GE.AND P4, PT, R16, c[0x0][0x3c8], PT ;  /* 0x0000f20010007a0c */ /* 0x000fc40003f86270 */
[----:B------:R-:W-:Y:S02]  /*15e20*/  IADD3 R6, R236, 0x8, RZ ;  /* 0x00000008ec067810 */ /* 0x000fe40007ffe0ff */
[----:B------:R-:W-:Y:S02]  /*15e30*/  ISETP.GE.AND P3, PT, R10, c[0x0][0x3c8], PT ;  /* 0x0000f2000a007a0c */ /* 0x000fe40003f66270 */
[-C--:B-1----:R-:W-:Y:S02]  /*15e40*/  @!P0 LEA R2, P5, R236, R0.reuse, 0x2 ;  /* 0x00000000ec028211 */ /* 0x082fe400078a10ff */
[----:B------:R-:W-:Y:S02]  /*15e50*/  SHF.R.S32.HI R7, RZ, 0x1f, R236 ;  /* 0x0000001fff077819 */ /* 0x000fe400000114ec */
[----:B------:R-:W-:Y:S02]  /*15e60*/  SHF.R.S32.HI R6, RZ, 0x1f, R6 ;  /* 0x0000001fff067819 */ /* 0x000fe40000011406 */
[----:B------:R-:W-:-:S02]  /*15e70*/  @!P2 LEA R8, P1, R5, R0, 0x2 ;  /* 0x000000000508a211 */ /* 0x000fc400078210ff */
[CC--:B--2---:R-:W-:Y:S02]  /*15e80*/  @!P0 LEA.HI.X R3, R236.reuse, R4.reuse, R7, 0x2, P5 ;  /* 0x00000004ec038211 */ /* 0x0c4fe400028f1407 */
[C---:B------:R-:W-:Y:S02]  /*15e90*/  IADD3 R11, R236.reuse, 0x28, RZ ;  /* 0x00000028ec0b7810 */ /* 0x040fe40007ffe0ff */
[C---:B------:R-:W-:Y:S01]  /*15ea0*/  IADD3 R14, R236.reuse, 0x20, RZ ;  /* 0x00000020ec0e7810 */ /* 0x040fe20007ffe0ff */
[----:B------:R1:W-:Y:S01]  /*15eb0*/  @!P0 ST.E.64 [R2.64], R34 ;  /* 0x0000002202008985 */ /* 0x0003e2000c101b06 */
[----:B------:R-:W-:Y:S02]  /*15ec0*/  @!P2 LEA.HI.X R9, R5, R4, R6, 0x2, P1 ;  /* 0x000000040509a211 */ /* 0x000fe400008f1406 */
[C---:B------:R-:W-:Y:S02]  /*15ed0*/  IADD3 R17, R236.reuse, 0x10, RZ ;  /* 0x00000010ec117810 */ /* 0x040fe40007ffe0ff */
[----:B------:R-:W-:Y:S01]  /*15ee0*/  IADD3 R15, R236, 0x18, RZ ;  /* 0x00000018ec0f7810 */ /* 0x000fe20007ffe0ff */
[----:B------:R2:W-:Y:S01]  /*15ef0*/  @!P2 ST.E.64 [R8.64], R36 ;  /* 0x000000240800a985 */ /* 0x0005e2000c101b06 */
[----:B------:R-:W-:-:S02]  /*15f00*/  ISETP.GE.AND P0, PT, R11, c[0x0][0x3c8], PT ;  /* 0x0000f2000b007a0c */ /* 0x000fc40003f06270 */
[----:B------:R-:W-:Y:S02]  /*15f10*/  ISETP.GE.AND P1, PT, R14, c[0x0][0x3c8], PT ;  /* 0x0000f2000e007a0c */ /* 0x000fe40003f26270 */
[----:B------:R-:W-:Y:S02]  /*15f20*/  @!P4 LEA R6, P5, R16, R0, 0x2 ;  /* 0x000000001006c211 */ /* 0x000fe400078a10ff */
[----:B------:R-:W-:Y:S02]  /*15f30*/  SHF.R.S32.HI R17, RZ, 0x1f, R17 ;  /* 0x0000001fff117819 */ /* 0x000fe40000011411 */
[----:B------:R-:W-:Y:S02]  /*15f40*/  SHF.R.S32.HI R15, RZ, 0x1f, R15 ;  /* 0x0000001fff0f7819 */ /* 0x000fe4000001140f */
[----:B------:R-:W-:Y:S02]  /*15f50*/  IADD3 R5, R236, 0x30, RZ ;  /* 0x00000030ec057810 */ /* 0x000fe40007ffe0ff */
[----:B------:R-:W-:-:S02]  /*15f60*/  @!P4 LEA.HI.X R7, R16, R4, R17, 0x2, P5 ;  /* 0x000000041007c211 */ /* 0x000fc400028f1411 */
[----:B------:R-:W-:Y:S02]  /*15f70*/  ISETP.GE.AND P6, PT, R5, c[0x0][0x3c8], PT ;  /* 0x0000f20005007a0c */ /* 0x000fe40003fc6270 */
[C---:B------:R-:W-:Y:S01]  /*15f80*/  IADD3 R16, R236.reuse, 0x20, RZ ;  /* 0x00000020ec107810 */ /* 0x040fe20007ffe0ff */
[----:B------:R5:W-:Y:S01]  /*15f90*/  @!P4 ST.E.64 [R6.64], R38 ;  /* 0x000000260600c985 */ /* 0x000be2000c101b06 */
[----:B------:R-:W-:Y:S02]  /*15fa0*/  IADD3 R17, R236, 0x48, RZ ;  /* 0x00000048ec117810 */ /* 0x000fe40007ffe0ff */
[----:B------:R-:W-:Y:S02]  /*15fb0*/  SHF.R.S32.HI R16, RZ, 0x1f, R16 ;  /* 0x0000001fff107819 */ /* 0x000fe40000011410 */
[----:B-1----:R-:W-:Y:S02]  /*15fc0*/  @!P3 LEA R2, P2, R10, R0, 0x2 ;  /* 0x000000000a02b211 */ /* 0x002fe400078410ff */
[----:B------:R-:W-:-:S02]  /*15fd0*/  IADD3 R18, R236, 0x48, RZ ;  /* 0x00000048ec127810 */ /* 0x000fc40007ffe0ff */
[----:B------:R-:W-:Y:S02]  /*15fe0*/  @!P3 LEA.HI.X R3, R10, R4, R15, 0x2, P2 ;  /* 0x000000040a03b211 */ /* 0x000fe400010f140f */
[C---:B------:R-:W-:Y:S02]  /*15ff0*/  IADD3 R15, R236.reuse, 0x28, RZ ;  /* 0x00000028ec0f7810 */ /* 0x040fe40007ffe0ff */
[----:B------:R-:W-:Y:S01]  /*16000*/  IADD3 R10, R236, 0x38, RZ ;  /* 0x00000038ec0a7810 */ /* 0x000fe20007ffe0ff */
[----:B------:R1:W-:Y:S01]  /*16010*/  @!P3 ST.E.64 [R2.64], R40 ;  /* 0x000000280200b985 */ /* 0x0003e2000c101b06 */
[----:B------:R-:W-:Y:S02]  /*16020*/  SHF.R.S32.HI R15, RZ, 0x1f, R15 ;  /* 0x0000001fff0f7819 */ /* 0x000fe4000001140f */
[----:B--2---:R-:W-:Y:S02]  /*16030*/  @!P1 LEA R8, P5, R14, R0, 0x2 ;  /* 0x000000000e089211 */ /* 0x004fe400078a10ff */
[----:B------:R-:W-:-:S02]  /*16040*/  ISETP.GE.AND P4, PT, R10, c[0x0][0x3c8], PT ;  /* 0x0000f2000a007a0c */ /* 0x000fc40003f86270 */
[----:B------:R-:W-:Y:S02]  /*16050*/  @!P1 LEA.HI.X R9, R14, R4, R16, 0x2, P5 ;  /* 0x000000040e099211 */ /* 0x000fe400028f1410 */
[C---:B------:R-:W-:Y:S02]  /*16060*/  IADD3 R14, R236.reuse, 0x40, RZ ;  /* 0x00000040ec0e7810 */ /* 0x040fe40007ffe0ff */
[----:B------:R-:W-:Y:S01]  /*16070*/  IADD3 R16, R236, 0x40, RZ ;  /* 0x00000040ec107810 */ /* 0x000fe20007ffe0ff */
[----:B------:R-:W-:Y:S01]  /*16080*/  @!P1 ST.E.64 [R8.64], R64 ;  /* 0x0000004008009985 */ /* 0x000fe2000c101b06 */
[----:B------:R-:W-:Y:S02]  /*16090*/  ISETP.GE.AND P3, PT, R14, c[0x0][0x3c8], PT ;  /* 0x0000f2000e007a0c */ /* 0x000fe40003f66270 */
[----:B-----5:R-:W-:Y:S02]  /*160a0*/  @!P6 LEA R6, P5, R5, R0, 0x2 ;  /* 0x000000000506e211 */ /* 0x020fe400078a10ff */
[----:B------:R-:W-:-:S02]  /*160b0*/  SHF.R.S32.HI R16, RZ, 0x1f, R16 ;  /* 0x0000001fff107819 */ /* 0x000fc40000011410 */
[----:B------:R-:W-:Y:S02]  /*160c0*/  SHF.R.S32.HI R18, RZ, 0x1f, R18 ;  /* 0x0000001fff127819 */ /* 0x000fe40000011412 */
[----:B-1----:R-:W-:-:S04]  /*160d0*/  @!P0 LEA R2, P2, R11, R0, 0x2 ;  /* 0x000000000b028211 */ /* 0x002fc800078410ff */
[-C--:B------:R-:W-:Y:S02]  /*160e0*/  @!P0 LEA.HI.X R3, R11, R4.reuse, R15, 0x2, P2 ;  /* 0x000000040b038211 */ /* 0x080fe400010f140f */
[C---:B------:R-:W-:Y:S02]  /*160f0*/  IADD3 R11, R236.reuse, 0x30, RZ ;  /* 0x00000030ec0b7810 */ /* 0x040fe40007ffe0ff */
[----:B------:R-:W-:Y:S01]  /*16100*/  IADD3 R15, R236, 0x50, RZ ;  /* 0x00000050ec0f7810 */ /* 0x000fe20007ffe0ff */
        /* <DEDUP_REMOVED lines=9> */
[----:B------:R-:W-:Y:S02]  /*161a0*/  ISETP.GE.AND P0, PT, R5, c[0x0][0x3c8], PT ;  /* 0x0000f20005007a0c */ /* 0x000fe40003f06270 */
[----:B-1----:R-:W-:-:S04]  /*161b0*/  @!P4 LEA R2, P5, R10, R0, 0x2 ;  /* 0x000000000a02c211 */ /* 0x002fc800078a10ff */
[----:B------:R-:W-:Y:S02]  /*161c0*/  @!P4 LEA.HI.X R3, R10, R4, R11, 0x2, P5 ;  /* 0x000000040a03c211 */ /* 0x000fe400028f140b */
[----:B------:R-:W-:-:S03]  /*161d0*/  @!P3 LEA R10, P5, R14, R0, 0x2 ;  /* 0x000000000e0ab211 */ /* 0x000fc600078a10ff */
[----:B------:R1:W-:Y:S01]  /*161e0*/  @!P4 ST.E.64 [R2.64], R46 ;  /* 0x0000002e0200c985 */ /* 0x0003e2000c101b06 */
[----:B------:R-:W-:Y:S02]  /*161f0*/  @!P3 LEA.HI.X R11, R14, R4, R16, 0x2, P5 ;  /* 0x000000040e0bb211 */ /* 0x000fe400028f1410 */
[-C--:B------:R-:W-:Y:S02]  /*16200*/  @!P2 LEA R8, P4, R17, R0.reuse, 0x2 ;  /* 0x000000001108a211 */ /* 0x080fe400078810ff */
[C---:B------:R-:W-:Y:S01]  /*16210*/  IADD3 R16, R236.reuse, 0x50, RZ ;  /* 0x00000050ec107810 */ /* 0x040fe20007ffe0ff */
[----:B------:R3:W-:Y:S01]  /*16220*/  @!P3 ST.E.64 [R10.64], R68 ;  /* 0x000000440a00b985 */ /* 0x0007e2000c101b06 */
[----:B------:R-:W-:Y:S02]  /*16230*/  IADD3 R14, R236, 0x58, RZ ;  /* 0x00000058ec0e7810 */ /* 0x000fe40007ffe0ff */
[----:B--2---:R-:W-:Y:S02]  /*16240*/  @!P1 LEA R6, P5, R15, R0, 0x2 ;  /* 0x000000000f069211 */ /* 0x004fe400078a10ff */
[----:B------:R-:W-:-:S02]  /*16250*/  SHF.R.S32.HI R16, RZ, 0x1f, R16 ;  /* 0x0000001fff107819 */ /* 0x000fc40000011410 */
[-C--:B------:R-:W-:Y:S02]  /*16260*/  @!P2 LEA.HI.X R9, R17, R4.reuse, R18, 0x2, P4 ;  /* 0x000000041109a211 */ /* 0x080fe400020f1412 */
[----:B------:R-:W-:Y:S02]  /*16270*/  SHF.R.S32.HI R14, RZ, 0x1f, R14 ;  /* 0x0000001fff0e7819 */ /* 0x000fe4000001140e */
[----:B------:R-:W-:Y:S01]  /*16280*/  @!P1 LEA.HI.X R7, R15, R4, R16, 0x2, P5 ;  /* 0x000000040f079211 */ /* 0x000fe200028f1410 */
[----:B------:R3:W-:Y:S04]  /*16290*/  @!P2 ST.E.64 [R8.64], R60 ;  /* 0x0000003c0800a985 */ /* 0x0007e8000c101b06 */
[----:B------:R3:W-:Y:S01]  /*162a0*/  @!P1 ST.E.64 [R6.64], R48 ;  /* 0x0000003006009985 */ /* 0x0007e2000c101b06 */
[----:B-1----:R-:W-:-:S04]  /*162b0*/  @!P0 LEA R2, P4, R5, R0, 0x2 ;  /* 0x0000000005028211 */ /* 0x002fc800078810ff */
[----:B------:R-:W-:-:S05]  /*162c0*/  @!P0 LEA.HI.X R3, R5, R4, R14, 0x2, P4 ;  /* 0x0000000405038211 */ /* 0x000fca00020f140e */
[----:B------:R3:W-:Y:S04]  /*162d0*/  @!P0 ST.E.64 [R2.64], R26 ;  /* 0x0000001a02008985 */ /* 0x0007e8000c101b06 */
.L_x_606:
[----:B------:R-:W-:Y:S05]  /*162e0*/  BSYNC B0 ;  /* 0x0000000000007941 */ /* 0x000fea0003800000 */
.L_x_605:
[----:B------:R-:W-:Y:S05]  /*162f0*/  BRA.DIV ~URZ, `(.L_x_607) ;  /* 0x000033f27f007947 */ /* 0x000fea000b800000 */
[----:B--2---:R2:W3:Y:S04]  /*16300*/  SHFL.IDX PT, R4, R12, 0x3, 0x1c1f ;  /* 0x007c1f000c047f89 */ /* 0x0044e800000e0000 */
[----:B-1----:R2:W1:Y:S02]  /*16310*/  SHFL.IDX PT, R0, R13, 0x3, 0x1c1f ;  /* 0x007c1f000d007f89 */ /* 0x00246400000e0000 */
.L_x_668:
[----:B------:R-:W-:-:S13]  /*16320*/  LOP3.LUT P0, RZ, R198, 0x2, RZ, 0xc0, !PT ;  /* 0x00000002c6ff7812 */ /* 0x000fda000780c0ff */
[----:B------:R-:W-:Y:S05]  /*16330*/  @P0 BRA `(.L_x_595) ;  /* 0x0000138000000947 */ /* 0x000fea0003800000 */
[C---:B------:R-:W-:Y:S02]  /*16340*/  ISETP.GE.AND P4, PT, R236.reuse, c[0x0][0x3c8], PT ;  /* 0x0000f200ec007a0c */ /* 0x040fe40003f86270 */
[C---:B---3--:R-:W-:Y:S02]  /*16350*/  IADD3 R8, R236.reuse, 0x8, RZ ;  /* 0x00000008ec087810 */ /* 0x048fe40007ffe0ff */
[----:B--2---:R-:W-:Y:S02]  /*16360*/  IADD3 R12, R236, 0x18, RZ ;  /* 0x00000018ec0c7810 */ /* 0x004fe40007ffe0ff */
[----:B------:R-:W-:Y:S02]  /*16370*/  ISETP.GE.AND P3, PT, R8, c[0x0][0x3c8], PT ;  /* 0x0000f20008007a0c */ /* 0x000fe40003f66270 */
[----:B------:R-:W-:Y:S02]  /*16380*/  ISETP.GE.AND P1, PT, R12, c[0x0][0x3c8], PT ;  /* 0x0000f2000c007a0c */ /* 0x000fe40003f26270 */
[----:B------:R-:W-:-:S02]  /*16390*/  SHF.R.S32.HI R10, RZ, 0x1f, R236 ;  /* 0x0000001fff0a7819 */ /* 0x000fc400000114ec */
[C---:B------:R-:W-:Y:S02]  /*163a0*/  IADD3 R11, R236.reuse, 0x10, RZ ;  /* 0x00000010ec0b7810 */ /* 0x040fe40007ffe0ff */
[C---:B-1----:R-:W-:Y:S02]  /*163b0*/  @!P4 LEA R6, P6, R236.reuse, R0, 0x2 ;  /* 0x00000000ec06c211 */ /* 0x042fe400078c10ff */
[C---:B------:R-:W-:Y:S02]  /*163c0*/  IADD3 R9, R236.reuse, 0x8, RZ ;  /* 0x00000008ec097810 */ /* 0x040fe40007ffe0ff */
[----:B------:R-:W-:Y:S02]  /*163d0*/  @!P4 LEA.HI.X R7, R236, R4, R10, 0x2, P6 ;  /* 0x00000004ec07c211 */ /* 0x000fe400030f140a */
[----:B------:R-:W-:Y:S02]  /*163e0*/  ISETP.GE.AND P2, PT, R11, c[0x0][0x3c8], PT ;  /* 0x0000f2000b007a0c */ /* 0x000fe40003f46270 */
[----:B------:R-:W-:Y:S01]  /*163f0*/  SHF.R.S32.HI R9, RZ, 0x1f, R9 ;  /* 0x0000001fff097819 */ /* 0x000fe20000011409 */
[----:B------:R1:W-:Y:S01]  /*16400*/  @!P4 ST.E.64 [R6.64], R52 ;  /* 0x000000340600c985 */ /* 0x0003e2000c101b06 */
[----:B------:R-:W-:-:S02]  /*16410*/  @!P3 LEA R2, P5, R8, R0, 0x2 ;  /* 0x000000000802b211 */ /* 0x000fc400078a10ff */
[----:B------:R-:W-:Y:S02]  /*16420*/  IADD3 R5, R236, 0x20, RZ ;  /* 0x00000020ec057810 */ /* 0x000fe40007ffe0ff */
[----:B------:R-:W-:Y:S02]  /*16430*/  @!P3 LEA.HI.X R3, R8, R4, R9, 0x2, P5 ;  /* 0x000000040803b211 */ /* 0x000fe400028f1409 */
[----:B----4-:R-:W-:Y:S02]  /*16440*/  IADD3 R13, R236, 0x10, RZ ;  /* 0x00000010ec0d7810 */ /* 0x010fe40007ffe0ff */
[----:B------:R-:W-:Y:S01]  /*16450*/  ISETP.GE.AND P0, PT, R5, c[0x0][0x3c8], PT ;  /* 0x0000f20005007a0c */ /* 0x000fe20003f06270 */
[----:B------:R2:W-:Y:S01]  /*16460*/  @!P3 ST.E.64 [R2.64], R30 ;  /* 0x0000001e0200b985 */ /* 0x0005e2000c101b06 */
[----:B------:R-:W-:Y:S02]  /*16470*/  @!P2 LEA R8, P3, R11, R0, 0x2 ;  /* 0x000000000b08a211 */ /* 0x000fe400078610ff */
[----:B------:R-:W-:-:S02]  /*16480*/  SHF.R.S32.HI R13, RZ, 0x1f, R13 ;  /* 0x0000001fff0d7819 */ /* 0x000fc4000001140d */
[C---:B------:R-:W-:Y:S02]  /*16490*/  IADD3 R14, R236.reuse, 0x28, RZ ;  /* 0x00000028ec0e7810 */ /* 0x040fe40007ffe0ff */
[----:B------:R-:W-:Y:S02]  /*164a0*/  @!P2 LEA.HI.X R9, R11, R4, R13, 0x2, P3 ;  /* 0x000000040b09a211 */ /* 0x000fe400018f140d */
[C---:B------:R-:W-:Y:S02]  /*164b0*/  IADD3 R13, R236.reuse, 0x18, RZ ;  /* 0x00000018ec0d7810 */ /* 0x040fe40007ffe0ff */
[----:B------:R-:W-:Y:S01]  /*164c0*/  IADD3 R11, R236, 0x20, RZ ;  /* 0x00000020ec0b7810 */ /* 0x000fe20007ffe0ff */
[----:B------:R-:W-:Y:S01]  /*164d0*/  @!P2 ST.E.64 [R8.64], R66 ;  /* 0x000000420800a985 */ /* 0x000fe2000c101b06 */
[----:B------:R-:W-:Y:S02]  /*164e0*/  ISETP.GE.AND P5, PT, R14, c[0x0][0x3c8], PT ;  /* 0x0000f2000e007a0c */ /* 0x000fe40003fa6270 */
[----:B------:R-:W-:-:S02]  /*164f0*/  IADD3 R10, R236, 0x30, RZ ;  /* 0x00000030ec0a7810 */ /* 0x000fc40007ffe0ff */
[----:B------:R-:W-:Y:S02]  /*16500*/  SHF.R.S32.HI R13, RZ, 0x1f, R13 ;  /* 0x0000001fff0d7819 */ /* 0x000fe4000001140d */
[----:B-1----:R-:W-:Y:S02]  /*16510*/  @!P1 LEA R6, P4, R12, R0, 0x2 ;  /* 0x000000000c069211 */ /* 0x002fe400078810ff */
[----:B------:R-:W-:Y:S02]  /*16520*/  SHF.R.S32.HI R11, RZ, 0x1f, R11 ;  /* 0x0000001fff0b7819 */ /* 0x000fe4000001140b */
[C---:B------:R-:W-:Y:S02]  /*16530*/  IADD3 R16, R236.reuse, 0x28, RZ ;  /* 0x00000028ec107810 */ /* 0x040fe40007ffe0ff */
[----:B------:R-:W-:Y:S02]  /*16540*/  IADD3 R15, R236, 0x40, RZ ;  /* 0x00000040ec0f7810 */ /* 0x000fe40007ffe0ff */
[----:B------:R-:W-:-:S02]  /*16550*/  SHF.R.S32.HI R16, RZ, 0x1f, R16 ;  /* 0x0000001fff107819 */ /* 0x000fc40000011410 */
[----:B--2---:R-:W-:Y:S02]  /*16560*/  @!P0 LEA R2, P6, R5, R0, 0x2 ;  /* 0x0000000005028211 */ /* 0x004fe400078c10ff */
[----:B------:R-:W-:Y:S02]  /*16570*/  ISETP.GE.AND P2, PT, R15, c[0x0][0x3c8], PT ;  /* 0x0000f2000f007a0c */ /* 0x000fe40003f46270 */
[----:B------:R-:W-:Y:S02]  /*16580*/  P2R R3, PR, RZ, 0x10 ;  /* 0x00000010ff037803 */ /* 0x000fe40000000000 */
[----:B------:R-:W-:Y:S02]  /*16590*/  ISETP.GE.AND P4, PT, R10, c[0x0][0x3c8], PT ;  /* 0x0000f2000a007a0c */ /* 0x000fe40003f86270 */
[----:B------:R-:W-:Y:S02]  /*165a0*/  ISETP.NE.AND P3, PT, R3, RZ, PT ;  /* 0x000000ff0300720c */ /* 0x000fe40003f65270 */
[----:B------:R-:W-:-:S02]  /*165b0*/  @!P0 LEA.HI.X R3, R5, R4, R11, 0x2, P6 ;  /* 0x0000000405038211 */ /* 0x000fc400030f140b */
[----:B------:R-:W-:Y:S02]  /*165c0*/  @!P1 LEA.HI.X R7, R12, R4, R13, 0x2, P3 ;  /* 0x000000040c079211 */ /* 0x000fe400018f140d */
[C---:B------:R-:W-:Y:S02]  /*165d0*/  IADD3 R12, R236.reuse, 0x38, RZ ;  /* 0x00000038ec0c7810 */ /* 0x040fe40007ffe0ff */
[----:B------:R-:W-:Y:S01]  /*165e0*/  IADD3 R11, R236, 0x30, RZ ;  /* 0x00000030ec0b7810 */ /* 0x000fe20007ffe0ff */
[----:B------:R1:W-:Y:S01]  /*165f0*/  @!P1 ST.E.64 [R6.64], R56 ;  /* 0x0000003806009985 */ /* 0x0003e2000c101b06 */
[----:B------:R-:W-:Y:S02]  /*16600*/  ISETP.GE.AND P3, PT, R12, c[0x0][0x3c8], PT ;  /* 0x0000f2000c007a0c */ /* 0x000fe40003f66270 */
[----:B------:R-:W-:Y:S01]  /*16610*/  SHF.R.S32.HI R11, RZ, 0x1f, R11 ;  /* 0x0000001fff0b7819 */ /* 0x000fe2000001140b */
[----:B------:R2:W-:Y:S01]  /*16620*/  @!P0 ST.E.64 [R2.64], R32 ;  /* 0x0000002002008985 */ /* 0x0005e2000c101b06 */
[----:B------:R-:W-:-:S02]  /*16630*/  IADD3 R13, R236, 0x48, RZ ;  /* 0x00000048ec0d7810 */ /* 0x000fc40007ffe0ff */
[----:B------:R-:W-:Y:S02]  /*16640*/  IADD3 R5, R236, 0x50, RZ ;  /* 0x00000050ec057810 */ /* 0x000fe40007ffe0ff */
[----:B------:R-:W-:Y:S02]  /*16650*/  ISETP.GE.AND P1, PT, R13, c[0x0][0x3c8], PT ;  /* 0x0000f2000d007a0c */ /* 0x000fe40003f26270 */
[----:B-1----:R-:W-:-:S04]  /*16660*/  @!P5 LEA R6, P0, R14, R0, 0x2 ;  /* 0x000000000e06d211 */ /* 0x002fc800078010ff */
[----:B------:R-:W-:Y:S02]  /*16670*/  @!P5 LEA.HI.X R7, R14, R4, R16, 0x2, P0 ;  /* 0x000000040e07d211 */ /* 0x000fe400000f1410 */
[----:B--2---:R-:W-:Y:S02]  /*16680*/  @!P4 LEA R2, P6, R10, R0, 0x2 ;  /* 0x000000000a02c211 */ /* 0x004fe400078c10ff */
[----:B------:R-:W-:Y:S01]  /*16690*/  IADD3 R14, R236, 0x38, RZ ;  /* 0x00000038ec0e7810 */ /* 0x000fe20007ffe0ff */
[----:B------:R-:W-:Y:S01]  /*166a0*/  @!P5 ST.E.64 [R6.64], R54 ;  /* 0x000000360600d985 */ /* 0x000fe2000c101b06 */
[----:B------:R-:W-:Y:S02]  /*166b0*/  @!P4 LEA.HI.X R3, R10, R4, R11, 0x2, P6 ;  /* 0x000000040a03c211 */ /* 0x000fe400030f140b */
[----:B------:R-:W-:Y:S02]  /*166c0*/  @!P3 LEA R10, P5, R12, R0, 0x2 ;  /* 0x000000000c0ab211 */ /* 0x000fe400078a10ff */
[----:B------:R-:W-:Y:S01]  /*166d0*/  ISETP.GE.AND P0, PT, R5, c[0x0][0x3c8], PT ;  /* 0x0000f20005007a0c */ /* 0x000fe20003f06270 */
[----:B------:R1:W-:Y:S01]  /*166e0*/  @!P4 ST.E.64 [R2.64], R58 ;  /* 0x0000003a0200c985 */ /* 0x0003e2000c101b06 */
[----:B------:R-:W-:-:S02]  /*166f0*/  SHF.R.S32.HI R14, RZ, 0x1f, R14 ;  /* 0x0000001fff0e7819 */ /* 0x000fc4000001140e */
[----:B------:R-:W-:Y:S02]  /*16700*/  IADD3 R16, R236, 0x40, RZ ;  /* 0x00000040ec107810 */ /* 0x000fe40007ffe0ff */
[----:B------:R-:W-:Y:S02]  /*16710*/  @!P2 LEA R8, P6, R15, R0, 0x2 ;  /* 0x000000000f08a211 */ /* 0x000fe400078c10ff */
[----:B------:R-:W-:-:S04]  /*16720*/  SHF.R.S32.HI R16, RZ, 0x1f, R16 ;  /* 0x0000001fff107819 */ /* 0x000fc80000011410 */
[----:B------:R-:W-:Y:S02]  /*16730*/  @!P2 LEA.HI.X R9, R15, R4, R16, 0x2, P6 ;  /* 0x000000040f09a211 */ /* 0x000fe400030f1410 */
[----:B-1----:R-:W-:Y:S02]  /*16740*/  P2R R2, PR, RZ, 0x20 ;  /* 0x00000020ff027803 */ /* 0x002fe40000000000 */
[----:B------:R-:W-:Y:S02]  /*16750*/  @!P1 LEA R6, P5, R13, R0, 0x2 ;  /* 0x000000000d069211 */ /* 0x000fe400078a10ff */
[----:B------:R-:W-:-:S04]  /*16760*/  ISETP.NE.AND P4, PT, R2, RZ, PT ;  /* 0x000000ff0200720c */ /* 0x000fc80003f85270 */
[----:B------:R-:W-:Y:S02]  /*16770*/  @!P3 LEA.HI.X R11, R12, R4, R14, 0x2, P4 ;  /* 0x000000040c0bb211 */ /* 0x000fe400020f140e */
[C---:B------:R-:W-:Y:S02]  /*16780*/  IADD3 R14, R236.reuse, 0x48, RZ ;  /* 0x00000048ec0e7810 */ /* 0x040fe40007ffe0ff */
[----:B------:R-:W-:Y:S01]  /*16790*/  IADD3 R12, R236, 0x50, RZ ;  /* 0x00000050ec0c7810 */ /* 0x000fe20007ffe0ff */
[----:B------:R1:W-:Y:S01]  /*167a0*/  @!P3 ST.E.64 [R10.64], R72 ;  /* 0x000000480a00b985 */ /* 0x0003e2000c101b06 */
[----:B------:R-:W-:Y:S02]  /*167b0*/  SHF.R.S32.HI R14, RZ, 0x1f, R14 ;  /* 0x0000001fff0e7819 */ /* 0x000fe4000001140e */
[----:B------:R-:W-:Y:S01]  /*167c0*/  SHF.R.S32.HI R12, RZ, 0x1f, R12 ;  /* 0x0000001fff0c7819 */ /* 0x000fe2000001140c */
[----:B------:R1:W-:Y:S01]  /*167d0*/  @!P2 ST.E.64 [R8.64], R70 ;  /* 0x000000460800a985 */ /* 0x0003e2000c101b06 */
[----:B------:R-:W-:-:S02]  /*167e0*/  @!P0 LEA R2, P4, R5, R0, 0x2 ;  /* 0x0000000005028211 */ /* 0x000fc400078810ff */
[-C--:B------:R-:W-:Y:S02]  /*167f0*/  @!P1 LEA.HI.X R7, R13, R4.reuse, R14, 0x2, P5 ;  /* 0x000000040d079211 */ /* 0x080fe400028f140e */
[----:B------:R-:W-:Y:S02]  /*16800*/  @!P0 LEA.HI.X R3, R5, R4, R12, 0x2, P4 ;  /* 0x0000000405038211 */ /* 0x000fe400020f140c */
[----:B------:R-:W-:Y:S01]  /*16810*/  IADD3 R5, R236, 0x58, RZ ;  /* 0x00000058ec057810 */ /* 0x000fe20007ffe0ff */
[----:B------:R1:W-:Y:S04]  /*16820*/  @!P1 ST.E.64 [R6.64], R62 ;  /* 0x0000003e06009985 */ /* 0x0003e8000c101b06 */
[----:B------:R1:W-:Y:S01]  /*16830*/  @!P0 ST.E.64 [R2.64], R50 ;  /* 0x0000003202008985 */ /* 0x0003e2000c101b06 */
[----:B------:R-:W-:-:S13]  /*16840*/  ISETP.GE.AND P0, PT, R5, c[0x0][0x3c8], PT ;  /* 0x0000f20005007a0c */ /* 0x000fda0003f06270 */
[----:B------:R-:W-:Y:S05]  /*16850*/  @P0 BRA `(.L_x_595) ;  /* 0x00000e6000000947 */ /* 0x000fea0003800000 */
[----:B------:R-:W-:Y:S02]  /*16860*/  IADD3 R12, R236, 0x58, RZ ;  /* 0x00000058ec0c7810 */ /* 0x000fe40007ffe0ff */
[----:B-1----:R-:W-:Y:S02]  /*16870*/  LEA R2, P0, R5, R0, 0x2 ;  /* 0x0000000005027211 */ /* 0x002fe400078010ff */
[----:B------:R-:W-:-:S04]  /*16880*/  SHF.R.S32.HI R12, RZ, 0x1f, R12 ;  /* 0x0000001fff0c7819 */ /* 0x000fc8000001140c */
[----:B------:R-:W-:-:S05]  /*16890*/  LEA.HI.X R3, R5, R4, R12, 0x2, P0 ;  /* 0x0000000405037211 */ /* 0x000fca00000f140c */
[----:B------:R1:W-:Y:S01]  /*168a0*/  ST.E.64 [R2.64], R28 ;  /* 0x0000001c02007985 */ /* 0x0003e2000c101b06 */
[----:B------:R-:W-:Y:S05]  /*168b0*/  BRA `(.L_x_595) ;  /* 0x00000e0000007947 */ /* 0x000fea0003800000 */
.L_x_580:
[----:B------:R-:W3:Y:S04]  /*168c0*/  LDL.LU R7, [R1+0x24] ;  /* 0x0000240001077983 */ /* 0x000ee80000300800 */
[----:B--2---:R-:W2:Y:S01]  /*168d0*/  LDL R6, [R1+0x2c] ;  /* 0x00002c0001067983 */ /* 0x004ea20000100800 */
[----:B------:R-:W-:Y:S01]  /*168e0*/  ISETP.NE.U32.AND P0, PT, RZ, c[0x0][0x508], PT ;  /* 0x00014200ff007a0c */ /* 0x000fe20003f05070 */
[----:B------:R-:W-:Y:S01]  /*168f0*/  IMAD.MOV.U32 R4, RZ, RZ, 0x4 ;  /* 0x00000004ff047424 */ /* 0x000fe200078e00ff */
[----:B------:R-:W-:Y:S01]  /*16900*/  ISETP.NE.U32.AND P2, PT, RZ, c[0x0][0x500], PT ;  /* 0x00014000ff007a0c */ /* 0x000fe20003f45070 */
[----:B------:R-:W-:Y:S01]  /*16910*/  IMAD.MOV.U32 R19, RZ, RZ, c[0x0][0x388] ;  /* 0x0000e200ff137624 */ /* 0x000fe200078e00ff */
[----:B------:R-:W-:Y:S01]  /*16920*/  ISETP.NE.AND.EX P0, PT, RZ, c[0x0][0x50c], PT, P0 ;  /* 0x00014300ff007a0c */ /* 0x000fe20003f05300 */
[----:B------:R-:W-:Y:S01]  /*16930*/  IMAD.MOV.U32 R0, RZ, RZ, RZ ;  /* 0x000000ffff007224 */ /* 0x000fe200078e00ff */
[----:B------:R-:W-:Y:S01]  /*16940*/  ISETP.NE.AND.EX P2, PT, RZ, c[0x0][0x504], PT, P2 ;  /* 0x00014100ff007a0c */ /* 0x000fe20003f45320 */
[----:B--2---:R-:W-:-:S10]  /*16950*/  IMAD.WIDE R2, R6, R4, c[0x0][0x500] ;  /* 0x0001400006027625 */ /* 0x004fd400078e0204 */
[----:B------:R-:W-:Y:S02]  /*16960*/  @P0 IMAD.WIDE R4, R6, R4, c[0x0][0x508] ;  /* 0x0001420006040625 */ /* 0x000fe400078e0204 */
[----:B------:R2:W5:Y:S04]  /*16970*/  @P2 LDG.E R0, [R2.64] ;  /* 0x0000000602002981 */ /* 0x000568000c1e1900 */
[----:B------:R2:W5:Y:S01]  /*16980*/  @P0 LDG.E R19, [R4.64] ;  /* 0x0000000604130981 */ /* 0x000562000c1e1900 */
[----:B---3--:R-:W-:-:S04]  /*16990*/  ISETP.NE.AND P1, PT, R7, RZ, PT ;  /* 0x000000ff0700720c */ /* 0x008fc80003f25270 */
[----:B------:R-:W-:Y:S01]  /*169a0*/  SEL R18, R7, c[0x0][0x3d4], P1 ;  /* 0x0000f50007127a07 */ /* 0x000fe20000800000 */
[----:B------:R-:W-:Y:S05]  /*169b0*/  @P0 BRA `(.L_x_608) ;  /* 0x0000004000000947 */ /* 0x000fea0003800000 */
[----:B------:R-:W-:Y:S05]  /*169c0*/  @!P2 BRA `(.L_x_608) ;  /* 0x000000300000a947 */ /* 0x000fea0003800000 */
[----:B--2---:R2:W3:Y:S04]  /*169d0*/  LDG.E R4, [R2.64] ;  /* 0x0000000602047981 */ /* 0x0044e8000c1e1900 */
[----:B--2---:R-:W3:Y:S02]  /*169e0*/  LDG.E R2, [R2.64+0x4] ;  /* 0x0000040602027981 */ /* 0x004ee4000c1e1900 */
[----:B---3-5:R-:W-:Y:S02]  /*169f0*/  IADD3 R19, -R4, R2, RZ ;  /* 0x0000000204137210 */ /* 0x028fe40007ffe1ff */
.L_x_608:
[----:B--2---:R-:W2:Y:S01]  /*16a00*/  S2R R4, SR_TID.X ;  /* 0x0000000000047919 */ /* 0x004ea20000002100 */
[----:B------:R-:W-:Y:S01]  /*16a10*/  SHF.R.S32.HI R2, RZ, 0x1f, R6 ;  /* 0x0000001fff027819 */ /* 0x000fe20000011406 */
[----:B------:R-:W-:Y:S01]  /*16a20*/  BSSY B0, `(.L_x_609) ;  /* 0x0000038000007945 */ /* 0x000fe20003800000 */
[----:B-----5:R-:W-:-:S02]  /*16a30*/  SHF.R.S32.HI R17, RZ, 0x1f, R0 ;  /* 0x0000001fff117819 */ /* 0x020fc40000011400 */
[----:B------:R-:W-:Y:S02]  /*16a40*/  SEL R12, R6, RZ, !P2 ;  /* 0x000000ff060c7207 */ /* 0x000fe40005000000 */
[----:B-1----:R-:W-:Y:S02]  /*16a50*/  SEL R20, R2, RZ, !P2 ;  /* 0x000000ff02147207 */ /* 0x002fe40005000000 */
[----:B--2---:R-:W-:-:S13]  /*16a60*/  ISETP.GT.AND P0, PT, R4, 0x7f, PT ;  /* 0x0000007f0400780c */ /* 0x004fda0003f04270 */
[----:B------:R-:W-:Y:S05]  /*16a70*/  @P0 BRA `(.L_x_610) ;  /* 0x0000032000000947 */ /* 0x000fea0003800000 */
[----:B------:R-:W2:Y:S01]  /*16a80*/  LDL R3, [R1+0x18] ;  /* 0x0000180001037983 */ /* 0x000ea20000100800 */
[----:B------:R-:W-:Y:S01]  /*16a90*/  IMAD R2, R19, c[0x0][0x4e8], RZ ;  /* 0x00013a0013027a24 */ /* 0x000fe200078e02ff */
[----:B--2---:R-:W-:-:S04]  /*16aa0*/  IADD3 R13, R3, R4, RZ ;  /* 0x00000004030d7210 */ /* 0x004fc80007ffe0ff */
        /* <DEDUP_REMOVED lines=47> */
.L_x_610:
[----:B------:R-:W-:Y:S05]  /*16da0*/  BSYNC B0 ;  /* 0x0000000000007941 */ /* 0x000fea0003800000 */
.L_x_609:
        /* <DEDUP_REMOVED lines=15> */
[----:B------:R-:W-:Y:S02]  /*16ea0*/  IADD3 R11, R8, R9, RZ ;  /* 0x00000009080b7210 */ /* 0x000fe40007ffe0ff */
[----:B------:R-:W-:Y:S01]  /*16eb0*/  ISETP.NE.AND P0, PT, R2, 0x1, PT ;  /* 0x000000010200780c */ /* 0x000fe20003f05270 */
[----:B------:R-:W-:-:S04]  /*16ec0*/  IMAD.WIDE.U32 R2, R0, c[0x0][0x3a0], RZ ;  /* 0x0000e80000027a25 */ /* 0x000fc800078e00ff */
[----:B------:R-:W-:Y:S01]  /*16ed0*/  IMAD R0, R0, c[0x0][0x3a4], R4 ;  /* 0x0000e90000007a24 */ /* 0x000fe200078e0204 */
[----:B------:R-:W-:Y:S01]  /*16ee0*/  LEA R4, R5, R8, 0x5 ;  /* 0x0000000805047211 */ /* 0x000fe200078e28ff */
[----:B------:R-:W-:-:S03]  /*16ef0*/  IMAD R5, R20, c[0x0][0x3f0], RZ ;  /* 0x0000fc0014057a24 */ /* 0x000fc600078e02ff */
[----:B------:R-:W-:Y:S01]  /*16f00*/  IADD3 R3, R3, R0, RZ ;  /* 0x0000000003037210 */ /* 0x000fe20007ffe0ff */
[----:B------:R-:W-:-:S04]  /*16f10*/  IMAD.IADD R4, R9, 0x1, R4 ;  /* 0x0000000109047824 */ /* 0x000fc800078e0204 */
        /* <DEDUP_REMOVED lines=24> */
.L_x_669:
[----:B------:R-:W-:Y:S05]  /*170a0*/  BRA.DIV ~URZ, `(.L_x_612) ;  /* 0x000027727f007947 */ /* 0x000fea000b800000 */
[----:B------:R3:W4:Y:S02]  /*170b0*/  SHFL.IDX PT, R0, R12, RZ, 0x1c1f ;  /* 0x001c1fff0c007589 */ /* 0x00072400000e0000 */
.L_x_670:
        /* <DEDUP_REMOVED lines=18> */
[----:B------:R2:W-:Y:S04]  /*171e0*/  @!P2 ST.E.128 [R6.64], RZ ;  /* 0x000000ff0600a985 */ /* 0x0005e8000c101d06 */
[----:B------:R2:W-:Y:S04]  /*171f0*/  @!P1 ST.E.128 [R4.64], RZ ;  /* 0x000000ff04009985 */ /* 0x0005e8000c101d06 */
[----:B------:R2:W-:Y:S02]  /*17200*/  @!P0 ST.E.128 [R2.64], RZ ;  /* 0x000000ff02008985 */ /* 0x0005e4000c101d06 */
.L_x_614:
[----:B------:R-:W-:Y:S05]  /*17210*/  BSYNC B0 ;  /* 0x0000000000007941 */ /* 0x000fea0003800000 */
.L_x_613:
[----:B------:R-:W-:Y:S05]  /*17220*/  BRA.DIV ~URZ, `(.L_x_615) ;  /* 0x000026527f007947 */ /* 0x000fea000b800000 */
[----:B--2---:R2:W1:Y:S04]  /*17230*/  SHFL.IDX PT, R8, R9, 0x1, 0x1c1f ;  /* 0x003c1f0009087f89 */ /* 0x00446800000e0000 */
[----:B----4-:R2:W4:Y:S02]  /*17240*/  SHFL.IDX PT, R0, R12, 0x1, 0x1c1f ;  /* 0x003c1f000c007f89 */ /* 0x01052400000e0000 */
.L_x_671:
        /* <DEDUP_REMOVED lines=18> */
[----:B------:R1:W-:Y:S04]  /*17370*/  @!P2 ST.E.128 [R6.64], RZ ;  /* 0x000000ff0600a985 */ /* 0x0003e8000c101d06 */
[----:B------:R1:W-:Y:S04]  /*17380*/  @!P1 ST.E.128 [R4.64], RZ ;  /* 0x000000ff04009985 */ /* 0x0003e8000c101d06 */
[----:B------:R1:W-:Y:S02]  /*17390*/  @!P0 ST.E.128 [R2.64], RZ ;  /* 0x000000ff02008985 */ /* 0x0003e4000c101d06 */
.L_x_617:
[----:B------:R-:W-:Y:S05]  /*173a0*/  BSYNC B0 ;  /* 0x0000000000007941 */ /* 0x000fea0003800000 */
.L_x_616:
[----:B------:R-:W-:Y:S05]  /*173b0*/  BRA.DIV ~URZ, `(.L_x_618) ;  /* 0x000025827f007947 */ /* 0x000fea000b800000 */
[----:B-1----:R1:W2:Y:S02]  /*173c0*/  SHFL.IDX PT, R8, R9, 0x2, 0x1c1f ;  /* 0x005c1f0009087f89 */ /* 0x0022a400000e0000 */
.L_x_672:
[----:B------:R-:W-:Y:S05]  /*173d0*/  BRA.DIV ~URZ, `(.L_x_619) ;  /* 0x000025d27f007947 */ /* 0x000fea000b800000 */
[----:B----4-:R4:W1:Y:S02]  /*173e0*/  SHFL.IDX PT, R0, R12, 0x2, 0x1c1f ;  /* 0x005c1f000c007f89 */ /* 0x01086400000e0000 */
.L_x_673:
        /* <DEDUP_REMOVED lines=21> */
.L_x_621:
[----:B------:R-:W-:Y:S05]  /*17540*/  BSYNC B0 ;  /* 0x0000000000007941 */ /* 0x000fea0003800000 */
.L_x_620:
[----:B------:R-:W-:Y:S05]  /*17550*/  BRA.DIV ~URZ, `(.L_x_622) ;  /* 0x000024b27f007947 */ /* 0x000fea000b800000 */
[----:B--2---:R2:W3:Y:S04]  /*17560*/  SHFL.IDX PT, R8, R9, 0x3, 0x1c1f ;  /* 0x007c1f0009087f89 */ /* 0x0044e800000e0000 */
[----:B-1----:R2:W1:Y:S02]  /*17570*/  SHFL.IDX PT, R0, R12, 0x3, 0x1c1f ;  /* 0x007c1f000c007f89 */ /* 0x00246400000e0000 */
.L_x_674:
[----:B------:R-:W-:-:S04]  /*17580*/  IADD3 R2, R11, 0x60, RZ ;  /* 0x000000600b027810 */ /* 0x000fc80007ffe0ff */
[----:B------:R-:W-:-:S13]  /*17590*/  ISETP.GE.AND P0, PT, R2, R10, PT ;  /* 0x0000000a0200720c */ /* 0x000fda0003f06270 */
[----:B------:R-:W-:Y:S05]  /*175a0*/  @P0 BRA `(.L_x_595) ;  /* 0x0000011000000947 */ /* 0x000fea0003800000 */
[----:B------:R-:W5:Y:S04]  /*175b0*/  LDL.64 R16, [R1+0x30] ;  /* 0x0000300001107983 */ /* 0x000f680000100a00 */
[----:B--2---:R-:W2:Y:S04]  /*175c0*/  LDL R13, [R1+0x1c] ;  /* 0x00001c00010d7983 */ /* 0x004ea80000100800 */
[----:B----4-:R-:W4:Y:S04]  /*175d0*/  LDL R9, [R1+0x38] ;  /* 0x0000380001097983 */ /* 0x010f280000100800 */
[----:B---3--:R-:W3:Y:S04]  /*175e0*/  LDL R14, [R1+0x58] ;  /* 0x00005800010e7983 */ /* 0x008ee80000100800 */
[----:B------:R-:W3:Y:S01]  /*175f0*/  LDL R12, [R1+0x54] ;  /* 0x00005400010c7983 */ /* 0x000ee20000100800 */
[----:B-----5:R-:W-:-:S02]  /*17600*/  ISETP.GE.AND P2, PT, R16, c[0x0][0x3c8], PT ;  /* 0x0000f20010007a0c */ /* 0x020fc40003f46270 */
[----:B--2---:R-:W-:Y:S02]  /*17610*/  ISETP.GE.AND P1, PT, R13, c[0x0][0x3c8], PT ;  /* 0x0000f2000d007a0c */ /* 0x004fe40003f26270 */
[----:B----4-:R-:W-:-:S09]  /*17620*/  ISETP.GE.AND P0, PT, R9, c[0x0][0x3c8], PT ;  /* 0x0000f20009007a0c */ /* 0x010fd20003f06270 */
[CC--:B-1----:R-:W-:Y:S02]  /*17630*/  @!P2 LEA R6, P5, R16.reuse, R0.reuse, 0x1 ;  /* 0x000000001006a211 */ /* 0x0c2fe400078a08ff */
[----:B------:R-:W-:Y:S02]  /*17640*/  @!P1 LEA R4, P4, R13, R0, 0x1 ;  /* 0x000000000d049211 */ /* 0x000fe400078808ff */
[----:B------:R-:W-:Y:S02]  /*17650*/  @!P2 LEA.HI.X R7, R16, R8, R17, 0x1, P5 ;  /* 0x000000081007a211 */ /* 0x000fe400028f0c11 */
[----:B------:R-:W-:Y:S02]  /*17660*/  @!P0 LEA R2, P3, R9, R0, 0x1 ;  /* 0x0000000009028211 */ /* 0x000fe400078608ff */
[-C--:B---3--:R-:W-:Y:S02]  /*17670*/  @!P1 LEA.HI.X R5, R13, R8.reuse, R14, 0x1, P4 ;  /* 0x000000080d059211 */ /* 0x088fe400020f0c0e */
[----:B------:R-:W-:Y:S01]  /*17680*/  @!P0 LEA.HI.X R3, R9, R8, R12, 0x1, P3 ;  /* 0x0000000809038211 */ /* 0x000fe200018f0c0c */
[----:B------:R1:W-:Y:S04]  /*17690*/  @!P2 ST.E.128 [R6.64], RZ ;  /* 0x000000ff0600a985 */ /* 0x0003e8000c101d06 */
[----:B------:R1:W-:Y:S04]  /*176a0*/  @!P1 ST.E.128 [R4.64], RZ ;  /* 0x000000ff04009985 */ /* 0x0003e8000c101d06 */
[----:B------:R1:W-:Y:S02]  /*176b0*/  @!P0 ST.E.128 [R2.64], RZ ;  /* 0x000000ff02008985 */ /* 0x0003e4000c101d06 */
.L_x_595:
[----:B------:R-:W-:Y:S05]  /*176c0*/  BSYNC B1 ;  /* 0x0000000000017941 */ /* 0x000fea0003800000 */
.L_x_579:
        /* <DEDUP_REMOVED lines=15> */
.L_x_675:
[----:B------:R-:W-:Y:S05]  /*177c0*/  BRA.DIV ~URZ, `(.L_x_625) ;  /* 0x000023727f007947 */ /* 0x000fea000b800000 */
[----:B------:R3:W4:Y:S02]  /*177d0*/  SHFL.IDX PT, R8, R74, 0x1, 0x1f ;  /* 0x00201f004a087f89 */ /* 0x00072400000e0000 */
.L_x_676:
        /* <DEDUP_REMOVED lines=19> */
.L_x_677:
        /* <DEDUP_REMOVED lines=16> */
.L_x_678:
[----:B---3--:R-:W-:Y:S01]  /*17a10*/  IMAD R0, R0, c[0x0][0x538], RZ ;  /* 0x00014e0000007a24 */ /* 0x008fe200078e02ff */
[----:B------:R-:W-:Y:S04]  /*17a20*/  BSSY B1, `(.L_x_628) ;  /* 0x00000ce000017945 */ /* 0x000fe80003800000 */
[----:B----4-:R-:W-:-:S04]  /*17a30*/  IADD3 R8, R0, R8, RZ ;  /* 0x0000000800087210 */ /* 0x010fc80007ffe0ff */
[----:B--2---:R-:W-:-:S13]  /*17a40*/  ISETP.GT.AND P0, PT, R8, R9, PT ;  /* 0x000000090800720c */ /* 0x004fda0003f04270 */
[----:B------:R-:W-:Y:S05]  /*17a50*/  @P0 BRA `(.L_x_629) ;  /* 0x0000025000000947 */ /* 0x000fea0003800000 */
.L_x_633:
        /* <DEDUP_REMOVED lines=17> */
.L_x_679:
        /* <DEDUP_REMOVED lines=16> */
.L_x_680:
[----:B--2---:R-:W-:-:S05]  /*17c70*/  IMAD R0, R0, c[0x0][0x538], RZ ;  /* 0x00014e0000007a24 */ /* 0x004fca00078e02ff */
[----:B------:R-:W-:-:S04]  /*17c80*/  IADD3 R8, R0, R8, RZ ;  /* 0x0000000800087210 */ /* 0x000fc80007ffe0ff */
[----:B------:R-:W-:-:S13]  /*17c90*/  ISETP.GT.AND P0, PT, R8, R9, PT ;  /* 0x000000090800720c */ /* 0x000fda0003f04270 */
[----:B-1----:R-:W-:Y:S05]  /*17ca0*/  @!P0 BRA `(.L_x_633) ;  /* 0xfffffdb000008947 */ /* 0x002fea000383ffff */
.L_x_629:
[----:B------:R-:W-:-:S05]  /*17cb0*/  IADD3 R12, -R0, R8, RZ ;  /* 0x00000008000c7210 */ /* 0x000fca0007ffe1ff */
[----:B------:R-:W-:-:S05]  /*17cc0*/  IMAD R0, R4, c[0x0][0x538], R12 ;  /* 0x00014e0004007a24 */ /* 0x000fca00078e020c */
[----:B------:R-:W-:Y:S01]  /*17cd0*/  ISETP.GT.AND P0, PT, R0, R9, PT ;  /* 0x000000090000720c */ /* 0x000fe20003f04270 */
[----:B------:R-:W-:-:S12]  /*17ce0*/  BRA.DIV ~URZ, `(.L_x_634) ;  /* 0x000022927f007947 */ /* 0x000fd8000b800000 */
[----:B------:R-:W-:-:S03]  /*17cf0*/  VOTE.ANY R10, PT, !P0 ;  /* 0x00000000000a7806 */ /* 0x000fc600040e0100 */
.L_x_681:
[----:B------:R-:W2:Y:S01]  /*17d00*/  LDL.LU R0, [R1+0x2c] ;  /* 0x00002c0001007983 */ /* 0x000ea20000300800 */
[----:B------:R-:W2:Y:S02]  /*17d10*/  POPC R8, R10 ;  /* 0x0000000a00087309 */ /* 0x000ea40000000000 */
[----:B--2---:R-:W-:-:S05]  /*17d20*/  IADD3 R0, R8, R0, RZ ;  /* 0x0000000008007210 */ /* 0x004fca0007ffe0ff */
[----:B------:R2:W-:Y:S01]  /*17d30*/  STL [R1+0x2c], R0 ;  /* 0x00002c0001007387 */ /* 0x0005e20000100800 */
[----:B------:R-:W-:Y:S05]  /*17d40*/  BRA.DIV ~URZ, `(.L_x_635) ;  /* 0x000022827f007947 */ /* 0x000fea000b800000 */
[----:B------:R3:W4:Y:S04]  /*17d50*/  SHFL.IDX PT, R11, R6, R8, 0x1f ;  /* 0x00001f08060b7589 */ /* 0x00072800000e0000 */
[----:B------:R3:W1:Y:S02]  /*17d60*/  SHFL.IDX PT, R7, R7, R8, 0x1f ;  /* 0x00001f0807077589 */ /* 0x00066400000e0000 */
.L_x_682:
[----:B------:R-:W-:Y:S01]  /*17d70*/  ISETP.NE.AND P0, PT, R10, RZ, PT ;  /* 0x000000ff0a00720c */ /* 0x000fe20003f05270 */
[----:B------:R-:W-:-:S12]  /*17d80*/  BSSY B0, `(.L_x_636) ;  /* 0x0000005000007945 */ /* 0x000fd80003800000 */
[----:B------:R-:W-:Y:S05]  /*17d90*/  @!P0 BRA `(.L_x_637) ;  /* 0x0000003000008947 */ /* 0x000fea0003800000 */
[----:B------:R-:W-:Y:S01]  /*17da0*/  IADD3 R3, R8, -0x1, RZ ;  /* 0xffffffff08037810 */ /* 0x000fe20007ffe0ff */
[----:B------:R-:W-:Y:S05]  /*17db0*/  BRA.DIV ~URZ, `(.L_x_638) ;  /* 0x000022e27f007947 */ /* 0x000fea000b800000 */
[----:B------:R2:W3:Y:S02]  /*17dc0*/  SHFL.IDX PT, R13, R4, R3, 0x1f ;  /* 0x00001f03040d7589 */ /* 0x0004e400000e0000 */
.L_x_637:
[----:B------:R-:W-:Y:S05]  /*17dd0*/  BSYNC B0 ;  /* 0x0000000000007941 */ /* 0x000fea0003800000 */
.L_x_636:
[----:B--23--:R-:W-:Y:S01]  /*17de0*/  IMAD R0, R13, c[0x0][0x538], R12 ;  /* 0x00014e000d007a24 */ /* 0x00cfe200078e020c */
[----:B-1----:R-:W-:Y:S01]  /*17df0*/  ISETP.NE.AND P0, PT, R7, 0x1, PT ;  /* 0x000000010700780c */ /* 0x002fe20003f05270 */
[----:B------:R-:W-:Y:S03]  /*17e00*/  BSSY B0, `(.L_x_639) ;  /* 0x0000086000007945 */ /* 0x000fe60003800000 */
[----:B------:R1:W-:Y:S01]  /*17e10*/  STL [R1+0x20], R0 ;  /* 0x0000200001007387 */ /* 0x0003e20000100800 */
[----:B------:R-:W-:-:S08]  /*17e20*/  IADD3 R8, -R0, R9, RZ ;  /* 0x0000000900087210 */ /* 0x000fd00007ffe1ff */
[----:B------:R-:W-:Y:S05]  /*17e30*/  @!P0 BRA `(.L_x_640) ;  /* 0x000003e000008947 */ /* 0x000fea0003800000 */
[-C--:B----4-:R-:W-:Y:S02]  /*17e40*/  IABS R2, R11.reuse ;  /* 0x0000000b00027213 */ /* 0x090fe40000000000 */
[----:B------:R-:W-:Y:S02]  /*17e50*/  IABS R9, R11 ;  /* 0x0000000b00097213 */ /* 0x000fe40000000000 */
[----:B-1----:R-:W1:Y:S08]  /*17e60*/  I2F.RP R0, R2 ;  /* 0x0000000200007306 */ /* 0x002e700000209400 */
[----:B-1----:R-:W1:Y:S02]  /*17e70*/  MUFU.RCP R0, R0 ;  /* 0x0000000000007308 */ /* 0x002e640000001000 */
[----:B-1----:R-:W-:-:S06]  /*17e80*/  IADD3 R0, R0, 0xffffffe, RZ ;  /* 0x0ffffffe00007810 */ /* 0x002fcc0007ffe0ff */
[----:B------:R-:W1:Y:S02]  /*17e90*/  F2I.FTZ.U32.TRUNC.NTZ R5, R0 ;  /* 0x0000000000057305 */ /* 0x000e64000021f000 */
[----:B-1----:R-:W-:Y:S01]  /*17ea0*/  IMAD.MOV R3, RZ, RZ, -R5 ;  /* 0x000000ffff037224 */ /* 0x002fe200078e0a05 */
[----:B------:R-:W-:-:S03]  /*17eb0*/  IABS R0, R7 ;  /* 0x0000000700007213 */ /* 0x000fc60000000000 */
[----:B------:R-:W-:Y:S01]  /*17ec0*/  IMAD.MOV.U32 R4, RZ, RZ, R3 ;  /* 0x000000ffff047224 */ /* 0x000fe200078e0003 */
[----:B------:R-:W-:Y:S01]  /*17ed0*/  IABS R3, R8 ;  /* 0x0000000800037213 */ /* 0x000fe20000000000 */
[----:B------:R-:W-:Y:S02]  /*17ee0*/  IMAD.MOV.U32 R6, RZ, RZ, R0 ;  /* 0x000000ffff067224 */ /* 0x000fe400078e0000 */
[----:B------:R-:W-:Y:S02]  /*17ef0*/  IMAD R0, R4, R2, RZ ;  /* 0x0000000204007224 */ /* 0x000fe400078e02ff */
[----:B------:R-:W-:Y:S01]  /*17f00*/  IMAD.MOV.U32 R4, RZ, RZ, RZ ;  /* 0x000000ffff047224 */ /* 0x000fe200078e00ff */
[----:B------:R-:W1:Y:S03]  /*17f10*/  I2F.RP R10, R6 ;  /* 0x00000006000a7306 */ /* 0x000e660000209400 */
[----:B------:R-:W-:-:S04]  /*17f20*/  IMAD.HI.U32 R5, R5, R0, R4 ;  /* 0x0000000005057227 */ /* 0x000fc800078e0004 */
[----:B------:R-:W-:-:S05]  /*17f30*/  IMAD.MOV R0, RZ, RZ, -R9 ;  /* 0x000000ffff007224 */ /* 0x000fca00078e0a09 */
[----:B------:R-:W-:Y:S01]  /*17f40*/  MOV R4, R0 ;  /* 0x0000000000047202 */ /* 0x000fe20000000f00 */
[----:B------:R-:W-:-:S04]  /*17f50*/  IMAD.HI.U32 R0, R5, R3, RZ ;  /* 0x0000000305007227 */ /* 0x000fc800078e00ff */
[----:B------:R-:W-:Y:S02]  /*17f60*/  IMAD R3, R0, R4, R3 ;  /* 0x0000000400037224 */ /* 0x000fe400078e0203 */
[----:B-1----:R-:W1:Y:S03]  /*17f70*/  MUFU.RCP R4, R10 ;  /* 0x0000000a00047308 */ /* 0x002e660000001000 */
        /* <DEDUP_REMOVED lines=9> */
[----:B------:R-:W-:Y:S01]  /*18010*/  @P2 IADD3 R0, R0, 0x1, RZ ;  /* 0x0000000100002810 */ /* 0x000fe20007ffe0ff */
[----:B-1----:R-:W-:-:S06]  /*18020*/  IMAD.MOV R2, RZ, RZ, -R3 ;  /* 0x000000ffff027224 */ /* 0x002fcc00078e0a03 */
[----:B------:R-:W-:Y:S01]  /*18030*/  @!P1 IMAD.MOV R0, RZ, RZ, -R0 ;  /* 0x000000ffff009224 */ /* 0x000fe200078e0a00 */
[----:B------:R-:W-:Y:S02]  /*18040*/  @!P0 LOP3.LUT R0, RZ, R11, RZ, 0x33, !PT ;  /* 0x0000000bff008212 */ /* 0x000fe400078e33ff */
[----:B------:R-:W-:Y:S02]  /*18050*/  MOV R4, R2 ;  /* 0x0000000200047202 */ /* 0x000fe40000000f00 */
[----:B------:R-:W-:Y:S02]  /*18060*/  IABS R2, R7 ;  /* 0x0000000700027213 */ /* 0x000fe40000000000 */
[----:B------:R-:W-:Y:S01]  /*18070*/  IABS R9, R0 ;  /* 0x0000000000097213 */ /* 0x000fe20000000000 */
[----:B------:R-:W-:Y:S02]  /*18080*/  IMAD R4, R4, R6, RZ ;  /* 0x0000000604047224 */ /* 0x000fe400078e02ff */
[----:B------:R-:W-:-:S02]  /*18090*/  IMAD.MOV R5, RZ, RZ, -R2 ;  /* 0x000000ffff057224 */ /* 0x000fc400078e0a02 */
[----:B------:R-:W-:-:S04]  /*180a0*/  IMAD.MOV.U32 R2, RZ, RZ, RZ ;  /* 0x000000ffff027224 */ /* 0x000fc800078e00ff */
[----:B------:R-:W-:Y:S01]  /*180b0*/  IMAD.HI.U32 R2, R3, R4, R2 ;  /* 0x0000000403027227 */ /* 0x000fe200078e0002 */
[----:B------:R-:W-:-:S03]  /*180c0*/  MOV R4, R5 ;  /* 0x0000000500047202 */ /* 0x000fc60000000f00 */
[----:B------:R-:W-:-:S04]  /*180d0*/  IMAD.MOV.U32 R3, RZ, RZ, R9 ;  /* 0x000000ffff037224 */ /* 0x000fc800078e0009 */
[----:B------:R-:W-:-:S04]  /*180e0*/  IMAD.HI.U32 R2, R2, R3, RZ ;  /* 0x0000000302027227 */ /* 0x000fc800078e00ff */
[----:B------:R-:W-:Y:S01]  /*180f0*/  IMAD R3, R2, R4, R3 ;  /* 0x0000000402037224 */ /* 0x000fe200078e0203 */
[----:B------:R-:W-:-:S04]  /*18100*/  IADD3 R4, -R0, RZ, RZ ;  /* 0x000000ff00047210 */ /* 0x000fc80007ffe1ff */
        /* <DEDUP_REMOVED lines=9> */
[----:B------:R-:W-:-:S05]  /*181a0*/  @!P0 LOP3.LUT R2, RZ, R7, RZ, 0x33, !PT ;  /* 0x00000007ff028212 */ /* 0x000fca00078e33ff */
[----:B------:R-:W-:-:S04]  /*181b0*/  IMAD.MOV R3, RZ, RZ, -R2 ;  /* 0x000000ffff037224 */ /* 0x000fc800078e0a02 */
[C---:B------:R-:W-:Y:S02]  /*181c0*/  IMAD R3, R7.reuse, R3, R0 ;  /* 0x0000000307037224 */ /* 0x040fe400078e0200 */
[----:B------:R-:W-:Y:S02]  /*181d0*/  IMAD R0, R7, 0x1000000, R2 ;  /* 0x0100000007007824 */ /* 0x000fe400078e0202 */
[----:B------:R-:W-:Y:S02]  /*181e0*/  IMAD R2, R11, R4, R8 ;  /* 0x000000040b027224 */ /* 0x000fe400078e0208 */
[----:B------:R-:W-:-:S05]  /*181f0*/  IMAD R0, R3, 0x10000, R0 ;  /* 0x0001000003007824 */ /* 0x000fca00078e0200 */
[----:B------:R1:W-:Y:S01]  /*18200*/  STL [R1+0x28], R0 ;  /* 0x0000280001007387 */ /* 0x0003e20000100800 */
[----:B------:R-:W-:Y:S05]  /*18210*/  BRA `(.L_x_641) ;  /* 0x0000044000007947 */ /* 0x000fea0003800000 */
.L_x_640:
[----:B-1----:R-:W2:Y:S01]  /*18220*/  LDL R0, [R1+0x2c] ;  /* 0x00002c0001007983 */ /* 0x002ea20000100800 */
[----:B------:R-:W-:-:S04]  /*18230*/  IMAD.MOV.U32 R2, RZ, RZ, 0x4 ;  /* 0x00000004ff027424 */ /* 0x000fc800078e00ff */
[----:B--2---:R-:W-:-:S05]  /*18240*/  IMAD.WIDE R2, R0, R2, c[0x0][0x590] ;  /* 0x0001640000027625 */ /* 0x004fca00078e0202 */
[----:B------:R-:W2:Y:S02]  /*18250*/  LDG.E R4, [R2.64] ;  /* 0x0000000602047981 */ /* 0x000ea4000c1e1900 */
[----:B--2-4-:R-:W-:-:S05]  /*18260*/  IMAD R9, R4, R11, RZ ;  /* 0x0000000b04097224 */ /* 0x014fca00078e02ff */
[-C--:B------:R-:W-:Y:S02]  /*18270*/  IABS R0, R9.reuse ;  /* 0x0000000900007213 */ /* 0x080fe40000000000 */
        /* <DEDUP_REMOVED lines=27> */
[----:B------:R-:W-:Y:S02]  /*18430*/  IMAD R10, R4, R2, RZ ;  /* 0x00000002040a7224 */ /* 0x000fe400078e02ff */
[----:B------:R-:W-:-:S03]  /*18440*/  IMAD.MOV R2, RZ, RZ, -R2 ;  /* 0x000000ffff027224 */ /* 0x000fc600078e0a02 */
[----:B------:R-:W-:Y:S01]  /*18450*/  IADD3 R0, -R10, c[0x0][0x538], RZ ;  /* 0x00014e000a007a10 */ /* 0x000fe20007ffe1ff */
[----:B------:R-:W-:-:S03]  /*18460*/  IMAD R6, R9, R2, R8 ;  /* 0x0000000209067224 */ /* 0x000fc600078e0208 */
[----:B------:R-:W-:Y:S02]  /*18470*/  IMNMX R0, R4, R0, PT ;  /* 0x0000000004007217 */ /* 0x000fe40003800200 */
[----:B------:R-:W-:Y:S02]  /*18480*/  IABS R2, R6 ;  /* 0x0000000600027213 */ /* 0x000fe40000000000 */
[-C--:B------:R-:W-:Y:S02]  /*18490*/  IABS R3, R0.reuse ;  /* 0x0000000000037213 */ /* 0x080fe40000000000 */
[----:B------:R-:W-:Y:S02]  /*184a0*/  IABS R9, R0 ;  /* 0x0000000000097213 */ /* 0x000fe40000000000 */
[----:B------:R-:W1:Y:S01]  /*184b0*/  I2F.RP R4, R3 ;  /* 0x0000000300047306 */ /* 0x000e620000209400 */
[----:B------:R-:W-:Y:S02]  /*184c0*/  MOV R7, R2 ;  /* 0x0000000200077202 */ /* 0x000fe40000000f00 */
[----:B------:R-:W-:-:S05]  /*184d0*/  IMAD.MOV R2, RZ, RZ, -R9 ;  /* 0x000000ffff027224 */ /* 0x000fca00078e0a09 */
[----:B-1----:R-:W1:Y:S02]  /*184e0*/  MUFU.RCP R4, R4 ;  /* 0x0000000400047308 */ /* 0x002e640000001000 */
[----:B-1----:R-:W-:-:S06]  /*184f0*/  IADD3 R4, R4, 0xffffffe, RZ ;  /* 0x0ffffffe04047810 */ /* 0x002fcc0007ffe0ff */
[----:B------:R-:W1:Y:S02]  /*18500*/  F2I.FTZ.U32.TRUNC.NTZ R5, R4 ;  /* 0x0000000400057305 */ /* 0x000e64000021f000 */
[----:B-1----:R-:W-:-:S04]  /*18510*/  IMAD.MOV R4, RZ, RZ, -R5 ;  /* 0x000000ffff047224 */ /* 0x002fc800078e0a05 */
[----:B------:R-:W-:Y:S02]  /*18520*/  IMAD R8, R4, R3, RZ ;  /* 0x0000000304087224 */ /* 0x000fe400078e02ff */
[----:B------:R-:W-:-:S04]  /*18530*/  IMAD.MOV.U32 R4, RZ, RZ, RZ ;  /* 0x000000ffff047224 */ /* 0x000fc800078e00ff */
[----:B------:R-:W-:-:S04]  /*18540*/  IMAD.HI.U32 R5, R5, R8, R4 ;  /* 0x0000000805057227 */ /* 0x000fc800078e0004 */
[----:B------:R-:W-:Y:S02]  /*18550*/  IMAD.MOV.U32 R4, RZ, RZ, R2 ;  /* 0x000000ffff047224 */ /* 0x000fe400078e0002 */
[----:B------:R-:W-:-:S04]  /*18560*/  IMAD.HI.U32 R2, R5, R7, RZ ;  /* 0x0000000705027227 */ /* 0x000fc800078e00ff */
[----:B------:R-:W-:-:S05]  /*18570*/  IMAD R4, R2, R4, R7 ;  /* 0x0000000402047224 */ /* 0x000fca00078e0207 */
[----:B------:R-:W-:-:S13]  /*18580*/  ISETP.GT.U32.AND P0, PT, R3, R4, PT ;  /* 0x000000040300720c */ /* 0x000fda0003f04070 */
[-C--:B------:R-:W-:Y:S02]  /*18590*/  @!P0 IADD3 R4, R4, -R3.reuse, RZ ;  /* 0x8000000304048210 */ /* 0x080fe40007ffe0ff */
[----:B------:R-:W-:Y:S02]  /*185a0*/  @!P0 IADD3 R2, R2, 0x1, RZ ;  /* 0x0000000102028810 */ /* 0x000fe40007ffe0ff */
[----:B------:R-:W-:Y:S02]  /*185b0*/  ISETP.GE.U32.AND P2, PT, R4, R3, PT ;  /* 0x000000030400720c */ /* 0x000fe40003f46070 */
[----:B------:R-:W-:Y:S02]  /*185c0*/  LOP3.LUT R3, R6, R0, RZ, 0x3c, !PT ;  /* 0x0000000006037212 */ /* 0x000fe400078e3cff */
[----:B------:R-:W-:Y:S02]  /*185d0*/  ISETP.NE.AND P0, PT, R0, RZ, PT ;  /* 0x000000ff0000720c */ /* 0x000fe40003f05270 */
[----:B------:R-:W-:Y:S01]  /*185e0*/  ISETP.GE.AND P1, PT, R3, RZ, PT ;  /* 0x000000ff0300720c */ /* 0x000fe20003f26270 */
[----:B------:R-:W-:Y:S01]  /*185f0*/  IMAD.MOV R3, RZ, RZ, -R0 ;  /* 0x000000ffff037224 */ /* 0x000fe200078e0a00 */
[----:B------:R-:W-:-:S05]  /*18600*/  IADD3 R6, R10, 0x1000000, R6 ;  /* 0x010000000a067810 */ /* 0x000fca0007ffe006 */
[----:B------:R-:W-:-:S06]  /*18610*/  @P2 IADD3 R2, R2, 0x1, RZ ;  /* 0x0000000102022810 */ /* 0x000fcc0007ffe0ff */
[----:B------:R-:W-:Y:S01]  /*18620*/  @!P1 IMAD.MOV R2, RZ, RZ, -R2 ;  /* 0x000000ffff029224 */ /* 0x000fe200078e0a02 */
[----:B------:R-:W-:-:S05]  /*18630*/  @!P0 LOP3.LUT R2, RZ, R0, RZ, 0x33, !PT ;  /* 0x00000000ff028212 */ /* 0x000fca00078e33ff */
[----:B------:R-:W-:-:S05]  /*18640*/  IMAD R0, R2, R3, R6 ;  /* 0x0000000302007224 */ /* 0x000fca00078e0206 */
[----:B------:R1:W-:Y:S02]  /*18650*/  STL [R1+0x28], R0 ;  /* 0x0000280001007387 */ /* 0x0003e40000100800 */
.L_x_641:
[----:B------:R-:W-:Y:S05]  /*18660*/  BSYNC B0 ;  /* 0x0000000000007941 */ /* 0x000fea0003800000 */
.L_x_639:
[----:B------:R-:W-:-:S04]  /*18670*/  LOP3.LUT R2, RZ, R2, RZ, 0x33, !PT ;  /* 0x00000002ff027212 */ /* 0x000fc800078e33ff */
[----:B-1----:R-:W-:-:S05]  /*18680*/  IADD3 R0, R2, R11, RZ ;  /* 0x0000000b02007210 */ /* 0x002fca0007ffe0ff */
[----:B------:R1:W-:Y:S01]  /*18690*/  STL [R1+0x24], R0 ;  /* 0x0000240001007387 */ /* 0x0003e20000100800 */
[----:B------:R-:W-:Y:S05]  /*186a0*/  BRA `(.L_x_642) ;  /* 0x0000005000007947 */ /* 0x000fea0003800000 */
.L_x_630:
[----:B------:R-:W-:Y:S01]  /*186b0*/  MOV R0, c[0x0][0x53c] ;  /* 0x00014f0000007a02 */ /* 0x000fe20000000f00 */
[----:B------:R2:W-:Y:S04]  /*186c0*/  STL [R1+0x20], R9 ;  /* 0x0000200901007387 */ /* 0x0005e80000100800 */
[----:B------:R2:W-:Y:S04]  /*186d0*/  STL [R1+0x24], RZ ;  /* 0x000024ff01007387 */ /* 0x0005e80000100800 */
[----:B------:R2:W-:Y:S04]  /*186e0*/  STL [R1+0x28], RZ ;  /* 0x000028ff01007387 */ /* 0x0005e80000100800 */
[----:B------:R2:W-:Y:S02]  /*186f0*/  STL [R1+0x2c], R0 ;  /* 0x00002c0001007387 */ /* 0x0005e40000100800 */
.L_x_642:
[----:B------:R-:W-:Y:S05]  /*18700*/  BSYNC B1 ;  /* 0x0000000000017941 */ /* 0x000fea0003800000 */
.L_x_628:
        /* <DEDUP_REMOVED lines=9> */
.L_x_623:
[----:B--2---:R-:W2:Y:S02]  /*187a0*/  LDL R0, [R1+0x2c] ;  /* 0x00002c0001007983 */ /* 0x004ea40000100800 */
[----:B--2---:R-:W-:-:S13]  /*187b0*/  ISETP.GE.AND P0, PT, R0, c[0x0][0x53c], PT ;  /* 0x00014f0000007a0c */ /* 0x004fda0003f06270 */
[----:B-1----:R-:W-:Y:S01]  /*187c0*/  @P0 CALL.REL.NOINC `(.L_x_643) ;  /* 0x0000001000000944 */ /* 0x002fe20003c00000 */
[----:B------:R-:W-:Y:S05]  /*187d0*/  BRA `(.L_x_644) ;  /* 0xfffe938000007947 */ /* 0x000fea000383ffff */
.L_x_643:
[----:B------:R-:W-:Y:S05]  /*187e0*/  EXIT ;  /* 0x000000000000794d */ /* 0x000fea0003800000 */
.L_x_463:
[----:B------:R-:W-:Y:S01]  /*187f0*/  IMAD.MOV.U32 R0, RZ, RZ, R5 ;  /* 0x000000ffff007224 */ /* 0x000fe200078e0005 */
[----:B------:R-:W-:Y:S02]  /*18800*/  MOV R2, 0x1 ;  /* 0x0000000100027802 */ /* 0x000fe40000000f00 */
[----:B------:R-:W-:Y:S02]  /*18810*/  MOV R3, 0x18830 ;  /* 0x0001883000037802 */ /* 0x000fe40000000f00 */
[----:B------:R-:W-:Y:S05]  /*18820*/  CALL.REL.NOINC `($__internal_10_$__cuda_sm70_shflsync_up_p) ;  /* 0x0000196000007944 */ /* 0x000fea0003c00000 */
[----:B------:R-:W-:Y:S01]  /*18830*/  MOV R0, R4 ;  /* 0x0000000400007202 */ /* 0x000fe20000000f00 */
[----:B------:R-:W-:Y:S05]  /*18840*/  BRA `(.L_x_645) ;  /* 0xfffe7c1000007947 */ /* 0x000fea000383ffff */
.L_x_464:
[----:B------:R-:W-:Y:S01]  /*18850*/  IMAD.MOV.U32 R0, RZ, RZ, R5 ;  /* 0x000000ffff007224 */ /* 0x000fe200078e0005 */
[----:B------:R-:W-:Y:S02]  /*18860*/  MOV R2, 0x2 ;  /* 0x0000000200027802 */ /* 0x000fe40000000f00 */
[----:B------:R-:W-:Y:S02]  /*18870*/  MOV R3, 0x18890 ;  /* 0x0001889000037802 */ /* 0x000fe40000000f00 */
[----:B------:R-:W-:Y:S05]  /*18880*/  CALL.REL.NOINC `($__internal_10_$__cuda_sm70_shflsync_up_p) ;  /* 0x0000190000007944 */ /* 0x000fea0003c00000 */
[----:B------:R-:W-:Y:S01]  /*18890*/  SEL R0, R4, RZ, P4 ;  /* 0x000000ff04007207 */ /* 0x000fe20002000000 */
[----:B------:R-:W-:Y:S01]  /*188a0*/  IMAD.MOV.U32 R2, RZ, RZ, 0x4 ;  /* 0x00000004ff027424 */ /* 0x000fe200078e00ff */
[----:B------:R-:W-:-:S03]  /*188b0*/  MOV R3, 0x188e0 ;  /* 0x000188e000037802 */ /* 0x000fc60000000f00 */
[----:B------:R-:W-:Y:S02]  /*188c0*/  IMAD.IADD R0, R5, 0x1, R0 ;  /* 0x0000000105007824 */ /* 0x000fe400078e0200 */
        /* <DEDUP_REMOVED lines=14> */
[----:B------:R-:W-:Y:S01]  /*189b0*/  IMAD.IADD R4, R0, 0x1, R4 ;  /* 0x0000000100047824 */ /* 0x000fe200078e0204 */
[----:B------:R-:W-:-:S03]  /*189c0*/  MOV R0, 0x1f ;  /* 0x0000001f00007802 */ /* 0x000fc60000000f00 */
[----:B------:R-:W-:Y:S02]  /*189d0*/  IMAD.MOV.U32 R5, RZ, RZ, R4 ;  /* 0x000000ffff057224 */ /* 0x000fe400078e0004 */
[----:B------:R-:W-:Y:S05]  /*189e0*/  CALL.REL.NOINC `($__internal_9_$__cuda_sm70_shflsync_idx_p) ;  /* 0x0000175000007944 */ /* 0x000fea0003c00000 */
[----:B------:R-:W-:Y:S05]  /*189f0*/  BRA `(.L_x_646) ;  /* 0xfffe7b6000007947 */ /* 0x000fea000383ffff */
.L_x_466:
[----:B------:R-:W-:Y:S02]  /*18a00*/  SEL R0, RZ, 0x1, P0 ;  /* 0x00000001ff007807 */ /* 0x000fe40000000000 */
[----:B------:R-:W-:Y:S02]  /*18a10*/  MOV R2, 0x18a30 ;  /* 0x00018a3000027802 */ /* 0x000fe40000000f00 */
[----:B------:R-:W-:Y:S05]  /*18a20*/  CALL.REL.NOINC `($__internal_11_$__cuda_sm70_votesync_ballot) ;  /* 0x000017d000007944 */ /* 0x000fea0003c00000 */
[----:B------:R-:W-:Y:S01]  /*18a30*/  MOV R10, R0 ;  /* 0x00000000000a7202 */ /* 0x000fe20000000f00 */
[----:B------:R-:W-:Y:S05]  /*18a40*/  BRA `(.L_x_647) ;  /* 0xfffe7ba000007947 */ /* 0x000fea000383ffff */
.L_x_467:
[----:B------:R-:W-:Y:S01]  /*18a50*/  IMAD.MOV.U32 R5, RZ, RZ, R9 ;  /* 0x000000ffff057224 */ /* 0x000fe200078e0009 */
[----:B------:R-:W-:Y:S01]  /*18a60*/  MOV R3, R6 ;  /* 0x0000000600037202 */ /* 0x000fe20000000f00 */
[----:B-1----:R-:W-:Y:S01]  /*18a70*/  IMAD.MOV.U32 R0, RZ, RZ, 0x1f ;  /* 0x0000001fff007424 */ /* 0x002fe200078e00ff */
[----:B------:R-:W-:Y:S02]  /*18a80*/  MOV R2, 0x18aa0 ;  /* 0x00018aa000027802 */ /* 0x000fe40000000f00 */
[----:B------:R-:W-:Y:S05]  /*18a90*/  CALL.REL.NOINC `($__internal_9_$__cuda_sm70_shflsync_idx_p) ;  /* 0x000016a000007944 */ /* 0x000fea0003c00000 */
[----:B------:R-:W-:Y:S01]  /*18aa0*/  IMAD.MOV.U32 R12, RZ, RZ, R0 ;  /* 0x000000ffff0c7224 */ /* 0x000fe200078e0000 */
[----:B------:R-:W-:Y:S01]  /*18ab0*/  MOV R5, R8 ;  /* 0x0000000800057202 */ /* 0x000fe20000000f00 */
[----:B------:R-:W-:Y:S01]  /*18ac0*/  IMAD.MOV.U32 R7, RZ, RZ, RZ ;  /* 0x000000ffff077224 */ /* 0x000fe200078e00ff */
[----:B------:R-:W-:Y:S01]  /*18ad0*/  MOV R3, R6 ;  /* 0x0000000600037202 */ /* 0x000fe20000000f00 */
[----:B------:R-:W-:Y:S01]  /*18ae0*/  IMAD.MOV.U32 R0, RZ, RZ, 0x1f ;  /* 0x0000001fff007424 */ /* 0x000fe200078e00ff */
[----:B------:R-:W-:-:S02]  /*18af0*/  MOV R2, 0x18b10 ;  /* 0x00018b1000027802 */ /* 0x000fc40000000f00 */
[----:B------:R-:W-:Y:S05]  /*18b00*/  CALL.REL.NOINC `($__internal_9_$__cuda_sm70_shflsync_idx_p) ;  /* 0x0000163000007944 */ /* 0x000fea0003c00000 */
[----:B------:R-:W-:Y:S01]  /*18b10*/  MOV R9, R0 ;  /* 0x0000000000097202 */ /* 0x000fe20000000f00 */
[----:B------:R-:W-:Y:S05]  /*18b20*/  BRA `(.L_x_648) ;  /* 0xfffe7b3000007947 */ /* 0x000fea000383ffff */
.L_x_470:
[----:B------:R-:W-:Y:S01]  /*18b30*/  IMAD.MOV.U32 R5, RZ, RZ, R4 ;  /* 0x000000ffff057224 */ /* 0x000fe200078e0004 */
[----:B-1----:R-:W-:-:S02]  /*18b40*/  MOV R0, 0x1f ;  /* 0x0000001f00007802 */ /* 0x002fc40000000f00 */
[----:B------:R-:W-:Y:S02]  /*18b50*/  MOV R2, 0x18b70 ;  /* 0x00018b7000027802 */ /* 0x000fe40000000f00 */
[----:B--234-:R-:W-:Y:S05]  /*18b60*/  CALL.REL.NOINC `($__internal_9_$__cuda_sm70_shflsync_idx_p) ;  /* 0x000015d000007944 */ /* 0x01cfea0003c00000 */
[----:B------:R-:W-:Y:S01]  /*18b70*/  MOV R7, R0 ;  /* 0x0000000000077202 */ /* 0x000fe20000000f00 */
[----:B------:R-:W-:Y:S05]  /*18b80*/  BRA `(.L_x_469) ;  /* 0xfffe7b3000007947 */ /* 0x000fea000383ffff */
.L_x_489:
[----:B------:R-:W-:Y:S01]  /*18b90*/  IMAD.MOV.U32 R5, RZ, RZ, R11 ;  /* 0x000000ffff057224 */ /* 0x000fe200078e000b */
[----:B------:R-:W-:Y:S01]  /*18ba0*/  MOV R3, RZ ;  /* 0x000000ff00037202 */ /* 0x000fe20000000f00 */
[----:B------:R-:W-:Y:S01]  /*18bb0*/  IMAD.MOV.U32 R0, RZ, RZ, 0x1c1f ;  /* 0x00001c1fff007424 */ /* 0x000fe200078e00ff */
[----:B------:R-:W-:Y:S02]  /*18bc0*/  MOV R2, 0x18be0 ;  /* 0x00018be000027802 */ /* 0x000fe40000000f00 */
[----:B------:R-:W-:Y:S05]  /*18bd0*/  CALL.REL.NOINC `($__internal_9_$__cuda_sm70_shflsync_idx_p) ;  /* 0x0000156000007944 */ /* 0x000fea0003c00000 */
[----:B------:R-:W-:Y:S01]  /*18be0*/  MOV R8, R0 ;  /* 0x0000000000087202 */ /* 0x000fe20000000f00 */
[----:B------:R-:W-:Y:S05]  /*18bf0*/  BRA `(.L_x_649) ;  /* 0xfffea35000007947 */ /* 0x000fea000383ffff */
.L_x_490:
[----:B------:R-:W-:Y:S01]  /*18c00*/  IMAD.MOV.U32 R5, RZ, RZ, R12 ;  /* 0x000000ffff057224 */ /* 0x000fe200078e000c */
[----:B------:R-:W-:Y:S01]  /*18c10*/  MOV R3, RZ ;  /* 0x000000ff00037202 */ /* 0x000fe20000000f00 */
[----:B------:R-:W-:Y:S01]  /*18c20*/  IMAD.MOV.U32 R0, RZ, RZ, 0x1c1f ;  /* 0x00001c1fff007424 */ /* 0x000fe200078e00ff */
[----:B------:R-:W-:Y:S02]  /*18c30*/  MOV R2, 0x18c50 ;  /* 0x00018c5000027802 */ /* 0x000fe40000000f00 */
[----:B-12---:R-:W-:Y:S05]  /*18c40*/  CALL.REL.NOINC `($__internal_9_$__cuda_sm70_shflsync_idx_p) ;  /* 0x000014f000007944 */ /* 0x006fea0003c00000 */
[----:B------:R-:W-:Y:S05]  /*18c50*/  BRA `(.L_x_650) ;  /* 0xfffea31000007947 */ /* 0x000fea000383ffff */
.L_x_493:
[----:B--2---:R-:W-:Y:S01]  /*18c60*/  IMAD.MOV.U32 R5, RZ, RZ, R11 ;  /* 0x000000ffff057224 */ /* 0x004fe200078e000b */
[----:B------:R-:W-:Y:S01]  /*18c70*/  MOV R3, 0x1 ;  /* 0x0000000100037802 */ /* 0x000fe20000000f00 */
[----:B----4-:R-:W-:Y:S01]  /*18c80*/  IMAD.MOV.U32 R0, RZ, RZ, 0x1c1f ;  /* 0x00001c1fff007424 */ /* 0x010fe200078e00ff */
[----:B------:R-:W-:-:S02]  /*18c90*/  MOV R2, 0x18cb0 ;  /* 0x00018cb000027802 */ /* 0x000fc40000000f00 */
[----:B-1-3--:R-:W-:Y:S05]  /*18ca0*/  CALL.REL.NOINC `($__internal_9_$__cuda_sm70_shflsync_idx_p) ;  /* 0x0000149000007944 */ /* 0x00afea0003c00000 */
[----:B------:R-:W-:Y:S01]  /*18cb0*/  IMAD.MOV.U32 R8, RZ, RZ, R0 ;  /* 0x000000ffff087224 */ /* 0x000fe200078e0000 */
[----:B------:R-:W-:Y:S01]  /*18cc0*/  MOV R3, 0x1 ;  /* 0x0000000100037802 */ /* 0x000fe20000000f00 */
[----:B------:R-:W-:Y:S01]  /*18cd0*/  IMAD.MOV.U32 R5, RZ, RZ, R12 ;  /* 0x000000ffff057224 */ /* 0x000fe200078e000c */
[----:B------:R-:W-:-:S02]  /*18ce0*/  MOV R0, 0x1c1f ;  /* 0x00001c1f00007802 */ /* 0x000fc40000000f00 */
[----:B------:R-:W-:Y:S02]  /*18cf0*/  MOV R2, 0x18d10 ;  /* 0x00018d1000027802 */ /* 0x000fe40000000f00 */
[----:B------:R-:W-:Y:S05]  /*18d00*/  CALL.REL.NOINC `($__internal_9_$__cuda_sm70_shflsync_idx_p) ;  /* 0x0000143000007944 */ /* 0x000fea0003c00000 */
[----:B------:R-:W-:Y:S05]  /*18d10*/  BRA `(.L_x_651) ;  /* 0xfffea40000007947 */ /* 0x000fea000383ffff */
.L_x_496:
[----:B-1----:R-:W-:Y:S01]  /*18d20*/  IMAD.MOV.U32 R5, RZ, RZ, R11 ;  /* 0x000000ffff057224 */ /* 0x002fe200078e000b */
[----:B------:R-:W-:Y:S01]  /*18d30*/  MOV R3, 0x2 ;  /* 0x0000000200037802 */ /* 0x000fe20000000f00 */
[----:B----4-:R-:W-:Y:S01]  /*18d40*/  IMAD.MOV.U32 R0, RZ, RZ, 0x1c1f ;  /* 0x00001c1fff007424 */ /* 0x010fe200078e00ff */
[----:B------:R-:W-:Y:S02]  /*18d50*/  MOV R2, 0x18d70 ;  /* 0x00018d7000027802 */ /* 0x000fe40000000f00 */
[----:B--23--:R-:W-:Y:S05]  /*18d60*/  CALL.REL.NOINC `($__internal_9_$__cuda_sm70_shflsync_idx_p) ;  /* 0x000013d000007944 */ /* 0x00cfea0003c00000 */
[----:B------:R-:W-:Y:S01]  /*18d70*/  MOV R8, R0 ;  /* 0x0000000000087202 */ /* 0x000fe20000000f00 */
[----:B------:R-:W-:Y:S05]  /*18d80*/  BRA `(.L_x_652) ;  /* 0xfffea53000007947 */ /* 0x000fea000383ffff */
.L_x_497:
[----:B------:R-:W-:Y:S01]  /*18d90*/  IMAD.MOV.U32 R5, RZ, RZ, R12 ;  /* 0x000000ffff057224 */ /* 0x000fe200078e000c */
[----:B------:R-:W-:Y:S01]  /*18da0*/  MOV R3, 0x2 ;  /* 0x0000000200037802 */ /* 0x000fe20000000f00 */
[----:B----4-:R-:W-:Y:S01]  /*18db0*/  IMAD.MOV.U32 R0, RZ, RZ, 0x1c1f ;  /* 0x00001c1fff007424 */ /* 0x010fe200078e00ff */
[----:B------:R-:W-:Y:S02]  /*18dc0*/  MOV R2, 0x18de0 ;  /* 0x00018de000027802 */ /* 0x000fe40000000f00 */
[----:B-123--:R-:W-:Y:S05]  /*18dd0*/  CALL.REL.NOINC `($__internal_9_$__cuda_sm70_shflsync_idx_p) ;  /* 0x0000136000007944 */ /* 0x00efea0003c00000 */
[----:B------:R-:W-:Y:S05]  /*18de0*/  BRA `(.L_x_653) ;  /* 0xfffea4f000007947 */ /* 0x000fea000383ffff */
.L_x_500:
[----:B-1----:R-:W-:Y:S01]  /*18df0*/  IMAD.MOV.U32 R5, RZ, RZ, R11 ;  /* 0x000000ffff057224 */ /* 0x002fe200078e000b */
[----:B------:R-:W-:Y:S01]  /*18e00*/  MOV R3, 0x3 ;  /* 0x0000000300037802 */ /* 0x000fe20000000f00 */
[----:B------:R-:W-:Y:S01]  /*18e10*/  IMAD.MOV.U32 R0, RZ, RZ, 0x1c1f ;  /* 0x00001c1fff007424 */ /* 0x000fe200078e00ff */
[----:B------:R-:W-:-:S02]  /*18e20*/  MOV R2, 0x18e40 ;  /* 0x00018e4000027802 */ /* 0x000fc40000000f00 */
[----:B--234-:R-:W-:Y:S05]  /*18e30*/  CALL.REL.NOINC `($__internal_9_$__cuda_sm70_shflsync_idx_p) ;  /* 0x0000130000007944 */ /* 0x01cfea0003c00000 */
[----:B------:R-:W-:Y:S01]  /*18e40*/  IMAD.MOV.U32 R7, RZ, RZ, R0 ;  /* 0x000000ffff077224 */ /* 0x000fe200078e0000 */
[----:B------:R-:W-:Y:S01]  /*18e50*/  MOV R3, 0x3 ;  /* 0x0000000300037802 */ /* 0x000fe20000000f00 */
[----:B------:R-:W-:Y:S01]  /*18e60*/  IMAD.MOV.U32 R5, RZ, RZ, R12 ;  /* 0x000000ffff057224 */ /* 0x000fe200078e000c */
[----:B------:R-:W-:-:S02]  /*18e70*/  MOV R0, 0x1c1f ;  /* 0x00001c1f00007802 */ /* 0x000fc40000000f00 */
[----:B------:R-:W-:Y:S02]  /*18e80*/  MOV R2, 0x18ea0 ;  /* 0x00018ea000027802 */ /* 0x000fe40000000f00 */
[----:B------:R-:W-:Y:S05]  /*18e90*/  CALL.REL.NOINC `($__internal_9_$__cuda_sm70_shflsync_idx_p) ;  /* 0x000012a000007944 */ /* 0x000fea0003c00000 */
[----:B------:R-:W-:Y:S05]  /*18ea0*/  BRA `(.L_x_654) ;  /* 0xfffea5e000007947 */ /* 0x000fea000383ffff */
.L_x_575:
[----:B------:R1:W5:Y:S01]  /*18eb0*/  LDL R0, [R1+0x4] ;  /* 0x0000040001007983 */ /* 0x0003620000100800 */
[----:B--2---:R-:W-:Y:S02]  /*18ec0*/  MOV R3, 0x2 ;  /* 0x0000000200037802 */ /* 0x004fe40000000f00 */
[----:B------:R-:W-:Y:S02]  /*18ed0*/  MOV R2, 0x18ef0 ;  /* 0x00018ef000027802 */ /* 0x000fe40000000f00 */
[----:B-1---5:R-:W-:Y:S05]  /*18ee0*/  CALL.REL.NOINC `($__internal_8_$__cuda_sm70_shflsync_bfly_p) ;  /* 0x0000121000007944 */ /* 0x022fea0003c00000 */
[----:B------:R-:W-:Y:S05]  /*18ef0*/  BRA `(.L_x_655) ;  /* 0xffff9f2000007947 */ /* 0x000fea000383ffff */
.L_x_576:
[----:B------:R-:W-:Y:S01]  /*18f00*/  IMAD.MOV.U32 R0, RZ, RZ, R5 ;  /* 0x000000ffff007224 */ /* 0x000fe200078e0005 */
[----:B------:R-:W-:Y:S02]  /*18f10*/  MOV R3, 0x1 ;  /* 0x0000000100037802 */ /* 0x000fe40000000f00 */
[----:B------:R-:W-:Y:S02]  /*18f20*/  MOV R2, 0x18f40 ;  /* 0x00018f4000027802 */ /* 0x000fe40000000f00 */
[----:B------:R-:W-:Y:S05]  /*18f30*/  CALL.REL.NOINC `($__internal_8_$__cuda_sm70_shflsync_bfly_p) ;  /* 0x000011c000007944 */ /* 0x000fea0003c00000 */
[----:B------:R-:W-:Y:S02]  /*18f40*/  FADD.FTZ R5, R5, R0 ;  /* 0x0000000005057221 */ /* 0x000fe40000010000 */
[----:B------:R1:W5:Y:S01]  /*18f50*/  LDL R0, [R1] ;  /* 0x0000000001007983 */ /* 0x0003620000100800 */
[----:B------:R-:W-:Y:S02]  /*18f60*/  MOV R3, 0x2 ;  /* 0x0000000200037802 */ /* 0x000fe40000000f00 */
[----:B------:R-:W-:-:S02]  /*18f70*/  MOV R2, 0x18f90 ;  /* 0x00018f9000027802 */ /* 0x000fc40000000f00 */
[----:B-1---5:R-:W-:Y:S05]  /*18f80*/  CALL.REL.NOINC `($__internal_8_$__cuda_sm70_shflsync_bfly_p) ;  /* 0x0000117000007944 */ /* 0x022fea0003c00000 */
[----:B------:R-:W2:Y:S01]  /*18f90*/  LDL.LU R2, [R1] ;  /* 0x0000000001027983 */ /* 0x000ea20000300800 */
[----:B------:R-:W-:Y:S01]  /*18fa0*/  MOV R3, 0x1 ;  /* 0x0000000100037802 */ /* 0x000fe20000000f00 */
[----:B--2---:R-:W-:Y:S01]  /*18fb0*/  FADD.FTZ R7, R2, R0 ;  /* 0x0000000002077221 */ /* 0x004fe20000010000 */
[----:B------:R-:W-:-:S04]  /*18fc0*/  MOV R2, 0x18ff0 ;  /* 0x00018ff000027802 */ /* 0x000fc80000000f00 */
[----:B------:R-:W-:Y:S02]  /*18fd0*/  MOV R0, R7 ;  /* 0x0000000700007202 */ /* 0x000fe40000000f00 */
[----:B------:R-:W-:Y:S05]  /*18fe0*/  CALL.REL.NOINC `($__internal_8_$__cuda_sm70_shflsync_bfly_p) ;  /* 0x0000111000007944 */ /* 0x000fea0003c00000 */
[----:B------:R-:W-:Y:S02]  /*18ff0*/  FADD.FTZ R4, R7, R0 ;  /* 0x0000000007047221 */ /* 0x000fe40000010000 */
[----:B------:R1:W5:Y:S01]  /*19000*/  LDL R0, [R1+0x8] ;  /* 0x0000080001007983 */ /* 0x0003620000100800 */
[----:B------:R-:W-:Y:S02]  /*19010*/  MOV R3, 0x2 ;  /* 0x0000000200037802 */ /* 0x000fe40000000f00 */
[----:B------:R-:W-:Y:S02]  /*19020*/  MOV R2, 0x19040 ;  /* 0x0001904000027802 */ /* 0x000fe40000000f00 */
[----:B-1---5:R-:W-:Y:S05]  /*19030*/  CALL.REL.NOINC `($__internal_8_$__cuda_sm70_shflsync_bfly_p) ;  /* 0x000010c000007944 */ /* 0x022fea0003c00000 */
[----:B------:R-:W2:Y:S01]  /*19040*/  LDL.LU R2, [R1+0x8] ;  /* 0x0000080001027983 */ /* 0x000ea20000300800 */
        /* <DEDUP_REMOVED lines=16> */
[----:B------:R-:W-:Y:S01]  /*19150*/  MOV R8, R0 ;  /* 0x0000000000087202 */ /* 0x000fe20000000f00 */
[----:B------:R-:W-:Y:S05]  /*19160*/  BRA `(.L_x_656) ;  /* 0xffff9de000007947 */ /* 0x000fea000383ffff */
.L_x_583:
[----:B-1234-:R-:W-:Y:S01]  /*19170*/  IMAD.MOV.U32 R5, RZ, RZ, R12 ;  /* 0x000000ffff057224 */ /* 0x01efe200078e000c */
[----:B------:R-:W-:Y:S01]  /*19180*/  MOV R3, RZ ;  /* 0x000000ff00037202 */ /* 0x000fe20000000f00 */
[----:B------:R-:W-:Y:S01]  /*19190*/  IMAD.MOV.U32 R0, RZ, RZ, 0x1c1f ;  /* 0x00001c1fff007424 */ /* 0x000fe200078e00ff */
[----:B------:R-:W-:Y:S02]  /*191a0*/  MOV R2, 0x191c0 ;  /* 0x000191c000027802 */ /* 0x000fe40000000f00 */
[----:B------:R-:W-:Y:S05]  /*191b0*/  CALL.REL.NOINC `($__internal_9_$__cuda_sm70_shflsync_idx_p) ;  /* 0x00000f8000007944 */ /* 0x000fea0003c00000 */
[----:B------:R-:W-:Y:S01]  /*191c0*/  MOV R10, R0 ;  /* 0x00000000000a7202 */ /* 0x000fe20000000f00 */
[----:B------:R-:W-:Y:S05]  /*191d0*/  BRA `(.L_x_657) ;  /* 0xffffb82000007947 */ /* 0x000fea000383ffff */
.L_x_584:
[----:B------:R-:W-:Y:S01]  /*191e0*/  IMAD.MOV.U32 R5, RZ, RZ, R13 ;  /* 0x000000ffff057224 */ /* 0x000fe200078e000d */
[----:B------:R-:W-:Y:S01]  /*191f0*/  MOV R3, RZ ;  /* 0x000000ff00037202 */ /* 0x000fe20000000f00 */
[----:B------:R-:W-:Y:S01]  /*19200*/  IMAD.MOV.U32 R0, RZ, RZ, 0x1c1f ;  /* 0x00001c1fff007424 */ /* 0x000fe200078e00ff */
[----:B------:R-:W-:Y:S02]  /*19210*/  MOV R2, 0x19230 ;  /* 0x0001923000027802 */ /* 0x000fe40000000f00 */
[----:B-12---:R-:W-:Y:S05]  /*19220*/  CALL.REL.NOINC `($__internal_9_$__cuda_sm70_shflsync_idx_p) ;  /* 0x00000f1000007944 */ /* 0x006fea0003c00000 */
[----:B------:R-:W-:Y:S05]  /*19230*/  BRA `(.L_x_658) ;  /* 0xffffb7e000007947 */ /* 0x000fea000383ffff */
.L_x_587:
[----:B------:R-:W-:Y:S01]  /*19240*/  IMAD.MOV.U32 R5, RZ, RZ, R12 ;  /* 0x000000ffff057224 */ /* 0x000fe200078e000c */
[----:B--2---:R-:W-:Y:S01]  /*19250*/  MOV R3, 0x1 ;  /* 0x0000000100037802 */ /* 0x004fe20000000f00 */
        /* <DEDUP_REMOVED lines=10> */
.L_x_590:
[----:B------:R-:W-:Y:S01]  /*19300*/  IMAD.MOV.U32 R5, RZ, RZ, R12 ;  /* 0x000000ffff057224 */ /* 0x000fe200078e000c */
[----:B-1----:R-:W-:Y:S01]  /*19310*/  MOV R3, 0x2 ;  /* 0x0000000200037802 */ /* 0x002fe20000000f00 */
[----:B----4-:R-:W-:Y:S01]  /*19320*/  IMAD.MOV.U32 R0, RZ, RZ, 0x1c1f ;  /* 0x00001c1fff007424 */ /* 0x010fe200078e00ff */
[----:B------:R-:W-:Y:S02]  /*19330*/  MOV R2, 0x19350 ;  /* 0x0001935000027802 */ /* 0x000fe40000000f00 */
[----:B--23--:R-:W-:Y:S05]  /*19340*/  CALL.REL.NOINC `($__internal_9_$__cuda_sm70_shflsync_idx_p) ;  /* 0x00000df000007944 */ /* 0x00cfea0003c00000 */
[----:B------:R-:W-:Y:S01]  /*19350*/  MOV R10, R0 ;  /* 0x00000000000a7202 */ /* 0x000fe20000000f00 */
[----:B------:R-:W-:Y:S05]  /*19360*/  BRA `(.L_x_660) ;  /* 0xffffb9b000007947 */ /* 0x000fea000383ffff */
.L_x_591:
[----:B------:R-:W-:Y:S01]  /*19370*/  IMAD.MOV.U32 R5, RZ, RZ, R13 ;  /* 0x000000ffff057224 */ /* 0x000fe200078e000d */
[----:B------:R-:W-:Y:S01]  /*19380*/  MOV R3, 0x2 ;  /* 0x0000000200037802 */ /* 0x000fe20000000f00 */
[----:B----4-:R-:W-:Y:S01]  /*19390*/  IMAD.MOV.U32 R0, RZ, RZ, 0x1c1f ;  /* 0x00001c1fff007424 */ /* 0x010fe200078e00ff */
[----:B------:R-:W-:Y:S02]  /*193a0*/  MOV R2, 0x193c0 ;  /* 0x000193c000027802 */ /* 0x000fe40000000f00 */
[----:B-123--:R-:W-:Y:S05]  /*193b0*/  CALL.REL.NOINC `($__internal_9_$__cuda_sm70_shflsync_idx_p) ;  /* 0x00000d8000007944 */ /* 0x00efea0003c00000 */
[----:B------:R-:W-:Y:S05]  /*193c0*/  BRA `(.L_x_661) ;  /* 0xffffb97000007947 */ /* 0x000fea000383ffff */
.L_x_594:
[----:B------:R-:W-:Y:S01]  /*193d0*/  IMAD.MOV.U32 R5, RZ, RZ, R12 ;  /* 0x000000ffff057224 */ /* 0x000fe200078e000c */
[----:B-1----:R-:W-:Y:S01]  /*193e0*/  MOV R3, 0x3 ;  /* 0x0000000300037802 */ /* 0x002fe20000000f00 */
        /* <DEDUP_REMOVED lines=10> */
.L_x_596:
[----:B------:R-:W-:Y:S01]  /*19490*/  IMAD.MOV.U32 R5, RZ, RZ, R12 ;  /* 0x000000ffff057224 */ /* 0x000fe200078e000c */
[----:B------:R-:W-:Y:S01]  /*194a0*/  MOV R3, RZ ;  /* 0x000000ff00037202 */ /* 0x000fe20000000f00 */
[----:B------:R-:W-:Y:S01]  /*194b0*/  IMAD.MOV.U32 R0, RZ, RZ, 0x1c1f ;  /* 0x00001c1fff007424 */ /* 0x000fe200078e00ff */
[----:B------:R-:W-:Y:S02]  /*194c0*/  MOV R2, 0x194e0 ;  /* 0x000194e000027802 */ /* 0x000fe40000000f00 */
[----:B------:R-:W-:Y:S05]  /*194d0*/  CALL.REL.NOINC `($__internal_9_$__cuda_sm70_shflsync_idx_p) ;  /* 0x00000c6000007944 */ /* 0x000fea0003c00000 */
[----:B------:R-:W-:Y:S01]  /*194e0*/  MOV R4, R0 ;  /* 0x0000000000047202 */ /* 0x000fe20000000f00 */
[----:B------:R-:W-:Y:S05]  /*194f0*/  BRA `(.L_x_663) ;  /* 0xffffbd6000007947 */ /* 0x000fea000383ffff */
.L_x_597:
[----:B------:R-:W-:Y:S01]  /*19500*/  IMAD.MOV.U32 R5, RZ, RZ, R13 ;  /* 0x000000ffff057224 */ /* 0x000fe200078e000d */
[----:B------:R-:W-:Y:S01]  /*19510*/  MOV R3, RZ ;  /* 0x000000ff00037202 */ /* 0x000fe20000000f00 */
[----:B------:R-:W-:Y:S01]  /*19520*/  IMAD.MOV.U32 R0, RZ, RZ, 0x1c1f ;  /* 0x00001c1fff007424 */ /* 0x000fe200078e00ff */
[----:B------:R-:W-:Y:S02]  /*19530*/  MOV R2, 0x19550 ;  /* 0x0001955000027802 */ /* 0x000fe40000000f00 */
[----:B-12---:R-:W-:Y:S05]  /*19540*/  CALL.REL.NOINC `($__internal_9_$__cuda_sm70_shflsync_idx_p) ;  /* 0x00000bf000007944 */ /* 0x006fea0003c00000 */
[----:B------:R-:W-:Y:S05]  /*19550*/  BRA `(.L_x_664) ;  /* 0xffffbd2000007947 */ /* 0x000fea000383ffff */
.L_x_600:
[----:B------:R-:W-:Y:S01]  /*19560*/  IMAD.MOV.U32 R5, RZ, RZ, R12 ;  /* 0x000000ffff057224 */ /* 0x000fe200078e000c */
[----:B----4-:R-:W-:Y:S01]  /*19570*/  MOV R3, 0x1 ;  /* 0x0000000100037802 */ /* 0x010fe20000000f00 */
[----:B------:R-:W-:Y:S01]  /*19580*/  IMAD.MOV.U32 R0, RZ, RZ, 0x1c1f ;  /* 0x00001c1fff007424 */ /* 0x000fe200078e00ff */
[----:B------:R-:W-:-:S02]  /*19590*/  MOV R2, 0x195b0 ;  /* 0x000195b000027802 */ /* 0x000fc40000000f00 */
[----:B-123--:R-:W-:Y:S05]  /*195a0*/  CALL.REL.NOINC `($__internal_9_$__cuda_sm70_shflsync_idx_p) ;  /* 0x00000b9000007944 */ /* 0x00efea0003c00000 */
[----:B------:R-:W-:Y:S01]  /*195b0*/  IMAD.MOV.U32 R4, RZ, RZ, R0 ;  /* 0x000000ffff047224 */ /* 0x000fe200078e0000 */
[----:B------:R-:W-:Y:S01]  /*195c0*/  MOV R3, 0x1 ;  /* 0x0000000100037802 */ /* 0x000fe20000000f00 */
[----:B------:R-:W-:Y:S01]  /*195d0*/  IMAD.MOV.U32 R5, RZ, RZ, R13 ;  /* 0x000000ffff057224 */ /* 0x000fe200078e000d */
[----:B------:R-:W-:-:S02]  /*195e0*/  MOV R0, 0x1c1f ;  /* 0x00001c1f00007802 */ /* 0x000fc40000000f00 */
[----:B------:R-:W-:Y:S02]  /*195f0*/  MOV R2, 0x19610 ;  /* 0x0001961000027802 */ /* 0x000fe40000000f00 */
[----:B------:R-:W-:Y:S05]  /*19600*/  CALL.REL.NOINC `($__internal_9_$__cuda_sm70_shflsync_idx_p) ;  /* 0x00000b3000007944 */ /* 0x000fea0003c00000 */
[----:B------:R-:W-:Y:S05]  /*19610*/  BRA `(.L_x_665) ;  /* 0xffffc1e000007947 */ /* 0x000fea000383ffff */
.L_x_603:
[----:B------:R-:W-:Y:S01]  /*19620*/  IMAD.MOV.U32 R5, RZ, RZ, R12 ;  /* 0x000000ffff057224 */ /* 0x000fe200078e000c */
[----:B----4-:R-:W-:Y:S01]  /*19630*/  MOV R3, 0x2 ;  /* 0x0000000200037802 */ /* 0x010fe20000000f00 */
[----:B------:R-:W-:Y:S01]  /*19640*/  IMAD.MOV.U32 R0, RZ, RZ, 0x1c1f ;  /* 0x00001c1fff007424 */ /* 0x000fe200078e00ff */
[----:B------:R-:W-:Y:S02]  /*19650*/  MOV R2, 0x19670 ;  /* 0x0001967000027802 */ /* 0x000fe40000000f00 */
[----:B-123--:R-:W-:Y:S05]  /*19660*/  CALL.REL.NOINC `($__internal_9_$__cuda_sm70_shflsync_idx_p) ;  /* 0x00000ad000007944 */ /* 0x00efea0003c00000 */
[----:B------:R-:W-:Y:S01]  /*19670*/  MOV R4, R0 ;  /* 0x0000000000047202 */ /* 0x000fe20000000f00 */
[----:B------:R-:W-:Y:S05]  /*19680*/  BRA `(.L_x_666) ;  /* 0xffffc6e000007947 */ /* 0x000fea000383ffff */
.L_x_604:
[----:B------:R-:W-:Y:S01]  /*19690*/  IMAD.MOV.U32 R5, RZ, RZ, R13 ;  /* 0x000000ffff057224 */ /* 0x000fe200078e000d */
[----:B----4-:R-:W-:Y:S01]  /*196a0*/  MOV R3, 0x2 ;  /* 0x0000000200037802 */ /* 0x010fe20000000f00 */
[----:B------:R-:W-:Y:S01]  /*196b0*/  IMAD.MOV.U32 R0, RZ, RZ, 0x1c1f ;  /* 0x00001c1fff007424 */ /* 0x000fe200078e00ff */
[----:B------:R-:W-:Y:S02]  /*196c0*/  MOV R2, 0x196e0 ;  /* 0x000196e000027802 */ /* 0x000fe40000000f00 */
[----:B-123--:R-:W-:Y:S05]  /*196d0*/  CALL.REL.NOINC `($__internal_9_$__cuda_sm70_shflsync_idx_p) ;  /* 0x00000a6000007944 */ /* 0x00efea0003c00000 */
[----:B------:R-:W-:Y:S05]  /*196e0*/  BRA `(.L_x_667) ;  /* 0xffffc6a000007947 */ /* 0x000fea000383ffff */
.L_x_607:
[----:B------:R-:W-:Y:S01]  /*196f0*/  IMAD.MOV.U32 R5, RZ, RZ, R12 ;  /* 0x000000ffff057224 */ /* 0x000fe200078e000c */
[----:B---3--:R-:W-:Y:S01]  /*19700*/  MOV R3, 0x3 ;  /* 0x0000000300037802 */ /* 0x008fe20000000f00 */
[----:B-1----:R-:W-:Y:S01]  /*19710*/  IMAD.MOV.U32 R0, RZ, RZ, 0x1c1f ;  /* 0x00001c1fff007424 */ /* 0x002fe200078e00ff */
[----:B------:R-:W-:-:S02]  /*19720*/  MOV R2, 0x19740 ;  /* 0x0001974000027802 */ /* 0x000fc40000000f00 */
[----:B--2-4-:R-:W-:Y:S05]  /*19730*/  CALL.REL.NOINC `($__internal_9_$__cuda_sm70_shflsync_idx_p) ;  /* 0x00000a0000007944 */ /* 0x014fea0003c00000 */
[----:B------:R-:W-:Y:S01]  /*19740*/  IMAD.MOV.U32 R4, RZ, RZ, R0 ;  /* 0x000000ffff047224 */ /* 0x000fe200078e0000 */
[----:B------:R-:W-:Y:S01]  /*19750*/  MOV R3, 0x3 ;  /* 0x0000000300037802 */ /* 0x000fe20000000f00 */
[----:B------:R-:W-:Y:S01]  /*19760*/  IMAD.MOV.U32 R5, RZ, RZ, R13 ;  /* 0x000000ffff057224 */ /* 0x000fe200078e000d */
[----:B------:R-:W-:-:S02]  /*19770*/  MOV R0, 0x1c1f ;  /* 0x00001c1f00007802 */ /* 0x000fc40000000f00 */
[----:B------:R-:W-:Y:S02]  /*19780*/  MOV R2, 0x197a0 ;  /* 0x000197a000027802 */ /* 0x000fe40000000f00 */
[----:B------:R-:W-:Y:S05]  /*19790*/  CALL.REL.NOINC `($__internal_9_$__cuda_sm70_shflsync_idx_p) ;  /* 0x000009a000007944 */ /* 0x000fea0003c00000 */
[----:B------:R-:W-:Y:S05]  /*197a0*/  BRA `(.L_x_668) ;  /* 0xffffcb7000007947 */ /* 0x000fea000383ffff */
.L_x_611:
[----:B------:R-:W-:Y:S01]  /*197b0*/  IMAD.MOV.U32 R5, RZ, RZ, R9 ;  /* 0x000000ffff057224 */ /* 0x000fe200078e0009 */
[----:B------:R-:W-:Y:S01]  /*197c0*/  MOV R3, RZ ;  /* 0x000000ff00037202 */ /* 0x000fe20000000f00 */
[----:B------:R-:W-:Y:S01]  /*197d0*/  IMAD.MOV.U32 R0, RZ, RZ, 0x1c1f ;  /* 0x00001c1fff007424 */ /* 0x000fe200078e00ff */
[----:B------:R-:W-:Y:S02]  /*197e0*/  MOV R2, 0x19800 ;  /* 0x0001980000027802 */ /* 0x000fe40000000f00 */
[----:B------:R-:W-:Y:S05]  /*197f0*/  CALL.REL.NOINC `($__internal_9_$__cuda_sm70_shflsync_idx_p) ;  /* 0x0000094000007944 */ /* 0x000fea0003c00000 */
[----:B------:R-:W-:Y:S01]  /*19800*/  MOV R8, R0 ;  /* 0x0000000000087202 */ /* 0x000fe20000000f00 */
[----:B------:R-:W-:Y:S05]  /*19810*/  BRA `(.L_x_669) ;  /* 0xffffd88000007947 */ /* 0x000fea000383ffff */
.L_x_612:
[----:B------:R-:W-:Y:S01]  /*19820*/  IMAD.MOV.U32 R5, RZ, RZ, R12 ;  /* 0x000000ffff057224 */ /* 0x000fe200078e000c */
[----:B------:R-:W-:Y:S01]  /*19830*/  MOV R3, RZ ;  /* 0x000000ff00037202 */ /* 0x000fe20000000f00 */
[----:B------:R-:W-:Y:S01]  /*19840*/  IMAD.MOV.U32 R0, RZ, RZ, 0x1c1f ;  /* 0x00001c1fff007424 */ /* 0x000fe200078e00ff */
[----:B------:R-:W-:Y:S02]  /*19850*/  MOV R2, 0x19870 ;  /* 0x0001987000027802 */ /* 0x000fe40000000f00 */
[----:B-12---:R-:W-:Y:S05]  /*19860*/  CALL.REL.NOINC `($__internal_9_$__cuda_sm70_shflsync_idx_p) ;  /* 0x000008d000007944 */ /* 0x006fea0003c00000 */
[----:B------:R-:W-:Y:S05]  /*19870*/  BRA `(.L_x_670) ;  /* 0xffffd84000007947 */ /* 0x000fea000383ffff */
.L_x_615:
        /* <DEDUP_REMOVED lines=12> */
.L_x_618:
[----:B-1----:R-:W-:Y:S01]  /*19940*/  IMAD.MOV.U32 R5, RZ, RZ, R9 ;  /* 0x000000ffff057224 */ /* 0x002fe200078e0009 */
[----:B------:R-:W-:Y:S01]  /*19950*/  MOV R3, 0x2 ;  /* 0x0000000200037802 */ /* 0x000fe20000000f00 */
[----:B----4-:R-:W-:Y:S01]  /*19960*/  IMAD.MOV.U32 R0, RZ, RZ, 0x1c1f ;  /* 0x00001c1fff007424 */ /* 0x010fe200078e00ff */
[----:B------:R-:W-:Y:S02]  /*19970*/  MOV R2, 0x19990 ;  /* 0x0001999000027802 */ /* 0x000fe40000000f00 */
[----:B--23--:R-:W-:Y:S05]  /*19980*/  CALL.REL.NOINC `($__internal_9_$__cuda_sm70_shflsync_idx_p) ;  /* 0x000007b000007944 */ /* 0x00cfea0003c00000 */
[----:B------:R-:W-:Y:S01]  /*19990*/  MOV R8, R0 ;  /* 0x0000000000087202 */ /* 0x000fe20000000f00 */
[----:B------:R-:W-:Y:S05]  /*199a0*/  BRA `(.L_x_672) ;  /* 0xffffda2000007947 */ /* 0x000fea000383ffff */
.L_x_619:
[----:B------:R-:W-:Y:S01]  /*199b0*/  IMAD.MOV.U32 R5, RZ, RZ, R12 ;  /* 0x000000ffff057224 */ /* 0x000fe200078e000c */
[----:B------:R-:W-:Y:S01]  /*199c0*/  MOV R3, 0x2 ;  /* 0x0000000200037802 */ /* 0x000fe20000000f00 */
[----:B----4-:R-:W-:Y:S01]  /*199d0*/  IMAD.MOV.U32 R0, RZ, RZ, 0x1c1f ;  /* 0x00001c1fff007424 */ /* 0x010fe200078e00ff */
[----:B------:R-:W-:Y:S02]  /*199e0*/  MOV R2, 0x19a00 ;  /* 0x00019a0000027802 */ /* 0x000fe40000000f00 */
[----:B-123--:R-:W-:Y:S05]  /*199f0*/  CALL.REL.NOINC `($__internal_9_$__cuda_sm70_shflsync_idx_p) ;  /* 0x0000074000007944 */ /* 0x00efea0003c00000 */
[----:B------:R-:W-:Y:S05]  /*19a00*/  BRA `(.L_x_673) ;  /* 0xffffd9e000007947 */ /* 0x000fea000383ffff */
.L_x_622:
        /* <DEDUP_REMOVED lines=12> */
.L_x_624:
[----:B------:R-:W-:Y:S01]  /*19ad0*/  IMAD.MOV.U32 R5, RZ, RZ, R74 ;  /* 0x000000ffff057224 */ /* 0x000fe200078e004a */
[----:B------:R-:W-:Y:S01]  /*19ae0*/  MOV R3, RZ ;  /* 0x000000ff00037202 */ /* 0x000fe20000000f00 */
[----:B------:R-:W-:Y:S01]  /*19af0*/  IMAD.MOV.U32 R0, RZ, RZ, 0x1f ;  /* 0x0000001fff007424 */ /* 0x000fe200078e00ff */
[----:B------:R-:W-:Y:S02]  /*19b00*/  MOV R2, 0x19b20 ;  /* 0x00019b2000027802 */ /* 0x000fe40000000f00 */
[----:B--2---:R-:W-:Y:S05]  /*19b10*/  CALL.REL.NOINC `($__internal_9_$__cuda_sm70_shflsync_idx_p) ;  /* 0x0000062000007944 */ /* 0x004fea0003c00000 */
[----:B------:R-:W-:Y:S01]  /*19b20*/  MOV R9, R0 ;  /* 0x0000000000097202 */ /* 0x000fe20000000f00 */
[----:B------:R-:W-:Y:S05]  /*19b30*/  BRA `(.L_x_675) ;  /* 0xffffdc8000007947 */ /* 0x000fea000383ffff */
.L_x_625:
[----:B------:R-:W-:Y:S01]  /*19b40*/  IMAD.MOV.U32 R5, RZ, RZ, R74 ;  /* 0x000000ffff057224 */ /* 0x000fe200078e004a */
[----:B------:R-:W-:Y:S01]  /*19b50*/  MOV R3, 0x1 ;  /* 0x0000000100037802 */ /* 0x000fe20000000f00 */
[----:B------:R-:W-:Y:S01]  /*19b60*/  IMAD.MOV.U32 R0, RZ, RZ, 0x1f ;  /* 0x0000001fff007424 */ /* 0x000fe200078e00ff */
[----:B------:R-:W-:Y:S02]  /*19b70*/  MOV R2, 0x19b90 ;  /* 0x00019b9000027802 */ /* 0x000fe40000000f00 */
[----:B-12---:R-:W-:Y:S05]  /*19b80*/  CALL.REL.NOINC `($__internal_9_$__cuda_sm70_shflsync_idx_p) ;  /* 0x000005b000007944 */ /* 0x006fea0003c00000 */
[----:B------:R-:W-:Y:S01]  /*19b90*/  MOV R8, R0 ;  /* 0x0000000000087202 */ /* 0x000fe20000000f00 */
[----:B------:R-:W-:Y:S05]  /*19ba0*/  BRA `(.L_x_676) ;  /* 0xffffdc3000007947 */ /* 0x000fea000383ffff */
.L_x_626:
[----:B------:R-:W-:Y:S02]  /*19bb0*/  MOV R2, 0x1 ;  /* 0x0000000100027802 */ /* 0x000fe40000000f00 */
[----:B------:R-:W-:-:S02]  /*19bc0*/  MOV R3, 0x19be0 ;  /* 0x00019be000037802 */ /* 0x000fc40000000f00 */
[----:B-1234-:R-:W-:Y:S05]  /*19bd0*/  CALL.REL.NOINC `($__internal_10_$__cuda_sm70_shflsync_up_p) ;  /* 0x000005b000007944 */ /* 0x01efea0003c00000 */
[----:B------:R-:W-:Y:S05]  /*19be0*/  BRA `(.L_x_677) ;  /* 0xffffdd2000007947 */ /* 0x000fea000383ffff */
.L_x_627:
[----:B------:R-:W-:Y:S02]  /*19bf0*/  MOV R2, 0x2 ;  /* 0x0000000200027802 */ /* 0x000fe40000000f00 */
[----:B------:R-:W-:-:S02]  /*19c00*/  MOV R3, 0x19c20 ;  /* 0x00019c2000037802 */ /* 0x000fc40000000f00 */
[----:B--2-4-:R-:W-:Y:S05]  /*19c10*/  CALL.REL.NOINC `($__internal_10_$__cuda_sm70_shflsync_up_p) ;  /* 0x0000057000007944 */ /* 0x014fea0003c00000 */
        /* <DEDUP_REMOVED lines=23> */
.L_x_631:
[----:B------:R-:W-:Y:S02]  /*19d90*/  MOV R2, 0x1 ;  /* 0x0000000100027802 */ /* 0x000fe40000000f00 */
[----:B------:R-:W-:Y:S02]  /*19da0*/  MOV R3, 0x19dc0 ;  /* 0x00019dc000037802 */ /* 0x000fe40000000f00 */
[----:B------:R-:W-:Y:S05]  /*19db0*/  CALL.REL.NOINC `($__internal_10_$__cuda_sm70_shflsync_up_p) ;  /* 0x000003d000007944 */ /* 0x000fea0003c00000 */
[----:B------:R-:W-:Y:S01]  /*19dc0*/  MOV R2, R4 ;  /* 0x0000000400027202 */ /* 0x000fe20000000f00 */
[----:B------:R-:W-:Y:S05]  /*19dd0*/  BRA `(.L_x_679) ;  /* 0xffffdd9000007947 */ /* 0x000fea000383ffff */
.L_x_632:
        /* <DEDUP_REMOVED lines=26> */
.L_x_634:
[----:B------:R-:W-:Y:S02]  /*19f80*/  SEL R0, RZ, 0x1, P0 ;  /* 0x00000001ff007807 */ /* 0x000fe40000000000 */
[----:B------:R-:W-:Y:S02]  /*19f90*/  MOV R2, 0x19fb0 ;  /* 0x00019fb000027802 */ /* 0x000fe40000000f00 */
[----:B-1----:R-:W-:Y:S05]  /*19fa0*/  CALL.REL.NOINC `($__internal_11_$__cuda_sm70_votesync_ballot) ;  /* 0x0000025000007944 */ /* 0x002fea0003c00000 */
[----:B------:R-:W-:Y:S01]  /*19fb0*/  MOV R10, R0 ;  /* 0x00000000000a7202 */ /* 0x000fe20000000f00 */
[----:B------:R-:W-:Y:S05]  /*19fc0*/  BRA `(.L_x_681) ;  /* 0xffffdd3000007947 */ /* 0x000fea000383ffff */
.L_x_635:
[----:B------:R-:W-:Y:S01]  /*19fd0*/  IMAD.MOV.U32 R5, RZ, RZ, R6 ;  /* 0x000000ffff057224 */ /* 0x000fe200078e0006 */
[----:B------:R-:W-:Y:S01]  /*19fe0*/  MOV R3, R8 ;  /* 0x0000000800037202 */ /* 0x000fe20000000f00 */
[----:B--2---:R-:W-:Y:S01]  /*19ff0*/  IMAD.MOV.U32 R0, RZ, RZ, 0x1f ;  /* 0x0000001fff007424 */ /* 0x004fe200078e00ff */
[----:B------:R-:W-:Y:S02]  /*1a000*/  MOV R2, 0x1a020 ;  /* 0x0001a02000027802 */ /* 0x000fe40000000f00 */
[----:B-1----:R-:W-:Y:S05]  /*1a010*/  CALL.REL.NOINC `($__internal_9_$__cuda_sm70_shflsync_idx_p) ;  /* 0x0000012000007944 */ /* 0x002fea0003c00000 */
[----:B------:R-:W-:Y:S01]  /*1a020*/  IMAD.MOV.U32 R11, RZ, RZ, R0 ;  /* 0x000000ffff0b7224 */ /* 0x000fe200078e0000 */
[----:B------:R-:W-:Y:S01]  /*1a030*/  MOV R3, R8 ;  /* 0x0000000800037202 */ /* 0x000fe20000000f00 */
[----:B------:R-:W-:Y:S01]  /*1a040*/  IMAD.MOV.U32 R5, RZ, RZ, R7 ;  /* 0x000000ffff057224 */ /* 0x000fe200078e0007 */
[----:B------:R-:W-:Y:S02]  /*1a050*/  MOV R0, 0x1f ;  /* 0x0000001f00007802 */ /* 0x000fe40000000f00 */
[----:B------:R-:W-:-:S02]  /*1a060*/  MOV R2, 0x1a080 ;  /* 0x0001a08000027802 */ /* 0x000fc40000000f00 */
[----:B------:R-:W-:Y:S05]  /*1a070*/  CALL.REL.NOINC `($__internal_9_$__cuda_sm70_shflsync_idx_p) ;  /* 0x000000c000007944 */ /* 0x000fea0003c00000 */
[----:B------:R-:W-:Y:S01]  /*1a080*/  MOV R7, R0 ;  /* 0x0000000000077202 */ /* 0x000fe20000000f00 */
[----:B------:R-:W-:Y:S05]  /*1a090*/  BRA `(.L_x_682) ;  /* 0xffffdcd000007947 */ /* 0x000fea000383ffff */
.L_x_638:
[----:B------:R-:W-:Y:S01]  /*1a0a0*/  IMAD.MOV.U32 R5, RZ, RZ, R4 ;  /* 0x000000ffff057224 */ /* 0x000fe200078e0004 */
[----:B--2---:R-:W-:-:S02]  /*1a0b0*/  MOV R0, 0x1f ;  /* 0x0000001f00007802 */ /* 0x004fc40000000f00 */
[----:B------:R-:W-:Y:S02]  /*1a0c0*/  MOV R2, 0x1a0e0 ;  /* 0x0001a0e000027802 */ /* 0x000fe40000000f00 */
[----:B-1-34-:R-:W-:Y:S05]  /*1a0d0*/  CALL.REL.NOINC `($__internal_9_$__cuda_sm70_shflsync_idx_p) ;  /* 0x0000006000007944 */ /* 0x01afea0003c00000 */
[----:B------:R-:W-:Y:S01]  /*1a0e0*/  MOV R13, R0 ;  /* 0x00000000000d7202 */ /* 0x000fe20000000f00 */
[----:B------:R-:W-:Y:S05]  /*1a0f0*/  BRA `(.L_x_637) ;  /* 0xffffdcd000007947 */ /* 0x000fea000383ffff */
        .weak           $__internal_8_$__cuda_sm70_shflsync_bfly_p
        .type           $__internal_8_$__cuda_sm70_shflsync_bfly_p,@function
        .size           $__internal_8_$__cuda_sm70_shflsync_bfly_p,($__internal_9_$__cuda_sm70_shflsync_idx_p - $__internal_8_$__cuda_sm70_shflsync_bfly_p)
$__internal_8_$__cuda_sm70_shflsync_bfly_p:
[----:B------:R-:W-:Y:S04]  /*1a100*/  WARPSYNC R8 ;  /* 0x0000000800007348 */ /* 0x000fe80003800000 */
[----:B------:R1:W2:Y:S02]  /*1a110*/  SHFL.BFLY PT, R0, R0, R3, R9 ;  /* 0x0c00000300007389 */ /* 0x0002a400000e0009 */
[----:B-1----:R-:W-:-:S04]  /*1a120*/  MOV R3, 0x0 ;  /* 0x0000000000037802 */ /* 0x002fc80000000f00 */
[----:B--2---:R-:W-:Y:S05]  /*1a130*/  RET.REL.NODEC R2 `(_ZN7cutlass13device_kernelIN5flash19enable_sm80_to_sm89INS1_16FlashAttnFwdSm80INS1_25CollectiveMainloopFwdSm80ILi4ELi1ELb0EN4cute5tupleIJNS5_1CILi128EEENS7_ILi48EEENS7_ILi96EEEEEELi96ENS_10bfloat16_tEfNS_4arch4Sm80ELb0ELb1ELb1ELb1ELb0ELb0ELb1ELb1EEENS1_21CollectiveEpilogueFwdINS6_IJS8_SA_S9_EEENS6_IJNS7_ILi1EEESI_SI_EEESC_SE_Li128ELb1ELb1ELb1ELb0EEENS1_36VarlenDynamicPersistentTileSchedulerILi128ELi48ELi128ELi128ELb1ELb1ELb0ELb1ELb0ELb1EEEEEEEEEvNT_6ParamsE) ;  /* 0xfffe5ec002007950 */ /* 0x004fea0003c3ffff */
        .weak           $__internal_9_$__cuda_sm70_shflsync_idx_p
        .type           $__internal_9_$__cuda_sm70_shflsync_idx_p,@function
        .size           $__internal_9_$__cuda_sm70_shflsync_idx_p,($__internal_10_$__cuda_sm70_shflsync_up_p - $__internal_9_$__cuda_sm70_shflsync_idx_p)
$__internal_9_$__cuda_sm70_shflsync_idx_p:
[----:B------:R-:W-:-:S04]  /*1a140*/  MOV R15, 0xffffffff ;  /* 0xffffffff000f7802 */ /* 0x000fc80000000f00 */
[----:B------:R-:W-:Y:S04]  /*1a150*/  WARPSYNC R15 ;  /* 0x0000000f00007348 */ /* 0x000fe80003800000 */
[----:B------:R1:W2:Y:S02]  /*1a160*/  SHFL.IDX PT, R0, R5, R3, R0 ;  /* 0x0000000305007389 */ /* 0x0002a400000e0000 */
[----:B-1----:R-:W-:-:S04]  /*1a170*/  MOV R3, 0x0 ;  /* 0x0000000000037802 */ /* 0x002fc80000000f00 */
[----:B--2---:R-:W-:Y:S05]  /*1a180*/  RET.REL.NODEC R2 `(_ZN7cutlass13device_kernelIN5flash19enable_sm80_to_sm89INS1_16FlashAttnFwdSm80INS1_25CollectiveMainloopFwdSm80ILi4ELi1ELb0EN4cute5tupleIJNS5_1CILi128EEENS7_ILi48EEENS7_ILi96EEEEEELi96ENS_10bfloat16_tEfNS_4arch4Sm80ELb0ELb1ELb1ELb1ELb0ELb0ELb1ELb1EEENS1_21CollectiveEpilogueFwdINS6_IJS8_SA_S9_EEENS6_IJNS7_ILi1EEESI_SI_EEESC_SE_Li128ELb1ELb1ELb1ELb0EEENS1_36VarlenDynamicPersistentTileSchedulerILi128ELi48ELi128ELi128ELb1ELb1ELb0ELb1ELb0ELb1EEEEEEEEEvNT_6ParamsE) ;  /* 0xfffe5e7002007950 */ /* 0x004fea0003c3ffff */
        .weak           $__internal_10_$__cuda_sm70_shflsync_up_p
        .type           $__internal_10_$__cuda_sm70_shflsync_up_p,@function
        .size           $__internal_10_$__cuda_sm70_shflsync_up_p,($__internal_11_$__cuda_sm70_votesync_ballot - $__internal_10_$__cuda_sm70_shflsync_up_p)
$__internal_10_$__cuda_sm70_shflsync_up_p:
[----:B------:R-:W-:Y:S02]  /*1a190*/  IMAD.MOV.U32 R4, RZ, RZ, RZ ;  /* 0x000000ffff047224 */ /* 0x000fe400078e00ff */
[----:B------:R-:W-:-:S04]  /*1a1a0*/  IMAD.MOV.U32 R10, RZ, RZ, -0x1 ;  /* 0xffffffffff0a7424 */ /* 0x000fc800078e00ff */
[----:B------:R-:W-:Y:S04]  /*1a1b0*/  WARPSYNC R10 ;  /* 0x0000000a00007348 */ /* 0x000fe80003800000 */
[----:B------:R1:W2:Y:S02]  /*1a1c0*/  SHFL.UP PT, R4, R0, R2, R4 ;  /* 0x0400000200047389 */ /* 0x0002a400000e0004 */
[----:B-1----:R-:W-:Y:S02]  /*1a1d0*/  MOV R2, R3 ;  /* 0x0000000300027202 */ /* 0x002fe40000000f00 */
[----:B------:R-:W-:-:S04]  /*1a1e0*/  MOV R3, 0x0 ;  /* 0x0000000000037802 */ /* 0x000fc80000000f00 */
[----:B--2---:R-:W-:Y:S05]  /*1a1f0*/  RET.REL.NODEC R2 `(_ZN7cutlass13device_kernelIN5flash19enable_sm80_to_sm89INS1_16FlashAttnFwdSm80INS1_25CollectiveMainloopFwdSm80ILi4ELi1ELb0EN4cute5tupleIJNS5_1CILi128EEENS7_ILi48EEENS7_ILi96EEEEEELi96ENS_10bfloat16_tEfNS_4arch4Sm80ELb0ELb1ELb1ELb1ELb0ELb0ELb1ELb1EEENS1_21CollectiveEpilogueFwdINS6_IJS8_SA_S9_EEENS6_IJNS7_ILi1EEESI_SI_EEESC_SE_Li128ELb1ELb1ELb1ELb0EEENS1_36VarlenDynamicPersistentTileSchedulerILi128ELi48ELi128ELi128ELb1ELb1ELb0ELb1ELb0ELb1EEEEEEEEEvNT_6ParamsE) ;  /* 0xfffe5e0002007950 */ /* 0x004fea0003c3ffff */
        .weak           $__internal_11_$__cuda_sm70_votesync_ballot
        .type           $__internal_11_$__cuda_sm70_votesync_ballot,@function
        .size           $__internal_11_$__cuda_sm70_votesync_ballot,(.L_x_1436 - $__internal_11_$__cuda_sm70_votesync_ballot)
$__internal_11_$__cuda_sm70_votesync_ballot:
[----:B------:R-:W-:Y:S01]  /*1a200*/  ISETP.NE.U32.AND P0, PT, R0, 0x1, PT ;  /* 0x000000010000780c */ /* 0x000fe20003f05070 */
[----:B------:R-:W-:-:S04]  /*1a210*/  IMAD.MOV.U32 R3, RZ, RZ, -0x1 ;  /* 0xffffffffff037424 */ /* 0x000fc800078e00ff */
[----:B------:R-:W-:Y:S08]  /*1a220*/  WARPSYNC R3 ;  /* 0x0000000300007348 */ /* 0x000ff00003800000 */
[----:B------:R-:W-:-:S04]  /*1a230*/  VOTE.ANY R0, PT, !P0 ;  /* 0x0000000000007806 */ /* 0x000fc800040e0100 */
[----:B------:R-:W-:Y:S01]  /*1a240*/  LOP3.LUT R0, R0, R3, RZ, 0xc0, !PT ;  /* 0x0000000300007212 */ /* 0x000fe200078ec0ff */
[----:B------:R-:W-:-:S04]  /*1a250*/  IMAD.MOV.U32 R3, RZ, RZ, 0x0 ;  /* 0x00000000ff037424 */ /* 0x000fc800078e00ff */
[----:B------:R-:W-:Y:S05]  /*1a260*/  RET.REL.NODEC R2 `(_ZN7cutlass13device_kernelIN5flash19enable_sm80_to_sm89INS1_16FlashAttnFwdSm80INS1_25CollectiveMainloopFwdSm80ILi4ELi1ELb0EN4cute5tupleIJNS5_1CILi128EEENS7_ILi48EEENS7_ILi96EEEEEELi96ENS_10bfloat16_tEfNS_4arch4Sm80ELb0ELb1ELb1ELb1ELb0ELb0ELb1ELb1EEENS1_21CollectiveEpilogueFwdINS6_IJS8_SA_S9_EEENS6_IJNS7_ILi1EEESI_SI_EEESC_SE_Li128ELb1ELb1ELb1ELb0EEENS1_36VarlenDynamicPersistentTileSchedulerILi128ELi48ELi128ELi128ELb1ELb1ELb0ELb1ELb0ELb1EEEEEEEEEvNT_6ParamsE) ;  /* 0xfffe5d9002007950 */ /* 0x000fea0003c3ffff */
.L_x_683:
        /* <DEDUP_REMOVED lines=9> */
.L_x_1436:


//--------------------- .text._ZN7cutlass13device_kernelIN5flash19enable_sm80_to_sm89INS1_16FlashAttnFwdSm80INS1_25CollectiveMainloopFwdSm80ILi4ELi1ELb0EN4cute5tupleIJNS5_1CILi128EEENS7_ILi48EEENS7_ILi96EEEEEELi96ENS_10bfloat16_tEfNS_4arch4Sm80ELb0ELb1ELb1ELb1ELb0ELb1ELb1ELb1EEENS1_21CollectiveEpilogueFwdINS6_IJS8_SA_S9_EEENS6_IJNS7_ILi1EEESI_SI_EEESC_SE_Li128ELb1ELb1ELb1ELb0EEENS1_36VarlenDynamicPersistentTileSchedulerILi128ELi48ELi128ELi128ELb1ELb1ELb0ELb1ELb0ELb1EEEEEEEEEvNT_6ParamsE --------------------------
	.section	.text._ZN7cutlass13device_kernelIN5flash19enable_sm80_to_sm89INS1_16FlashAttnFwdSm80INS1_25CollectiveMainloopFwdSm80ILi4ELi1ELb0EN4cute5tupleIJNS5_1CILi128EEENS7_ILi48EEENS7_ILi96EEEEEELi96ENS_10bfloat16_tEfNS_4arch4Sm80ELb0ELb1ELb1ELb1ELb0ELb1ELb1ELb1EEENS1_21CollectiveEpilogueFwdINS6_IJS8_SA_S9_EEENS6_IJNS7_ILi1EEESI_SI_EEESC_SE_Li128ELb1ELb1ELb1ELb0EEENS1_36VarlenDynamicPersistentTileSchedulerILi128ELi48ELi128ELi128ELb1ELb1ELb0ELb1ELb0ELb1EEEEEEEEEvNT_6ParamsE,"ax",@progbits
	.sectioninfo	@"SHI_REGISTERS=255"
	.align	128
.text._ZN7cutlass13device_kernelIN5flash19enable_sm80_to_sm89INS1_16FlashAttnFwdSm80INS1_25CollectiveMainloopFwdSm80ILi4ELi1ELb0EN4cute5tupleIJNS5_1CILi128EEENS7_ILi48EEENS7_ILi96EEEEEELi96ENS_10bfloat16_tEfNS_4arch4Sm80ELb0ELb1ELb1ELb1ELb0ELb1ELb1ELb1EEENS1_21CollectiveEpilogueFwdINS6_IJS8_SA_S9_EEENS6_IJNS7_ILi1EEESI_SI_EEESC_SE_Li128ELb1ELb1ELb1ELb0EEENS1_36VarlenDynamicPersistentTileSchedulerILi128ELi48ELi128ELi128ELb1ELb1ELb0ELb1ELb0ELb1EEEEEEEEEvNT_6ParamsE:
        .type           _ZN7cutlass13device_kernelIN5flash19enable_sm80_to_sm89INS1_16FlashAttnFwdSm80INS1_25CollectiveMainloopFwdSm80ILi4ELi1ELb0EN4cute5tupleIJNS5_1CILi128EEENS7_ILi48EEENS7_ILi96EEEEEELi96ENS_10bfloat16_tEfNS_4arch4Sm80ELb0ELb1ELb1ELb1ELb0ELb1ELb1ELb1EEENS1_21CollectiveEpilogueFwdINS6_IJS8_SA_S9_EEENS6_IJNS7_ILi1EEESI_SI_EEESC_SE_Li128ELb1ELb1ELb1ELb0EEENS1_36VarlenDynamicPersistentTileSchedulerILi128ELi48ELi128ELi128ELb1ELb1ELb0ELb1ELb0ELb1EEEEEEEEEvNT_6ParamsE,@function
        .size           _ZN7cutlass13device_kernelIN5flash19enable_sm80_to_sm89INS1_16FlashAttnFwdSm80INS1_25CollectiveMainloopFwdSm80ILi4ELi1ELb0EN4cute5tupleIJNS5_1CILi128EEENS7_ILi48EEENS7_ILi96EEEEEELi96ENS_10bfloat16_tEfNS_4arch4Sm80ELb0ELb1ELb1ELb1ELb0ELb1ELb1ELb1EEENS1_21CollectiveEpilogueFwdINS6_IJS8_SA_S9_EEENS6_IJNS7_ILi1EEESI_SI_EEESC_SE_Li128ELb1ELb1ELb1ELb0EEENS1_36VarlenDynamicPersistentTileSchedulerILi128ELi48ELi128ELi128ELb1ELb1ELb0ELb1ELb0ELb1EEEEEEEEEvNT_6ParamsE,(.L_x_1441 - _ZN7cutlass13device_kernelIN5flash19enable_sm80_to_sm89INS1_16FlashAttnFwdSm80INS1_25CollectiveMainloopFwdSm80ILi4ELi1ELb0EN4cute5tupleIJNS5_1CILi128EEENS7_ILi48EEENS7_ILi96EEEEEELi96ENS_10bfloat16_tEfNS_4arch4Sm80ELb0ELb1ELb1ELb1ELb0ELb1ELb1ELb1EEENS1_21CollectiveEpilogueFwdINS6_IJS8_SA_S9_EEENS6_IJNS7_ILi1EEESI_SI_EEESC_SE_Li128ELb1ELb1ELb1ELb0EEENS1_36VarlenDynamicPersistentTileSchedulerILi128ELi48ELi128ELi128ELb1ELb1ELb0ELb1ELb0ELb1EEEEEEEEEvNT_6ParamsE)
        .other          _ZN7cutlass13device_kernelIN5flash19enable_sm80_to_sm89INS1_16FlashAttnFwdSm80INS1_25CollectiveMainloopFwdSm80ILi4ELi1ELb0EN4cute5tupleIJNS5_1CILi128EEENS7_ILi48EEENS7_ILi96EEEEEELi96ENS_10bfloat16_tEfNS_4arch4Sm80ELb0ELb1ELb1ELb1ELb0ELb1ELb1ELb1EEENS1_21CollectiveEpilogueFwdINS6_IJS8_SA_S9_EEENS6_IJNS7_ILi1EEESI_SI_EEESC_SE_Li128ELb1ELb1ELb1ELb0EEENS1_36VarlenDynamicPersistentTileSchedulerILi128ELi48ELi128ELi128ELb1ELb1ELb0ELb1ELb0ELb1EEEEEEEEEvNT_6ParamsE,@"STO_CUDA_ENTRY STV_DEFAULT"
_ZN7cutlass13device_kernelIN5flash19enable_sm80_to_sm89INS1_16FlashAttnFwdSm80INS1_25CollectiveMainloopFwdSm80ILi4ELi1ELb0EN4cute5tupleIJNS5_1CILi128EEENS7_ILi48EEENS7_ILi96EEEEEELi96ENS_10bfloat16_tEfNS_4arch4Sm80ELb0ELb1ELb1ELb1ELb0ELb1ELb1ELb1EEENS1_21CollectiveEpilogueFwdINS6_IJS8_SA_S9_EEENS6_IJNS7_ILi1EEESI_SI_EEESC_SE_Li128ELb1ELb1ELb1ELb0EEENS1_36VarlenDynamicPersistentTileSchedulerILi128ELi48ELi128ELi128ELb1ELb1ELb0ELb1ELb0ELb1EEEEEEEEEvNT_6ParamsE:
        /* <DEDUP_REMOVED lines=54> */
.L_x_689:
        /* <DEDUP_REMOVED lines=16> */
.L_x_951:
        /* <DEDUP_REMOVED lines=16> */
.L_x_952:
[----:B--2---:R-:W-:-:S05]  /*0560*/  IMAD R0, R0, c[0x0][0x538], RZ ;  /* 0x00014e0000007a24 */ /* 0x004fca00078e02ff */
[----:B------:R-:W-:-:S04]  /*0570*/  IADD3 R7, R0, R7, RZ ;  /* 0x0000000700077210 */ /* 0x000fc80007ffe0ff */
[----:B------:R-:W-:-:S13]  /*0580*/  ISETP.GT.AND P0, PT, R7, UR4, PT ;  /* 0x0000000407007c0c */ /* 0x000fda000bf04270 */
[----:B-1----:R-:W-:Y:S05]  /*0590*/  @!P0 BRA `(.L_x_689) ;  /* 0xfffffdc000008947 */ /* 0x002fea000383ffff */
.L_x_685:
[----:B------:R-:W-:-:S05]  /*05a0*/  IADD3 R11, -R0, R7, RZ ;  /* 0x00000007000b7210 */ /* 0x000fca0007ffe1ff */
[----:B------:R-:W-:-:S05]  /*05b0*/  IMAD R0, R4, c[0x0][0x538], R11 ;  /* 0x00014e0004007a24 */ /* 0x000fca00078e020b */
[----:B------:R-:W-:Y:S01]  /*05c0*/  ISETP.GT.AND P0, PT, R0, UR4, PT ;  /* 0x0000000400007c0c */ /* 0x000fe2000bf04270 */
[----:B------:R-:W-:-:S12]  /*05d0*/  BRA.DIV ~URZ, `(.L_x_690) ;  /* 0x00024aa27f007947 */ /* 0x000fd8000b800000 */
[----:B------:R-:W-:-:S04]  /*05e0*/  VOTE.ANY R10, PT, !P0 ;  /* 0x00000000000a7806 */ /* 0x000fc800040e0100 */
.L_x_953:
[----:B------:R-:W1:Y:S02]  /*05f0*/  POPC R7, R10 ;  /* 0x0000000a00077309 */ /* 0x000e640000000000 */
[----:B-1----:R-:W-:-:S05]  /*0600*/  IADD3 R0, R7, R6, RZ ;  /* 0x0000000607007210 */ /* 0x002fca0007ffe0ff */
[----:B------:R1:W-:Y:S01]  /*0610*/  STL [R1+0x34], R0 ;  /* 0x0000340001007387 */ /* 0x0003e20000100800 */
[----:B------:R-:W-:Y:S05]  /*0620*/  BRA.DIV ~URZ, `(.L_x_691) ;  /* 0x00024aa27f007947 */ /* 0x000fea000b800000 */
[----:B------:R2:W3:Y:S01]  /*0630*/  SHFL.IDX PT, R12, R9, R7, 0x1f ;  /* 0x00001f07090c7589 */ /* 0x0004e200000e0000 */
[----:B------:R-:W-:-:S03]  /*0640*/  MOV R6, RZ ;  /* 0x000000ff00067202 */ /* 0x000fc60000000f00 */
[----:B------:R2:W4:Y:S04]  /*0650*/  SHFL.IDX PT, R9, R8, R7, 0x1f ;  /* 0x00001f0708097589 */ /* 0x00052800000e0000 */
.L_x_954:
[----:B------:R-:W-:Y:S01]  /*0660*/  ISETP.NE.AND P0, PT, R10, RZ, PT ;  /* 0x000000ff0a00720c */ /* 0x000fe20003f05270 */
[----:B------:R-:W-:-:S12]  /*0670*/  BSSY B0, `(.L_x_692) ;  /* 0x0000005000007945 */ /* 0x000fd80003800000 */
[----:B------:R-:W-:Y:S05]  /*0680*/  @!P0 BRA `(.L_x_693) ;  /* 0x0000003000008947 */ /* 0x000fea0003800000 */
[----:B------:R-:W-:Y:S01]  /*0690*/  IADD3 R3, R7, -0x1, RZ ;  /* 0xffffffff07037810 */ /* 0x000fe20007ffe0ff */
[----:B------:R-:W-:Y:S05]  /*06a0*/  BRA.DIV ~URZ, `(.L_x_694) ;  /* 0x00024b027f007947 */ /* 0x000fea000b800000 */
[----:B------:R1:W2:Y:S02]  /*06b0*/  SHFL.IDX PT, R6, R4, R3, 0x1f ;  /* 0x00001f0304067589 */ /* 0x0002a400000e0000 */
.L_x_693:
[----:B------:R-:W-:Y:S05]  /*06c0*/  BSYNC B0 ;  /* 0x0000000000007941 */ /* 0x000fea0003800000 */
.L_x_692:
        /* <DEDUP_REMOVED lines=69> */
.L_x_696:
        /* <DEDUP_REMOVED lines=46> */
[----:B------:R-:W-:-:S03]  /*0e00*/  IMAD.MOV.U32 R2, RZ, RZ, R0 ;  /* 0x000000ffff027224 */ /* 0x000fc600078e0000 */
[----:B------:R-:W-:Y:S01]  /*0e10*/  IABS R0, R8 ;  /* 0x0000000800007213 */ /* 0x000fe20000000000 */
[----:B------:R-:W-:Y:S02]  /*0e20*/  IMAD R7, R2, R5, RZ ;  /* 0x0000000502077224 */ /* 0x000fe400078e02ff */
[----:B------:R-:W-:Y:S02]  /*0e30*/  IMAD.MOV.U32 R2, RZ, RZ, RZ ;  /* 0x000000ffff027224 */ /* 0x000fe400078e00ff */
        /* <DEDUP_REMOVED lines=20> */
.L_x_697:
[----:B------:R-:W-:Y:S05]  /*0f80*/  BSYNC B0 ;  /* 0x0000000000007941 */ /* 0x000fea0003800000 */
.L_x_695:
[----:B------:R-:W-:-:S04]  /*0f90*/  LOP3.LUT R0, RZ, R0, RZ, 0x33, !PT ;  /* 0x00000000ff007212 */ /* 0x000fc800078e33ff */
[----:B------:R-:W-:-:S05]  /*0fa0*/  IADD3 R0, R0, R12, RZ ;  /* 0x0000000c00007210 */ /* 0x000fca0007ffe0ff */
[----:B------:R2:W-:Y:S01]  /*0fb0*/  STL [R1+0x2c], R0 ;  /* 0x00002c0001007387 */ /* 0x0005e20000100800 */
[----:B------:R-:W-:Y:S05]  /*0fc0*/  BRA `(.L_x_698) ;  /* 0x0000006000007947 */ /* 0x000fea0003800000 */
.L_x_686:
[----:B------:R-:W-:Y:S01]  /*0fd0*/  MOV R0, UR4 ;  /* 0x0000000400007c02 */ /* 0x000fe20008000f00 */
[----:B------:R-:W-:Y:S04]  /*0fe0*/  STL [R1+0x2c], RZ ;  /* 0x00002cff01007387 */ /* 0x000fe80000100800 */
[----:B------:R-:W-:Y:S04]  /*0ff0*/  STL [R1+0x30], RZ ;  /* 0x000030ff01007387 */ /* 0x000fe80000100800 */
[----:B------:R1:W-:Y:S02]  /*1000*/  STL [R1+0x28], R0 ;  /* 0x0000280001007387 */ /* 0x0003e40000100800 */
[----:B-1----:R-:W-:-:S05]  /*1010*/  MOV R0, c[0x0][0x53c] ;  /* 0x00014f0000007a02 */ /* 0x002fca0000000f00 */
[----:B------:R1:W-:Y:S02]  /*1020*/  STL [R1+0x34], R0 ;  /* 0x0000340001007387 */ /* 0x0003e40000100800 */
.L_x_698:
        /* <DEDUP_REMOVED lines=8> */
.L_x_684:
[----:B-12---:R-:W2:Y:S02]  /*10b0*/  LDL R0, [R1+0x34] ;  /* 0x0000340001007983 */ /* 0x006ea40000100800 */
[----:B--2---:R-:W-:-:S13]  /*10c0*/  ISETP.GE.AND P0, PT, R0, c[0x0][0x53c], PT ;  /* 0x00014f0000007a0c */ /* 0x004fda0003f06270 */
[----:B------:R-:W-:Y:S05]  /*10d0*/  @P0 EXIT ;  /* 0x000000000000094d */ /* 0x000fea0003800000 */
[----:B------:R-:W1:Y:S02]  /*10e0*/  S2R R24, SR_TID.X ;  /* 0x0000000000187919 */ /* 0x000e640000002100 */
[----:B-1-3--:R-:W-:Y:S02]  /*10f0*/  SHF.R.S32.HI R7, RZ, 0x1f, R24 ;  /* 0x0000001fff077819 */ /* 0x00afe40000011418 */
[-C--:B------:R-:W-:Y:S02]  /*1100*/  LEA.HI R15, R24, R24.reuse, RZ, 0x1 ;  /* 0x00000018180f7211 */ /* 0x080fe400078f08ff */
[CC--:B------:R-:W-:Y:S02]  /*1110*/  LEA.HI R16, R7.reuse, R24.reuse, RZ, 0x3 ;  /* 0x0000001807107211 */ /* 0x0c0fe400078f18ff */
[----:B------:R-:W-:Y:S02]  /*1120*/  LEA.HI R10, R7, R24, RZ, 0x2 ;  /* 0x00000018070a7211 */ /* 0x000fe400078f10ff */
[----:B------:R-:W-:-:S02]  /*1130*/  LOP3.LUT R0, R16, 0xfffffff8, RZ, 0xc0, !PT ;  /* 0xfffffff810007812 */ /* 0x000fc400078ec0ff */
[CC--:B------:R-:W-:Y:S02]  /*1140*/  LEA.HI R12, R7.reuse, R24.reuse, RZ, 0x5 ;  /* 0x00000018070c7211 */ /* 0x0c0fe400078f28ff */
[----:B------:R-:W-:Y:S01]  /*1150*/  SHF.R.S32.HI R2, RZ, 0x3, R16 ;  /* 0x00000003ff027819 */ /* 0x000fe20000011410 */
[----:B------:R-:W-:Y:S01]  /*1160*/  IMAD.IADD R3, R24, 0x1, -R0 ;  /* 0x0000000118037824 */ /* 0x000fe200078e0a00 */
[----:B------:R-:W-:Y:S02]  /*1170*/  LEA.HI R7, R7, R24, RZ, 0x4 ;  /* 0x0000001807077211 */ /* 0x000fe400078f20ff */
[----:B------:R-:W-:Y:S01]  /*1180*/  SHF.R.S32.HI R14, RZ, 0x1, R15 ;  /* 0x00000001ff0e7819 */ /* 0x000fe2000001140f */
[----:B------:R-:W-:Y:S01]  /*1190*/  IMAD.SHL.U32 R0, R2, 0x40, RZ ;  /* 0x0000004002007824 */ /* 0x000fe200078e00ff */
[----:B------:R-:W-:Y:S02]  /*11a0*/  LOP3.LUT R4, R10, 0xfffffffc, RZ, 0xc0, !PT ;  /* 0xfffffffc0a047812 */ /* 0x000fe400078ec0ff */
[----:B------:R-:W-:-:S02]  /*11b0*/  SHF.R.S32.HI R8, RZ, 0x4, R7 ;  /* 0x00000004ff087819 */ /* 0x000fc40000011407 */
[----:B------:R-:W-:Y:S01]  /*11c0*/  LEA.HI R5, R15, R14, RZ, 0x1 ;  /* 0x0000000e0f057211 */ /* 0x000fe200078f08ff */
[----:B------:R-:W-:Y:S01]  /*11d0*/  IMAD.IADD R25, R24, 0x1, -R4 ;  /* 0x0000000118197824 */ /* 0x000fe200078e0a04 */
[----:B------:R-:W-:Y:S02]  /*11e0*/  LEA.HI R6, R7, R8, RZ, 0x1 ;  /* 0x0000000807067211 */ /* 0x000fe400078f08ff */
[----:B------:R-:W-:Y:S01]  /*11f0*/  LOP3.LUT R2, R5, 0x7fffffe, RZ, 0xc0, !PT ;  /* 0x07fffffe05027812 */ /* 0x000fe200078ec0ff */
[----:B------:R-:W-:Y:S01]  /*1200*/  IMAD.SHL.U32 R30, R25, 0x8, RZ ;  /* 0x00000008191e7824 */ /* 0x000fe200078e00ff */
[----:B------:R-:W-:Y:S02]  /*1210*/  LOP3.LUT R0, R0, 0xc0, RZ, 0xc0, !PT ;  /* 0x000000c000007812 */ /* 0x000fe400078ec0ff */
[----:B------:R-:W-:Y:S01]  /*1220*/  LOP3.LUT R6, R6, 0xfffffffe, RZ, 0xc0, !PT ;  /* 0xfffffffe06067812 */ /* 0x000fe200078ec0ff */
[----:B------:R-:W-:Y:S01]  /*1230*/  IMAD.IADD R2, R14, 0x1, -R2 ;  /* 0x000000010e027824 */ /* 0x000fe200078e0a02 */
[----:B------:R-:W-:-:S02]  /*1240*/  LEA.HI R11, R3, R3, RZ, 0x1 ;  /* 0x00000003030b7211 */ /* 0x000fc400078f08ff */
[----:B------:R-:W-:Y:S01]  /*1250*/  SHF.R.U32.HI R5, RZ, 0x3, R0 ;  /* 0x00000003ff057819 */ /* 0x000fe20000011600 */
[----:B------:R-:W-:Y:S01]  /*1260*/  IMAD.IADD R17, R8, 0x1, -R6 ;  /* 0x0000000108117824 */ /* 0x000fe200078e0a06 */
[----:B------:R-:W-:Y:S01]  /*1270*/  LOP3.LUT R0, R0, 0x18, R30, 0xf8, !PT ;  /* 0x0000001800007812 */ /* 0x000fe200078ef81e */
[----:B------:R-:W-:Y:S01]  /*1280*/  IMAD R20, R8, 0x8, R2 ;  /* 0x0000000808147824 */ /* 0x000fe200078e0202 */
[----:B------:R-:W-:Y:S02]  /*1290*/  LOP3.LUT R4, R11, 0x3fffffe, RZ, 0xc0, !PT ;  /* 0x03fffffe0b047812 */ /* 0x000fe400078ec0ff */
[----:B------:R-:W-:Y:S01]  /*12a0*/  LOP3.LUT R8, R0, R5, RZ, 0x3c, !PT ;  /* 0x0000000500087212 */ /* 0x000fe200078e3cff */
[----:B------:R-:W-:Y:S01]  /*12b0*/  IMAD.SHL.U32 R20, R20, 0x20, RZ ;  /* 0x0000002014147824 */ /* 0x000fe200078e00ff */
[----:B------:R-:W-:Y:S01]  /*12c0*/  SHF.R.S32.HI R23, RZ, 0x2, R10 ;  /* 0x00000002ff177819 */ /* 0x000fe2000001140a */
[----:B------:R-:W-:Y:S01]  /*12d0*/  IMAD.IADD R19, R3, 0x1, -R4 ;  /* 0x0000000103137824 */ /* 0x000fe200078e0a04 */
[----:B------:R-:W-:-:S02]  /*12e0*/  SHF.R.S32.HI R9, RZ, 0x5, R12 ;  /* 0x00000005ff097819 */ /* 0x000fc4000001140c */
[----:B------:R-:W-:Y:S02]  /*12f0*/  SHF.R.S32.HI R0, RZ, 0x1f, R12 ;  /* 0x0000001fff007819 */ /* 0x000fe4000001140c */
[----:B------:R-:W-:Y:S02]  /*1300*/  LOP3.LUT R2, R7, 0xfffffff0, RZ, 0xc0, !PT ;  /* 0xfffffff007027812 */ /* 0x000fe400078ec0ff */
[----:B------:R-:W-:Y:S02]  /*1310*/  LEA.HI R5, R10, R23, RZ, 0x1 ;  /* 0x000000170a057211 */ /* 0x000fe400078f08ff */
[----:B------:R-:W-:Y:S01]  /*1320*/  LEA.HI R4, R0, R9, RZ, 0x2 ;  /* 0x0000000900047211 */ /* 0x000fe200078f10ff */
[----:B------:R-:W-:Y:S01]  /*1330*/  IMAD.IADD R0, R24, 0x1, -R2 ;  /* 0x0000000118007824 */ /* 0x000fe200078e0a02 */
[----:B------:R-:W-:Y:S02]  /*1340*/  LOP3.LUT R2, R5, 0x7fffffe, RZ, 0xc0, !PT ;  /* 0x07fffffe05027812 */ /* 0x000fe400078ec0ff */
[----:B------:R-:W-:-:S02]  /*1350*/  LOP3.LUT R3, R12, 0xffffffe0, RZ, 0xc0, !PT ;  /* 0xffffffe00c037812 */ /* 0x000fc400078ec0ff */
[-C--:B------:R-:W-:Y:S01]  /*1360*/  LEA.HI R7, R0, R0.reuse, RZ, 0x1 ;  /* 0x0000000000077211 */ /* 0x080fe200078f08ff */
[----:B------:R-:W-:Y:S01]  /*1370*/  IMAD.IADD R2, R23, 0x1, -R2 ;  /* 0x0000000117027824 */ /* 0x000fe200078e0a02 */
[----:B------:R-:W-:Y:S01]  /*1380*/  SHF.R.S32.HI R13, RZ, 0x1f, R0 ;  /* 0x0000001fff0d7819 */ /* 0x000fe20000011400 */
[----:B------:R-:W-:Y:S01]  /*1390*/  IMAD.IADD R28, R24, 0x1, -R3 ;  /* 0x00000001181c7824 */ /* 0x000fe200078e0a03 */
[----:B------:R-:W-:Y:S01]  /*13a0*/  LOP3.LUT R6, R7, 0x7fffffe, RZ, 0xc0, !PT ;  /* 0x07fffffe07067812 */ /* 0x000fe200078ec0ff */
[----:B------:R-:W-:Y:S01]  /*13b0*/  IMAD R2, R9, 0x8, R2 ;  /* 0x0000000809027824 */ /* 0x000fe200078e0202 */
[----:B------:R-:W-:Y:S02]  /*13c0*/  LEA.HI R13, R13, R0, RZ, 0x3 ;  /* 0x000000000d0d7211 */ /* 0x000fe400078f18ff */
[----:B------:R-:W-:Y:S01]  /*13d0*/  LOP3.LUT R3, R4, 0xffffffc, RZ, 0xc0, !PT ;  /* 0x0ffffffc04037812 */ /* 0x000fe200078ec0ff */
[----:B------:R-:W-:Y:S01]  /*13e0*/  IMAD.IADD R12, R0, 0x1, -R6 ;  /* 0x00000001000c7824 */ /* 0x000fe200078e0a06 */
[----:B------:R-:W-:Y:S01]  /*13f0*/  LEA.HI R4, R25, R25, RZ, 0x1 ;  /* 0x0000001919047211 */ /* 0x000fe200078f08ff */
[----:B------:R-:W-:Y:S01]  /*1400*/  IMAD.U32 R0, R2, 0x20, R8 ;  /* 0x0000002002007824 */ /* 0x000fe200078e0008 */
[----:B------:R-:W-:-:S02]  /*1410*/  SHF.R.S32.HI R5, RZ, 0x1f, R28 ;  /* 0x0000001fff057819 */ /* 0x000fc4000001141c */
[----:B------:R-:W-:Y:S02]  /*1420*/  LOP3.LUT R2, R4, 0x1ffffffe, RZ, 0xc0, !PT ;  /* 0x1ffffffe04027812 */ /* 0x000fe400078ec0ff */
[----:B------:R1:W-:Y:S01]  /*1430*/  STL [R1+0x1c], R0 ;  /* 0x00001c0001007387 */ /* 0x0003e20000100800 */
[----:B------:R-:W-:Y:S01]  /*1440*/  LEA.HI R18, R5, R28, RZ, 0x2 ;  /* 0x0000001c05127211 */ /* 0x000fe200078f10ff */
[----:B------:R-:W-:Y:S01]  /*1450*/  IMAD.IADD R5, R9, 0x1, -R3 ;  /* 0x0000000109057824 */ /* 0x000fe200078e0a03 */
[----:B------:R-:W-:Y:S01]  /*1460*/  IADD3 R22, R14, 0x40, RZ ;  /* 0x000000400e167810 */ /* 0x000fe20007ffe0ff */
[----:B------:R-:W-:Y:S01]  /*1470*/  IMAD.IADD R2, R25, 0x1, -R2 ;  /* 0x0000000119027824 */ /* 0x000fe200078e0a02 */
[----:B------:R-:W-:Y:S02]  /*1480*/  SHF.R.S32.HI R3, RZ, 0x2, R18 ;  /* 0x00000002ff037819 */ /* 0x000fe40000011412 */
[----:B------:R-:W-:Y:S02]  /*1490*/  SHF.R.S32.HI R10, RZ, 0x1f, R10 ;  /* 0x0000001fff0a7819 */ /* 0x000fe4000001140a */
[----:B------:R-:W-:Y:S01]  /*14a0*/  LEA.HI R14, R22, R22, RZ, 0x1 ;  /* 0x00000016160e7211 */ /* 0x000fe200078f08ff */
[----:B------:R-:W-:Y:S01]  /*14b0*/  IMAD R26, R5, 0x10, R3 ;  /* 0x00000010051a7824 */ /* 0x000fe200078e0203 */
[----:B------:R-:W-:-:S02]  /*14c0*/  LEA.HI R3, R10, R23, RZ, 0x3 ;  /* 0x000000170a037211 */ /* 0x000fc400078f18ff */
[----:B------:R-:W-:Y:S02]  /*14d0*/  SHF.R.S32.HI R5, RZ, 0x1, R7 ;  /* 0x00000001ff057819 */ /* 0x000fe40000011407 */
[----:B------:R-:W-:Y:S01]  /*14e0*/  LOP3.LUT R3, R3, 0xfffffff8, RZ, 0xc0, !PT ;  /* 0xfffffff803037812 */ /* 0x000fe200078ec0ff */
[----:B------:R-:W-:Y:S01]  /*14f0*/  STL [R1+0xa8], R26 ;  /* 0x0000a81a01007387 */ /* 0x000fe20000100800 */
[----:B------:R-:W-:Y:S02]  /*1500*/  LOP3.LUT R6, R14, 0x7fffffe, RZ, 0xc0, !PT ;  /* 0x07fffffe0e067812 */ /* 0x000fe400078ec0ff */
[----:B------:R-:W-:Y:S01]  /*1510*/  SHF.R.S32.HI R31, RZ, 0x1f, R30 ;  /* 0x0000001fff1f7819 */ /* 0x000fe2000001141e */
[----:B------:R-:W-:Y:S02]  /*1520*/  IMAD.IADD R8, R23, 0x1, -R3 ;  /* 0x0000000117087824 */ /* 0x000fe400078e0a03 */
[----:B------:R-:W-:Y:S02]  /*1530*/  IMAD.IADD R6, R22, 0x1, -R6 ;  /* 0x0000000116067824 */ /* 0x000fe400078e0a06 */
[----:B-1----:R-:W-:Y:S01]  /*1540*/  IMAD.SHL.U32 R0, R4, 0x20, RZ ;  /* 0x0000002004007824 */ /* 0x002fe200078e00ff */
[----:B------:R-:W-:-:S04]  /*1550*/  SHF.R.S32.HI R4, RZ, 0x1f, R22 ;  /* 0x0000001fff047819 */ /* 0x000fc80000011416 */
[----:B------:R-:W-:-:S05]  /*1560*/  LOP3.LUT R0, R0, 0xffffffc0, RZ, 0xc0, !PT ;  /* 0xffffffc000007812 */ /* 0x000fca00078ec0ff */
[----:B------:R-:W-:Y:S01]  /*1570*/  IMAD R21, R2, 0x8, R0 ;  /* 0x0000000802157824 */ /* 0x000fe200078e0200 */
[----:B------:R-:W-:Y:S02]  /*1580*/  LEA.HI R0, R4, R22, RZ, 0x3 ;  /* 0x0000001604007211 */ /* 0x000fe400078f18ff */
[----:B------:R-:W-:Y:S02]  /*1590*/  SHF.R.S32.HI R2, RZ, 0x1, R11 ;  /* 0x00000001ff027819 */ /* 0x000fe4000001140b */
[----:B------:R-:W-:Y:S01]  /*15a0*/  SHF.R.S32.HI R4, RZ, 0x1f, R7 ;  /* 0x0000001fff047819 */ /* 0x000fe20000011407 */
[----:B------:R-:W-:Y:S01]  /*15b0*/  IMAD.SHL.U32 R0, R0, 0x20, RZ ;  /* 0x0000002000007824 */ /* 0x000fe200078e00ff */
[----:B------:R-:W-:Y:S02]  /*15c0*/  LOP3.LUT P3, RZ, R2, 0x2, RZ, 0xc0, !PT ;  /* 0x0000000202ff7812 */ /* 0x000fe4000786c0ff */
[----:B------:R-:W-:Y:S02]  /*15d0*/  LEA.HI R4, R4, R5, RZ, 0x2 ;  /* 0x0000000504047211 */ /* 0x000fe400078f10ff */
[----:B------:R-:W-:Y:S01]  /*15e0*/  LOP3.LUT R3, R0, 0xffffff00, RZ, 0xc0, !PT ;  /* 0xffffff0000037812 */ /* 0x000fe200078ec0ff */
[----:B------:R-:W-:Y:S01]  /*15f0*/  IMAD.SHL.U32 R0, R2, 0x40, RZ ;  /* 0x0000004002007824 */ /* 0x000fe200078e00ff */
[----:B------:R-:W-:-:S02]  /*1600*/  LOP3.LUT R2, R4, 0xfffffffc, RZ, 0xc0, !PT ;  /* 0xfffffffc04027812 */ /* 0x000fc400078ec0ff */
[----:B------:R-:W-:Y:S01]  /*1610*/  LEA.HI R7, R8, R8, RZ, 0x1 ;  /* 0x0000000808077211 */ /* 0x000fe200078f08ff */
[----:B------:R-:W-:Y:S01]  /*1620*/  IMAD R22, R6, 0x20, R3 ;  /* 0x0000002006167824 */ /* 0x000fe200078e0203 */
[----:B------:R-:W-:Y:S01]  /*1630*/  LOP3.LUT R0, R0, 0xc0, RZ, 0xc0, !PT ;  /* 0x000000c000007812 */ /* 0x000fe200078ec0ff */
[----:B------:R-:W-:Y:S01]  /*1640*/  IMAD.IADD R11, R5, 0x1, -R2 ;  /* 0x00000001050b7824 */ /* 0x000fe200078e0a02 */
[----:B------:R-:W-:Y:S01]  /*1650*/  LOP3.LUT R4, R7, 0x3fffffe, RZ, 0xc0, !PT ;  /* 0x03fffffe07047812 */ /* 0x000fe200078ec0ff */
[----:B------:R-:W-:Y:S01]  /*1660*/  IMAD.SHL.U32 R2, R13, 0x20, RZ ;  /* 0x000000200d027824 */ /* 0x000fe200078e00ff */
[----:B------:R-:W-:Y:S01]  /*1670*/  LOP3.LUT R6, R0, 0x8, R16, 0xf8, !PT ;  /* 0x0000000800067812 */ /* 0x000fe200078ef810 */
[----:B------:R-:W-:Y:S01]  /*1680*/  STL [R1+0x88], R22 ;  /* 0x0000881601007387 */ /* 0x000fe20000100800 */
[----:B------:R-:W-:Y:S01]  /*1690*/  SHF.R.U32.HI R3, RZ, 0x3, R0 ;  /* 0x00000003ff037819 */ /* 0x000fe20000011600 */
[----:B------:R-:W-:Y:S01]  /*16a0*/  IMAD.SHL.U32 R0, R9, 0x200, RZ ;  /* 0x0000020009007824 */ /* 0x000fe200078e00ff */
[----:B------:R-:W-:Y:S01]  /*16b0*/  LOP3.LUT R2, R2, 0xffffff00, RZ, 0xc0, !PT ;  /* 0xffffff0002027812 */ /* 0x000fe200078ec0ff */
[----:B------:R-:W-:Y:S01]  /*16c0*/  IMAD.IADD R5, R8, 0x1, -R4 ;  /* 0x0000000108057824 */ /* 0x000fe200078e0a04 */
[----:B------:R-:W-:Y:S01]  /*16d0*/  LOP3.LUT R6, R6, R3, RZ, 0x3c, !PT ;  /* 0x0000000306067212 */ /* 0x000fe200078e3cff */
[----:B------:R-:W-:Y:S01]  /*16e0*/  STL [R1+0x70], R20 ;  /* 0x0000701401007387 */ /* 0x000fe20000100800 */
[----:B------:R-:W-:Y:S01]  /*16f0*/  LOP3.LUT R3, R15, 0xfffffffe, RZ, 0xc0, !PT ;  /* 0xfffffffe0f037812 */ /* 0x000fe200078ec0ff */
[----:B------:R-:W-:Y:S01]  /*1700*/  IMAD.IADD R4, R2, 0x1, R0 ;  /* 0x0000000102047824 */ /* 0x000fe200078e0200 */
[----:B------:R-:W-:Y:S01]  /*1710*/  SHF.R.S32.HI R7, RZ, 0x1, R7 ;  /* 0x00000001ff077819 */ /* 0x000fe20000011407 */
[----:B------:R-:W-:Y:S01]  /*1720*/  IMAD R16, R12, 0x20, R2 ;  /* 0x000000200c107824 */ /* 0x000fe200078e0202 */
[----:B------:R-:W-:Y:S01]  /*1730*/  LOP3.LUT P4, RZ, R11, 0x2, RZ, 0xc0, !PT ;  /* 0x000000020bff7812 */ /* 0x000fe2000788c0ff */
[----:B------:R-:W-:Y:S01]  /*1740*/  IMAD.IADD R29, R24, 0x1, -R3 ;  /* 0x00000001181d7824 */ /* 0x000fe200078e0a03 */
[----:B------:R-:W-:Y:S01]  /*1750*/  LOP3.LUT R2, R7, 0x1, RZ, 0xc0, !PT ;  /* 0x0000000107027812 */ /* 0x000fe200078ec0ff */
[----:B------:R-:W-:Y:S01]  /*1760*/  IMAD R15, R12, 0x20, R4 ;  /* 0x000000200c0f7824 */ /* 0x000fe200078e0204 */
[----:B------:R-:W-:Y:S01]  /*1770*/  LEA.HI R3, R10, R23, RZ, 0x2 ;  /* 0x000000170a037211 */ /* 0x000fe200078f10ff */
[----:B------:R-:W-:Y:S01]  /*1780*/  IMAD.SHL.U32 R154, R29, 0x4, RZ ;  /* 0x000000041d9a7824 */ /* 0x000fe200078e00ff */
[----:B------:R-:W-:Y:S01]  /*1790*/  ISETP.NE.U32.AND P1, PT, R2, 0x1, PT ;  /* 0x000000010200780c */ /* 0x000fe20003f25070 */
[----:B------:R-:W-:Y:S01]  /*17a0*/  IMAD R0, R25, 0x2, R0 ;  /* 0x0000000219007824 */ /* 0x000fe200078e0200 */
[----:B------:R-:W-:Y:S01]  /*17b0*/  LOP3.LUT R2, R3, 0xfffffffc, RZ, 0xc0, !PT ;  /* 0xfffffffc03027812 */ /* 0x000fe200078ec0ff */
[----:B------:R-:W-:Y:S01]  /*17c0*/  IMAD.SHL.U32 R110, R29, 0x8, RZ ;  /* 0x000000081d6e7824 */ /* 0x000fe200078e00ff */
[C---:B------:R-:W-:Y:S01]  /*17d0*/  IADD3 R164, R154.reuse, 0x10, RZ ;  /* 0x000000109aa47810 */ /* 0x040fe20007ffe0ff */
[----:B------:R-:W-:Y:S01]  /*17e0*/  IMAD R9, R5, 0x20, R0 ;  /* 0x0000002005097824 */ /* 0x000fe200078e0200 */
[----:B------:R-:W-:Y:S01]  /*17f0*/  SHF.R.S32.HI R3, RZ, 0x1, R14 ;  /* 0x00000001ff037819 */ /* 0x000fe2000001140e */
[----:B------:R-:W-:Y:S01]  /*1800*/  IMAD.IADD R2, R23, 0x1, -R2 ;  /* 0x0000000117027824 */ /* 0x000fe200078e0a02 */
[C---:B------:R-:W-:Y:S01]  /*1810*/  IADD3 R153, R154.reuse, 0x20, RZ ;  /* 0x000000209a997810 */ /* 0x040fe20007ffe0ff */
[----:B------:R-:W-:Y:S01]  /*1820*/  IMAD.IADD R152, R154, 0x1, R164 ;  /* 0x000000019a987824 */ /* 0x000fe200078e02a4 */
[----:B------:R-:W-:Y:S01]  /*1830*/  LOP3.LUT P0, RZ, R7, 0x2, RZ, 0xc0, !PT ;  /* 0x0000000207ff7812 */ /* 0x000fe2000780c0ff */
[----:B------:R-:W-:Y:S01]  /*1840*/  IMAD.SHL.U32 R4, R3, 0x40, RZ ;  /* 0x0000004003047824 */ /* 0x000fe200078e00ff */
[C---:B------:R-:W-:Y:S01]  /*1850*/  LOP3.LUT P2, RZ, R2.reuse, 0x2, RZ, 0xc0, !PT ;  /* 0x0000000202ff7812 */ /* 0x040fe2000784c0ff */
[----:B------:R-:W-:Y:S01]  /*1860*/  IMAD.SHL.U32 R3, R2, 0x40, RZ ;  /* 0x0000004002037824 */ /* 0x000fe200078e00ff */
[----:B------:R-:W-:Y:S01]  /*1870*/  SHF.R.S32.HI R2, RZ, 0x1f, R152 ;  /* 0x0000001fff027819 */ /* 0x000fe20000011498 */
[----:B------:R-:W-:Y:S01]  /*1880*/  IMAD R0, R17, 0x8, R19 ;  /* 0x0000000811007824 */ /* 0x000fe200078e0213 */
[----:B------:R-:W-:Y:S01]  /*1890*/  LOP3.LUT R27, R4, 0xc0, RZ, 0xc0, !PT ;  /* 0x000000c0041b7812 */ /* 0x000fe200078ec0ff */
[----:B------:R-:W-:Y:S01]  /*18a0*/  IMAD.SHL.U32 R4, R7, 0x40, RZ ;  /* 0x0000004007047824 */ /* 0x000fe200078e00ff */
[-C--:B------:R-:W-:Y:S01]  /*18b0*/  LEA.HI R8, R2, R152.reuse, RZ, 0x3 ;  /* 0x0000009802087211 */ /* 0x080fe200078f18ff */
[----:B------:R-:W-:Y:S01]  /*18c0*/  IMAD.U32 R0, R0, 0x20, R6 ;  /* 0x0000002000007824 */ /* 0x000fe200078e0006 */
[----:B------:R-:W-:Y:S01]  /*18d0*/  LEA.HI R2, R2, R152, RZ, 0x5 ;  /* 0x0000009802027211 */ /* 0x000fe200078f28ff */
[----:B------:R-:W-:Y:S01]  /*18e0*/  IMAD.IADD R109, R154, 0x1, R153 ;  /* 0x000000019a6d7824 */ /* 0x000fe200078e0299 */
[----:B------:R-:W-:Y:S01]  /*18f0*/  LOP3.LUT R25, R3, 0xc0, RZ, 0xc0, !PT ;  /* 0x000000c003197812 */ /* 0x000fe200078ec0ff */
[----:B------:R-:W-:Y:S01]  /*1900*/  IMAD.SHL.U32 R7, R17, 0x8, RZ ;  /* 0x0000000811077824 */ /* 0x000fe200078e00ff */
[----:B------:R-:W-:Y:S01]  /*1910*/  SHF.R.U32.HI R24, RZ, 0x3, R27 ;  /* 0x00000003ff187819 */ /* 0x000fe2000001161b */
[----:B------:R-:W-:Y:S01]  /*1920*/  IMAD.SHL.U32 R2, R2, 0x80, RZ ;  /* 0x0000008002027824 */ /* 0x000fe200078e00ff */
[----:B------:R-:W-:Y:S01]  /*1930*/  SHF.R.U32.HI R23, RZ, 0x3, R25 ;  /* 0x00000003ff177819 */ /* 0x000fe20000011619 */
[----:B------:R-:W-:Y:S01]  /*1940*/  STL [R1+0x80], R27 ;  /* 0x0000801b01007387 */ /* 0x000fe20000100800 */
[----:B------:R-:W-:-:S02]  /*1950*/  LOP3.LUT R3, R25, 0x18, R8, 0xf8, !PT ;  /* 0x0000001819037812 */ /* 0x000fc400078ef808 */
[----:B------:R-:W-:Y:S01]  /*1960*/  LOP3.LUT R5, R27, 0x18, R8, 0xf8, !PT ;  /* 0x000000181b057812 */ /* 0x000fe200078ef808 */
[----:B------:R-:W-:Y:S01]  /*1970*/  STL [R1+0x68], R25 ;  /* 0x0000681901007387 */ /* 0x000fe20000100800 */
[----:B------:R-:W-:Y:S02]  /*1980*/  LOP3.LUT R6, R4, 0xc0, RZ, 0xc0, !PT ;  /* 0x000000c004067812 */ /* 0x000fe400078ec0ff */
[----:B------:R-:W-:Y:S01]  /*1990*/  LOP3.LUT R4, R3, R23, RZ, 0x3c, !PT ;  /* 0x0000001703047212 */ /* 0x000fe200078e3cff */
[----:B------:R-:W-:Y:S01]  /*19a0*/  STL [R1+0x84], R24 ;  /* 0x0000841801007387 */ /* 0x000fe20000100800 */
[----:B------:R-:W-:Y:S02]  /*19b0*/  LOP3.LUT R2, R2, 0xfffff000, RZ, 0xc0, !PT ;  /* 0xfffff00002027812 */ /* 0x000fe400078ec0ff */
[----:B------:R-:W-:Y:S01]  /*19c0*/  LOP3.LUT R3, R5, R24, RZ, 0x3c, !PT ;  /* 0x0000001805037212 */ /* 0x000fe200078e3cff */
[----:B------:R-:W-:Y:S01]  /*19d0*/  STL [R1+0x6c], R23 ;  /* 0x00006c1701007387 */ /* 0x000fe20000100800 */
[----:B------:R-:W-:-:S02]  /*19e0*/  LEA.HI R5, R6, R6, RZ, 0x1d ;  /* 0x0000000606057211 */ /* 0x000fc400078fe8ff */
[----:B------:R-:W-:Y:S02]  /*19f0*/  IADD3 R13, R4, R2, R20 ;  /* 0x00000002040d7210 */ /* 0x000fe40007ffe014 */
[----:B------:R-:W-:Y:S01]  /*1a00*/  IADD3 R12, R3, R22, R2 ;  /* 0x00000016030c7210 */ /* 0x000fe20007ffe002 */
[----:B------:R-:W-:Y:S01]  /*1a10*/  IMAD.IADD R10, R5, 0x1, R9 ;  /* 0x00000001050a7824 */ /* 0x000fe200078e0209 */
[----:B------:R-:W-:Y:S01]  /*1a20*/  SHF.R.S32.HI R2, RZ, 0x1f, R109 ;  /* 0x0000001fff027819 */ /* 0x000fe2000001146d */
[----:B------:R-:W-:Y:S01]  /*1a30*/  IMAD.SHL.U32 R3, R11, 0x40, RZ ;  /* 0x000000400b037824 */ /* 0x000fe200078e00ff */
[----:B------:R-:W-:Y:S01]  /*1a40*/  LEA R165, R0, 0x3c80, 0x1 ;  /* 0x00003c8000a57811 */ /* 0x000fe200078e08ff */
[----:B------:R-:W-:Y:S01]  /*1a50*/  IMAD.SHL.U32 R19, R10, 0x2, RZ ;  /* 0x000000020a137824 */ /* 0x000fe200078e00ff */
[CC--:B------:R-:W-:Y:S01]  /*1a60*/  LEA.HI R5, R2.reuse, R109.reuse, RZ, 0x5 ;  /* 0x0000006d02057211 */ /* 0x0c0fe200078f28ff */
[----:B------:R-:W-:Y:S01]  /*1a70*/  IMAD.MOV.U32 R11, RZ, RZ, 0x20 ;  /* 0x00000020ff0b7424 */ /* 0x000fe200078e00ff */
[----:B------:R-:W-:-:S02]  /*1a80*/  LEA.HI R4, R2, R109, RZ, 0x3 ;  /* 0x0000006d02047211 */ /* 0x000fc400078f18ff */
[----:B------:R-:W-:Y:S01]  /*1a90*/  LOP3.LUT R2, R3, 0xc0, RZ, 0xc0, !PT ;  /* 0x000000c003027812 */ /* 0x000fe200078ec0ff */
[----:B------:R-:W-:Y:S01]  /*1aa0*/  IMAD.SHL.U32 R3, R5, 0x80, RZ ;  /* 0x0000008005037824 */ /* 0x000fe200078e00ff */
[----:B------:R-:W-:Y:S01]  /*1ab0*/  LOP3.LUT R6, R25, 0x18, R4, 0xf8, !PT ;  /* 0x0000001819067812 */ /* 0x000fe200078ef804 */
[----:B------:R-:W-:Y:S01]  /*1ac0*/  STL [R1+0x4c], R19 ;  /* 0x00004c1301007387 */ /* 0x000fe20000100800 */
[----:B------:R-:W-:Y:S02]  /*1ad0*/  LOP3.LUT R7, R2, 0x8, R7, 0xf8, !PT ;  /* 0x0000000802077812 */ /* 0x000fe400078ef807 */
[----:B------:R-:W-:Y:S02]  /*1ae0*/  SHF.R.U32.HI R5, RZ, 0x3, R2 ;  /* 0x00000003ff057819 */ /* 0x000fe40000011602 */
[----:B------:R-:W-:Y:S02]  /*1af0*/  LOP3.LUT R2, R3, 0xfffff000, RZ, 0xc0, !PT ;  /* 0xfffff00003027812 */ /* 0x000fe400078ec0ff */
[----:B------:R-:W-:-:S02]  /*1b00*/  LOP3.LUT R6, R6, R23, RZ, 0x3c, !PT ;  /* 0x0000001706067212 */ /* 0x000fc400078e3cff */
[----:B------:R-:W-:Y:S02]  /*1b10*/  LOP3.LUT R9, R27, 0x18, R4, 0xf8, !PT ;  /* 0x000000181b097812 */ /* 0x000fe400078ef804 */
[----:B------:R-:W-:Y:S02]  /*1b20*/  LOP3.LUT R3, R7, R5, RZ, 0x3c, !PT ;  /* 0x0000000507037212 */ /* 0x000fe400078e3cff */
[----:B------:R-:W-:Y:S02]  /*1b30*/  IADD3 R10, R6, R2, R20 ;  /* 0x00000002060a7210 */ /* 0x000fe40007ffe014 */
[----:B------:R-:W-:Y:S02]  /*1b40*/  LOP3.LUT R5, R9, R24, RZ, 0x3c, !PT ;  /* 0x0000001809057212 */ /* 0x000fe400078e3cff */
[C---:B------:R-:W-:Y:S02]  /*1b50*/  IADD3 R6, R19.reuse, 0x80, RZ ;  /* 0x0000008013067810 */ /* 0x040fe40007ffe0ff */
[----:B------:R-:W-:-:S02]  /*1b60*/  IADD3 R14, R19, 0x70, RZ ;  /* 0x00000070130e7810 */ /* 0x000fc40007ffe0ff */
[----:B------:R-:W-:Y:S01]  /*1b70*/  IADD3 R9, R5, R22, R2 ;  /* 0x0000001605097210 */ /* 0x000fe20007ffe002 */
[C---:B------:R-:W-:Y:S01]  /*1b80*/  IMAD.IADD R2, R3.reuse, 0x1, R15 ;  /* 0x0000000103027824 */ /* 0x040fe200078e020f */
[----:B------:R-:W-:Y:S01]  /*1b90*/  @P1 IADD3 R14, R6, 0x10, RZ ;  /* 0x00000010060e1810 */ /* 0x000fe20007ffe0ff */
[----:B------:R-:W-:Y:S01]  /*1ba0*/  IMAD.IADD R3, R3, 0x1, R16 ;  /* 0x0000000103037824 */ /* 0x000fe200078e0210 */
[----:B------:R-:W-:Y:S01]  /*1bb0*/  IADD3 R7, R30, 0x20, RZ ;  /* 0x000000201e077810 */ /* 0x000fe20007ffe0ff */
[----:B------:R-:W-:Y:S01]  /*1bc0*/  IMAD.IADD R16, R26, 0x1, R21 ;  /* 0x000000011a107824 */ /* 0x000fe200078e0215 */
[----:B------:R-:W-:Y:S01]  /*1bd0*/  LOP3.LUT R5, R18, 0x7ffffffc, RZ, 0xc0, !PT ;  /* 0x7ffffffc12057812 */ /* 0x000fe200078ec0ff */
[----:B------:R-:W-:Y:S01]  /*1be0*/  STL [R1+0x50], R14 ;  /* 0x0000500e01007387 */ /* 0x000fe20000100800 */
[----:B------:R-:W-:Y:S02]  /*1bf0*/  IADD3 R6, R30, 0x40, RZ ;  /* 0x000000401e067810 */ /* 0x000fe40007ffe0ff */
[----:B------:R-:W-:Y:S01]  /*1c00*/  SHF.R.S32.HI R15, RZ, 0x1f, R7 ;  /* 0x0000001fff0f7819 */ /* 0x000fe20000011407 */
[----:B------:R-:W-:Y:S01]  /*1c10*/  IMAD.IADD R5, R28, 0x1, -R5 ;  /* 0x000000011c057824 */ /* 0x000fe200078e0a05 */
[----:B------:R1:W-:Y:S01]  /*1c20*/  STL [R1+0x24], R7 ;  /* 0x0000240701007387 */ /* 0x0003e20000100800 */
[----:B------:R-:W-:-:S02]  /*1c30*/  LEA R0, R13, 0x6080, 0x1 ;  /* 0x000060800d007811 */ /* 0x000fc400078e08ff */
[----:B------:R-:W-:Y:S01]  /*1c40*/  LEA R9, R9, 0x6080, 0x1 ;  /* 0x0000608009097811 */ /* 0x000fe200078e08ff */
[----:B------:R-:W-:Y:S01]  /*1c50*/  STL.64 [R1+0x38], R30 ;  /* 0x0000381e01007387 */ /* 0x000fe20000100a00 */
[----:B------:R-:W-:Y:S02]  /*1c60*/  IADD3 R194, R165, 0x20, RZ ;  /* 0x00000020a5c27810 */ /* 0x000fe40007ffe0ff */
[----:B------:R-:W-:Y:S01]  /*1c70*/  LEA R192, R2, 0x6080, 0x1 ;  /* 0x0000608002c07811 */ /* 0x000fe200078e08ff */
[----:B------:R2:W-:Y:S01]  /*1c80*/  STL [R1+0x40], R6 ;  /* 0x0000400601007387 */ /* 0x0005e20000100800 */
[----:B------:R-:W-:Y:S02]  /*1c90*/  LEA R166, R3, 0x1880, 0x1 ;  /* 0x0000188003a67811 */ /* 0x000fe400078e08ff */
[----:B------:R-:W-:Y:S01]  /*1ca0*/  @P3 IADD3 R194, R165, -0x20, RZ ;  /* 0xffffffe0a5c23810 */ /* 0x000fe20007ffe0ff */
[----:B------:R3:W-:Y:S03]  /*1cb0*/  STL [R1+0x64], R15 ;  /* 0x0000640f01007387 */ /* 0x0007e60000100800 */
[----:B------:R-:W-:-:S02]  /*1cc0*/  IADD3 R202, R194, 0x400, RZ ;  /* 0x00000400c2ca7810 */ /* 0x000fc40007ffe0ff */
[C---:B------:R-:W-:Y:S02]  /*1cd0*/  IADD3 R201, R194.reuse, 0x800, RZ ;  /* 0x00000800c2c97810 */ /* 0x040fe40007ffe0ff */
[C---:B------:R-:W-:Y:S02]  /*1ce0*/  IADD3 R200, R194.reuse, 0xc00, RZ ;  /* 0x00000c00c2c87810 */ /* 0x040fe40007ffe0ff */
[C---:B------:R-:W-:Y:S02]  /*1cf0*/  IADD3 R199, R194.reuse, 0x1000, RZ ;  /* 0x00001000c2c77810 */ /* 0x040fe40007ffe0ff */
[C---:B------:R-:W-:Y:S02]  /*1d00*/  IADD3 R198, R194.reuse, 0x1400, RZ ;  /* 0x00001400c2c67810 */ /* 0x040fe40007ffe0ff */
[----:B-1----:R-:W-:Y:S02]  /*1d10*/  SHF.R.S32.HI R7, RZ, 0x1f, R6 ;  /* 0x0000001fff077819 */ /* 0x002fe40000011406 */
[----:B------:R-:W-:-:S02]  /*1d20*/  IADD3 R197, R194, 0x1800, RZ ;  /* 0x00001800c2c57810 */ /* 0x000fc40007ffe0ff */
[C---:B------:R-:W-:Y:S01]  /*1d30*/  IADD3 R196, R194.reuse, 0x1c00, RZ ;  /* 0x00001c00c2c47810 */ /* 0x040fe20007ffe0ff */
[----:B------:R1:W-:Y:S01]  /*1d40*/  STL [R1+0x60], R7 ;  /* 0x0000600701007387 */ /* 0x0003e20000100800 */
[----:B------:R-:W-:Y:S02]  /*1d50*/  IADD3 R195, R194, 0x2000, RZ ;  /* 0x00002000c2c37810 */ /* 0x000fe40007ffe0ff */
[----:B--2---:R-:W-:Y:S01]  /*1d60*/  LOP3.LUT R6, R27, 0x18, R110, 0xf8, !PT ;  /* 0x000000181b067812 */ /* 0x004fe200078ef86e */
[----:B------:R-:W-:Y:S01]  /*1d70*/  STL [R1+0x44], R16 ;  /* 0x0000441001007387 */ /* 0x000fe20000100800 */
[----:B---3--:R-:W-:Y:S01]  /*1d80*/  IMAD.SHL.U32 R15, R5, 0x2, RZ ;  /* 0x00000002050f7824 */ /* 0x008fe200078e00ff */
[----:B------:R-:W-:Y:S02]  /*1d90*/  SHF.R.S32.HI R5, RZ, 0x3, R8 ;  /* 0x00000003ff057819 */ /* 0x000fe40000011408 */
[C-C-:B------:R-:W-:Y:S02]  /*1da0*/  LOP3.LUT R8, R25.reuse, 0x18, R110.reuse, 0xf8, !PT ;  /* 0x0000001819087812 */ /* 0x140fe400078ef86e */
[----:B------:R2:W-:Y:S04]  /*1db0*/  STL [R1], R15 ;  /* 0x0000000f01007387 */ /* 0x0005e80000100800 */
[----:B------:R3:W-:Y:S01]  /*1dc0*/  STL [R1+0x78], R5 ;  /* 0x0000780501007387 */ /* 0x0007e20000100800 */
[----:B-1----:R-:W-:-:S02]  /*1dd0*/  LOP3.LUT R7, R25, 0x8, R110, 0xf8, !PT ;  /* 0x0000000819077812 */ /* 0x002fc400078ef86e */
[----:B--2---:R-:W-:Y:S02]  /*1de0*/  IADD3 R15, R15, 0x58, RZ ;  /* 0x000000580f0f7810 */ /* 0x004fe40007ffe0ff */
[----:B---3--:R-:W-:Y:S02]  /*1df0*/  LOP3.LUT R5, R6, R24, RZ, 0x3c, !PT ;  /* 0x0000001806057212 */ /* 0x008fe400078e3cff */
[----:B------:R-:W-:Y:S02]  /*1e00*/  SHF.R.S32.HI R6, RZ, 0x3, R4 ;  /* 0x00000003ff067819 */ /* 0x000fe40000011404 */
[-C--:B------:R-:W-:Y:S01]  /*1e10*/  LOP3.LUT R4, R7, R23.reuse, RZ, 0x3c, !PT ;  /* 0x0000001707047212 */ /* 0x080fe200078e3cff */
[----:B------:R-:W-:Y:S01]  /*1e20*/  IMAD.IADD R5, R22, 0x1, R5 ;  /* 0x0000000116057824 */ /* 0x000fe200078e0205 */
[----:B------:R-:W-:Y:S01]  /*1e30*/  LOP3.LUT R7, R8, R23, RZ, 0x3c, !PT ;  /* 0x0000001708077212 */ /* 0x000fe200078e3cff */
[----:B------:R1:W-:Y:S01]  /*1e40*/  STL [R1+0x74], R6 ;  /* 0x0000740601007387 */ /* 0x0003e20000100800 */
[----:B------:R-:W-:-:S03]  /*1e50*/  SEL R8, R11, 0xffffffe0, !P0 ;  /* 0xffffffe00b087807 */ /* 0x000fc60004000000 */
[----:B------:R-:W-:Y:S01]  /*1e60*/  STL [R1+0x54], R15 ;  /* 0x0000540f01007387 */ /* 0x000fe20000100800 */
[C---:B------:R-:W-:Y:S02]  /*1e70*/  IMAD.IADD R7, R20.reuse, 0x1, R7 ;  /* 0x0000000114077824 */ /* 0x040fe400078e0207 */
[----:B-1----:R-:W-:Y:S01]  /*1e80*/  IMAD.IADD R6, R20, 0x1, R4 ;  /* 0x0000000114067824 */ /* 0x002fe200078e0204 */
[----:B------:R-:W-:Y:S02]  /*1e90*/  SEL R4, R11, 0xffffffe0, !P4 ;  /* 0xffffffe00b047807 */ /* 0x000fe40006000000 */
[----:B------:R-:W-:Y:S02]  /*1ea0*/  LEA R11, R5, 0x6080, 0x1 ;  /* 0x00006080050b7811 */ /* 0x000fe400078e08ff */
[----:B------:R-:W-:Y:S01]  /*1eb0*/  SHF.R.S32.HI R5, RZ, 0x1f, R15 ;  /* 0x0000001fff057819 */ /* 0x000fe2000001140f */
[----:B------:R-:W-:Y:S02]  /*1ec0*/  IMAD.IADD R193, R192, 0x1, R4 ;  /* 0x00000001c0c17824 */ /* 0x000fe400078e0204 */
[----:B------:R-:W-:Y:S01]  /*1ed0*/  STL [R1+0xa0], R11 ;  /* 0x0000a00b01007387 */ /* 0x000fe20000100800 */
[----:B------:R-:W-:-:S03]  /*1ee0*/  IMAD.IADD R167, R4, 0x1, R166 ;  /* 0x0000000104a77824 */ /* 0x000fc600078e02a6 */
[----:B------:R1:W-:Y:S04]  /*1ef0*/  STL [R1+0x7c], R5 ;  /* 0x00007c0501007387 */ /* 0x0003e80000100800 */
[----:B------:R2:W-:Y:S01]  /*1f00*/  STL [R1+0x9c], R0 ;  /* 0x00009c0001007387 */ /* 0x0005e20000100800 */
[----:B-1----:R-:W-:Y:S02]  /*1f10*/  LEA R5, R6, 0x1880, 0x1 ;  /* 0x0000188006057811 */ /* 0x002fe400078e08ff */
[----:B------:R-:W-:Y:S02]  /*1f20*/  LEA R6, R12, 0x6080, 0x1 ;  /* 0x000060800c067811 */ /* 0x000fe400078e08ff */
[----:B--2---:R-:W-:-:S03]  /*1f30*/  LEA R0, R10, 0x6080, 0x1 ;  /* 0x000060800a007811 */ /* 0x004fc600078e08ff */
[----:B------:R1:W-:Y:S04]  /*1f40*/  STL [R1+0x98], R6 ;  /* 0x0000980601007387 */ /* 0x0003e80000100800 */
[----:B------:R-:W-:Y:S04]  /*1f50*/  STL [R1+0x10], R5 ;  /* 0x0000100501007387 */ /* 0x000fe80000100800 */
[----:B------:R2:W-:Y:S04]  /*1f60*/  STL [R1+0x94], R0 ;  /* 0x0000940001007387 */ /* 0x0005e80000100800 */
[----:B------:R-:W-:Y:S01]  /*1f70*/  STL [R1+0x90], R9 ;  /* 0x0000900901007387 */ /* 0x000fe20000100800 */
[----:B-1----:R-:W-:-:S05]  /*1f80*/  LEA R6, R7, 0x6080, 0x1 ;  /* 0x0000608007067811 */ /* 0x002fca00078e08ff */
[----:B------:R-:W-:Y:S01]  /*1f90*/  STL [R1+0x8c], R6 ;  /* 0x00008c0601007387 */ /* 0x000fe20000100800 */
[C---:B--2---:R-:W-:Y:S02]  /*1fa0*/  IADD3 R0, R5.reuse, 0x20, RZ ;  /* 0x0000002005007810 */ /* 0x044fe40007ffe0ff */
[----:B------:R-:W-:-:S05]  /*1fb0*/  @P2 IADD3 R0, R5, -0x20, RZ ;  /* 0xffffffe005002810 */ /* 0x000fca0007ffe0ff */
[----:B------:R1:W-:Y:S02]  /*1fc0*/  STL [R1+0x14], R0 ;  /* 0x0000140001007387 */ /* 0x0003e40000100800 */
[----:B-1----:R-:W-:-:S05]  /*1fd0*/  IMAD.IADD R0, R19, 0x1, R8 ;  /* 0x0000000113007824 */ /* 0x002fca00078e0208 */
[----:B------:R1:W-:Y:S02]  /*1fe0*/  STL [R1+0x5c], R0 ;  /* 0x00005c0001007387 */ /* 0x0003e40000100800 */
[----:B-1----:R-:W-:-:S05]  /*1ff0*/  IMAD.IADD R0, R8, 0x1, R14 ;  /* 0x0000000108007824 */ /* 0x002fca00078e020e */
[----:B------:R1:W-:Y:S02]  /*2000*/  STL [R1+0x58], R0 ;  /* 0x0000580001007387 */ /* 0x0003e40000100800 */
.L_x_950:
[----:B------:R-:W2:Y:S04]  /*2010*/  LDL R17, [R1+0x34] ;  /* 0x0000340001117983 */ /* 0x000ea80000100800 */
[----:B------:R-:W3:Y:S01]  /*2020*/  LDL R18, [R1+0x30] ;  /* 0x0000300001127983 */ /* 0x000ee20000100800 */
[----:B------:R-:W-:Y:S02]  /*2030*/  ISETP.NE.U32.AND P0, PT, RZ, c[0x0][0x370], PT ;  /* 0x0000dc00ff007a0c */ /* 0x000fe40003f05070 */
[----:B------:R-:W-:Y:S02]  /*2040*/  ISETP.NE.U32.AND P1, PT, RZ, c[0x0][0x360], PT ;  /* 0x0000d800ff007a0c */ /* 0x000fe40003f25070 */
[----:B------:R-:W-:Y:S02]  /*2050*/  ISETP.NE.AND.EX P2, PT, RZ, c[0x0][0x374], PT, P0 ;  /* 0x0000dd00ff007a0c */ /* 0x000fe40003f45300 */
[----:B------:R-:W-:-:S02]  /*2060*/  ISETP.NE.AND.EX P0, PT, RZ, c[0x0][0x364], PT, P1 ;  /* 0x0000d900ff007a0c */ /* 0x000fc40003f05310 */
[----:B------:R-:W-:Y:S02]  /*2070*/  ISETP.NE.U32.AND P3, PT, RZ, c[0x0][0x350], PT ;  /* 0x0000d400ff007a0c */ /* 0x000fe40003f65070 */
[----:B------:R-:W-:Y:S02]  /*2080*/  ISETP.NE.U32.AND P1, PT, RZ, c[0x0][0x348], PT ;  /* 0x0000d200ff007a0c */ /* 0x000fe40003f25070 */
[----:B------:R-:W-:Y:S02]  /*2090*/  ISETP.NE.U32.AND P4, PT, RZ, c[0x0][0x358], PT ;  /* 0x0000d600ff007a0c */ /* 0x000fe40003f85070 */
[----:B------:R-:W-:Y:S02]  /*20a0*/  ISETP.NE.AND.EX P5, PT, RZ, c[0x0][0x354], PT, P3 ;  /* 0x0000d500ff007a0c */ /* 0x000fe40003fa5330 */
[----:B------:R-:W-:Y:S02]  /*20b0*/  ISETP.NE.AND.EX P1, PT, RZ, c[0x0][0x34c], PT, P1 ;  /* 0x0000d300ff007a0c */ /* 0x000fe40003f25310 */
[----:B------:R-:W-:Y:S01]  /*20c0*/  ISETP.NE.AND.EX P3, PT, RZ, c[0x0][0x35c], PT, P4 ;  /* 0x0000d700ff007a0c */ /* 0x000fe20003f65340 */
[----:B------:R-:W-:Y:S01]  /*20d0*/  IMAD.MOV.U32 R16, RZ, RZ, 0x4 ;  /* 0x00000004ff107424 */ /* 0x000fe200078e00ff */
[----:B------:R-:W-:Y:S01]  /*20e0*/  CS2R R144, SRZ ;  /* 0x0000000000907805 */ /* 0x000fe2000001ff00 */
[----:B------:R-:W-:-:S02]  /*20f0*/  IMAD.MOV.U32 R135, RZ, RZ, RZ ;  /* 0x000000ffff877224 */ /* 0x000fc400078e00ff */
[----:B------:R-:W-:Y:S02]  /*2100*/  IMAD.MOV.U32 R14, RZ, RZ, RZ ;  /* 0x000000ffff0e7224 */ /* 0x000fe400078e00ff */
[----:B--2---:R-:W-:-:S04]  /*2110*/  @P2 IMAD.WIDE R10, R17, R16, c[0x0][0x370] ;  /* 0x0000dc00110a2625 */ /* 0x004fc800078e0210 */
[CC--:B------:R-:W-:Y:S01]  /*2120*/  @P0 IMAD.WIDE R8, R17.reuse, R16.reuse, c[0x0][0x360] ;  /* 0x0000d80011080625 */ /* 0x0c0fe200078e0210 */
[----:B------:R2:W5:Y:S03]  /*2130*/  @P2 LDG.E R145, [R10.64] ;  /* 0x000000060a912981 */ /* 0x000566000c1e1900 */
[CC--:B------:R-:W-:Y:S01]  /*2140*/  IMAD.WIDE R6, R17.reuse, R16.reuse, c[0x0][0x348] ;  /* 0x0000d20011067625 */ /* 0x0c0fe200078e0210 */
        /* <DEDUP_REMOVED lines=9> */
[----:B------:R-:W-:Y:S01]  /*21e0*/  P2R R15, PR, RZ, 0x20 ;  /* 0x00000020ff0f7803 */ /* 0x000fe20000000000 */
[----:B------:R-:W-:Y:S05]  /*21f0*/  @P0 BRA `(.L_x_699) ;  /* 0x0000005000000947 */ /* 0x000fea0003800000 */
[----:B-----5:R-:W-:Y:S01]  /*2200*/  MOV R251, c[0x0][0x168] ;  /* 0x00005a0000fb7a02 */ /* 0x020fe20000000f00 */
[----:B------:R-:W-:Y:S05]  /*2210*/  @!P1 BRA `(.L_x_699) ;  /* 0x0000003000009947 */ /* 0x000fea0003800000 */
[----:B--2---:R-:W2:Y:S04]  /*2220*/  LDG.E R8, [R6.64] ;  /* 0x0000000606087981 */ /* 0x004ea8000c1e1900 */
[----:B-1----:R-:W2:Y:S02]  /*2230*/  LDG.E R0, [R6.64+0x4] ;  /* 0x0000040606007981 */ /* 0x002ea4000c1e1900 */
[----:B--2---:R-:W-:-:S02]  /*2240*/  IADD3 R251, -R8, R0, RZ ;  /* 0x0000000008fb7210 */ /* 0x004fc40007ffe1ff */
.L_x_699:
[----:B------:R-:W-:-:S04]  /*2250*/  ISETP.NE.U32.AND P0, PT, RZ, c[0x0][0x368], PT ;  /* 0x0000da00ff007a0c */ /* 0x000fc80003f05070 */
[----:B------:R-:W-:-:S13]  /*2260*/  ISETP.NE.AND.EX P0, PT, RZ, c[0x0][0x36c], PT, P0 ;  /* 0x0000db00ff007a0c */ /* 0x000fda0003f05300 */
[----:B------:R-:W-:Y:S05]  /*2270*/  @!P0 BRA `(.L_x_700) ;  /* 0x0000003000008947 */ /* 0x000fea0003800000 */
[----:B--2---:R-:W-:-:S05]  /*2280*/  IMAD.WIDE R4, R17, R16, c[0x0][0x368] ;  /* 0x0000da0011047625 */ /* 0x004fca00078e0210 */
[----:B------:R2:W5:Y:S01]  /*2290*/  LDG.E R13, [R4.64] ;  /* 0x00000006040d7981 */ /* 0x000562000c1e1900 */
[----:B------:R-:W-:Y:S05]  /*22a0*/  BRA `(.L_x_701) ;  /* 0x0000005000007947 */ /* 0x000fea0003800000 */
.L_x_700:
[----:B------:R-:W-:Y:S01]  /*22b0*/  MOV R13, c[0x0][0x1d0] ;  /* 0x00007400000d7a02 */ /* 0x000fe20000000f00 */
[----:B------:R-:W-:Y:S05]  /*22c0*/  @!P5 BRA `(.L_x_701) ;  /* 0x000000300000d947 */ /* 0x000fea0003800000 */
[----:B--2---:R-:W2:Y:S04]  /*22d0*/  LDG.E R6, [R4.64] ;  /* 0x0000000604067981 */ /* 0x004ea8000c1e1900 */
[----:B-1----:R-:W2:Y:S02]  /*22e0*/  LDG.E R0, [R4.64+0x4] ;  /* 0x0000040604007981 */ /* 0x002ea4000c1e1900 */
[----:B--2---:R-:W-:Y:S02]  /*22f0*/  IADD3 R13, -R6, R0, RZ ;  /* 0x00000000060d7210 */ /* 0x004fe40007ffe1ff */
.L_x_701:
[----:B--2---:R-:W2:Y:S04]  /*2300*/  LDL.LU R6, [R1+0x2c] ;  /* 0x00002c0001067983 */ /* 0x004ea80000300800 */
[----:B------:R3:W4:Y:S04]  /*2310*/  @P3 LDG.E R5, [R2.64] ;  /* 0x0000000602053981 */ /* 0x000728000c1e1900 */
[----:B------:R3:W4:Y:S01]  /*2320*/  @P3 LDG.E R4, [R2.64+0x4] ;  /* 0x0000040602043981 */ /* 0x000722000c1e1900 */
[----:B------:R-:W-:Y:S01]  /*2330*/  ISETP.NE.U32.AND P0, PT, RZ, c[0x0][0x378], PT ;  /* 0x0000de00ff007a0c */ /* 0x000fe20003f05070 */
[----:B-----5:R-:W-:-:S03]  /*2340*/  IMAD.MOV.U32 R134, RZ, RZ, R13 ;  /* 0x000000ffff867224 */ /* 0x020fc600078e000d */
[----:B------:R-:W-:Y:S01]  /*2350*/  ISETP.NE.AND.EX P0, PT, RZ, c[0x0][0x37c], PT, P0 ;  /* 0x0000df00ff007a0c */ /* 0x000fe20003f05300 */
[----:B------:R-:W-:Y:S02]  /*2360*/  IMAD.MOV.U32 R7, RZ, RZ, c[0x0][0x2c4] ;  /* 0x0000b100ff077624 */ /* 0x000fe400078e00ff */
[----:B-1----:R-:W-:-:S03]  /*2370*/  IMAD.MOV.U32 R0, RZ, RZ, c[0x0][0x228] ;  /* 0x00008a00ff007624 */ /* 0x002fc600078e00ff */
[----:B------:R-:W-:Y:S01]  /*2380*/  ISETP.NE.AND P2, PT, R7, 0x1, PT ;  /* 0x000000010700780c */ /* 0x000fe20003f45270 */
[----:B------:R-:W-:-:S06]  /*2390*/  IMAD.IADD R12, R13, 0x1, -R145 ;  /* 0x000000010d0c7824 */ /* 0x000fcc00078e0a91 */
[----:B---3--:R-:W-:-:S05]  /*23a0*/  @P0 IMAD.WIDE R2, R17, R16, c[0x0][0x378] ;  /* 0x0000de0011020625 */ /* 0x008fca00078e0210 */
[----:B------:R1:W5:Y:S01]  /*23b0*/  @P0 LDG.E R134, [R2.64] ;  /* 0x0000000602860981 */ /* 0x000362000c1e1900 */
[----:B------:R-:W-:-:S04]  /*23c0*/  LOP3.LUT R203, R203, 0xfffff7ff, RZ, 0xc0, !PT ;  /* 0xfffff7ffcbcb7812 */ /* 0x000fc800078ec0ff */
[----:B------:R-:W-:-:S04]  /*23d0*/  @P2 LOP3.LUT R203, R203, 0x800, RZ, 0xfc, !PT ;  /* 0x00000800cbcb2812 */ /* 0x000fc800078efcff */
[----:B------:R-:W-:Y:S01]  /*23e0*/  LOP3.LUT R203, R203, 0xfffffbff, RZ, 0xc0, !PT ;  /* 0xfffffbffcbcb7812 */ /* 0x000fe200078ec0ff */
[----:B--2---:R-:W-:-:S05]  /*23f0*/  IMAD.SHL.U32 R6, R6, 0x80, RZ ;  /* 0x0000008006067824 */ /* 0x004fca00078e00ff */
[----:B------:R2:W-:Y:S01]  /*2400*/  STL [R1+0x20], R6 ;  /* 0x0000200601007387 */ /* 0x0005e20000100800 */
[----:B-1----:R-:W-:Y:S01]  /*2410*/  IADD3 R2, R6, 0x7f, RZ ;  /* 0x0000007f06027810 */ /* 0x002fe20007ffe0ff */
[----:B----4-:R-:W-:Y:S02]  /*2420*/  @P3 IMAD.IADD R0, R4, 0x1, -R5 ;  /* 0x0000000104003824 */ /* 0x010fe400078e0a05 */
[----:B------:R-:W-:Y:S02]  /*2430*/  IMAD.MOV.U32 R5, RZ, RZ, c[0x0][0x32c] ;  /* 0x0000cb00ff057624 */ /* 0x000fe400078e00ff */
[----:B------:R-:W-:Y:S02]  /*2440*/  IMAD.IADD R252, R12, 0x1, R0 ;  /* 0x000000010cfc7824 */ /* 0x000fe400078e0200 */
[----:B------:R-:W-:Y:S01]  /*2450*/  @P2 IMAD.HI.U32 R4, R2, c[0x0][0x2c8], RZ ;  /* 0x0000b20002042a27 */ /* 0x000fe200078e00ff */
[----:B------:R-:W-:Y:S02]  /*2460*/  ISETP.GE.AND P1, PT, R5, 0x1, PT ;  /* 0x000000010500780c */ /* 0x000fe40003f26270 */
[----:B------:R-:W-:-:S02]  /*2470*/  IADD3 R3, R252, 0x2f, RZ ;  /* 0x0000002ffc037810 */ /* 0x000fc40007ffe0ff */
[----:B------:R-:W-:Y:S02]  /*2480*/  @P2 SHF.R.U32.HI R2, RZ, c[0x0][0x2cc], R4 ;  /* 0x0000b300ff022a19 */ /* 0x000fe40000011604 */
[----:B------:R-:W-:Y:S01]  /*2490*/  IADD3 R149, R252, 0x1, -R251 ;  /* 0x00000001fc957810 */ /* 0x000fe20007ffe8fb */
[----:B------:R-:W-:-:S04]  /*24a0*/  IMAD.HI R3, R3, 0x2aaaaaab, RZ ;  /* 0x2aaaaaab03037827 */ /* 0x000fc800078e02ff */
[----:B------:R-:W-:Y:S01]  /*24b0*/  IMAD.IADD R2, R149, 0x1, R2 ;  /* 0x0000000195027824 */ /* 0x000fe200078e0202 */
[----:B------:R-:W-:Y:S02]  /*24c0*/  SHF.R.U32.HI R4, RZ, 0x1f, R3 ;  /* 0x0000001fff047819 */ /* 0x000fe40000011603 */
[----:B------:R-:W-:Y:S02]  /*24d0*/  @P1 LOP3.LUT R203, R203, 0x400, RZ, 0xfc, !PT ;  /* 0x00000400cbcb1812 */ /* 0x000fe400078efcff */
[----:B------:R-:W-:Y:S02]  /*24e0*/  LEA.HI.SX32 R150, R3, R4, 0x1d ;  /* 0x0000000403967211 */ /* 0x000fe400078feaff */
[----:B------:R-:W-:Y:S01]  /*24f0*/  IADD3 R4, R2, c[0x0][0x328], RZ ;  /* 0x0000ca0002047a10 */ /* 0x000fe20007ffe0ff */
[----:B------:R-:W-:Y:S05]  /*2500*/  @!P1 BRA `(.L_x_702) ;  /* 0x0000010000009947 */ /* 0x000fea0003800000 */
[C---:B--2---:R-:W-:Y:S01]  /*2510*/  ISETP.GT.AND P0, PT, R2.reuse, RZ, PT ;  /* 0x000000ff0200720c */ /* 0x044fe20003f04270 */
        /* <DEDUP_REMOVED lines=9> */
.L_x_704:
[----:B------:R-:W-:-:S13]  /*25b0*/  ISETP.NE.AND P0, PT, R5, 0x1, PT ;  /* 0x000000010500780c */ /* 0x000fda0003f05270 */
[----:B------:R-:W-:-:S05]  /*25c0*/  @P0 IMAD.HI.U32 R2, R3, c[0x0][0x330], RZ ;  /* 0x0000cc0003020a27 */ /* 0x000fca00078e00ff */
[----:B------:R-:W-:Y:S02]  /*25d0*/  @P0 SHF.R.U32.HI R3, RZ, c[0x0][0x334], R2 ;  /* 0x0000cd00ff030a19 */ /* 0x000fe40000011602 */
.L_x_705:
[----:B------:R-:W-:Y:S05]  /*25e0*/  BSYNC B0 ;  /* 0x0000000000007941 */ /* 0x000fea0003800000 */
.L_x_703:
[----:B------:R-:W-:-:S05]  /*25f0*/  IMAD R3, R3, R5, c[0x0][0x32c] ;  /* 0x0000cb0003037624 */ /* 0x000fca00078e0205 */
[----:B------:R-:W-:-:S04]  /*2600*/  IMNMX R4, R4, R3, PT ;  /* 0x0000000304047217 */ /* 0x000fc80003800200 */
.L_x_702:
[----:B--2---:R-:W-:Y:S01]  /*2610*/  IADD3 R4, R4, 0x2f, RZ ;  /* 0x0000002f04047810 */ /* 0x004fe20007ffe0ff */
[----:B------:R-:W-:-:S04]  /*2620*/  @P2 IMAD.HI.U32 R3, R6, c[0x0][0x2c8], RZ ;  /* 0x0000b20006032a27 */ /* 0x000fc800078e00ff */
[----:B------:R-:W-:-:S04]  /*2630*/  IMAD.HI R4, R4, 0x2aaaaaab, RZ ;  /* 0x2aaaaaab04047827 */ /* 0x000fc800078e02ff */
[----:B------:R-:W-:Y:S01]  /*2640*/  IMAD.MOV.U32 R2, RZ, RZ, R6 ;  /* 0x000000ffff027224 */ /* 0x000fe200078e0006 */
[----:B------:R-:W-:Y:S01]  /*2650*/  @P2 SHF.R.U32.HI R2, RZ, c[0x0][0x2cc], R3 ;  /* 0x0000b300ff022a19 */ /* 0x000fe20000011603 */
[----:B------:R-:W-:Y:S01]  /*2660*/  IMAD.IADD R236, R252, 0x1, -R251 ;  /* 0x00000001fcec7824 */ /* 0x000fe200078e0afb */
[----:B------:R-:W-:-:S03]  /*2670*/  SHF.R.U32.HI R3, RZ, 0x1f, R4 ;  /* 0x0000001fff037819 */ /* 0x000fc60000011604 */
[----:B------:R-:W-:Y:S01]  /*2680*/  IMAD.IADD R2, R236, 0x1, R2 ;  /* 0x00000001ec027824 */ /* 0x000fe200078e0202 */
[----:B------:R-:W-:-:S04]  /*2690*/  LEA.HI.SX32 R7, R4, R3, 0x1d ;  /* 0x0000000304077211 */ /* 0x000fc800078feaff */
[----:B------:R-:W-:Y:S02]  /*26a0*/  IADD3 R3, R2, -c[0x0][0x324], RZ ;  /* 0x8000c90002037a10 */ /* 0x000fe40007ffe0ff */
        /* <DEDUP_REMOVED lines=11> */
.L_x_708:
[----:B------:R-:W-:-:S13]  /*2760*/  ISETP.NE.AND P0, PT, R5, 0x1, PT ;  /* 0x000000010500780c */ /* 0x000fda0003f05270 */
[----:B------:R-:W-:-:S05]  /*2770*/  @P0 IMAD.HI.U32 R4, R2, c[0x0][0x330], RZ ;  /* 0x0000cc0002040a27 */ /* 0x000fca00078e00ff */
[----:B------:R-:W-:Y:S02]  /*2780*/  @P0 SHF.R.U32.HI R2, RZ, c[0x0][0x334], R4 ;  /* 0x0000cd00ff020a19 */ /* 0x000fe40000011604 */
.L_x_709:
[----:B------:R-:W-:Y:S05]  /*2790*/  BSYNC B0 ;  /* 0x0000000000007941 */ /* 0x000fea0003800000 */
.L_x_707:
[----:B------:R-:W-:-:S05]  /*27a0*/  IMAD R2, R2, c[0x0][0x32c], RZ ;  /* 0x0000cb0002027a24 */ /* 0x000fca00078e02ff */
[----:B------:R-:W-:-:S04]  /*27b0*/  IMNMX R3, R3, R2, !PT ;  /* 0x0000000203037217 */ /* 0x000fc80007800200 */
.L_x_706:
[C---:B------:R-:W-:Y:S01]  /*27c0*/  LOP3.LUT R4, R18.reuse, 0xff000000, RZ, 0xc0, !PT ;  /* 0xff00000012047812 */ /* 0x040fe200078ec0ff */
[----:B------:R-:W-:Y:S01]  /*27d0*/  IMAD.HI R3, R3, 0x2aaaaaab, RZ ;  /* 0x2aaaaaab03037827 */ /* 0x000fe200078e02ff */
[----:B------:R-:W-:Y:S01]  /*27e0*/  LOP3.LUT R5, R18, 0xff0000, RZ, 0xc0, !PT ;  /* 0x00ff000012057812 */ /* 0x000fe200078ec0ff */
[----:B------:R-:W-:Y:S01]  /*27f0*/  BSSY B0, `(.L_x_710) ;  /* 0x000002c000007945 */ /* 0x000fe20003800000 */
[----:B------:R-:W-:Y:S02]  /*2800*/  SHF.R.U32.HI R4, RZ, 0x8, R4 ;  /* 0x00000008ff047819 */ /* 0x000fe40000011604 */
[----:B------:R-:W-:Y:S02]  /*2810*/  SHF.R.U32.HI R2, RZ, 0x1f, R3 ;  /* 0x0000001fff027819 */ /* 0x000fe40000011603 */
[----:B------:R-:W-:Y:S02]  /*2820*/  LEA.HI R5, R5, R4, RZ, 0x10 ;  /* 0x0000000405057211 */ /* 0x000fe400078f80ff */
[----:B------:R-:W-:Y:S01]  /*2830*/  LEA.HI.SX32 R3, R3, R2, 0x1d ;  /* 0x0000000203037211 */ /* 0x000fe200078feaff */
[----:B------:R-:W-:Y:S01]  /*2840*/  IMAD.MOV.U32 R2, RZ, RZ, RZ ;  /* 0x000000ffff027224 */ /* 0x000fe200078e00ff */
[----:B------:R-:W-:-:S02]  /*2850*/  SHF.R.U32.HI R8, RZ, 0x10, R5 ;  /* 0x00000010ff087819 */ /* 0x000fc40000011605 */
[----:B------:R-:W-:Y:S02]  /*2860*/  LOP3.LUT R18, R5, 0xff, RZ, 0xc0, !PT ;  /* 0x000000ff05127812 */ /* 0x000fe400078ec0ff */
[----:B------:R-:W-:Y:S01]  /*2870*/  IMNMX R6, RZ, R3, !PT ;  /* 0x00000003ff067217 */ /* 0x000fe20007800200 */
[----:B------:R1:W-:Y:S01]  /*2880*/  STL [R1+0x2c], R8 ;  /* 0x00002c0801007387 */ /* 0x0003e20000100800 */
[C---:B------:R-:W-:Y:S02]  /*2890*/  ISETP.NE.AND P1, PT, R8.reuse, RZ, PT ;  /* 0x000000ff0800720c */ /* 0x040fe40003f25270 */
[----:B------:R-:W-:Y:S01]  /*28a0*/  ISETP.GT.AND P0, PT, R7, R6, PT ;  /* 0x000000060700720c */ /* 0x000fe20003f04270 */
[----:B------:R1:W-:Y:S01]  /*28b0*/  STL [R1+0x30], R18 ;  /* 0x0000301201007387 */ /* 0x0003e20000100800 */
[----:B------:R-:W-:-:S11]  /*28c0*/  SEL R133, R8, c[0x0][0x338], P1 ;  /* 0x0000ce0008857a07 */ /* 0x000fd60000800000 */
[----:B------:R-:W-:Y:S05]  /*28d0*/  @!P0 BRA `(.L_x_711) ;  /* 0x000001d000008947 */ /* 0x000fea0003800000 */
[----:B------:R-:W-:Y:S02]  /*28e0*/  IABS R3, R133 ;  /* 0x0000008500037213 */ /* 0x000fe40000000000 */
[----:B------:R-:W-:Y:S02]  /*28f0*/  IADD3 R4, R133, -0x1, R7 ;  /* 0xffffffff85047810 */ /* 0x000fe40007ffe007 */
[----:B------:R-:W2:Y:S03]  /*2900*/  I2F.RP R2, R3 ;  /* 0x0000000300027306 */ /* 0x000ea60000209400 */
[----:B-1----:R-:W-:Y:S02]  /*2910*/  IMAD.IADD R8, R4, 0x1, -R6 ;  /* 0x0000000104087824 */ /* 0x002fe400078e0a06 */
[----:B------:R-:W-:-:S03]  /*2920*/  IMAD.MOV.U32 R4, RZ, RZ, RZ ;  /* 0x000000ffff047224 */ /* 0x000fc600078e00ff */
[----:B------:R-:W-:Y:S01]  /*2930*/  IABS R11, R8 ;  /* 0x00000008000b7213 */ /* 0x000fe20000000000 */
[----:B--2---:R-:W1:Y:S02]  /*2940*/  MUFU.RCP R2, R2 ;  /* 0x0000000200027308 */ /* 0x004e640000001000 */
        /* <DEDUP_REMOVED lines=22> */
.L_x_711:
[----:B------:R-:W-:Y:S05]  /*2ab0*/  BSYNC B0 ;  /* 0x0000000000007941 */ /* 0x000fea0003800000 */
.L_x_710:
[----:B------:R-:W-:Y:S01]  /*2ac0*/  IMAD R3, R18, R2, R6 ;  /* 0x0000000212037224 */ /* 0x000fe200078e0206 */
[----:B------:R-:W-:Y:S02]  /*2ad0*/  SHF.R.S32.HI R111, RZ, 0x1f, R110 ;  /* 0x0000001fff6f7819 */ /* 0x000fe4000001146e */
[C---:B------:R-:W-:Y:S01]  /*2ae0*/  IADD3 R30, R154.reuse, 0x8, RZ ;  /* 0x000000089a1e7810 */ /* 0x040fe20007ffe0ff */
[C---:B------:R-:W-:Y:S01]  /*2af0*/  IMAD.IADD R2, R3.reuse, 0x1, R2 ;  /* 0x0000000103027824 */ /* 0x040fe200078e0202 */
[C---:B------:R-:W-:Y:S01]  /*2b00*/  IADD3 R29, R154.reuse, 0x18, RZ ;  /* 0x000000189a1d7810 */ /* 0x040fe20007ffe0ff */
[----:B------:R-:W-:Y:S01]  /*2b10*/  IMAD R3, R3, 0x30, -R12 ;  /* 0x0000003003037824 */ /* 0x000fe200078e0a0c */
[----:B------:R-:W-:Y:S02]  /*2b20*/  IADD3 R28, R154, 0x28, RZ ;  /* 0x000000289a1c7810 */ /* 0x000fe40007ffe0ff */
[----:B------:R-:W-:-:S02]  /*2b30*/  IMNMX R2, R7, R2, PT ;  /* 0x0000000207027217 */ /* 0x000fc40003800200 */
[----:B------:R-:W-:-:S03]  /*2b40*/  IMNMX R3, RZ, R3, !PT ;  /* 0x00000003ff037217 */ /* 0x000fc60007800200 */
[----:B------:R-:W-:Y:S02]  /*2b50*/  IMAD R2, R2, 0x30, -R12 ;  /* 0x0000003002027824 */ /* 0x000fe400078e0a0c */
[----:B------:R-:W-:-:S03]  /*2b60*/  IMAD.WIDE.U32 R4, R3, -0x55555555, RZ ;  /* 0xaaaaaaab03047825 */ /* 0x000fc600078e00ff */
        /* <DEDUP_REMOVED lines=10> */
[----:B-1----:R-:W2:Y:S04]  /*2c10*/  LDL.64 R18, [R1+0x38] ;  /* 0x0000380001127983 */ /* 0x002ea80000100a00 */
[----:B------:R-:W1:Y:S04]  /*2c20*/  S2R R8, SR_TID.X ;  /* 0x0000000000087919 */ /* 0x000e680000002100 */
[----:B------:R-:W3:Y:S04]  /*2c30*/  LDL R21, [R1+0x24] ;  /* 0x0000240001157983 */ /* 0x000ee80000100800 */
[----:B------:R-:W4:Y:S01]  /*2c40*/  LDL R20, [R1+0x40] ;  /* 0x0000400001147983 */ /* 0x000f220000100800 */
[----:B-1----:R-:W-:-:S04]  /*2c50*/  SHF.R.S32.HI R23, RZ, 0x1f, R8 ;  /* 0x0000001fff177819 */ /* 0x002fc80000011408 */
[----:B------:R-:W-:Y:S02]  /*2c60*/  LEA.HI R23, R23, R8, RZ, 0x2 ;  /* 0x0000000817177211 */ /* 0x000fe400078f10ff */
[----:B------:R-:W3:Y:S02]  /*2c70*/  LDL R8, [R1+0x1c] ;  /* 0x00001c0001087983 */ /* 0x000ee40000100800 */
[----:B------:R-:W-:Y:S02]  /*2c80*/  SHF.R.S32.HI R23, RZ, 0x2, R23 ;  /* 0x00000002ff177819 */ /* 0x000fe40000011417 */
[----:B------:R-:W-:Y:S02]  /*2c90*/  SHF.R.S32.HI R3, RZ, 0x1f, R14 ;  /* 0x0000001fff037819 */ /* 0x000fe4000001140e */
[----:B------:R-:W-:-:S04]  /*2ca0*/  IADD3 R125, P0, R23, R14, RZ ;  /* 0x0000000e177d7210 */ /* 0x000fc80007f1e0ff */
[----:B------:R-:W-:-:S05]  /*2cb0*/  LEA.HI.X.SX32 R128, R23, R3, 0x1, P0 ;  /* 0x0000000317807211 */ /* 0x000fca00000f0eff */
[----:B------:R-:W-:Y:S01]  /*2cc0*/  IMAD R3, R128, c[0x0][0x238], RZ ;  /* 0x00008e0080037a24 */ /* 0x000fe200078e02ff */
[----:B------:R-:W-:Y:S02]  /*2cd0*/  IADD3 R31, R2, -0x1, RZ ;  /* 0xffffffff021f7810 */ /* 0x000fe40007ffe0ff */
[----:B------:R-:W-:Y:S01]  /*2ce0*/  SHF.R.S32.HI R9, RZ, 0x1f, R17 ;  /* 0x0000001fff097819 */ /* 0x000fe20000011411 */
[----:B------:R-:W-:-:S03]  /*2cf0*/  IMAD R3, R125, c[0x0][0x23c], R3 ;  /* 0x00008f007d037a24 */ /* 0x000fc600078e0203 */
[----:B------:R-:W-:Y:S01]  /*2d00*/  SEL R10, R9, RZ, !P3 ;  /* 0x000000ff090a7207 */ /* 0x000fe20005800000 */
[----:B------:R-:W-:Y:S01]  /*2d10*/  IMAD.MOV.U32 R136, RZ, RZ, 0x30 ;  /* 0x00000030ff887424 */ /* 0x000fe200078e00ff */
[----:B------:R-:W-:-:S03]  /*2d20*/  SEL R11, R17, RZ, !P3 ;  /* 0x000000ff110b7207 */ /* 0x000fc60005800000 */
[C---:B------:R-:W-:Y:S02]  /*2d30*/  IMAD R156, R136.reuse, c[0x0][0x23c], RZ ;  /* 0x00008f00889c7a24 */ /* 0x040fe400078e02ff */
[----:B------:R-:W-:-:S05]  /*2d40*/  IMAD.WIDE.U32 R142, R136, c[0x0][0x238], RZ ;  /* 0x00008e00888e7a25 */ /* 0x000fca00078e00ff */
[----:B------:R-:W-:Y:S02]  /*2d50*/  IADD3 R156, R143, R156, RZ ;  /* 0x0000009c8f9c7210 */ /* 0x000fe40007ffe0ff */
[----:B------:R-:W-:-:S04]  /*2d60*/  MOV R151, c[0x0][0x238] ;  /* 0x00008e0000977a02 */ /* 0x000fc80000000f00 */
[----:B------:R-:W-:Y:S01]  /*2d70*/  SHF.L.U32 R157, R151, 0x5, RZ ;  /* 0x00000005979d7819 */ /* 0x000fe200000006ff */
[----:B--2---:R-:W-:-:S04]  /*2d80*/  IMAD.WIDE.U32 R4, R125, c[0x0][0x238], R18 ;  /* 0x00008e007d047a25 */ /* 0x004fc800078e0012 */
[----:B------:R-:W-:Y:S02]  /*2d90*/  IMAD.IADD R3, R5, 0x1, R3 ;  /* 0x0000000105037824 */ /* 0x000fe400078e0203 */
[----:B------:R-:W-:Y:S02]  /*2da0*/  IMAD R5, R31, -0x30, R0 ;  /* 0xffffffd01f057824 */ /* 0x000fe400078e0200 */
[----:B------:R-:W-:Y:S02]  /*2db0*/  IMAD.MOV.U32 R2, RZ, RZ, R4 ;  /* 0x000000ffff027224 */ /* 0x000fe400078e0004 */
[----:B------:R-:W-:Y:S01]  /*2dc0*/  IMAD R4, R10, c[0x0][0x248], RZ ;  /* 0x000092000a047a24 */ /* 0x000fe200078e02ff */
[----:B------:R-:W-:Y:S01]  /*2dd0*/  IMNMX R6, R5, 0x30, PT ;  /* 0x0000003005067817 */ /* 0x000fe20003800200 */
[----:B------:R-:W-:-:S04]  /*2de0*/  IMAD.WIDE.U32 R2, R22, c[0x0][0x240], R2 ;  /* 0x0000900016027a25 */ /* 0x000fc800078e0002 */
[----:B------:R-:W-:Y:S02]  /*2df0*/  IMAD R5, R11, c[0x0][0x24c], R4 ;  /* 0x000093000b057a24 */ /* 0x000fe400078e0204 */
[----:B------:R-:W-:Y:S02]  /*2e00*/  IMAD.IADD R4, R6, 0x1, -R23 ;  /* 0x0000000106047824 */ /* 0x000fe400078e0a17 */
[----:B------:R-:W-:-:S03]  /*2e10*/  IMAD R3, R22, c[0x0][0x244], R3 ;  /* 0x0000910016037a24 */ /* 0x000fc600078e0203 */
[C---:B------:R-:W-:Y:S01]  /*2e20*/  ISETP.GE.AND P1, PT, R4.reuse, 0x1, PT ;  /* 0x000000010400780c */ /* 0x040fe20003f26270 */
[----:B------:R-:W-:Y:S01]  /*2e30*/  IMAD.WIDE.U32 R98, R11, c[0x0][0x248], R2 ;  /* 0x000092000b627a25 */ /* 0x000fe200078e0002 */
[----:B------:R-:W-:Y:S02]  /*2e40*/  ISETP.GT.AND P0, PT, R4, 0x20, PT ;  /* 0x000000200400780c */ /* 0x000fe40003f04270 */
[----:B------:R-:W-:Y:S01]  /*2e50*/  SHF.R.S32.HI R3, RZ, 0x1f, R31 ;  /* 0x0000001fff037819 */ /* 0x000fe2000001141f */
[----:B------:R-:W-:Y:S02]  /*2e60*/  IMAD R2, R156, R31, RZ ;  /* 0x0000001f9c027224 */ /* 0x000fe400078e02ff */
[----:B------:R-:W-:Y:S02]  /*2e70*/  IMAD.IADD R89, R99, 0x1, R5 ;  /* 0x0000000163597824 */ /* 0x000fe400078e0205 */
[----:B------:R-:W-:Y:S02]  /*2e80*/  IMAD.MOV.U32 R88, RZ, RZ, R98 ;  /* 0x000000ffff587224 */ /* 0x000fe400078e0062 */
[----:B------:R-:W-:-:S02]  /*2e90*/  IMAD R4, R3, R142, R2 ;  /* 0x0000008e03047224 */ /* 0x000fc400078e0202 */
[----:B------:R-:W-:Y:S02]  /*2ea0*/  IMAD.MOV.U32 R5, RZ, RZ, 0x5 ;  /* 0x00000005ff057424 */ /* 0x000fe400078e00ff */
[----:B------:R-:W-:-:S03]  /*2eb0*/  IMAD.WIDE.U32 R2, R31, R142, R88 ;  /* 0x0000008e1f027225 */ /* 0x000fc600078e0058 */
[----:B------:R-:W-:Y:S01]  /*2ec0*/  SHF.L.U64.HI R151, R151, R5, c[0x0][0x23c] ;  /* 0x00008f0097977619 */ /* 0x000fe20000010205 */
[----:B------:R-:W-:Y:S01]  /*2ed0*/  IMAD.IADD R3, R3, 0x1, R4 ;  /* 0x0000000103037824 */ /* 0x000fe200078e0204 */
[----:B------:R-:W-:Y:S02]  /*2ee0*/  @P1 LEA R4, P3, R2, c[0x0][0x220], 0x1 ;  /* 0x0000880002041a11 */ /* 0x000fe400078608ff */
[----:B------:R-:W-:Y:S02]  /*2ef0*/  @P0 IADD3 R6, P2, R157, R2, RZ ;  /* 0x000000029d060210 */ /* 0x000fe40007f5e0ff */
[----:B------:R-:W-:Y:S02]  /*2f00*/  ISETP.GE.AND P6, PT, R18, c[0x0][0x1d4], PT ;  /* 0x0000750012007a0c */ /* 0x000fe40003fc6270 */
[----:B------:R-:W-:Y:S01]  /*2f10*/  @P1 LEA.HI.X R5, R2, c[0x0][0x224], R3, 0x1, P3 ;  /* 0x0000890002051a11 */ /* 0x000fe200018f0c03 */
[----:B------:R-:W-:Y:S01]  /*2f20*/  @P0 IMAD.X R3, R3, 0x1, R151, P2 ;  /* 0x0000000103030824 */ /* 0x000fe200010e0697 */
[----:B---3--:R-:W-:-:S02]  /*2f30*/  ISETP.GE.AND P5, PT, R21, c[0x0][0x1d4], PT ;  /* 0x0000750015007a0c */ /* 0x008fc40003fa6270 */
[----:B----4-:R-:W-:Y:S02]  /*2f40*/  ISETP.GE.AND P4, PT, R20, c[0x0][0x1d4], PT ;  /* 0x0000750014007a0c */ /* 0x010fe40003f86270 */
[----:B------:R-:W-:-:S04]  /*2f50*/  @P0 LEA R2, P2, R6, c[0x0][0x220], 0x1 ;  /* 0x0000880006020a11 */ /* 0x000fc800078408ff */
[----:B------:R-:W-:Y:S02]  /*2f60*/  @P0 LEA.HI.X R3, R6, c[0x0][0x224], R3, 0x1, P2 ;  /* 0x0000890006030a11 */ /* 0x000fe400010f0c03 */
[----:B------:R-:W-:-:S05]  /*2f70*/  @P1 SHF.L.U32 R6, R8, 0x1, RZ ;  /* 0x0000000108061819 */ /* 0x000fca00000006ff */
[----:B------:R-:W-:Y:S01]  /*2f80*/  @!PT LDS RZ, [RZ] ;  /* 0x00000000fffff984 */ /* 0x000fe20000000800 */
[----:B------:R-:W-:Y:S01]  /*2f90*/  @!PT LDS RZ, [RZ] ;  /* 0x00000000fffff984 */ /* 0x000fe20000000800 */
[----:B------:R-:W-:Y:S01]  /*2fa0*/  @!PT LDS RZ, [RZ] ;  /* 0x00000000fffff984 */ /* 0x000fe20000000800 */
[----:B------:R1:W-:Y:S04]  /*2fb0*/  @P1 LDGSTS.E.BYPASS.LTC128B.128 [R6+0x3c80], [R4.64], !P6 ;  /* 0x03c8000004061fae */ /* 0x0003e8000f101d46 */
[----:B------:R1:W-:Y:S04]  /*2fc0*/  @P1 LDGSTS.E.BYPASS.LTC128B.128 [R6+0x4880], [R4.64+0x40], !P5 ;  /* 0x0488004004061fae */ /* 0x0003e8000e901d46 */
[----:B------:R1:W-:Y:S02]  /*2fd0*/  @P1 LDGSTS.E.BYPASS.LTC128B.128 [R6+0x5480], [R4.64+0x80], !P4 ;  /* 0x0548008004061fae */ /* 0x0003e4000e101d46 */
[----:B-1----:R-:W-:-:S05]  /*2fe0*/  @P0 IMAD.SHL.U32 R4, R8, 0x2, RZ ;  /* 0x0000000208040824 */ /* 0x002fca00078e00ff */
[----:B------:R1:W-:Y:S04]  /*2ff0*/  @P0 LDGSTS.E.BYPASS.LTC128B.128 [R4+0x4480], [R2.64], !P6 ;  /* 0x0448000002040fae */ /* 0x0003e8000f101d46 */
[----:B------:R1:W-:Y:S04]  /*3000*/  @P0 LDGSTS.E.BYPASS.LTC128B.128 [R4+0x5080], [R2.64+0x40], !P5 ;  /* 0x0508004002040fae */ /* 0x0003e8000e901d46 */
[----:B------:R1:W-:Y:S01]  /*3010*/  @P0 LDGSTS.E.BYPASS.LTC128B.128 [R4+0x5c80], [R2.64+0x80], !P4 ;  /* 0x05c8008002040fae */ /* 0x0003e2000e101d46 */
[----:B------:R-:W-:Y:S01]  /*3020*/  ISETP.NE.U32.AND P0, PT, RZ, c[0x0][0x340], PT ;  /* 0x0000d000ff007a0c */ /* 0x000fe20003f05070 */
[----:B------:R-:W-:-:S02]  /*3030*/  IMAD.IADD R6, R13, 0x1, R144 ;  /* 0x000000010d067824 */ /* 0x000fc400078e0290 */
[----:B------:R-:W2:Y:S01]  /*3040*/  S2R R20, SR_TID.X ;  /* 0x0000000000147919 */ /* 0x000ea20000002100 */
[----:B------:R-:W-:Y:S02]  /*3050*/  ISETP.NE.AND.EX P0, PT, RZ, c[0x0][0x344], PT, P0 ;  /* 0x0000d100ff007a0c */ /* 0x000fe40003f05300 */
[----:B------:R-:W-:Y:S01]  /*3060*/  ISETP.NE.AND P3, PT, R15, RZ, PT ;  /* 0x000000ff0f00720c */ /* 0x000fe20003f65270 */
[----:B------:R-:W-:Y:S01]  /*3070*/  IMAD.MOV.U32 R160, RZ, RZ, c[0x0][0x27c] ;  /* 0x00009f00ffa07624 */ /* 0x000fe200078e00ff */
[----:B------:R-:W0:Y:S09]  /*3080*/  LDGDEPBAR ;  /* 0x00000000000079af */ /* 0x000e320000000000 */
[----:B-1----:R-:W-:-:S05]  /*3090*/  @P0 IMAD.WIDE R2, R17, R16, c[0x0][0x340] ;  /* 0x0000d00011020625 */ /* 0x002fca00078e0210 */
[----:B------:R1:W3:Y:S01]  /*30a0*/  @P0 LDG.E R7, [R2.64] ;  /* 0x0000000602070981 */ /* 0x0002e2000c1e1900 */
[----:B------:R-:W-:-:S05]  /*30b0*/  SHF.R.S32.HI R8, RZ, 0x1f, R6 ;  /* 0x0000001fff087819 */ /* 0x000fca0000011406 */
[----:B------:R-:W-:-:S04]  /*30c0*/  IMAD R4, R8, c[0x0][0x1e0], RZ ;  /* 0x0000780008047a24 */ /* 0x000fc800078e02ff */
[----:B------:R-:W-:Y:S01]  /*30d0*/  IMAD R4, R6, c[0x0][0x1e4], R4 ;  /* 0x0000790006047a24 */ /* 0x000fe200078e0204 */
[----:B--2---:R-:W-:Y:S01]  /*30e0*/  LEA.HI R20, R20, R20, RZ, 0x1 ;  /* 0x0000001414147211 */ /* 0x004fe200078f08ff */
[----:B-1----:R-:W-:-:S05]  /*30f0*/  IMAD.WIDE.U32 R2, R6, c[0x0][0x1e0], RZ ;  /* 0x0000780006027a25 */ /* 0x002fca00078e00ff */
[----:B------:R-:W-:-:S05]  /*3100*/  IADD3 R3, R3, R4, RZ ;  /* 0x0000000403037210 */ /* 0x000fca0007ffe0ff */
[----:B------:R-:W-:Y:S01]  /*3110*/  IMAD.WIDE.U32 R2, R22, c[0x0][0x1e8], R2 ;  /* 0x00007a0016027a25 */ /* 0x000fe200078e0002 */
[----:B------:R-:W-:-:S03]  /*3120*/  SHF.R.S32.HI R20, RZ, 0x1, R20 ;  /* 0x00000001ff147819 */ /* 0x000fc60000011414 */
[----:B------:R-:W-:Y:S02]  /*3130*/  IMAD R5, R22, c[0x0][0x1ec], R3 ;  /* 0x00007b0016057a24 */ /* 0x000fe400078e0203 */
[----:B------:R-:W-:Y:S01]  /*3140*/  IMAD.MOV.U32 R4, RZ, RZ, R2 ;  /* 0x000000ffff047224 */ /* 0x000fe200078e0002 */
[----:B------:R-:W-:Y:S01]  /*3150*/  SHF.R.S32.HI R12, RZ, 0x1f, R20 ;  /* 0x0000001fff0c7819 */ /* 0x000fe20000011414 */
[----:B------:R-:W-:Y:S01]  /*3160*/  IMAD.WIDE.U32 R158, R20, c[0x0][0x1e0], RZ ;  /* 0x00007800149e7a25 */ /* 0x000fe200078e00ff */
[----:B------:R-:W-:Y:S01]  /*3170*/  WARPSYNC 0xffffffff ;  /* 0xffffffff00007948 */ /* 0x000fe20003800000 */
[----:B------:R-:W-:Y:S02]  /*3180*/  ISETP.GE.AND P2, PT, R110, c[0x0][0x27c], PT ;  /* 0x00009f006e007a0c */ /* 0x000fe40003f46270 */
[----:B------:R-:W-:Y:S02]  /*3190*/  SHF.R.S32.HI R155, RZ, 0x1f, R154 ;  /* 0x0000001fff9b7819 */ /* 0x000fe4000001149a */
[----:B-----5:R-:W-:-:S02]  /*31a0*/  SHF.R.S32.HI R26, RZ, 0x1f, R134 ;  /* 0x0000001fff1a7819 */ /* 0x020fc40000011486 */
[----:B---3--:R-:W-:Y:S01]  /*31b0*/  @P0 SHF.R.S32.HI R3, RZ, 0x1f, R7 ;  /* 0x0000001fff030819 */ /* 0x008fe20000011407 */
[----:B------:R-:W-:Y:S02]  /*31c0*/  @!P0 IMAD.MOV.U32 R3, RZ, RZ, R9 ;  /* 0x000000ffff038224 */ /* 0x000fe400078e0009 */
[----:B------:R-:W-:Y:S01]  /*31d0*/  @P0 IMAD.MOV.U32 R2, RZ, RZ, R7 ;  /* 0x000000ffff020224 */ /* 0x000fe200078e0007 */
[----:B------:R-:W-:Y:S02]  /*31e0*/  @!P0 MOV R2, R17 ;  /* 0x0000001100028202 */ /* 0x000fe40000000f00 */
[----:B------:R-:W-:Y:S02]  /*31f0*/  SEL R21, R3, RZ, !P3 ;  /* 0x000000ff03157207 */ /* 0x000fe40005800000 */
[----:B------:R-:W-:Y:S01]  /*3200*/  SEL R15, R2, RZ, !P3 ;  /* 0x000000ff020f7207 */ /* 0x000fe20005800000 */
[----:B------:R-:W-:Y:S02]  /*3210*/  IMAD R2, R12, c[0x0][0x1e0], RZ ;  /* 0x000078000c027a24 */ /* 0x000fe400078e02ff */
[----:B------:R-:W-:-:S02]  /*3220*/  IMAD R7, R21, c[0x0][0x1f0], RZ ;  /* 0x00007c0015077a24 */ /* 0x000fc400078e02ff */
[----:B------:R-:W-:Y:S02]  /*3230*/  IMAD R3, R20, c[0x0][0x1e4], R2 ;  /* 0x0000790014037a24 */ /* 0x000fe400078e0202 */
[----:B------:R-:W-:-:S04]  /*3240*/  IMAD.WIDE.U32 R78, R15, c[0x0][0x1f0], R4 ;  /* 0x00007c000f4e7a25 */ /* 0x000fc800078e0004 */
[----:B------:R-:W-:Y:S01]  /*3250*/  IMAD R2, R15, c[0x0][0x1f4], R7 ;  /* 0x00007d000f027a24 */ /* 0x000fe200078e0207 */
[----:B------:R-:W-:Y:S01]  /*3260*/  SHF.L.U32 R5, R160, 0x1, RZ ;  /* 0x00000001a0057819 */ /* 0x000fe200000006ff */
[----:B------:R-:W-:-:S03]  /*3270*/  IMAD.IADD R127, R159, 0x1, R3 ;  /* 0x000000019f7f7824 */ /* 0x000fc600078e0203 */
[----:B------:R-:W-:Y:S02]  /*3280*/  IADD3 R77, R79, R2, RZ ;  /* 0x000000024f4d7210 */ /* 0x000fe40007ffe0ff */
[----:B------:R-:W2:Y:S01]  /*3290*/  LDL R35, [R1+0x68] ;  /* 0x0000680001237983 */ /* 0x000ea20000100800 */
[----:B------:R-:W-:Y:S01]  /*32a0*/  IADD3 R132, P1, P0, R78, R158, R110 ;  /* 0x0000009e4e847210 */ /* 0x000fe2000783e06e */
[----:B------:R-:W-:Y:S01]  /*32b0*/  IMAD.WIDE.U32 R2, R22, c[0x0][0x260], R18 ;  /* 0x0000980016027a25 */ /* 0x000fe200078e0012 */
[----:B------:R-:W-:Y:S01]  /*32c0*/  IADD3 R19, -R5, c[0x0][0x1d4], RZ ;  /* 0x0000750005137a10 */ /* 0x000fe20007ffe1ff */
[----:B------:R-:W3:Y:S01]  /*32d0*/  LDL R33, [R1+0x6c] ;  /* 0x00006c0001217983 */ /* 0x000ee20000100800 */
[----:B------:R-:W-:Y:S01]  /*32e0*/  IADD3.X R131, R77, R127, R111, P1, P0 ;  /* 0x0000007f4d837210 */ /* 0x000fe20000fe046f */
[----:B------:R-:W-:Y:S01]  /*32f0*/  IMAD R4, R10, c[0x0][0x268], RZ ;  /* 0x00009a000a047a24 */ /* 0x000fe200078e02ff */
[----:B------:R-:W-:Y:S01]  /*3300*/  IADD3 R130, P0, R20, R6, RZ ;  /* 0x0000000614827210 */ /* 0x000fe20007f1e0ff */
[----:B------:R-:W4:Y:S01]  /*3310*/  LDL R34, [R1+0x70] ;  /* 0x0000700001227983 */ /* 0x000f220000100800 */
[----:B------:R-:W-:Y:S01]  /*3320*/  ISETP.GE.AND P1, PT, R152, c[0x0][0x27c], PT ;  /* 0x00009f0098007a0c */ /* 0x000fe20003f26270 */
[----:B------:R-:W-:Y:S01]  /*3330*/  IMAD R3, R22, c[0x0][0x264], R3 ;  /* 0x0000990016037a24 */ /* 0x000fe200078e0203 */
[-C--:B------:R-:W-:Y:S01]  /*3340*/  SEL R18, R5, R19.reuse, !P2 ;  /* 0x0000001305127207 */ /* 0x080fe20005000000 */
[----:B------:R-:W-:Y:S01]  /*3350*/  IMAD.X R129, R8, 0x1, R12, P0 ;  /* 0x0000000108817824 */ /* 0x000fe200000e060c */
[----:B------:R-:W-:Y:S01]  /*3360*/  ISETP.GE.AND P0, PT, R109, c[0x0][0x27c], PT ;  /* 0x00009f006d007a0c */ /* 0x000fe20003f06270 */
[C---:B------:R-:W-:Y:S01]  /*3370*/  IMAD R8, R12.reuse, c[0x0][0x280], RZ ;  /* 0x0000a0000c087a24 */ /* 0x040fe200078e02ff */
[-C--:B------:R-:W-:Y:S01]  /*3380*/  SEL R17, R5, R19.reuse, !P1 ;  /* 0x0000001305117207 */ /* 0x080fe20004800000 */
[----:B------:R-:W-:Y:S01]  /*3390*/  IMAD R32, R11, c[0x0][0x26c], R4 ;  /* 0x00009b000b207a24 */ /* 0x000fe200078e0204 */
[----:B------:R-:W-:Y:S01]  /*33a0*/  SEL R19, R5, R19, !P0 ;  /* 0x0000001305137207 */ /* 0x000fe20004000000 */
[----:B------:R-:W-:Y:S01]  /*33b0*/  IMAD R9, R12, c[0x0][0x290], RZ ;  /* 0x0000a4000c097a24 */ /* 0x000fe200078e02ff */
[----:B------:R-:W-:Y:S01]  /*33c0*/  SEL R16, RZ, c[0x0][0x27c], !P2 ;  /* 0x00009f00ff107a07 */ /* 0x000fe20005000000 */
[----:B------:R-:W-:Y:S01]  /*33d0*/  IMAD.WIDE.U32 R4, R20, c[0x0][0x280], R154 ;  /* 0x0000a00014047a25 */ /* 0x000fe200078e009a */
[----:B------:R-:W-:Y:S01]  /*33e0*/  SEL R25, RZ, c[0x0][0x27c], !P1 ;  /* 0x00009f00ff197a07 */ /* 0x000fe20004800000 */
[----:B------:R-:W-:Y:S01]  /*33f0*/  ULDC.U8 UR4, c[0x0][0x298] ;  /* 0x0000a60000047ab9 */ /* 0x000fe20000000000 */
[----:B------:R-:W-:Y:S01]  /*3400*/  ISETP.GE.AND P1, PT, R160, 0x1, PT ;  /* 0x00000001a000780c */ /* 0x000fe20003f26270 */
[----:B------:R-:W-:-:S02]  /*3410*/  IMAD R8, R20, c[0x0][0x284], R8 ;  /* 0x0000a10014087a24 */ /* 0x000fc400078e0208 */
[----:B------:R-:W-:-:S04]  /*3420*/  IMAD.WIDE.U32 R12, R20, c[0x0][0x280], R110 ;  /* 0x0000a000140c7a25 */ /* 0x000fc800078e006e */
[----:B------:R-:W-:-:S04]  /*3430*/  IMAD.WIDE.U32 R82, R11, c[0x0][0x268], R2 ;  /* 0x00009a000b527a25 */ /* 0x000fc800078e0002 */
[----:B------:R-:W-:Y:S02]  /*3440*/  IMAD R14, R20, c[0x0][0x294], R9 ;  /* 0x0000a500140e7a24 */ /* 0x000fe400078e0209 */
[----:B------:R-:W-:-:S04]  /*3450*/  IMAD.WIDE.U32 R2, R22, c[0x0][0x210], R110 ;  /* 0x0000840016027a25 */ /* 0x000fc800078e006e */
[----:B------:R-:W-:Y:S02]  /*3460*/  IMAD.IADD R9, R5, 0x1, R8 ;  /* 0x0000000105097824 */ /* 0x000fe400078e0208 */
[----:B------:R-:W-:Y:S02]  /*3470*/  IMAD.IADD R5, R8, 0x1, R13 ;  /* 0x0000000108057824 */ /* 0x000fe400078e020d */
[----:B------:R-:W-:Y:S02]  /*3480*/  IMAD.IADD R13, R110, 0x1, R16 ;  /* 0x000000016e0d7824 */ /* 0x000fe400078e0210 */
[----:B------:R-:W-:Y:S02]  /*3490*/  IMAD R11, R22, c[0x0][0x214], R3 ;  /* 0x00008500160b7a24 */ /* 0x000fe400078e0203 */
[----:B------:R-:W-:Y:S02]  /*34a0*/  IMAD.MOV.U32 R10, RZ, RZ, R2 ;  /* 0x000000ffff0a7224 */ /* 0x000fe400078e0002 */
[----:B------:R-:W-:-:S04]  /*34b0*/  IMAD.WIDE.U32 R6, R20, c[0x0][0x290], R154 ;  /* 0x0000a40014067a25 */ /* 0x000fc800078e009a */
[----:B------:R-:W-:-:S04]  /*34c0*/  IMAD.WIDE.U32 R2, R20, c[0x0][0x290], R110 ;  /* 0x0000a40014027a25 */ /* 0x000fc800078e006e */
[----:B------:R-:W-:Y:S02]  /*34d0*/  IMAD.MOV.U32 R8, RZ, RZ, R4 ;  /* 0x000000ffff087224 */ /* 0x000fe400078e0004 */
[----:B------:R-:W-:Y:S01]  /*34e0*/  IMAD.MOV.U32 R4, RZ, RZ, R12 ;  /* 0x000000ffff047224 */ /* 0x000fe200078e000c */
[----:B------:R-:W-:Y:S01]  /*34f0*/  SHF.R.S32.HI R12, RZ, 0x1f, R13 ;  /* 0x0000001fff0c7819 */ /* 0x000fe2000001140d */
[----:B------:R-:W-:Y:S02]  /*3500*/  IMAD.IADD R7, R7, 0x1, R14 ;  /* 0x0000000107077824 */ /* 0x000fe400078e020e */
[----:B------:R-:W-:Y:S01]  /*3510*/  IMAD.IADD R3, R14, 0x1, R3 ;  /* 0x000000010e037824 */ /* 0x000fe200078e0203 */
[----:B------:R-:W-:Y:S02]  /*3520*/  SHF.R.S32.HI R14, RZ, 0x1f, R17 ;  /* 0x0000001fff0e7819 */ /* 0x000fe40000011411 */
[CC--:B------:R-:W-:Y:S02]  /*3530*/  LEA.HI R16, R12.reuse, R13.reuse, RZ, 0x3 ;  /* 0x0000000d0c107211 */ /* 0x0c0fe400078f18ff */
[----:B------:R-:W-:Y:S01]  /*3540*/  LEA.HI R22, R12, R13, RZ, 0x5 ;  /* 0x0000000d0c167211 */ /* 0x000fe200078f28ff */
[----:B------:R-:W-:Y:S01]  /*3550*/  IMAD.IADD R12, R152, 0x1, R25 ;  /* 0x00000001980c7824 */ /* 0x000fe200078e0219 */
[----:B------:R-:W-:-:S02]  /*3560*/  SHF.R.S32.HI R13, RZ, 0x1f, R19 ;  /* 0x0000001fff0d7819 */ /* 0x000fc40000011413 */
[----:B------:R-:W-:Y:S01]  /*3570*/  LEA.HI R23, R14, R17, RZ, 0x4 ;  /* 0x000000110e177211 */ /* 0x000fe200078f20ff */
[----:B------:R-:W-:Y:S01]  /*3580*/  IMAD R14, R21, c[0x0][0x218], RZ ;  /* 0x00008600150e7a24 */ /* 0x000fe200078e02ff */
[----:B------:R-:W-:Y:S02]  /*3590*/  LEA.HI R21, R13, R19, RZ, 0x4 ;  /* 0x000000130d157211 */ /* 0x000fe400078f20ff */
[----:B------:R-:W-:Y:S01]  /*35a0*/  SHF.R.S32.HI R13, RZ, 0x1f, R12 ;  /* 0x0000001fff0d7819 */ /* 0x000fe2000001140c */
[C---:B------:R-:W-:Y:S01]  /*35b0*/  IMAD.WIDE.U32 R100, R15.reuse, c[0x0][0x218], R10 ;  /* 0x000086000f647a25 */ /* 0x040fe200078e000a */
[----:B------:R-:W-:Y:S02]  /*35c0*/  SHF.R.S32.HI R20, RZ, 0x1f, R18 ;  /* 0x0000001fff147819 */ /* 0x000fe40000011412 */
[----:B------:R-:W-:Y:S01]  /*35d0*/  SEL R17, RZ, c[0x0][0x27c], !P0 ;  /* 0x00009f00ff117a07 */ /* 0x000fe20004000000 */
[----:B------:R-:W-:Y:S01]  /*35e0*/  IMAD R27, R15, c[0x0][0x21c], R14 ;  /* 0x000087000f1b7a24 */ /* 0x000fe200078e020e */
[----:B------:R-:W-:-:S02]  /*35f0*/  LEA.HI R11, R13, R12, RZ, 0x5 ;  /* 0x0000000c0d0b7211 */ /* 0x000fc400078f28ff */
[----:B------:R-:W-:Y:S01]  /*3600*/  LEA.HI R15, R13, R12, RZ, 0x3 ;  /* 0x0000000c0d0f7211 */ /* 0x000fe200078f18ff */
[----:B------:R-:W-:Y:S01]  /*3610*/  IMAD.IADD R14, R109, 0x1, R17 ;  /* 0x000000016d0e7824 */ /* 0x000fe200078e0211 */
[----:B------:R-:W-:Y:S02]  /*3620*/  LEA.HI R24, R20, R18, RZ, 0x4 ;  /* 0x0000001214187211 */ /* 0x000fe400078f20ff */
[----:B------:R-:W-:Y:S02]  /*3630*/  SHF.R.S32.HI R11, RZ, 0x5, R11 ;  /* 0x00000005ff0b7819 */ /* 0x000fe4000001140b */
[----:B------:R-:W-:Y:S02]  /*3640*/  SHF.R.S32.HI R17, RZ, 0x5, R22 ;  /* 0x00000005ff117819 */ /* 0x000fe40000011416 */
[----:B------:R-:W-:-:S04]  /*3650*/  SHF.R.S32.HI R10, RZ, 0x1f, R14 ;  /* 0x0000001fff0a7819 */ /* 0x000fc8000001140e */
[----:B------:R-:W-:Y:S01]  /*3660*/  LEA.HI R13, R10, R14, RZ, 0x3 ;  /* 0x0000000e0a0d7211 */ /* 0x000fe200078f18ff */
[C---:B------:R-:W-:Y:S01]  /*3670*/  IMAD R146, R136.reuse, c[0x0][0x1e4], RZ ;  /* 0x0000790088927a24 */ /* 0x040fe200078e02ff */
[----:B------:R-:W-:Y:S01]  /*3680*/  ISETP.NE.AND P0, PT, RZ, UR4, PT ;  /* 0x00000004ff007c0c */ /* 0x000fe2000bf05270 */
[----:B------:R-:W-:Y:S01]  /*3690*/  IMAD R147, R136, c[0x0][0x284], RZ ;  /* 0x0000a10088937a24 */ /* 0x000fe200078e02ff */
[----:B------:R-:W-:Y:S01]  /*36a0*/  LOP3.LUT R103, R16, 0xfffffff8, RZ, 0xc0, !PT ;  /* 0xfffffff810677812 */ /* 0x000fe200078ec0ff */
[C---:B------:R-:W-:Y:S01]  /*36b0*/  IMAD R148, R136.reuse, c[0x0][0x294], RZ ;  /* 0x0000a50088947a24 */ /* 0x040fe200078e02ff */
[----:B------:R-:W-:Y:S01]  /*36c0*/  LOP3.LUT R102, R15, 0xfffffff8, RZ, 0xc0, !PT ;  /* 0xfffffff80f667812 */ /* 0x000fe200078ec0ff */
[----:B------:R-:W-:Y:S01]  /*36d0*/  IMAD.WIDE.U32 R140, R136, c[0x0][0x1e0], RZ ;  /* 0x00007800888c7a25 */ /* 0x000fe200078e00ff */
[----:B------:R-:W-:-:S03]  /*36e0*/  LOP3.LUT R87, R13, 0xfffffff8, RZ, 0xc0, !PT ;  /* 0xfffffff80d577812 */ /* 0x000fc600078ec0ff */
[----:B------:R-:W-:-:S04]  /*36f0*/  IMAD.WIDE.U32 R138, R136, c[0x0][0x280], RZ ;  /* 0x0000a000888a7a25 */ /* 0x000fc800078e00ff */
[----:B------:R-:W-:-:S04]  /*3700*/  IMAD.WIDE.U32 R90, R134, c[0x0][0x290], R2 ;  /* 0x0000a400865a7a25 */ /* 0x000fc800078e0002 */
[----:B------:R-:W-:-:S04]  /*3710*/  IMAD.WIDE.U32 R136, R136, c[0x0][0x290], RZ ;  /* 0x0000a40088887a25 */ /* 0x000fc800078e00ff */
[----:B------:R-:W-:-:S04]  /*3720*/  IMAD.WIDE.U32 R96, R134, c[0x0][0x280], R8 ;  /* 0x0000a00086607a25 */ /* 0x000fc800078e0008 */
[----:B------:R-:W-:-:S04]  /*3730*/  IMAD.WIDE.U32 R94, R134, c[0x0][0x290], R6 ;  /* 0x0000a400865e7a25 */ /* 0x000fc800078e0006 */
[----:B------:R-:W-:Y:S01]  /*3740*/  IMAD.WIDE.U32 R92, R134, c[0x0][0x280], R4 ;  /* 0x0000a000865c7a25 */ /* 0x000fe200078e0004 */
[----:B------:R-:W-:Y:S02]  /*3750*/  P2R R124, PR, RZ, 0x1 ;  /* 0x00000001ff7c7803 */ /* 0x000fe40000000000 */
[----:B------:R-:W-:Y:S01]  /*3760*/  IADD3 R146, R141, R146, RZ ;  /* 0x000000928d927210 */ /* 0x000fe20007ffe0ff */
[----:B------:R-:W-:Y:S01]  /*3770*/  IMAD.IADD R147, R139, 0x1, R147 ;  /* 0x000000018b937824 */ /* 0x000fe200078e0293 */
[----:B------:R-:W-:Y:S01]  /*3780*/  SHF.R.S32.HI R117, RZ, 0x1f, R103 ;  /* 0x0000001fff757819 */ /* 0x000fe20000011467 */
[----:B------:R-:W-:Y:S01]  /*3790*/  IMAD.IADD R148, R137, 0x1, R148 ;  /* 0x0000000189947824 */ /* 0x000fe200078e0294 */
[----:B------:R-:W-:Y:S01]  /*37a0*/  SHF.R.S32.HI R116, RZ, 0x1f, R102 ;  /* 0x0000001fff747819 */ /* 0x000fe20000011466 */
[----:B------:R-:W-:Y:S01]  /*37b0*/  IMAD.IADD R86, R83, 0x1, R32 ;  /* 0x0000000153567824 */ /* 0x000fe200078e0220 */
[----:B------:R-:W-:Y:S01]  /*37c0*/  SHF.R.S32.HI R115, RZ, 0x1f, R87 ;  /* 0x0000001fff737819 */ /* 0x000fe20000011457 */
[----:B------:R-:W-:Y:S01]  /*37d0*/  IMAD.IADD R123, R101, 0x1, R27 ;  /* 0x00000001657b7824 */ /* 0x000fe200078e021b */
[----:B--2---:R-:W-:-:S02]  /*37e0*/  LOP3.LUT R18, R35, 0x18, R16, 0xf8, !PT ;  /* 0x0000001823127812 */ /* 0x004fc400078ef810 */
[----:B------:R-:W-:Y:S02]  /*37f0*/  LOP3.LUT R12, R35, 0x18, R15, 0xf8, !PT ;  /* 0x00000018230c7812 */ /* 0x000fe400078ef80f */
[-C--:B---3--:R-:W-:Y:S01]  /*3800*/  LOP3.LUT R19, R18, R33.reuse, RZ, 0x3c, !PT ;  /* 0x0000002112137212 */ /* 0x088fe200078e3cff */
[--C-:B----4-:R-:W-:Y:S01]  /*3810*/  IMAD R18, R11, 0x600, R34.reuse ;  /* 0x000006000b127824 */ /* 0x110fe200078e0222 */
[----:B------:R-:W-:Y:S01]  /*3820*/  LOP3.LUT R11, R12, R33, RZ, 0x3c, !PT ;  /* 0x000000210c0b7212 */ /* 0x000fe200078e3cff */
[----:B------:R-:W-:Y:S01]  /*3830*/  IMAD R20, R17, 0x600, R34 ;  /* 0x0000060011147824 */ /* 0x000fe200078e0222 */
[----:B------:R-:W-:Y:S02]  /*3840*/  LEA.HI R17, R10, R14, RZ, 0x5 ;  /* 0x0000000e0a117211 */ /* 0x000fe400078f28ff */
[----:B------:R-:W-:Y:S01]  /*3850*/  SHF.R.S32.HI R10, RZ, 0x4, R24 ;  /* 0x00000004ff0a7819 */ /* 0x000fe20000011418 */
[----:B------:R-:W-:Y:S01]  /*3860*/  IMAD.IADD R24, R18, 0x1, R11 ;  /* 0x0000000112187824 */ /* 0x000fe200078e020b */
[----:B------:R-:W-:-:S02]  /*3870*/  SHF.R.S32.HI R11, RZ, 0x4, R23 ;  /* 0x00000004ff0b7819 */ /* 0x000fc40000011417 */
[----:B------:R-:W-:Y:S02]  /*3880*/  SHF.R.S32.HI R14, RZ, 0x4, R21 ;  /* 0x00000004ff0e7819 */ /* 0x000fe40000011415 */
[----:B------:R-:W-:Y:S02]  /*3890*/  SHF.R.S32.HI R17, RZ, 0x5, R17 ;  /* 0x00000005ff117819 */ /* 0x000fe40000011411 */
[----:B------:R-:W-:Y:S02]  /*38a0*/  LEA.HI.SX32 R12, R16, R10, 0x1d ;  /* 0x0000000a100c7211 */ /* 0x000fe400078feaff */
[----:B------:R-:W-:Y:S02]  /*38b0*/  LEA.HI.SX32 R11, R15, R11, 0x1d ;  /* 0x0000000b0f0b7211 */ /* 0x000fe400078feaff */
[----:B------:R-:W-:Y:S01]  /*38c0*/  LEA.HI.SX32 R10, R13, R14, 0x1d ;  /* 0x0000000e0d0a7211 */ /* 0x000fe200078feaff */
[----:B------:R-:W-:Y:S01]  /*38d0*/  IMAD R22, R17, 0x600, R34 ;  /* 0x0000060011167824 */ /* 0x000fe200078e0222 */
[----:B------:R-:W-:-:S02]  /*38e0*/  SHF.R.S32.HI R17, RZ, 0x1f, R11 ;  /* 0x0000001fff117819 */ /* 0x000fc4000001140b */
[----:B------:R-:W-:Y:S01]  /*38f0*/  SHF.R.S32.HI R18, RZ, 0x1f, R10 ;  /* 0x0000001fff127819 */ /* 0x000fe2000001140a */
[----:B------:R-:W-:Y:S01]  /*3900*/  IMAD.SHL.U32 R81, R11, 0x8, RZ ;  /* 0x000000080b517824 */ /* 0x000fe200078e00ff */
[----:B------:R-:W-:Y:S01]  /*3910*/  LEA.HI R17, R17, R11, RZ, 0x2 ;  /* 0x0000000b11117211 */ /* 0x000fe200078f10ff */
[----:B------:R-:W-:Y:S01]  /*3920*/  IMAD.SHL.U32 R84, R12, 0x8, RZ ;  /* 0x000000080c547824 */ /* 0x000fe200078e00ff */
[----:B------:R-:W-:Y:S01]  /*3930*/  IADD3 R25, R20, R19, RZ ;  /* 0x0000001314197210 */ /* 0x000fe20007ffe0ff */
[----:B------:R-:W-:Y:S01]  /*3940*/  IMAD.SHL.U32 R85, R10, 0x8, RZ ;  /* 0x000000080a557824 */ /* 0x000fe200078e00ff */
[----:B------:R-:W-:Y:S02]  /*3950*/  SHF.R.S32.HI R14, RZ, 0x1f, R12 ;  /* 0x0000001fff0e7819 */ /* 0x000fe4000001140c */
[----:B------:R-:W-:Y:S02]  /*3960*/  LEA.HI R11, R18, R10, RZ, 0x2 ;  /* 0x0000000a120b7211 */ /* 0x000fe400078f10ff */
[----:B------:R-:W-:-:S02]  /*3970*/  LOP3.LUT R20, R35, 0x18, R13, 0xf8, !PT ;  /* 0x0000001823147812 */ /* 0x000fc400078ef80d */
[----:B------:R-:W-:Y:S02]  /*3980*/  LEA.HI R19, R14, R12, RZ, 0x2 ;  /* 0x0000000c0e137211 */ /* 0x000fe400078f10ff */
[----:B------:R-:W-:Y:S02]  /*3990*/  SHF.R.S32.HI R10, RZ, 0x2, R11 ;  /* 0x00000002ff0a7819 */ /* 0x000fe4000001140b */
[----:B------:R-:W-:Y:S02]  /*39a0*/  LOP3.LUT R21, R20, R33, RZ, 0x3c, !PT ;  /* 0x0000002114157212 */ /* 0x000fe400078e3cff */
[C---:B------:R-:W-:Y:S02]  /*39b0*/  LOP3.LUT R14, R35.reuse, 0x18, R84, 0xf8, !PT ;  /* 0x00000018230e7812 */ /* 0x040fe400078ef854 */
[----:B------:R-:W-:Y:S02]  /*39c0*/  LOP3.LUT R12, R35, 0x18, R81, 0xf8, !PT ;  /* 0x00000018230c7812 */ /* 0x000fe400078ef851 */
[----:B------:R-:W-:-:S02]  /*39d0*/  SHF.R.S32.HI R17, RZ, 0x2, R17 ;  /* 0x00000002ff117819 */ /* 0x000fc40000011411 */
[----:B------:R-:W-:Y:S01]  /*39e0*/  LOP3.LUT R20, R35, 0x18, R85, 0xf8, !PT ;  /* 0x0000001823147812 */ /* 0x000fe200078ef855 */
[--C-:B------:R-:W-:Y:S01]  /*39f0*/  IMAD R11, R10, 0x600, R34.reuse ;  /* 0x000006000a0b7824 */ /* 0x100fe200078e0222 */
[----:B------:R-:W-:Y:S02]  /*3a00*/  SHF.R.S32.HI R18, RZ, 0x2, R19 ;  /* 0x00000002ff127819 */ /* 0x000fe40000011413 */
[-C--:B------:R-:W-:Y:S01]  /*3a10*/  LOP3.LUT R19, R14, R33.reuse, RZ, 0x3c, !PT ;  /* 0x000000210e137212 */ /* 0x080fe200078e3cff */
[----:B------:R-:W-:Y:S01]  /*3a20*/  IMAD R14, R17, 0x600, R34 ;  /* 0x00000600110e7824 */ /* 0x000fe200078e0222 */
[-C--:B------:R-:W-:Y:S02]  /*3a30*/  LOP3.LUT R12, R12, R33.reuse, RZ, 0x3c, !PT ;  /* 0x000000210c0c7212 */ /* 0x080fe400078e3cff */
[----:B------:R-:W-:-:S03]  /*3a40*/  LOP3.LUT R10, R20, R33, RZ, 0x3c, !PT ;  /* 0x00000021140a7212 */ /* 0x000fc600078e3cff */
[----:B------:R-:W-:Y:S02]  /*3a50*/  IMAD.IADD R14, R14, 0x1, R12 ;  /* 0x000000010e0e7824 */ /* 0x000fe400078e020c */
[----:B------:R-:W-:Y:S02]  /*3a60*/  IMAD.IADD R12, R11, 0x1, R10 ;  /* 0x000000010b0c7824 */ /* 0x000fe400078e020a */
[----:B------:R-:W-:Y:S02]  /*3a70*/  IMAD R10, R26, c[0x0][0x290], RZ ;  /* 0x0000a4001a0a7a24 */ /* 0x000fe400078e02ff */
[----:B------:R-:W-:Y:S02]  /*3a80*/  IMAD R18, R18, 0x600, R34 ;  /* 0x0000060012127824 */ /* 0x000fe400078e0222 */
[----:B------:R-:W-:Y:S02]  /*3a90*/  IMAD R11, R26, c[0x0][0x280], RZ ;  /* 0x0000a0001a0b7a24 */ /* 0x000fe400078e02ff */
[----:B------:R-:W-:-:S02]  /*3aa0*/  IMAD R10, R134, c[0x0][0x294], R10 ;  /* 0x0000a500860a7a24 */ /* 0x000fc400078e020a */
[----:B------:R-:W-:Y:S02]  /*3ab0*/  IMAD.IADD R17, R22, 0x1, R21 ;  /* 0x0000000116117824 */ /* 0x000fe400078e0215 */
[----:B------:R-:W-:Y:S02]  /*3ac0*/  IMAD.IADD R18, R18, 0x1, R19 ;  /* 0x0000000112127824 */ /* 0x000fe400078e0213 */
[----:B------:R-:W-:Y:S01]  /*3ad0*/  IMAD R11, R134, c[0x0][0x284], R11 ;  /* 0x0000a100860b7a24 */ /* 0x000fe200078e020b */
[----:B------:R-:W-:Y:S01]  /*3ae0*/  IADD3 R108, R10, R91, RZ ;  /* 0x0000005b0a6c7210 */ /* 0x000fe20007ffe0ff */
[----:B------:R-:W-:Y:S01]  /*3af0*/  IMAD.IADD R121, R95, 0x1, R10 ;  /* 0x000000015f797824 */ /* 0x000fe200078e020a */
[----:B------:R-:W-:Y:S01]  /*3b00*/  SHF.R.S32.HI R114, RZ, 0x1f, R84 ;  /* 0x0000001fff727819 */ /* 0x000fe20000011454 */
[----:B------:R-:W-:Y:S01]  /*3b10*/  IMAD.IADD R122, R97, 0x1, R11 ;  /* 0x00000001617a7824 */ /* 0x000fe200078e020b */
[----:B------:R-:W-:Y:S01]  /*3b20*/  SHF.R.S32.HI R113, RZ, 0x1f, R81 ;  /* 0x0000001fff717819 */ /* 0x000fe20000011451 */
[----:B------:R-:W-:Y:S01]  /*3b30*/  IMAD.IADD R120, R11, 0x1, R93 ;  /* 0x000000010b787824 */ /* 0x000fe200078e025d */
[----:B------:R-:W-:Y:S01]  /*3b40*/  SHF.R.S32.HI R112, RZ, 0x1f, R85 ;  /* 0x0000001fff707819 */ /* 0x000fe20000011455 */
[----:B------:R-:W-:-:S02]  /*3b50*/  IMAD.SHL.U32 R119, R25, 0x2, RZ ;  /* 0x0000000219777824 */ /* 0x000fc400078e00ff */
[----:B------:R-:W-:Y:S02]  /*3b60*/  IMAD.SHL.U32 R118, R24, 0x2, RZ ;  /* 0x0000000218767824 */ /* 0x000fe400078e00ff */
[----:B------:R-:W-:Y:S02]  /*3b70*/  IMAD.SHL.U32 R107, R17, 0x2, RZ ;  /* 0x00000002116b7824 */ /* 0x000fe400078e00ff */
[----:B------:R-:W-:Y:S02]  /*3b80*/  IMAD.SHL.U32 R106, R18, 0x2, RZ ;  /* 0x00000002126a7824 */ /* 0x000fe400078e00ff */
[----:B------:R-:W-:Y:S02]  /*3b90*/  IMAD.SHL.U32 R105, R14, 0x2, RZ ;  /* 0x000000020e697824 */ /* 0x000fe400078e00ff */
[----:B------:R-:W-:Y:S01]  /*3ba0*/  IMAD.SHL.U32 R104, R12, 0x2, RZ ;  /* 0x000000020c687824 */ /* 0x000fe200078e00ff */
[----:B------:R-:W-:Y:S06]  /*3bb0*/  BAR.SYNC.DEFER_BLOCKING 0x0 ;  /* 0x0000000000007b1d */ /* 0x000fec0000010000 */
.L_x_739:
[----:B-1----:R-:W1:Y:S01]  /*3bc0*/  S2R R162, SR_TID.X ;  /* 0x0000000000a27919 */ /* 0x002e620000002100 */
[----:B------:R-:W-:Y:S01]  /*3bd0*/  SHF.R.S32.HI R80, RZ, 0x1f, R31 ;  /* 0x0000001fff507819 */ /* 0x000fe2000001141f */
[----:B------:R-:W-:Y:S04]  /*3be0*/  DEPBAR.LE SB0, 0x0 ;  /* 0x000080000000791a */ /* 0x000fe80000000000 */
[----:B------:R-:W-:Y:S01]  /*3bf0*/  ISETP.GE.AND P1, PT, R160, 0x1, PT ;  /* 0x00000001a000780c */ /* 0x000fe20003f26270 */
[-C--:B------:R-:W-:Y:S01]  /*3c00*/  IMAD R2, R146, R31.reuse, RZ ;  /* 0x0000001f92027224 */ /* 0x080fe200078e02ff */
[----:B------:R-:W-:Y:S01]  /*3c10*/  WARPSYNC 0xffffffff ;  /* 0xffffffff00007948 */ /* 0x000fe20003800000 */
[----:B------:R-:W-:Y:S01]  /*3c20*/  BAR.SYNC.DEFER_BLOCKING 0x0 ;  /* 0x0000000000007b1d */ /* 0x000fe20000010000 */
[----:B------:R-:W-:Y:S04]  /*3c30*/  IMAD.WIDE.U32 R10, R140, R31, RZ ;  /* 0x0000001f8c0a7225 */ /* 0x000fe800078e00ff */
[----:B------:R-:W-:Y:S04]  /*3c40*/  IMAD R2, R80, R140, R2 ;  /* 0x0000008c50027224 */ /* 0x000fe800078e0202 */
[----:B------:R-:W-:Y:S01]  /*3c50*/  IMAD.IADD R12, R11, 0x1, R2 ;  /* 0x000000010b0c7824 */ /* 0x000fe200078e0202 */
[----:B------:R-:W-:Y:S02]  /*3c60*/  IADD3 R2, P0, R132, R10, RZ ;  /* 0x0000000a84027210 */ /* 0x000fe40007f1e0ff */
[----:B-1----:R-:W-:Y:S03]  /*3c70*/  LEA.HI R161, R162, R162, RZ, 0x1 ;  /* 0x000000a2a2a17211 */ /* 0x002fe600078f08ff */
[----:B------:R-:W-:Y:S01]  /*3c80*/  IMAD.X R3, R12, 0x1, R131, P0 ;  /* 0x000000010c037824 */ /* 0x000fe200000e0683 */
[C---:B------:R-:W-:Y:S02]  /*3c90*/  LEA R52, P0, R2.reuse, c[0x0][0x1c8], 0x1 ;  /* 0x0000720002347a11 */ /* 0x040fe400078008ff */
[----:B------:R-:W-:Y:S02]  /*3ca0*/  SHF.R.S32.HI R161, RZ, 0x1, R161 ;  /* 0x00000001ffa17819 */ /* 0x000fe400000114a1 */
        /* <DEDUP_REMOVED lines=74> */
.L_x_717:
[----:B------:R-:W-:Y:S05]  /*4150*/  BSYNC B0 ;  /* 0x0000000000007941 */ /* 0x000fea0003800000 */
.L_x_716:
        /* <DEDUP_REMOVED lines=35> */
[----:B------:R-:W2:Y:S01]  /*4390*/  LDL R10, [R1+0x10] ;  /* 0x00001000010a7983 */ /* 0x000ea20000100800 */
        /* <DEDUP_REMOVED lines=13> */
[C---:B------:R-:W-:Y:S02]  /*4470*/  @!P0 SHF.L.U32 R4, R5.reuse, 0x10, RZ ;  /* 0x0000001005048819 */ /* 0x040fe400000006ff */
[----:B------:R-:W-:Y:S02]  /*4480*/  @!P0 LOP3.LUT R32, R32, 0xffff0000, RZ, 0xc0, !PT ;  /* 0xffff000020208812 */ /* 0x000fe400078ec0ff */
[----:B------:R-:W-:Y:S01]  /*4490*/  @!P0 LOP3.LUT R5, R5, 0xffff0000, RZ, 0xc0, !PT ;  /* 0xffff000005058812 */ /* 0x000fe200078ec0ff */
[----:B--2---:R-:W1:Y:S02]  /*44a0*/  LDS.128 R8, [R10+0x2400] ;  /* 0x002400000a087984 */ /* 0x004e640000000c00 */
[C---:B-1----:R-:W-:Y:S01]  /*44b0*/  @!P0 IMAD.U32 R27, R8.reuse, 0x10000, RZ ;  /* 0x00010000081b8824 */ /* 0x042fe200078e00ff */
[----:B------:R-:W-:Y:S02]  /*44c0*/  @!P0 LOP3.LUT R2, R8, 0xffff0000, RZ, 0xc0, !PT ;  /* 0xffff000008028812 */ /* 0x000fe400078ec0ff */
[C---:B------:R-:W-:Y:S02]  /*44d0*/  @!P0 LOP3.LUT R3, R9.reuse, 0xffff0000, RZ, 0xc0, !PT ;  /* 0xffff000009038812 */ /* 0x040fe400078ec0ff */
[----:B------:R-:W-:Y:S01]  /*44e0*/  @!P0 SHF.L.U32 R33, R9, 0x10, RZ ;  /* 0x0000001009218819 */ /* 0x000fe200000006ff */
[C---:B------:R-:W-:Y:S02]  /*44f0*/  @!P0 FMUL.FTZ R34, R2.reuse, R14 ;  /* 0x0000000e02228220 */ /* 0x040fe40000410000 */
[----:B------:R-:W-:Y:S02]  /*4500*/  @!P0 FMUL.FTZ R2, R2, R4 ;  /* 0x0000000402028220 */ /* 0x000fe40000410000 */
        /* <DEDUP_REMOVED lines=31> */
.L_x_720:
[----:B------:R-:W-:Y:S05]  /*4700*/  BSYNC B0 ;  /* 0x0000000000007941 */ /* 0x000fea0003800000 */
.L_x_719:
[----:B------:R-:W-:Y:S01]  /*4710*/  ISETP.GE.AND P0, PT, R152, c[0x0][0x1d4], PT ;  /* 0x0000750098007a0c */ /* 0x000fe20003f06270 */
[----:B------:R-:W-:Y:S01]  /*4720*/  @!UPT UIADD3 URZ, URZ, URZ, URZ ;  /* 0x0000003f3f3ff290 */ /* 0x000fe2000fffe03f */
[----:B------:R-:W-:Y:S11]  /*4730*/  BSSY B0, `(.L_x_721) ;  /* 0x0000037000007945 */ /* 0x000ff60003800000 */
[----:B------:R-:W-:-:S05]  /*4740*/  @P0 BRA `(.L_x_722) ;  /* 0x0000035000000947 */ /* 0x000fca0003800000 */
[----:B------:R-:W-:Y:S01]  /*4750*/  ISETP.GE.AND P0, PT, R30, c[0x0][0x27c], PT ;  /* 0x00009f001e007a0c */ /* 0x000fe20003f06270 */
[----:B------:R-:W2:Y:S11]  /*4760*/  LDL R2, [R1+0x14] ;  /* 0x0000140001027983 */ /* 0x000eb60000100800 */
[----:B------:R-:W-:Y:S01]  /*4770*/  @!UPT UIADD3 URZ, URZ, URZ, URZ ;  /* 0x0000003f3f3ff290 */ /* 0x000fe2000fffe03f */
[----:B------:R-:W-:Y:S02]  /*4780*/  @!P0 SHF.R.U64 R5, R38, 0x10, R39 ;  /* 0x0000001026058819 */ /* 0x000fe40000001227 */
[----:B------:R-:W-:Y:S02]  /*4790*/  @!P0 SHF.R.U32.HI R3, RZ, 0x10, R7 ;  /* 0x00000010ff038819 */ /* 0x000fe40000011607 */
[----:B------:R-:W-:Y:S02]  /*47a0*/  @!P0 PRMT R5, R37, 0x5410, R5 ;  /* 0x0000541025058816 */ /* 0x000fe40000000005 */
[----:B------:R-:W-:Y:S03]  /*47b0*/  @!P0 SHF.R.U32.HI R4, RZ, 0x10, R39 ;  /* 0x00000010ff048819 */ /* 0x000fe60000011627 */
[----:B------:R-:W-:Y:S01]  /*47c0*/  @!P0 IMAD.U32 R14, R5, 0x10000, RZ ;  /* 0x00010000050e8824 */ /* 0x000fe200078e00ff */
[----:B------:R-:W-:Y:S01]  /*47d0*/  @!P0 PRMT R32, R37, 0x5432, R4 ;  /* 0x0000543225208816 */ /* 0x000fe20000000004 */
[----:B-12---:R1:W2:Y:S02]  /*47e0*/  LDS.128 R8, [R2+0x2400] ;  /* 0x0024000002087984 */ /* 0x0062a40000000c00 */
[----:B-1----:R-:W-:Y:S02]  /*47f0*/  @!P0 SHF.R.U64 R2, R6, 0x10, R7 ;  /* 0x0000001006028819 */ /* 0x002fe40000001207 */
[C---:B------:R-:W-:Y:S02]  /*4800*/  @!P0 PRMT R6, R22.reuse, 0x5410, R3 ;  /* 0x0000541016068816 */ /* 0x040fe40000000003 */
[----:B------:R-:W-:Y:S02]  /*4810*/  @!P0 PRMT R2, R22, 0x5432, R2 ;  /* 0x0000543216028816 */ /* 0x000fe40000000002 */
[----:B------:R-:W-:Y:S02]  /*4820*/  @!P0 LOP3.LUT R22, R5, 0xffff0000, RZ, 0xc0, !PT ;  /* 0xffff000005168812 */ /* 0x000fe400078ec0ff */
[C---:B------:R-:W-:Y:S01]  /*4830*/  @!P0 LOP3.LUT R5, R2.reuse, 0xffff0000, RZ, 0xc0, !PT ;  /* 0xffff000002058812 */ /* 0x040fe200078ec0ff */
[----:B------:R-:W-:Y:S02]  /*4840*/  @!P0 IMAD.U32 R7, R2, 0x10000, RZ ;  /* 0x0001000002078824 */ /* 0x000fe400078e00ff */
[C---:B--2---:R-:W-:Y:S01]  /*4850*/  @!P0 IMAD.U32 R27, R9.reuse, 0x10000, RZ ;  /* 0x00010000091b8824 */ /* 0x044fe200078e00ff */
        /* <DEDUP_REMOVED lines=36> */
.L_x_722:
[----:B------:R-:W-:Y:S05]  /*4aa0*/  BSYNC B0 ;  /* 0x0000000000007941 */ /* 0x000fea0003800000 */
.L_x_721:
        /* <DEDUP_REMOVED lines=9> */
[C---:B------:R-:W-:Y:S02]  /*4b40*/  @!P0 PRMT R5, R48.reuse, 0x5410, R5 ;  /* 0x0000541030058816 */ /* 0x040fe40000000005 */
[----:B------:R-:W-:Y:S02]  /*4b50*/  @!P0 SHF.R.U32.HI R4, RZ, 0x10, R41 ;  /* 0x00000010ff048819 */ /* 0x000fe40000011629 */
[----:B------:R-:W-:Y:S02]  /*4b60*/  @!P0 PRMT R6, R23, 0x5410, R3 ;  /* 0x0000541017068816 */ /* 0x000fe40000000003 */
[----:B------:R-:W-:Y:S02]  /*4b70*/  @!P0 PRMT R22, R48, 0x5432, R4 ;  /* 0x0000543230168816 */ /* 0x000fe40000000004 */
[C---:B------:R-:W-:Y:S01]  /*4b80*/  @!P0 LOP3.LUT R14, R5.reuse, 0xffff0000, RZ, 0xc0, !PT ;  /* 0xffff0000050e8812 */ /* 0x040fe200078ec0ff */
[----:B-12---:R1:W2:Y:S02]  /*4b90*/  LDS.128 R8, [R2+0x3000] ;  /* 0x0030000002087984 */ /* 0x0062a40000000c00 */
[----:B-1----:R-:W-:Y:S01]  /*4ba0*/  @!P0 SHF.R.U64 R2, R12, 0x10, R13 ;  /* 0x000000100c028819 */ /* 0x002fe2000000120d */
[----:B------:R-:W-:Y:S03]  /*4bb0*/  @!P0 IMAD.U32 R12, R5, 0x10000, RZ ;  /* 0x00010000050c8824 */ /* 0x000fe600078e00ff */
[----:B------:R-:W-:Y:S04]  /*4bc0*/  @!P0 PRMT R2, R23, 0x5432, R2 ;  /* 0x0000543217028816 */ /* 0x000fe80000000002 */
        /* <DEDUP_REMOVED lines=39> */
.L_x_724:
[----:B------:R-:W-:Y:S05]  /*4e40*/  BSYNC B0 ;  /* 0x0000000000007941 */ /* 0x000fea0003800000 */
.L_x_723:
[----:B------:R-:W-:Y:S01]  /*4e50*/  IADD3 R2, R110, 0x30, RZ ;  /* 0x000000306e027810 */ /* 0x000fe20007ffe0ff */
[----:B------:R-:W-:Y:S03]  /*4e60*/  BSSY B0, `(.L_x_725) ;  /* 0x0000039000007945 */ /* 0x000fe60003800000 */
[----:B------:R-:W-:Y:S11]  /*4e70*/  ISETP.GE.AND P0, PT, R2, c[0x0][0x1d4], PT ;  /* 0x0000750002007a0c */ /* 0x000ff60003f06270 */
[----:B------:R-:W-:Y:S02]  /*4e80*/  @!UPT UIADD3 URZ, URZ, URZ, URZ ;  /* 0x0000003f3f3ff290 */ /* 0x000fe4000fffe03f */
[----:B------:R-:W-:-:S05]  /*4e90*/  @P0 BRA `(.L_x_726) ;  /* 0x0000035000000947 */ /* 0x000fca0003800000 */
[----:B------:R-:W-:Y:S01]  /*4ea0*/  ISETP.GE.AND P0, PT, R29, c[0x0][0x27c], PT ;  /* 0x00009f001d007a0c */ /* 0x000fe20003f06270 */
[----:B------:R-:W2:Y:S11]  /*4eb0*/  LDL R3, [R1+0x14] ;  /* 0x0000140001037983 */ /* 0x000eb60000100800 */
[----:B------:R-:W-:Y:S01]  /*4ec0*/  @!UPT UIADD3 URZ, URZ, URZ, URZ ;  /* 0x0000003f3f3ff290 */ /* 0x000fe2000fffe03f */
[----:B------:R-:W-:Y:S02]  /*4ed0*/  @!P0 SHF.R.U64 R5, R42, 0x10, R43 ;  /* 0x000000102a058819 */ /* 0x000fe4000000122b */
[----:B------:R-:W-:Y:S02]  /*4ee0*/  @!P0 SHF.R.U64 R2, R16, 0x10, R17 ;  /* 0x0000001010028819 */ /* 0x000fe40000001211 */
[----:B------:R-:W-:Y:S02]  /*4ef0*/  @!P0 PRMT R5, R49, 0x5410, R5 ;  /* 0x0000541031058816 */ /* 0x000fe40000000005 */
[----:B------:R-:W-:Y:S02]  /*4f00*/  @!P0 PRMT R2, R24, 0x5432, R2 ;  /* 0x0000543218028816 */ /* 0x000fe40000000002 */
[----:B------:R-:W-:Y:S01]  /*4f10*/  @!P0 SHF.R.U32.HI R4, RZ, 0x10, R43 ;  /* 0x00000010ff048819 */ /* 0x000fe2000001162b */
[C---:B------:R-:W-:Y:S01]  /*4f20*/  @!P0 IMAD.U32 R12, R5.reuse, 0x10000, RZ ;  /* 0x00010000050c8824 */ /* 0x040fe200078e00ff */
[----:B------:R-:W-:Y:S01]  /*4f30*/  @!P0 LOP3.LUT R14, R5, 0xffff0000, RZ, 0xc0, !PT ;  /* 0xffff0000050e8812 */ /* 0x000fe200078ec0ff */
[C---:B------:R-:W-:Y:S01]  /*4f40*/  @!P0 IMAD.U32 R7, R2.reuse, 0x10000, RZ ;  /* 0x0001000002078824 */ /* 0x040fe200078e00ff */
[----:B------:R-:W-:Y:S02]  /*4f50*/  @!P0 PRMT R16, R49, 0x5432, R4 ;  /* 0x0000543231108816 */ /* 0x000fe40000000004 */
[----:B------:R-:W-:Y:S01]  /*4f60*/  @!P0 LOP3.LUT R5, R2, 0xffff0000, RZ, 0xc0, !PT ;  /* 0xffff000002058812 */ /* 0x000fe200078ec0ff */
[----:B-12---:R1:W2:Y:S02]  /*4f70*/  LDS.128 R8, [R3+0x3000] ;  /* 0x0030000003087984 */ /* 0x0062a40000000c00 */
[----:B-1----:R-:W-:Y:S04]  /*4f80*/  @!P0 SHF.R.U32.HI R3, RZ, 0x10, R17 ;  /* 0x00000010ff038819 */ /* 0x002fe80000011611 */
[----:B------:R-:W-:Y:S01]  /*4f90*/  @!P0 PRMT R6, R24, 0x5410, R3 ;  /* 0x0000541018068816 */ /* 0x000fe20000000003 */
        /* <DEDUP_REMOVED lines=37> */
.L_x_726:
[----:B------:R-:W-:Y:S05]  /*51f0*/  BSYNC B0 ;  /* 0x0000000000007941 */ /* 0x000fea0003800000 */
.L_x_725:
        /* <DEDUP_REMOVED lines=15> */
[----:B------:R-:W-:Y:S01]  /*52f0*/  @!P0 IMAD.U32 R7, R2, 0x10000, RZ ;  /* 0x0001000002078824 */ /* 0x000fe200078e00ff */
        /* <DEDUP_REMOVED lines=42> */
.L_x_728:
[----:B------:R-:W-:Y:S05]  /*55a0*/  BSYNC B0 ;  /* 0x0000000000007941 */ /* 0x000fea0003800000 */
.L_x_727:
[----:B------:R-:W-:Y:S04]  /*55b0*/  IADD3 R2, R110, 0x50, RZ ;  /* 0x000000506e027810 */ /* 0x000fe80007ffe0ff */
        /* <DEDUP_REMOVED lines=57> */
.L_x_715:
        /* <DEDUP_REMOVED lines=47> */
.L_x_730:
[----:B------:R-:W-:Y:S05]  /*5c40*/  BSYNC B0 ;  /* 0x0000000000007941 */ /* 0x000fea0003800000 */
.L_x_729:
        /* <DEDUP_REMOVED lines=32> */
[CC--:B------:R-:W-:Y:S01]  /*5e50*/  IADD3 R2, P1, P0, R78.reuse, R70.reuse, R103 ;  /* 0x000000464e027210 */ /* 0x0c0fe2000783e067 */
[----:B------:R-:W-:Y:S02]  /*5e60*/  IMAD.MOV.U32 R36, RZ, RZ, R35 ;  /* 0x000000ffff247224 */ /* 0x000fe400078e0023 */
[----:B------:R-:W-:Y:S01]  /*5e70*/  IMAD.MOV.U32 R38, RZ, RZ, R32 ;  /* 0x000000ffff267224 */ /* 0x000fe200078e0020 */
[CC--:B------:R-:W-:Y:S01]  /*5e80*/  IADD3.X R8, R77.reuse, R69.reuse, R117, P1, P0 ;  /* 0x000000454d087210 */ /* 0x0c0fe20000fe0475 */
[----:B------:R-:W-:Y:S02]  /*5e90*/  IMAD.MOV.U32 R40, RZ, RZ, R33 ;  /* 0x000000ffff287224 */ /* 0x000fe400078e0021 */
        /* <DEDUP_REMOVED lines=12> */
[----:B------:R-:W-:Y:S02]  /*5f60*/  @!P0 SHF.R.U32.HI R37, RZ, 0x10, R33 ;  /* 0x00000010ff258819 */ /* 0x000fe40000011621 */
[----:B------:R-:W-:Y:S02]  /*5f70*/  @!P0 SHF.R.U32.HI R11, RZ, 0x10, R35 ;  /* 0x00000010ff0b8819 */ /* 0x000fe40000011623 */
[----:B------:R-:W-:Y:S02]  /*5f80*/  @!P0 SHF.R.U32.HI R2, RZ, 0x10, R7 ;  /* 0x00000010ff028819 */ /* 0x000fe40000011607 */
[----:B-1----:R-:W-:Y:S02]  /*5f90*/  @!P0 LOP3.LUT R41, R50, 0xffff0000, RZ, 0xc0, !PT ;  /* 0xffff000032298812 */ /* 0x002fe400078ec0ff */
[C---:B------:R-:W-:Y:S02]  /*5fa0*/  @!P0 SHF.L.U32 R43, R51.reuse, 0x10, RZ ;  /* 0x00000010332b8819 */ /* 0x040fe400000006ff */
[----:B------:R-:W-:Y:S02]  /*5fb0*/  @!P0 LOP3.LUT R45, R51, 0xffff0000, RZ, 0xc0, !PT ;  /* 0xffff0000332d8812 */ /* 0x000fe400078ec0ff */
[----:B------:R-:W-:Y:S02]  /*5fc0*/  @!P0 SHF.R.U64 R39, R32, 0x10, R33 ;  /* 0x0000001020278819 */ /* 0x000fe40000001221 */
[----:B------:R-:W-:Y:S01]  /*5fd0*/  @!P0 SHF.R.U64 R33, R34, 0x10, R35 ;  /* 0x0000001022218819 */ /* 0x000fe20000001223 */
[C---:B------:R-:W-:Y:S01]  /*5fe0*/  @!P0 IMAD.U32 R35, R49.reuse, 0x10000, RZ ;  /* 0x0001000031238824 */ /* 0x040fe200078e00ff */
[----:B------:R-:W-:Y:S02]  /*5ff0*/  @!P0 PRMT R39, R38, 0x5410, R39 ;  /* 0x0000541026278816 */ /* 0x000fe40000000027 */
[----:B------:R-:W-:Y:S02]  /*6000*/  @!P0 PRMT R38, R40, 0x5410, R37 ;  /* 0x0000541028268816 */ /* 0x000fe40000000025 */
[----:B------:R-:W-:Y:S02]  /*6010*/  @!P0 LOP3.LUT R37, R49, 0xffff0000, RZ, 0xc0, !PT ;  /* 0xffff000031258812 */ /* 0x000fe400078ec0ff */
[----:B------:R-:W-:Y:S01]  /*6020*/  MOV R32, R34 ;  /* 0x0000002200207202 */ /* 0x000fe20000000f00 */
[----:B------:R-:W-:Y:S01]  /*6030*/  @!P0 IMAD.U32 R34, R38, 0x10000, RZ ;  /* 0x0001000026228824 */ /* 0x000fe200078e00ff */
[----:B------:R-:W-:Y:S02]  /*6040*/  @!P0 PRMT R44, R36, 0x5410, R11 ;  /* 0x00005410242c8816 */ /* 0x000fe4000000000b */
        /* <DEDUP_REMOVED lines=29> */
[----:B------:R-:W-:Y:S01]  /*6220*/  @!P0 SHF.L.U32 R39, R50, 0x10, RZ ;  /* 0x0000001032278819 */ /* 0x000fe200000006ff */
[-C--:B------:R-:W-:Y:S01]  /*6230*/  @!P0 FMUL.FTZ R5, R3, R7.reuse ;  /* 0x0000000703058220 */ /* 0x080fe20000410000 */
[----:B------:R-:W-:Y:S01]  /*6240*/  @!P0 LOP3.LUT R8, R9, 0xffff0000, RZ, 0xc0, !PT ;  /* 0xffff000009088812 */ /* 0x000fe200078ec0ff */
[----:B------:R-:W-:Y:S04]  /*6250*/  @!P0 FMUL.FTZ R9, R3, R36 ;  /* 0x0000002403098220 */ /* 0x000fe80000410000 */
        /* <DEDUP_REMOVED lines=23> */
[----:B------:R-:W-:Y:S01]  /*63d0*/  @!P0 FMUL.FTZ R62, R8, R42 ;  /* 0x0000002a083e8220 */ /* 0x000fe20000410000 */
[----:B------:R-:W-:Y:S01]  /*63e0*/  @!P0 F2FP.BF16.PACK_AB R33, R72, R75 ;  /* 0x0000004b4821823e */ /* 0x000fe200000010ff */
[----:B------:R-:W-:Y:S02]  /*63f0*/  @!P0 FMUL.FTZ R63, R9, R44 ;  /* 0x0000002c093f8220 */ /* 0x000fe40000410000 */
[----:B------:R-:W-:Y:S01]  /*6400*/  @!P0 FFMA.FTZ R4, R34, R35, R4 ;  /* 0x0000002322048223 */ /* 0x000fe20000010004 */
[----:B------:R-:W-:Y:S01]  /*6410*/  @!P0 MOV R48, R33 ;  /* 0x0000002100308202 */ /* 0x000fe20000000f00 */
[----:B------:R-:W-:Y:S02]  /*6420*/  @!P0 FFMA.FTZ R5, R36, R37, R5 ;  /* 0x0000002524058223 */ /* 0x000fe40000010005 */
[-C--:B------:R-:W-:Y:S02]  /*6430*/  @!P0 FMUL.FTZ R8, R8, R10.reuse ;  /* 0x0000000a08088220 */ /* 0x080fe40000410000 */
[----:B------:R-:W-:Y:S01]  /*6440*/  @!P0 FFMA.FTZ R10, R43, R10, -R62 ;  /* 0x0000000a2b0a8223 */ /* 0x000fe2000001083e */
[----:B------:R-:W-:Y:S01]  /*6450*/  @!P0 F2FP.BF16.PACK_AB R62, R73, R74 ;  /* 0x0000004a493e823e */ /* 0x000fe200000010ff */
[----:B------:R-:W-:Y:S01]  /*6460*/  @!P0 FFMA.FTZ R63, R45, R11, -R63 ;  /* 0x0000000b2d3f8223 */ /* 0x000fe2000001083f */
[----:B------:R-:W-:Y:S01]  /*6470*/  @!P0 F2FP.BF16.PACK_AB R4, R5, R4 ;  /* 0x000000040504823e */ /* 0x000fe200000010ff */
[----:B------:R-:W-:Y:S02]  /*6480*/  @!P0 FFMA.FTZ R6, R38, R39, R6 ;  /* 0x0000002726068223 */ /* 0x000fe40000010006 */
[----:B------:R-:W-:Y:S01]  /*6490*/  @!P0 FMUL.FTZ R9, R9, R11 ;  /* 0x0000000b09098220 */ /* 0x000fe20000410000 */
[----:B------:R-:W-:Y:S01]  /*64a0*/  @!P0 F2FP.BF16.PACK_AB R11, R63, R10 ;  /* 0x0000000a3f0b823e */ /* 0x000fe200000010ff */
[----:B------:R-:W-:Y:S01]  /*64b0*/  @!P0 FFMA.FTZ R7, R40, R41, R7 ;  /* 0x0000002928078223 */ /* 0x000fe20000010007 */
[----:B------:R-:W-:Y:S01]  /*64c0*/  @!P0 F2FP.BF16.PACK_AB R10, R3, R2 ;  /* 0x00000002030a823e */ /* 0x000fe200000010ff */
[----:B------:R-:W-:Y:S01]  /*64d0*/  @!P0 FFMA.FTZ R8, R42, R43, R8 ;  /* 0x0000002b2a088223 */ /* 0x000fe20000010008 */
[----:B------:R-:W-:Y:S01]  /*64e0*/  @!P0 MOV R51, R11 ;  /* 0x0000000b00338202 */ /* 0x000fe20000000f00 */
[----:B------:R-:W-:Y:S01]  /*64f0*/  @!P0 FFMA.FTZ R9, R44, R45, R9 ;  /* 0x0000002d2c098223 */ /* 0x000fe20000010009 */
[----:B------:R-:W-:Y:S01]  /*6500*/  @!P0 F2FP.BF16.PACK_AB R3, R7, R6 ;  /* 0x000000060703823e */ /* 0x000fe200000010ff */
[----:B------:R-:W-:Y:S02]  /*6510*/  @!P0 IMAD.MOV.U32 R49, RZ, RZ, R62 ;  /* 0x000000ffff318224 */ /* 0x000fe400078e003e */
        /* <DEDUP_REMOVED lines=8> */
.L_x_732:
[----:B------:R-:W-:Y:S05]  /*65a0*/  BSYNC B0 ;  /* 0x0000000000007941 */ /* 0x000fea0003800000 */
.L_x_731:
[----:B------:R-:W-:Y:S01]  /*65b0*/  ISETP.GE.AND P0, PT, R152, c[0x0][0x1d4], PT ;  /* 0x0000750098007a0c */ /* 0x000fe20003f06270 */
[----:B------:R-:W-:Y:S01]  /*65c0*/  @!UPT UIADD3 URZ, URZ, URZ, URZ ;  /* 0x0000003f3f3ff290 */ /* 0x000fe2000fffe03f */
[----:B------:R-:W-:Y:S11]  /*65d0*/  BSSY B0, `(.L_x_733) ;  /* 0x0000071000007945 */ /* 0x000ff60003800000 */
[----:B------:R-:W-:-:S05]  /*65e0*/  @P0 BRA `(.L_x_734) ;  /* 0x000006f000000947 */ /* 0x000fca0003800000 */
[----:B------:R-:W-:Y:S01]  /*65f0*/  ISETP.GE.AND P2, PT, R81, c[0x0][0x1d4], PT ;  /* 0x0000750051007a0c */ /* 0x000fe20003f46270 */
[----:B-1----:R-:W-:Y:S01]  /*6600*/  LDS.128 R12, [R105+0x3c80] ;  /* 0x003c8000690c7984 */ /* 0x002fe20000000c00 */
[CC--:B------:R-:W-:Y:S04]  /*6610*/  IADD3 R2, P1, P0, R78.reuse, R70.reuse, R102 ;  /* 0x000000464e027210 */ /* 0x0c0fe8000783e066 */
[CC--:B------:R-:W-:Y:S03]  /*6620*/  IADD3.X R4, R77.reuse, R69.reuse, R116, P1, P0 ;  /* 0x000000454d047210 */ /* 0x0c0fe60000fe0474 */
        /* <DEDUP_REMOVED lines=35> */
[----:B------:R-:W-:Y:S02]  /*6860*/  @!P0 LOP3.LUT R5, R2, 0xffff0000, RZ, 0xc0, !PT ;  /* 0xffff000002058812 */ /* 0x000fe400078ec0ff */
[----:B------:R-:W-:Y:S01]  /*6870*/  @!P0 PRMT R32, R46, 0x5432, R7 ;  /* 0x000054322e208816 */ /* 0x000fe20000000007 */
[----:B------:R-:W-:Y:S01]  /*6880*/  @!P0 IMAD.U32 R7, R2, 0x10000, RZ ;  /* 0x0001000002078824 */ /* 0x000fe200078e00ff */
[----:B------:R-:W-:Y:S01]  /*6890*/  @!P0 PRMT R6, R24, 0x5410, R6 ;  /* 0x0000541018068816 */ /* 0x000fe20000000006 */
[C---:B------:R-:W-:Y:S01]  /*68a0*/  @!P0 FMUL.FTZ R18, R3.reuse, R9 ;  /* 0x0000000903128220 */ /* 0x040fe20000410000 */
        /* <DEDUP_REMOVED lines=24> */
[----:B------:R-:W-:Y:S01]  /*6a30*/  @!P0 FFMA.FTZ R3, R16, R17, R3 ;  /* 0x0000001110038223 */ /* 0x000fe20000010003 */
[----:B------:R-:W-:Y:S01]  /*6a40*/  @!P0 F2FP.BF16.PACK_AB R17, R54, R55 ;  /* 0x000000373611823e */ /* 0x000fe200000010ff */
[----:B------:R-:W-:Y:S02]  /*6a50*/  @!P0 FMUL.FTZ R33, R7, R38 ;  /* 0x0000002607218220 */ /* 0x000fe40000410000 */
[----:B------:R-:W-:Y:S01]  /*6a60*/  @!P0 FMUL.FTZ R8, R6, R9 ;  /* 0x0000000906088220 */ /* 0x000fe20000410000 */
[----:B------:R-:W-:Y:S01]  /*6a70*/  @!P0 MOV R40, R17 ;  /* 0x0000001100288202 */ /* 0x000fe20000000f00 */
[----:B------:R-:W-:Y:S02]  /*6a80*/  @!P0 FFMA.FTZ R47, R37, R9, -R32 ;  /* 0x00000009252f8223 */ /* 0x000fe40000010820 */
[-C--:B------:R-:W-:Y:S01]  /*6a90*/  @!P0 FMUL.FTZ R9, R7, R11.reuse ;  /* 0x0000000b07098220 */ /* 0x080fe20000410000 */
[----:B------:R-:W-:Y:S01]  /*6aa0*/  @!P0 LOP3.LUT R7, R14, 0xffff0000, RZ, 0xc0, !PT ;  /* 0xffff00000e078812 */ /* 0x000fe200078ec0ff */
        /* <DEDUP_REMOVED lines=9> */
[----:B------:R-:W-:Y:S02]  /*6b40*/  @!P0 FMUL.FTZ R45, R7, R34 ;  /* 0x00000022072d8220 */ /* 0x000fe40000410000 */
        /* <DEDUP_REMOVED lines=9> */
[----:B------:R-:W-:Y:S01]  /*6be0*/  @!P0 F2FP.BF16.PACK_AB R11, R45, R11 ;  /* 0x0000000b2d0b823e */ /* 0x000fe200000010ff */
[----:B------:R-:W-:Y:S01]  /*6bf0*/  @!P0 FFMA.FTZ R7, R34, R35, R7 ;  /* 0x0000002322078223 */ /* 0x000fe20000010007 */
[----:B------:R-:W-:Y:S01]  /*6c00*/  @!P0 F2FP.BF16.PACK_AB R4, R5, R4 ;  /* 0x000000040504823e */ /* 0x000fe200000010ff */
[----:B------:R-:W-:Y:S02]  /*6c10*/  @!P0 FFMA.FTZ R8, R36, R37, R8 ;  /* 0x0000002524088223 */ /* 0x000fe40000010008 */
[----:B------:R-:W-:Y:S01]  /*6c20*/  @!P0 FFMA.FTZ R9, R38, R39, R9 ;  /* 0x0000002726098223 */ /* 0x000fe20000010009 */
[----:B------:R-:W-:Y:S01]  /*6c30*/  @!P0 F2FP.BF16.PACK_AB R3, R7, R6 ;  /* 0x000000060703823e */ /* 0x000fe200000010ff */
[----:B------:R-:W-:Y:S01]  /*6c40*/  @!P0 IMAD.MOV.U32 R41, RZ, RZ, R44 ;  /* 0x000000ffff298224 */ /* 0x000fe200078e002c */
[----:B------:R-:W-:Y:S01]  /*6c50*/  @!P0 MOV R13, R4 ;  /* 0x00000004000d8202 */ /* 0x000fe20000000f00 */
[----:B------:R-:W-:Y:S01]  /*6c60*/  @!P0 IMAD.MOV.U32 R42, RZ, RZ, R11 ;  /* 0x000000ffff2a8224 */ /* 0x000fe200078e000b */
[----:B------:R-:W-:Y:S01]  /*6c70*/  @!P0 F2FP.BF16.PACK_AB R2, R9, R8 ;  /* 0x000000080902823e */ /* 0x000fe200000010ff */
[----:B------:R-:W-:Y:S02]  /*6c80*/  @!P0 IMAD.MOV.U32 R43, RZ, RZ, R16 ;  /* 0x000000ffff2b8224 */ /* 0x000fe400078e0010 */
[----:B------:R-:W-:Y:S02]  /*6c90*/  @!P0 IMAD.MOV.U32 R12, RZ, RZ, R10 ;  /* 0x000000ffff0c8224 */ /* 0x000fe400078e000a */
[----:B------:R-:W-:Y:S01]  /*6ca0*/  @!P0 IMAD.MOV.U32 R14, RZ, RZ, R3 ;  /* 0x000000ffff0e8224 */ /* 0x000fe200078e0003 */
[----:B------:R1:W-:Y:S01]  /*6cb0*/  STG.E.128 [R50.64], R40 ;  /* 0x0000002832007986 */ /* 0x0003e2000c101d06 */
[----:B------:R-:W-:Y:S07]  /*6cc0*/  @!P0 IMAD.MOV.U32 R15, RZ, RZ, R2 ;  /* 0x000000ffff0f8224 */ /* 0x000fee00078e0002 */
[----:B------:R1:W-:Y:S02]  /*6cd0*/  @!P2 STG.E.128 [R48.64], R12 ;  /* 0x0000000c3000a986 */ /* 0x0003e4000c101d06 */
.L_x_734:
[----:B------:R-:W-:Y:S05]  /*6ce0*/  BSYNC B0 ;  /* 0x0000000000007941 */ /* 0x000fea0003800000 */
.L_x_733:
[----:B------:R-:W-:Y:S11]  /*6cf0*/  ISETP.GE.AND P0, PT, R109, c[0x0][0x1d4], PT ;  /* 0x000075006d007a0c */ /* 0x000ff60003f06270 */
[----:B------:R-:W-:Y:S02]  /*6d00*/  @!UPT UIADD3 URZ, URZ, URZ, URZ ;  /* 0x0000003f3f3ff290 */ /* 0x000fe4000fffe03f */
[----:B------:R-:W-:-:S05]  /*6d10*/  @P0 BRA `(.L_x_718) ;  /* 0x0000091000000947 */ /* 0x000fca0003800000 */
[----:B------:R-:W-:Y:S01]  /*6d20*/  IADD3 R2, P1, P0, R78, R70, R87 ;  /* 0x000000464e027210 */ /* 0x000fe2000783e057 */
[----:B-1----:R-:W-:Y:S03]  /*6d30*/  LDS.128 R12, [R104+0x3c80] ;  /* 0x003c8000680c7984 */ /* 0x002fe60000000c00 */
[----:B------:R-:W-:Y:S02]  /*6d40*/  IADD3.X R3, R77, R69, R115, P1, P0 ;  /* 0x000000454d037210 */ /* 0x000fe40000fe0473 */
[C---:B------:R-:W-:Y:S03]  /*6d50*/  LEA R44, P0, R2.reuse, c[0x0][0x1c8], 0x1 ;  /* 0x00007200022c7a11 */ /* 0x040fe600078008ff */
[----:B------:R-:W1:Y:S01]  /*6d60*/  LDS.128 R36, [R107+0x3c80] ;  /* 0x003c80006b247984 */ /* 0x000e620000000c00 */
[----:B------:R-:W-:Y:S02]  /*6d70*/  LEA.HI.X R45, R2, c[0x0][0x1cc], R3, 0x1, P0 ;  /* 0x00007300022d7a11 */ /* 0x000fe400000f0c03 */
[----:B------:R-:W-:Y:S11]  /*6d80*/  ISETP.GE.AND P0, PT, R109, c[0x0][0x27c], PT ;  /* 0x00009f006d007a0c */ /* 0x000ff60003f06270 */
[----:B------:R-:W-:Y:S02]  /*6d90*/  @!UPT UIADD3 URZ, URZ, URZ, URZ ;  /* 0x0000003f3f3ff290 */ /* 0x000fe4000fffe03f */
[--C-:B------:R-:W-:Y:S02]  /*6da0*/  @!P0 SHF.R.U64 R5, R56, 0x10, R57.reuse ;  /* 0x0000001038058819 */ /* 0x100fe40000001239 */
[----:B------:R-:W-:Y:S02]  /*6db0*/  @!P0 SHF.R.U32.HI R8, RZ, 0x10, R57 ;  /* 0x00000010ff088819 */ /* 0x000fe40000011639 */
[----:B------:R-:W-:Y:S02]  /*6dc0*/  @!P0 PRMT R17, R60, 0x5410, R5 ;  /* 0x000054103c118816 */ /* 0x000fe40000000005 */
[--C-:B------:R-:W-:Y:S02]  /*6dd0*/  @!P0 SHF.R.U64 R2, R20, 0x10, R21.reuse ;  /* 0x0000001014028819 */ /* 0x100fe40000001215 */
[----:B------:R-:W-:Y:S02]  /*6de0*/  @!P0 SHF.R.U32.HI R3, RZ, 0x10, R21 ;  /* 0x00000010ff038819 */ /* 0x000fe40000011615 */
[----:B------:R-:W-:Y:S02]  /*6df0*/  @!P0 PRMT R16, R60, 0x5432, R8 ;  /* 0x000054323c108816 */ /* 0x000fe40000000008 */
[--C-:B------:R-:W-:Y:S02]  /*6e00*/  @!P0 SHF.R.U32.HI R9, RZ, 0x10, R59.reuse ;  /* 0x00000010ff098819 */ /* 0x100fe4000001163b */
[----:B------:R-:W-:Y:S01]  /*6e10*/  @!P0 SHF.R.U64 R10, R58, 0x10, R59 ;  /* 0x000000103a0a8819 */ /* 0x000fe2000000123b */
[----:B------:R-:W-:Y:S01]  /*6e20*/  @!P0 IMAD.U32 R18, R16, 0x10000, RZ ;  /* 0x0001000010128824 */ /* 0x000fe200078e00ff */
[--C-:B------:R-:W-:Y:S02]  /*6e30*/  @!P0 SHF.R.U64 R4, R22, 0x10, R23.reuse ;  /* 0x0000001016048819 */ /* 0x100fe40000001217 */
[----:B------:R-:W-:Y:S02]  /*6e40*/  @!P0 SHF.R.U32.HI R6, RZ, 0x10, R23 ;  /* 0x00000010ff068819 */ /* 0x000fe40000011617 */
[----:B------:R-:W-:Y:S01]  /*6e50*/  @!P0 PRMT R22, R61, 0x5410, R9 ;  /* 0x000054103d168816 */ /* 0x000fe20000000009 */
[----:B------:R-:W-:Y:S01]  /*6e60*/  @!P0 IMAD.U32 R9, R17, 0x10000, RZ ;  /* 0x0001000011098824 */ /* 0x000fe200078e00ff */
[----:B------:R-:W-:Y:S01]  /*6e70*/  @!P0 PRMT R8, R27, 0x5410, R6 ;  /* 0x000054101b088816 */ /* 0x000fe20000000006 */
[----:B-1----:R-:W-:Y:S01]  /*6e80*/  @!P0 IMAD.U32 R11, R36, 0x10000, RZ ;  /* 0x00010000240b8824 */ /* 0x002fe200078e00ff */
[----:B------:R-:W-:Y:S01]  /*6e90*/  @!P0 LOP3.LUT R33, R39, 0xffff0000, RZ, 0xc0, !PT ;  /* 0xffff000027218812 */ /* 0x000fe200078ec0ff */
[----:B------:R-:W-:Y:S01]  /*6ea0*/  @!P0 IMAD.U32 R19, R37, 0x10000, RZ ;  /* 0x0001000025138824 */ /* 0x000fe200078e00ff */
[----:B------:R-:W-:Y:S02]  /*6eb0*/  @!P0 LOP3.LUT R25, R38, 0xffff0000, RZ, 0xc0, !PT ;  /* 0xffff000026198812 */ /* 0x000fe400078ec0ff */
[----:B------:R-:W-:Y:S02]  /*6ec0*/  @!P0 PRMT R24, R61, 0x5432, R10 ;  /* 0x000054323d188816 */ /* 0x000fe4000000000a */
[----:B------:R-:W-:Y:S02]  /*6ed0*/  @!P0 PRMT R10, R27, 0x5432, R4 ;  /* 0x000054321b0a8816 */ /* 0x000fe40000000004 */
[----:B------:R-:W-:Y:S02]  /*6ee0*/  @!P0 SHF.L.U32 R27, R39, 0x10, RZ ;  /* 0x00000010271b8819 */ /* 0x000fe400000006ff */
[----:B------:R-:W-:Y:S02]  /*6ef0*/  @!P0 LOP3.LUT R32, R22, 0xffff0000, RZ, 0xc0, !PT ;  /* 0xffff000016208812 */ /* 0x000fe400078ec0ff */
[----:B------:R-:W-:Y:S01]  /*6f00*/  @!P0 PRMT R7, R26, 0x5432, R2 ;  /* 0x000054321a078816 */ /* 0x000fe20000000002 */
[----:B------:R-:W-:Y:S01]  /*6f10*/  @!P0 IMAD.U32 R2, R12, 0x10000, RZ ;  /* 0x000100000c028824 */ /* 0x000fe200078e00ff */
[----:B------:R-:W-:Y:S01]  /*6f20*/  @!P0 PRMT R5, R26, 0x5410, R3 ;  /* 0x000054101a058816 */ /* 0x000fe20000000003 */
[----:B------:R-:W-:Y:S01]  /*6f30*/  @!P0 IMAD.U32 R26, R22, 0x10000, RZ ;  /* 0x00010000161a8824 */ /* 0x000fe200078e00ff */
[----:B------:R-:W-:Y:S01]  /*6f40*/  @!P0 SHF.L.U32 R3, R13, 0x10, RZ ;  /* 0x000000100d038819 */ /* 0x000fe200000006ff */
[C---:B------:R-:W-:Y:S01]  /*6f50*/  @!P0 IMAD.U32 R4, R7.reuse, 0x10000, RZ ;  /* 0x0001000007048824 */ /* 0x040fe200078e00ff */
[----:B------:R-:W-:Y:S01]  /*6f60*/  @!P0 LOP3.LUT R7, R7, 0xffff0000, RZ, 0xc0, !PT ;  /* 0xffff000007078812 */ /* 0x000fe200078ec0ff */
[----:B------:R-:W-:Y:S02]  /*6f70*/  @!P0 IMAD.U32 R6, R5, 0x10000, RZ ;  /* 0x0001000005068824 */ /* 0x000fe400078e00ff */
[C---:B------:R-:W-:Y:S02]  /*6f80*/  @!P0 FMUL.FTZ R20, R2.reuse, R9 ;  /* 0x0000000902148220 */ /* 0x040fe40000410000 */
[----:B------:R-:W-:Y:S02]  /*6f90*/  @!P0 FMUL.FTZ R21, R3, R18 ;  /* 0x0000001203158220 */ /* 0x000fe40000410000 */
[-C--:B------:R-:W-:Y:S02]  /*6fa0*/  @!P0 FMUL.FTZ R2, R2, R4.reuse ;  /* 0x0000000402028220 */ /* 0x080fe40000410000 */
[----:B------:R-:W-:Y:S01]  /*6fb0*/  @!P0 FFMA.FTZ R47, R11, R4, -R20 ;  /* 0x000000040b2f8223 */ /* 0x000fe20000010814 */
[----:B------:R-:W-:Y:S01]  /*6fc0*/  @!P0 LOP3.LUT R20, R16, 0xffff0000, RZ, 0xc0, !PT ;  /* 0xffff000010148812 */ /* 0x000fe200078ec0ff */
[-C--:B------:R-:W-:Y:S01]  /*6fd0*/  @!P0 FMUL.FTZ R4, R3, R6.reuse ;  /* 0x0000000603048220 */ /* 0x080fe20000410000 */
[----:B------:R-:W-:Y:S01]  /*6fe0*/  @!P0 LOP3.LUT R16, R17, 0xffff0000, RZ, 0xc0, !PT ;  /* 0xffff000011108812 */ /* 0x000fe200078ec0ff */
[----:B------:R-:W-:Y:S01]  /*6ff0*/  @!P0 FFMA.FTZ R46, R19, R6, -R21 ;  /* 0x00000006132e8223 */ /* 0x000fe20000010815 */
[----:B------:R-:W-:Y:S01]  /*7000*/  @!P0 LOP3.LUT R21, R37, 0xffff0000, RZ, 0xc0, !PT ;  /* 0xffff000025158812 */ /* 0x000fe200078ec0ff */
[----:B------:R-:W-:Y:S01]  /*7010*/  @!P0 FFMA.FTZ R2, R9, R11, R2 ;  /* 0x0000000b09028223 */ /* 0x000fe20000010002 */
[----:B------:R-:W-:Y:S02]  /*7020*/  @!P0 LOP3.LUT R17, R36, 0xffff0000, RZ, 0xc0, !PT ;  /* 0xffff000024118812 */ /* 0x000fe400078ec0ff */
[----:B------:R-:W-:Y:S02]  /*7030*/  @!P0 LOP3.LUT R6, R12, 0xffff0000, RZ, 0xc0, !PT ;  /* 0xffff00000c068812 */ /* 0x000fe400078ec0ff */
[----:B------:R-:W-:Y:S02]  /*7040*/  @!P0 LOP3.LUT R9, R5, 0xffff0000, RZ, 0xc0, !PT ;  /* 0xffff000005098812 */ /* 0x000fe400078ec0ff */
[----:B------:R-:W-:Y:S01]  /*7050*/  @!P0 LOP3.LUT R3, R13, 0xffff0000, RZ, 0xc0, !PT ;  /* 0xffff00000d038812 */ /* 0x000fe200078ec0ff */
[C---:B------:R-:W-:Y:S04]  /*7060*/  @!P0 FMUL.FTZ R23, R6.reuse, R16 ;  /* 0x0000001006178220 */ /* 0x040fe80000410000 */
[C---:B------:R-:W-:Y:S02]  /*7070*/  @!P0 FMUL.FTZ R11, R3.reuse, R20 ;  /* 0x00000014030b8220 */ /* 0x040fe40000410000 */
[----:B------:R-:W-:Y:S02]  /*7080*/  @!P0 FMUL.FTZ R5, R3, R9 ;  /* 0x0000000903058220 */ /* 0x000fe40000410000 */
[----:B------:R-:W-:Y:S02]  /*7090*/  @!P0 FMUL.FTZ R3, R6, R7 ;  /* 0x0000000706038220 */ /* 0x000fe40000410000 */
[----:B------:R-:W-:Y:S02]  /*70a0*/  @!P0 IMAD.U32 R6, R15, 0x10000, RZ ;  /* 0x000100000f068824 */ /* 0x000fe400078e00ff */
[----:B------:R-:W-:Y:S01]  /*70b0*/  @!P0 FFMA.FTZ R43, R21, R9, -R11 ;  /* 0x00000009152b8223 */ /* 0x000fe2000001080b */
[C---:B------:R-:W-:Y:S01]  /*70c0*/  @!P0 LOP3.LUT R11, R8.reuse, 0xffff0000, RZ, 0xc0, !PT ;  /* 0xffff0000080b8812 */ /* 0x040fe200078ec0ff */
[----:B------:R-:W-:Y:S01]  /*70d0*/  @!P0 FFMA.FTZ R42, R17, R7, -R23 ;  /* 0x00000007112a8223 */ /* 0x000fe20000010817 */
[----:B------:R-:W-:Y:S01]  /*70e0*/  @!P0 LOP3.LUT R7, R15, 0xffff0000, RZ, 0xc0, !PT ;  /* 0xffff00000f078812 */ /* 0x000fe200078ec0ff */
[----:B------:R-:W-:Y:S02]  /*70f0*/  @!P0 IMAD.U32 R9, R8, 0x10000, RZ ;  /* 0x0001000008098824 */ /* 0x000fe400078e00ff */
[C---:B------:R-:W-:Y:S02]  /*7100*/  @!P0 FMUL.FTZ R22, R6.reuse, R26 ;  /* 0x0000001a06168220 */ /* 0x040fe40000410000 */
[----:B------:R-:W-:Y:S02]  /*7110*/  @!P0 FMUL.FTZ R23, R7, R32 ;  /* 0x0000002007178220 */ /* 0x000fe40000410000 */
[-C--:B------:R-:W-:Y:S02]  /*7120*/  @!P0 FMUL.FTZ R8, R6, R9.reuse ;  /* 0x0000000906088220 */ /* 0x080fe40000410000 */
[----:B------:R-:W-:Y:S02]  /*7130*/  @!P0 FFMA.FTZ R41, R27, R9, -R22 ;  /* 0x000000091b298223 */ /* 0x000fe40000010816 */
[-C--:B------:R-:W-:Y:S01]  /*7140*/  @!P0 FMUL.FTZ R9, R7, R11.reuse ;  /* 0x0000000b07098220 */ /* 0x080fe20000410000 */
[----:B------:R-:W-:Y:S01]  /*7150*/  @!P0 LOP3.LUT R7, R14, 0xffff0000, RZ, 0xc0, !PT ;  /* 0xffff00000e078812 */ /* 0x000fe200078ec0ff */
[C---:B------:R-:W-:Y:S01]  /*7160*/  @!P0 IMAD.U32 R22, R24.reuse, 0x10000, RZ ;  /* 0x0001000018168824 */ /* 0x040fe200078e00ff */
[----:B------:R-:W-:Y:S01]  /*7170*/  @!P0 LOP3.LUT R24, R24, 0xffff0000, RZ, 0xc0, !PT ;  /* 0xffff000018188812 */ /* 0x000fe200078ec0ff */
[----:B------:R-:W-:Y:S02]  /*7180*/  @!P0 IMAD.U32 R6, R14, 0x10000, RZ ;  /* 0x000100000e068824 */ /* 0x000fe400078e00ff */
[----:B------:R-:W-:Y:S01]  /*7190*/  @!P0 FFMA.FTZ R40, R33, R11, -R23 ;  /* 0x0000000b21288223 */ /* 0x000fe20000010817 */
[----:B------:R-:W-:Y:S01]  /*71a0*/  @!P0 SHF.L.U32 R23, R38, 0x10, RZ ;  /* 0x0000001026178819 */ /* 0x000fe200000006ff */
[C---:B------:R-:W-:Y:S01]  /*71b0*/  @!P0 IMAD.U32 R11, R10.reuse, 0x10000, RZ ;  /* 0x000100000a0b8824 */ /* 0x040fe200078e00ff */
[----:B------:R-:W-:Y:S01]  /*71c0*/  @!P0 LOP3.LUT R10, R10, 0xffff0000, RZ, 0xc0, !PT ;  /* 0xffff00000a0a8812 */ /* 0x000fe200078ec0ff */
[----:B------:R-:W-:Y:S02]  /*71d0*/  @!P0 FMUL.FTZ R34, R6, R22 ;  /* 0x0000001606228220 */ /* 0x000fe40000410000 */
[----:B------:R-:W-:Y:S02]  /*71e0*/  @!P0 FMUL.FTZ R35, R7, R24 ;  /* 0x0000001807238220 */ /* 0x000fe40000410000 */
[----:B------:R-:W-:Y:S01]  /*71f0*/  @!P0 FFMA.FTZ R3, R16, R17, R3 ;  /* 0x0000001110038223 */ /* 0x000fe20000010003 */
[----:B------:R-:W-:Y:S01]  /*7200*/  @!P0 F2FP.BF16.PACK_AB R17, R42, R47 ;  /* 0x0000002f2a11823e */ /* 0x000fe200000010ff */
[----:B------:R-:W-:Y:S01]  /*7210*/  @!P0 FMUL.FTZ R6, R6, R11 ;  /* 0x0000000b06068220 */ /* 0x000fe20000410000 */
[----:B------:R-:W-:Y:S01]  /*7220*/  @!P0 F2FP.BF16.PACK_AB R16, R40, R41 ;  /* 0x000000292810823e */ /* 0x000fe200000010ff */
[----:B------:R-:W-:Y:S01]  /*7230*/  @!P0 FFMA.FTZ R11, R23, R11, -R34 ;  /* 0x0000000b170b8223 */ /* 0x000fe20000010822 */
[----:B------:R-:W-:Y:S01]  /*7240*/  @!P0 MOV R36, R17 ;  /* 0x0000001100248202 */ /* 0x000fe20000000f00 */
[----:B------:R-:W-:Y:S01]  /*7250*/  @!P0 FFMA.FTZ R35, R25, R10, -R35 ;  /* 0x0000000a19238223 */ /* 0x000fe20000010823 */
[----:B------:R-:W-:Y:S01]  /*7260*/  @!P0 MOV R39, R16 ;  /* 0x0000001000278202 */ /* 0x000fe20000000f00 */
[----:B------:R-:W-:Y:S01]  /*7270*/  @!P0 FFMA.FTZ R4, R18, R19, R4 ;  /* 0x0000001312048223 */ /* 0x000fe20000010004 */
[----:B------:R-:W-:Y:S01]  /*7280*/  @!P0 F2FP.BF16.PACK_AB R34, R43, R46 ;  /* 0x0000002e2b22823e */ /* 0x000fe200000010ff */
[----:B------:R-:W-:Y:S01]  /*7290*/  @!P0 FMUL.FTZ R7, R7, R10 ;  /* 0x0000000a07078220 */ /* 0x000fe20000410000 */
[----:B------:R-:W-:Y:S01]  /*72a0*/  @!P0 F2FP.BF16.PACK_AB R11, R35, R11 ;  /* 0x0000000b230b823e */ /* 0x000fe200000010ff */
[----:B------:R-:W-:Y:S01]  /*72b0*/  @!P0 FFMA.FTZ R5, R20, R21, R5 ;  /* 0x0000001514058223 */ /* 0x000fe20000010005 */
[----:B------:R-:W-:Y:S01]  /*72c0*/  @!P0 F2FP.BF16.PACK_AB R10, R3, R2 ;  /* 0x00000002030a823e */ /* 0x000fe200000010ff */
[----:B------:R-:W-:Y:S02]  /*72d0*/  @!P0 FFMA.FTZ R6, R22, R23, R6 ;  /* 0x0000001716068223 */ /* 0x000fe40000010006 */
[----:B------:R-:W-:Y:S01]  /*72e0*/  @!P0 FFMA.FTZ R7, R24, R25, R7 ;  /* 0x0000001918078223 */ /* 0x000fe20000010007 */
[----:B------:R-:W-:Y:S01]  /*72f0*/  @!P0 F2FP.BF16.PACK_AB R4, R5, R4 ;  /* 0x000000040504823e */ /* 0x000fe200000010ff */
[----:B------:R-:W-:Y:S02]  /*7300*/  @!P0 FFMA.FTZ R8, R26, R27, R8 ;  /* 0x0000001b1a088223 */ /* 0x000fe40000010008 */
        /* <DEDUP_REMOVED lines=9> */
[----:B------:R-:W-:Y:S01]  /*73a0*/  @!P0 IMAD.MOV.U32 R15, RZ, RZ, R2 ;  /* 0x000000ffff0f8224 */ /* 0x000fe200078e0002 */
[----:B------:R-:W-:Y:S11]  /*73b0*/  ISETP.GE.AND P0, PT, R85, c[0x0][0x1d4], PT ;  /* 0x0000750055007a0c */ /* 0x000ff60003f06270 */
[----:B------:R-:W-:Y:S02]  /*73c0*/  @!UPT UIADD3 URZ, URZ, URZ, URZ ;  /* 0x0000003f3f3ff290 */ /* 0x000fe4000fffe03f */
[----:B------:R-:W-:-:S05]  /*73d0*/  @P0 BRA `(.L_x_718) ;  /* 0x0000025000000947 */ /* 0x000fca0003800000 */
[----:B------:R-:W-:Y:S04]  /*73e0*/  IADD3 R3, P1, P0, R78, R70, R85 ;  /* 0x000000464e037210 */ /* 0x000fe8000783e055 */
[----:B------:R-:W-:Y:S02]  /*73f0*/  IADD3.X R4, R77, R69, R112, P1, P0 ;  /* 0x000000454d047210 */ /* 0x000fe40000fe0470 */
[C---:B------:R-:W-:Y:S04]  /*7400*/  LEA R2, P0, R3.reuse, c[0x0][0x1c8], 0x1 ;  /* 0x0000720003027a11 */ /* 0x040fe800078008ff */
[----:B------:R-:W-:Y:S05]  /*7410*/  LEA.HI.X R3, R3, c[0x0][0x1cc], R4, 0x1, P0 ;  /* 0x0000730003037a11 */ /* 0x000fea00000f0c04 */
[----:B------:R2:W-:Y:S01]  /*7420*/  STG.E.128 [R2.64], R12 ;  /* 0x0000000c02007986 */ /* 0x0005e2000c101d06 */
[----:B------:R-:W-:-:S05]  /*7430*/  BRA `(.L_x_718) ;  /* 0x000001f000007947 */ /* 0x000fca0003800000 */
.L_x_714:
[----:B------:R-:W-:Y:S05]  /*7440*/  IMAD R2, R31, -0x30, R0 ;  /* 0xffffffd01f027824 */ /* 0x000fea00078e0200 */
[----:B------:R-:W-:Y:S04]  /*7450*/  IMNMX R76, R2, 0x30, PT ;  /* 0x00000030024c7817 */ /* 0x000fe80003800200 */
[----:B------:R-:W-:Y:S11]  /*7460*/  ISETP.GE.AND P0, PT, R161, R76, PT ;  /* 0x0000004ca100720c */ /* 0x000ff60003f06270 */
[----:B------:R-:W-:Y:S02]  /*7470*/  @!UPT UIADD3 URZ, URZ, URZ, URZ ;  /* 0x0000003f3f3ff290 */ /* 0x000fe4000fffe03f */
[----:B------:R-:W-:-:S05]  /*7480*/  @P0 BRA `(.L_x_718) ;  /* 0x000001a000000947 */ /* 0x000fca0003800000 */
[----:B------:R-:W2:Y:S01]  /*7490*/  LDL R12, [R1+0x10] ;  /* 0x00001000010c7983 */ /* 0x000ea20000100800 */
[C---:B------:R-:W-:Y:S02]  /*74a0*/  ISETP.GE.AND P0, PT, R110.reuse, c[0x0][0x1d4], PT ;  /* 0x000075006e007a0c */ /* 0x040fe40003f06270 */
[----:B------:R-:W-:Y:S01]  /*74b0*/  IADD3 R2, R110, 0x30, RZ ;  /* 0x000000306e027810 */ /* 0x000fe20007ffe0ff */
[----:B------:R-:W3:Y:S10]  /*74c0*/  LDL R3, [R1+0x14] ;  /* 0x0000140001037983 */ /* 0x000ef40000100800 */
[----:B--2---:R-:W1:Y:S04]  /*74d0*/  @!P0 LDS.128 R4, [R12+0x2400] ;  /* 0x002400000c048984 */ /* 0x004e680000000c00 */
[----:B-1----:R-:W-:Y:S01]  /*74e0*/  @!P0 STG.E.128 [R52.64], R4 ;  /* 0x0000000434008986 */ /* 0x002fe2000c101d06 */
[----:B------:R-:W-:Y:S11]  /*74f0*/  ISETP.GE.AND P0, PT, R152, c[0x0][0x1d4], PT ;  /* 0x0000750098007a0c */ /* 0x000ff60003f06270 */
[----:B------:R-:W-:Y:S02]  /*7500*/  @!UPT UIADD3 URZ, URZ, URZ, URZ ;  /* 0x0000003f3f3ff290 */ /* 0x000fe4000fffe03f */
[----:B---3--:R-:W1:Y:S04]  /*7510*/  @!P0 LDS.128 R8, [R3+0x2400] ;  /* 0x0024000003088984 */ /* 0x008e680000000c00 */
[----:B-1----:R-:W-:Y:S01]  /*7520*/  @!P0 STG.E.128 [R52.64+0x20], R8 ;  /* 0x0000200834008986 */ /* 0x002fe2000c101d06 */
[----:B------:R-:W-:Y:S11]  /*7530*/  ISETP.GE.AND P0, PT, R109, c[0x0][0x1d4], PT ;  /* 0x000075006d007a0c */ /* 0x000ff60003f06270 */
[----:B------:R-:W-:Y:S02]  /*7540*/  @!UPT UIADD3 URZ, URZ, URZ, URZ ;  /* 0x0000003f3f3ff290 */ /* 0x000fe4000fffe03f */
[----:B------:R-:W1:Y:S04]  /*7550*/  @!P0 LDS.128 R4, [R12+0x3000] ;  /* 0x003000000c048984 */ /* 0x000e680000000c00 */
[----:B-1----:R-:W-:Y:S01]  /*7560*/  @!P0 STG.E.128 [R52.64+0x40], R4 ;  /* 0x0000400434008986 */ /* 0x002fe2000c101d06 */
[----:B------:R-:W-:Y:S02]  /*7570*/  ISETP.GE.AND P0, PT, R2, c[0x0][0x1d4], PT ;  /* 0x0000750002007a0c */ /* 0x000fe40003f06270 */
[----:B------:R-:W-:Y:S11]  /*7580*/  IADD3 R2, R110, 0x40, RZ ;  /* 0x000000406e027810 */ /* 0x000ff60007ffe0ff */
[----:B------:R-:W1:Y:S04]  /*7590*/  @!P0 LDS.128 R4, [R3+0x3000] ;  /* 0x0030000003048984 */ /* 0x000e680000000c00 */
[----:B-1----:R-:W-:Y:S01]  /*75a0*/  @!P0 STG.E.128 [R52.64+0x60], R4 ;  /* 0x0000600434008986 */ /* 0x002fe2000c101d06 */
[----:B------:R-:W-:Y:S02]  /*75b0*/  ISETP.GE.AND P0, PT, R2, c[0x0][0x1d4], PT ;  /* 0x0000750002007a0c */ /* 0x000fe40003f06270 */
[----:B------:R-:W-:Y:S11]  /*75c0*/  IADD3 R2, R110, 0x50, RZ ;  /* 0x000000506e027810 */ /* 0x000ff60007ffe0ff */
[----:B------:R-:W1:Y:S04]  /*75d0*/  @!P0 LDS.128 R4, [R12+0x3c00] ;  /* 0x003c00000c048984 */ /* 0x000e680000000c00 */
[----:B-1----:R-:W-:Y:S01]  /*75e0*/  @!P0 STG.E.128 [R52.64+0x80], R4 ;  /* 0x0000800434008986 */ /* 0x002fe2000c101d06 */
[----:B------:R-:W-:Y:S11]  /*75f0*/  ISETP.GE.AND P0, PT, R2, c[0x0][0x1d4], PT ;  /* 0x0000750002007a0c */ /* 0x000ff60003f06270 */
[----:B------:R-:W-:Y:S02]  /*7600*/  @!UPT UIADD3 URZ, URZ, URZ, URZ ;  /* 0x0000003f3f3ff290 */ /* 0x000fe4000fffe03f */
[----:B------:R-:W1:Y:S04]  /*7610*/  @!P0 LDS.128 R4, [R3+0x3c00] ;  /* 0x003c000003048984 */ /* 0x000e680000000c00 */
[----:B-1----:R1:W-:Y:S02]  /*7620*/  @!P0 STG.E.128 [R52.64+0xa0], R4 ;  /* 0x0000a00434008986 */ /* 0x0023e4000c101d06 */
.L_x_718:
[----:B------:R-:W-:Y:S05]  /*7630*/  BSYNC B1 ;  /* 0x0000000000017941 */ /* 0x000fea0003800000 */
.L_x_713:
[----:B-1----:R-:W-:Y:S01]  /*7640*/  IMAD.WIDE.U32 R10, R31, 0x30, RZ ;  /* 0x000000301f0a7825 */ /* 0x002fe200078e00ff */
[----:B-----5:R-:W3:Y:S01]  /*7650*/  LDL R16, [R1+0x1c] ;  /* 0x00001c0001107983 */ /* 0x020ee20000100800 */
[----:B------:R-:W-:Y:S01]  /*7660*/  SHF.R.S32.HI R17, RZ, 0x1f, R162 ;  /* 0x0000001fff117819 */ /* 0x000fe200000114a2 */
[----:B------:R-:W-:Y:S01]  /*7670*/  BSSY B0, `(.L_x_735) ;  /* 0x0000054000007945 */ /* 0x000fe20003800000 */
[----:B--2---:R-:W-:Y:S01]  /*7680*/  IMAD R2, R80, 0x30, RZ ;  /* 0x0000003050027824 */ /* 0x004fe200078e02ff */
[----:B------:R-:W-:Y:S02]  /*7690*/  IADD3 R4, P0, R125, R10, RZ ;  /* 0x0000000a7d047210 */ /* 0x000fe40007f1e0ff */
[----:B------:R-:W-:Y:S01]  /*76a0*/  LEA.HI R17, R17, R162, RZ, 0x2 ;  /* 0x000000a211117211 */ /* 0x000fe200078f10ff */
[----:B------:R-:W-:Y:S03]  /*76b0*/  IMAD.IADD R9, R11, 0x1, R2 ;  /* 0x000000010b097824 */ /* 0x000fe600078e0202 */
[----:B------:R-:W-:Y:S01]  /*76c0*/  SHF.R.S32.HI R17, RZ, 0x2, R17 ;  /* 0x00000002ff117819 */ /* 0x000fe20000011411 */
[----:B------:R-:W-:Y:S03]  /*76d0*/  IMAD.X R2, R9, 0x1, R128, P0 ;  /* 0x0000000109027824 */ /* 0x000fe600000e0680 */
[----:B------:R-:W-:Y:S04]  /*76e0*/  IADD3 R3, -R17, R76, RZ ;  /* 0x0000004c11037210 */ /* 0x000fe80007ffe1ff */
[C---:B------:R-:W-:Y:S11]  /*76f0*/  ISETP.GE.AND P0, PT, R3.reuse, 0x21, PT ;  /* 0x000000210300780c */ /* 0x040ff60003f06270 */
[----:B------:R-:W-:Y:S02]  /*7700*/  @!UPT UIADD3 URZ, URZ, URZ, URZ ;  /* 0x0000003f3f3ff290 */ /* 0x000fe4000fffe03f */
[----:B------:R-:W-:Y:S01]  /*7710*/  @P0 IADD3 R8, P1, R4, 0x20, RZ ;  /* 0x0000002004080810 */ /* 0x000fe20007f3e0ff */
[----:B------:R-:W-:Y:S04]  /*7720*/  @P0 IMAD.MOV.U32 R7, RZ, RZ, R86 ;  /* 0x000000ffff070224 */ /* 0x000fe800078e0056 */
[----:B------:R-:W-:Y:S01]  /*7730*/  @P0 IMAD.X R6, RZ, RZ, R2, P1 ;  /* 0x000000ffff060224 */ /* 0x000fe200008e0602 */
[----:B------:R-:W-:Y:S11]  /*7740*/  ISETP.GE.AND P1, PT, R3, 0x1, PT ;  /* 0x000000010300780c */ /* 0x000ff60003f26270 */
[----:B------:R-:W-:Y:S02]  /*7750*/  @!UPT UIADD3 URZ, URZ, URZ, URZ ;  /* 0x0000003f3f3ff290 */ /* 0x000fe4000fffe03f */
[----:B------:R-:W-:Y:S01]  /*7760*/  @P1 MOV R3, R86 ;  /* 0x0000005600031202 */ /* 0x000fe20000000f00 */
[----:B------:R-:W-:Y:S02]  /*7770*/  @P1 IMAD R5, R2, c[0x0][0x258], RZ ;  /* 0x0000960002051a24 */ /* 0x000fe400078e02ff */
[----:B------:R-:W-:Y:S04]  /*7780*/  @P1 IMAD.MOV.U32 R2, RZ, RZ, R82 ;  /* 0x000000ffff021224 */ /* 0x000fe800078e0052 */
[C---:B------:R-:W-:Y:S04]  /*7790*/  @P1 IMAD.WIDE.U32 R2, R4.reuse, c[0x0][0x258], R2 ;  /* 0x0000960004021a25 */ /* 0x040fe800078e0002 */
[----:B------:R-:W-:Y:S04]  /*77a0*/  @P1 IMAD R4, R4, c[0x0][0x25c], R5 ;  /* 0x0000970004041a24 */ /* 0x000fe800078e0205 */
[----:B------:R-:W-:Y:S01]  /*77b0*/  @P1 IMAD.IADD R3, R3, 0x1, R4 ;  /* 0x0000000103031824 */ /* 0x000fe200078e0204 */
[C---:B------:R-:W-:Y:S04]  /*77c0*/  @P1 LEA R4, P2, R2.reuse, c[0x0][0x250], 0x1 ;  /* 0x0000940002041a11 */ /* 0x040fe800078408ff */
[----:B------:R-:W-:Y:S01]  /*77d0*/  @P1 LEA.HI.X R5, R2, c[0x0][0x254], R3, 0x1, P2 ;  /* 0x0000950002051a11 */ /* 0x000fe200010f0c03 */
[----:B------:R-:W-:Y:S01]  /*77e0*/  @P0 IMAD R2, R6, c[0x0][0x258], RZ ;  /* 0x0000960006020a24 */ /* 0x000fe200078e02ff */
[----:B------:R-:W-:Y:S03]  /*77f0*/  @P0 MOV R6, R82 ;  /* 0x0000005200060202 */ /* 0x000fe60000000f00 */
[C---:B------:R-:W-:Y:S02]  /*7800*/  @P0 IMAD R2, R8.reuse, c[0x0][0x25c], R2 ;  /* 0x0000970008020a24 */ /* 0x040fe400078e0202 */
[----:B------:R-:W-:Y:S05]  /*7810*/  @P0 IMAD.WIDE.U32 R6, R8, c[0x0][0x258], R6 ;  /* 0x0000960008060a25 */ /* 0x000fea00078e0006 */
[----:B------:R-:W-:Y:S02]  /*7820*/  @P0 IADD3 R3, R7, R2, RZ ;  /* 0x0000000207030210 */ /* 0x000fe40007ffe0ff */
[C---:B------:R-:W-:Y:S04]  /*7830*/  @P0 LEA R2, P2, R6.reuse, c[0x0][0x250], 0x1 ;  /* 0x0000940006020a11 */ /* 0x040fe800078408ff */
[----:B------:R-:W-:Y:S01]  /*7840*/  @P0 LEA.HI.X R3, R6, c[0x0][0x254], R3, 0x1, P2 ;  /* 0x0000950006030a11 */ /* 0x000fe200010f0c03 */
[C---:B---3--:R-:W-:Y:S05]  /*7850*/  @P1 IMAD.SHL.U32 R6, R16.reuse, 0x2, RZ ;  /* 0x0000000210061824 */ /* 0x048fea00078e00ff */
[----:B------:R-:W-:Y:S01]  /*7860*/  @!PT LDS RZ, [RZ] ;  /* 0x00000000fffff984 */ /* 0x000fe20000000800 */
[----:B------:R-:W-:Y:S01]  /*7870*/  @!PT LDS RZ, [RZ] ;  /* 0x00000000fffff984 */ /* 0x000fe20000000800 */
[----:B------:R-:W-:Y:S01]  /*7880*/  @!PT LDS RZ, [RZ] ;  /* 0x00000000fffff984 */ /* 0x000fe20000000800 */
[----:B------:R1:W-:Y:S04]  /*7890*/  @P1 LDGSTS.E.BYPASS.LTC128B.128 [R6+0x1880], [R4.64], !P6 ;  /* 0x0188000004061fae */ /* 0x0003e8000f101d46 */
[----:B------:R1:W-:Y:S04]  /*78a0*/  @P1 LDGSTS.E.BYPASS.LTC128B.128 [R6+0x2480], [R4.64+0x40], !P5 ;  /* 0x0248004004061fae */ /* 0x0003e8000e901d46 */
[----:B------:R1:W-:Y:S02]  /*78b0*/  @P1 LDGSTS.E.BYPASS.LTC128B.128 [R6+0x3080], [R4.64+0x80], !P4 ;  /* 0x0308008004061fae */ /* 0x0003e4000e101d46 */
[----:B-1----:R-:W-:Y:S05]  /*78c0*/  @P0 SHF.L.U32 R4, R16, 0x1, RZ ;  /* 0x0000000110040819 */ /* 0x002fea00000006ff */
        /* <DEDUP_REMOVED lines=8> */
[----:B-1----:R-:W2:Y:S01]  /*7950*/  LDL R19, [R1+0x10] ;  /* 0x0000100001137983 */ /* 0x002ea20000100800 */
[----:B------:R-:W-:Y:S01]  /*7960*/  IADD3 R2, P0, R130, R10, RZ ;  /* 0x0000000a82027210 */ /* 0x000fe20007f1e0ff */
[----:B------:R-:W-:Y:S02]  /*7970*/  IMAD.MOV.U32 R4, RZ, RZ, R100 ;  /* 0x000000ffff047224 */ /* 0x000fe400078e0064 */
[----:B------:R-:W3:Y:S01]  /*7980*/  LDL R18, [R1+0x14] ;  /* 0x0000140001127983 */ /* 0x000ee20000100800 */
[----:B------:R-:W-:Y:S02]  /*7990*/  IMAD.MOV.U32 R5, RZ, RZ, R123 ;  /* 0x000000ffff057224 */ /* 0x000fe400078e007b */
[----:B------:R-:W-:Y:S02]  /*79a0*/  IMAD.X R3, R9, 0x1, R129, P0 ;  /* 0x0000000109037824 */ /* 0x000fe400000e0681 */
[C---:B------:R-:W-:Y:S04]  /*79b0*/  IMAD.WIDE.U32 R4, R2.reuse, c[0x0][0x208], R4 ;  /* 0x0000820002047a25 */ /* 0x040fe800078e0004 */
[----:B------:R-:W-:Y:S04]  /*79c0*/  IMAD R3, R3, c[0x0][0x208], RZ ;  /* 0x0000820003037a24 */ /* 0x000fe800078e02ff */
[----:B------:R-:W-:Y:S04]  /*79d0*/  IMAD R2, R2, c[0x0][0x20c], R3 ;  /* 0x0000830002027a24 */ /* 0x000fe800078e0203 */
[----:B------:R-:W-:Y:S01]  /*79e0*/  IMAD.IADD R3, R5, 0x1, R2 ;  /* 0x0000000105037824 */ /* 0x000fe200078e0202 */
[C---:B------:R-:W-:Y:S04]  /*79f0*/  LEA R2, P0, R4.reuse, c[0x0][0x1f8], 0x1 ;  /* 0x00007e0004027a11 */ /* 0x040fe800078008ff */
[----:B------:R-:W-:Y:S02]  /*7a00*/  LEA.HI.X R3, R4, c[0x0][0x1fc], R3, 0x1, P0 ;  /* 0x00007f0004037a11 */ /* 0x000fe400000f0c03 */
[----:B------:R-:W-:Y:S11]  /*7a10*/  ISETP.GE.AND P0, PT, R110, c[0x0][0x1d4], PT ;  /* 0x000075006e007a0c */ /* 0x000ff60003f06270 */
[----:B------:R-:W-:Y:S02]  /*7a20*/  @!UPT UIADD3 URZ, URZ, URZ, URZ ;  /* 0x0000003f3f3ff290 */ /* 0x000fe4000fffe03f */
[----:B--2---:R-:W1:Y:S04]  /*7a30*/  @!P0 LDS.128 R12, [R19] ;  /* 0x00000000130c8984 */ /* 0x004e680000000c00 */
[----:B-1----:R-:W-:Y:S01]  /*7a40*/  @!P0 STG.E.128 [R2.64], R12 ;  /* 0x0000000c02008986 */ /* 0x002fe2000c101d06 */
[----:B------:R-:W-:Y:S11]  /*7a50*/  ISETP.GE.AND P0, PT, R152, c[0x0][0x1d4], PT ;  /* 0x0000750098007a0c */ /* 0x000ff60003f06270 */
[----:B------:R-:W-:Y:S02]  /*7a60*/  @!UPT UIADD3 URZ, URZ, URZ, URZ ;  /* 0x0000003f3f3ff290 */ /* 0x000fe4000fffe03f */
[----:B---3--:R-:W1:Y:S04]  /*7a70*/  @!P0 LDS.128 R4, [R18] ;  /* 0x0000000012048984 */ /* 0x008e680000000c00 */
[----:B-1----:R-:W-:Y:S01]  /*7a80*/  @!P0 STG.E.128 [R2.64+0x20], R4 ;  /* 0x0000200402008986 */ /* 0x002fe2000c101d06 */
[----:B------:R-:W-:Y:S11]  /*7a90*/  ISETP.GE.AND P0, PT, R109, c[0x0][0x1d4], PT ;  /* 0x000075006d007a0c */ /* 0x000ff60003f06270 */
[----:B------:R-:W-:Y:S02]  /*7aa0*/  @!UPT UIADD3 URZ, URZ, URZ, URZ ;  /* 0x0000003f3f3ff290 */ /* 0x000fe4000fffe03f */
[----:B------:R-:W1:Y:S04]  /*7ab0*/  @!P0 LDS.128 R4, [R19+0xc00] ;  /* 0x000c000013048984 */ /* 0x000e680000000c00 */
[----:B-1----:R1:W-:Y:S02]  /*7ac0*/  @!P0 STG.E.128 [R2.64+0x40], R4 ;  /* 0x0000400402008986 */ /* 0x0023e4000c101d06 */
[----:B-1----:R-:W-:Y:S04]  /*7ad0*/  IADD3 R4, R110, 0x30, RZ ;  /* 0x000000306e047810 */ /* 0x002fe80007ffe0ff */
        /* <DEDUP_REMOVED lines=8> */
[----:B-1----:R-:W-:Y:S04]  /*7b60*/  IADD3 R4, R110, 0x50, RZ ;  /* 0x000000506e047810 */ /* 0x002fe80007ffe0ff */
[----:B------:R-:W-:Y:S11]  /*7b70*/  ISETP.GE.AND P0, PT, R4, c[0x0][0x1d4], PT ;  /* 0x0000750004007a0c */ /* 0x000ff60003f06270 */
[----:B------:R-:W-:Y:S02]  /*7b80*/  @!UPT UIADD3 URZ, URZ, URZ, URZ ;  /* 0x0000003f3f3ff290 */ /* 0x000fe4000fffe03f */
[----:B------:R-:W1:Y:S04]  /*7b90*/  @!P0 LDS.128 R4, [R18+0x1800] ;  /* 0x0018000012048984 */ /* 0x000e680000000c00 */
[----:B-1----:R1:W-:Y:S02]  /*7ba0*/  @!P0 STG.E.128 [R2.64+0xa0], R4 ;  /* 0x0000a00402008986 */ /* 0x0023e4000c101d06 */
.L_x_736:
[----:B-1----:R-:W-:Y:S05]  /*7bb0*/  BSYNC B0 ;  /* 0x0000000000007941 */ /* 0x002fea0003800000 */
.L_x_735:
[----:B------:R-:W-:Y:S01]  /*7bc0*/  ISETP.GT.AND P3, PT, R31, R126, PT ;  /* 0x0000007e1f00720c */ /* 0x000fe20003f64270 */
[----:B------:R-:W-:Y:S01]  /*7bd0*/  @!UPT UIADD3 URZ, URZ, URZ, URZ ;  /* 0x0000003f3f3ff290 */ /* 0x000fe2000fffe03f */
[----:B------:R-:W-:Y:S11]  /*7be0*/  BSSY B0, `(.L_x_737) ;  /* 0x0000020000007945 */ /* 0x000ff60003800000 */
[----:B------:R-:W-:-:S05]  /*7bf0*/  @!P3 BRA `(.L_x_738) ;  /* 0x000001e00000b947 */ /* 0x000fca0003800000 */
[----:B------:R-:W-:Y:S01]  /*7c00*/  IADD3 R4, R31, -0x1, RZ ;  /* 0xffffffff1f047810 */ /* 0x000fe20007ffe0ff */
[----:B------:R-:W-:Y:S02]  /*7c10*/  IMAD.MOV.U32 R2, RZ, RZ, R98 ;  /* 0x000000ffff027224 */ /* 0x000fe400078e0062 */
[----:B------:R-:W-:Y:S01]  /*7c20*/  IMAD.MOV.U32 R3, RZ, RZ, R89 ;  /* 0x000000ffff037224 */ /* 0x000fe200078e0059 */
[----:B------:R-:W-:Y:S01]  /*7c30*/  SHF.R.S32.HI R6, RZ, 0x1f, R4 ;  /* 0x0000001fff067819 */ /* 0x000fe20000011404 */
[----:B------:R-:W-:Y:S02]  /*7c40*/  IMAD R5, R156, R4, RZ ;  /* 0x000000049c057224 */ /* 0x000fe400078e02ff */
[-C--:B------:R-:W-:Y:S04]  /*7c50*/  IMAD.WIDE.U32 R2, R4, R142.reuse, R2 ;  /* 0x0000008e04027225 */ /* 0x080fe800078e0002 */
[----:B------:R-:W-:Y:S01]  /*7c60*/  IMAD R4, R6, R142, R5 ;  /* 0x0000008e06047224 */ /* 0x000fe200078e0205 */
[----:B------:R-:W-:Y:S03]  /*7c70*/  IADD3 R6, -R17, 0x30, RZ ;  /* 0x0000003011067810 */ /* 0x000fe60007ffe1ff */
[----:B------:R-:W-:Y:S01]  /*7c80*/  IMAD.IADD R3, R3, 0x1, R4 ;  /* 0x0000000103037824 */ /* 0x000fe200078e0204 */
[----:B------:R-:W-:Y:S11]  /*7c90*/  ISETP.GE.AND P1, PT, R6, 0x1, PT ;  /* 0x000000010600780c */ /* 0x000ff60003f26270 */
[----:B------:R-:W-:Y:S02]  /*7ca0*/  @!UPT UIADD3 URZ, URZ, URZ, URZ ;  /* 0x0000003f3f3ff290 */ /* 0x000fe4000fffe03f */
        /* <DEDUP_REMOVED lines=19> */
.L_x_738:
[----:B------:R-:W-:Y:S05]  /*7de0*/  BSYNC B0 ;  /* 0x0000000000007941 */ /* 0x000fea0003800000 */
.L_x_737:
[----:B------:R-:W0:Y:S01]  /*7df0*/  LDGDEPBAR ;  /* 0x00000000000079af */ /* 0x000e220000000000 */
[----:B------:R-:W-:Y:S01]  /*7e00*/  IADD3 R31, R31, -0x1, RZ ;  /* 0xffffffff1f1f7810 */ /* 0x000fe20007ffe0ff */
[----:B------:R-:W-:-:S05]  /*7e10*/  @P3 BRA `(.L_x_739) ;  /* 0xffffbda000003947 */ /* 0x000fca000383ffff */
[----:B------:R-:W-:Y:S01]  /*7e20*/  WARPSYNC 0xffffffff ;  /* 0xffffffff00007948 */ /* 0x000fe20003800000 */
[----:B------:R-:W-:Y:S06]  /*7e30*/  BAR.SYNC.DEFER_BLOCKING 0x0 ;  /* 0x0000000000007b1d */ /* 0x000fec0000010000 */
.L_x_712:
[----:B------:R-:W2:Y:S01]  /*7e40*/  LDL R24, [R1+0x20] ;  /* 0x0000200001187983 */ /* 0x000ea20000100800 */
[----:B------:R-:W-:-:S05]  /*7e50*/  IMAD.MOV.U32 R0, RZ, RZ, c[0x0][0x2c4] ;  /* 0x0000b100ff007624 */ /* 0x000fca00078e00ff */
[----:B------:R-:W-:Y:S01]  /*7e60*/  ISETP.NE.AND P3, PT, R0, 0x1, PT ;  /* 0x000000010000780c */ /* 0x000fe20003f65270 */
[----:B-1----:R-:W-:-:S05]  /*7e70*/  IMAD.MOV.U32 R3, RZ, RZ, c[0x0][0x32c] ;  /* 0x0000cb00ff037624 */ /* 0x002fca00078e00ff */
[----:B------:R-:W-:Y:S01]  /*7e80*/  ISETP.GE.AND P1, PT, R3, 0x1, PT ;  /* 0x000000010300780c */ /* 0x000fe20003f26270 */
[----:B------:R-:W-:Y:S01]  /*7e90*/  IMAD.IADD R11, R144, 0x1, R145 ;  /* 0x00000001900b7824 */ /* 0x000fe200078e0291 */
[----:B--2---:R-:W-:-:S05]  /*7ea0*/  IADD3 R0, R24, 0x7f, RZ ;  /* 0x0000007f18007810 */ /* 0x004fca0007ffe0ff */
[----:B------:R-:W-:-:S05]  /*7eb0*/  @P3 IMAD.HI.U32 R2, R0, c[0x0][0x2c8], RZ ;  /* 0x0000b20000023a27 */ /* 0x000fca00078e00ff */
[----:B------:R-:W-:-:S05]  /*7ec0*/  @P3 SHF.R.U32.HI R0, RZ, c[0x0][0x2cc], R2 ;  /* 0x0000b300ff003a19 */ /* 0x000fca0000011602 */
[----:B------:R-:W-:-:S05]  /*7ed0*/  IMAD.IADD R0, R149, 0x1, R0 ;  /* 0x0000000195007824 */ /* 0x000fca00078e0200 */
[----:B------:R-:W-:Y:S01]  /*7ee0*/  IADD3 R3, R0, c[0x0][0x328], RZ ;  /* 0x0000ca0000037a10 */ /* 0x000fe20007ffe0ff */
[----:B------:R-:W-:Y:S05]  /*7ef0*/  @!P1 BRA `(.L_x_740) ;  /* 0x0000011000009947 */ /* 0x000fea0003800000 */
[C---:B------:R-:W-:Y:S01]  /*7f00*/  ISETP.GT.AND P0, PT, R0.reuse, RZ, PT ;  /* 0x000000ff0000720c */ /* 0x040fe20003f04270 */
[----:B------:R-:W-:Y:S01]  /*7f10*/  BSSY B0, `(.L_x_741) ;  /* 0x000000d000007945 */ /* 0x000fe20003800000 */
[----:B------:R-:W-:Y:S01]  /*7f20*/  IADD3 R2, R0, -0x1, RZ ;  /* 0xffffffff00027810 */ /* 0x000fe20007ffe0ff */
        /* <DEDUP_REMOVED lines=8> */
.L_x_742:
[----:B------:R-:W-:-:S13]  /*7fb0*/  ISETP.NE.AND P0, PT, R4, 0x1, PT ;  /* 0x000000010400780c */ /* 0x000fda0003f05270 */
[----:B------:R-:W-:-:S05]  /*7fc0*/  @P0 IMAD.HI.U32 R0, R2, c[0x0][0x330], RZ ;  /* 0x0000cc0002000a27 */ /* 0x000fca00078e00ff */
[----:B------:R-:W-:Y:S02]  /*7fd0*/  @P0 SHF.R.U32.HI R2, RZ, c[0x0][0x334], R0 ;  /* 0x0000cd00ff020a19 */ /* 0x000fe40000011600 */
.L_x_743:
[----:B------:R-:W-:Y:S05]  /*7fe0*/  BSYNC B0 ;  /* 0x0000000000007941 */ /* 0x000fea0003800000 */
.L_x_741:
[----:B------:R-:W-:-:S05]  /*7ff0*/  IMAD R2, R2, R4, c[0x0][0x32c] ;  /* 0x0000cb0002027624 */ /* 0x000fca00078e0204 */
[----:B------:R-:W-:-:S04]  /*8000*/  IMNMX R3, R3, R2, PT ;  /* 0x0000000203037217 */ /* 0x000fc80003800200 */
.L_x_740:
[----:B------:R-:W-:Y:S01]  /*8010*/  IADD3 R3, R3, 0x2f, RZ ;  /* 0x0000002f03037810 */ /* 0x000fe20007ffe0ff */
[----:B------:R-:W-:-:S04]  /*8020*/  @P3 IMAD.HI.U32 R2, R24, c[0x0][0x2c8], RZ ;  /* 0x0000b20018023a27 */ /* 0x000fc800078e00ff */
[----:B------:R-:W-:-:S04]  /*8030*/  IMAD.HI R3, R3, 0x2aaaaaab, RZ ;  /* 0x2aaaaaab03037827 */ /* 0x000fc800078e02ff */
[----:B------:R-:W-:Y:S01]  /*8040*/  IMAD.MOV.U32 R0, RZ, RZ, R24 ;  /* 0x000000ffff007224 */ /* 0x000fe200078e0018 */
[----:B------:R-:W-:Y:S02]  /*8050*/  @P3 SHF.R.U32.HI R0, RZ, c[0x0][0x2cc], R2 ;  /* 0x0000b300ff003a19 */ /* 0x000fe40000011602 */
        /* <DEDUP_REMOVED lines=16> */
.L_x_746:
[----:B------:R-:W-:-:S04]  /*8160*/  MOV R3, c[0x0][0x32c] ;  /* 0x0000cb0000037a02 */ /* 0x000fc80000000f00 */
[----:B------:R-:W-:-:S13]  /*8170*/  ISETP.NE.AND P0, PT, R3, 0x1, PT ;  /* 0x000000010300780c */ /* 0x000fda0003f05270 */
[----:B------:R-:W-:-:S05]  /*8180*/  @P0 IMAD.HI.U32 R3, R0, c[0x0][0x330], RZ ;  /* 0x0000cc0000030a27 */ /* 0x000fca00078e00ff */
[----:B------:R-:W-:Y:S02]  /*8190*/  @P0 SHF.R.U32.HI R0, RZ, c[0x0][0x334], R3 ;  /* 0x0000cd00ff000a19 */ /* 0x000fe40000011603 */
.L_x_747:
[----:B------:R-:W-:Y:S05]  /*81a0*/  BSYNC B0 ;  /* 0x0000000000007941 */ /* 0x000fea0003800000 */
.L_x_745:
[----:B------:R-:W-:-:S05]  /*81b0*/  IMAD R0, R0, c[0x0][0x32c], RZ ;  /* 0x0000cb0000007a24 */ /* 0x000fca00078e02ff */
[----:B------:R-:W-:-:S05]  /*81c0*/  IMNMX R2, R2, R0, !PT ;  /* 0x0000000002027217 */ /* 0x000fca0007800200 */
.L_x_744:
[----:B------:R-:W-:Y:S01]  /*81d0*/  IMAD.HI R2, R2, 0x2aaaaaab, RZ ;  /* 0x2aaaaaab02027827 */ /* 0x000fe200078e02ff */
[----:B------:R-:W-:Y:S04]  /*81e0*/  BSSY B0, `(.L_x_748) ;  /* 0x0000024000007945 */ /* 0x000fe80003800000 */
[----:B------:R-:W-:-:S04]  /*81f0*/  SHF.R.U32.HI R0, RZ, 0x1f, R2 ;  /* 0x0000001fff007819 */ /* 0x000fc80000011602 */
[----:B------:R-:W-:Y:S01]  /*8200*/  LEA.HI.SX32 R2, R2, R0, 0x1d ;  /* 0x0000000002027211 */ /* 0x000fe200078feaff */
[----:B------:R-:W-:-:S03]  /*8210*/  IMAD.MOV.U32 R0, RZ, RZ, RZ ;  /* 0x000000ffff007224 */ /* 0x000fc600078e00ff */
[----:B------:R-:W-:-:S04]  /*8220*/  IMNMX R6, RZ, R2, !PT ;  /* 0x00000002ff067217 */ /* 0x000fc80007800200 */
[----:B------:R-:W-:-:S13]  /*8230*/  ISETP.GT.AND P0, PT, R7, R6, PT ;  /* 0x000000060700720c */ /* 0x000fda0003f04270 */
[----:B------:R-:W-:Y:S05]  /*8240*/  @!P0 BRA `(.L_x_749) ;  /* 0x000001d000008947 */ /* 0x000fea0003800000 */
[----:B------:R-:W-:Y:S02]  /*8250*/  IABS R2, R133 ;  /* 0x0000008500027213 */ /* 0x000fe40000000000 */
[----:B------:R-:W-:Y:S02]  /*8260*/  IADD3 R3, R133, -0x1, R7 ;  /* 0xffffffff85037810 */ /* 0x000fe40007ffe007 */
[----:B------:R-:W1:Y:S03]  /*8270*/  I2F.RP R0, R2 ;  /* 0x0000000200007306 */ /* 0x000e660000209400 */
[----:B------:R-:W-:-:S05]  /*8280*/  IMAD.IADD R8, R3, 0x1, -R6 ;  /* 0x0000000103087824 */ /* 0x000fca00078e0a06 */
[----:B------:R-:W-:Y:S01]  /*8290*/  IABS R10, R8 ;  /* 0x00000008000a7213 */ /* 0x000fe20000000000 */
[----:B-1----:R-:W1:Y:S02]  /*82a0*/  MUFU.RCP R0, R0 ;  /* 0x0000000000007308 */ /* 0x002e640000001000 */
[----:B-1----:R-:W-:-:S06]  /*82b0*/  IADD3 R0, R0, 0xffffffe, RZ ;  /* 0x0ffffffe00007810 */ /* 0x002fcc0007ffe0ff */
[----:B------:R-:W1:Y:S02]  /*82c0*/  F2I.FTZ.U32.TRUNC.NTZ R5, R0 ;  /* 0x0000000000057305 */ /* 0x000e64000021f000 */
        /* <DEDUP_REMOVED lines=21> */
.L_x_749:
[----:B------:R-:W-:Y:S05]  /*8420*/  BSYNC B0 ;  /* 0x0000000000007941 */ /* 0x000fea0003800000 */
.L_x_748:
[----:B------:R-:W2:Y:S01]  /*8430*/  LDL R2, [R1+0x30] ;  /* 0x0000300001027983 */ /* 0x000ea20000100800 */
        /* <DEDUP_REMOVED lines=50> */
[----:B--2---:R-:W-:-:S04]  /*8760*/  IMAD R3, R2, R0, R6 ;  /* 0x0000000002037224 */ /* 0x004fc800078e0206 */
[--C-:B------:R-:W-:Y:S01]  /*8770*/  IMAD.IADD R2, R3, 0x1, R0.reuse ;  /* 0x0000000103027824 */ /* 0x100fe200078e0200 */
[----:B------:R1:W-:Y:S01]  /*8780*/  STL [R1+0x18], R3 ;  /* 0x0000180301007387 */ /* 0x0003e20000100800 */
[----:B------:R-:W-:-:S03]  /*8790*/  PRMT R0, RZ, 0x7610, R0 ;  /* 0x00007610ff007816 */ /* 0x000fc60000000000 */
[----:B------:R-:W-:-:S04]  /*87a0*/  IMNMX R235, R7, R2, PT ;  /* 0x0000000207eb7217 */ /* 0x000fc80003800200 */
[----:B------:R-:W-:-:S13]  /*87b0*/  ISETP.GT.AND P0, PT, R235, R3, PT ;  /* 0x00000003eb00720c */ /* 0x000fda0003f04270 */
[----:B------:R-:W-:Y:S05]  /*87c0*/  @!P0 BRA `(.L_x_750) ;  /* 0x00017d2000008947 */ /* 0x000fea0003800000 */
[----:B------:R-:W2:Y:S04]  /*87d0*/  LDL R31, [R1+0x34] ;  /* 0x00003400011f7983 */ /* 0x000ea80000100800 */
[----:B------:R-:W3:Y:S01]  /*87e0*/  LDL R25, [R1+0x48] ;  /* 0x0000480001197983 */ /* 0x000ee20000100800 */
[----:B------:R-:W-:-:S03]  /*87f0*/  ISETP.NE.U32.AND P0, PT, RZ, c[0x0][0x340], PT ;  /* 0x0000d000ff007a0c */ /* 0x000fc60003f05070 */
[----:B------:R-:W4:Y:S01]  /*8800*/  LDL.64 R26, [R1+0x38] ;  /* 0x00003800011a7983 */ /* 0x000f220000100a00 */
[----:B------:R-:W-:-:S03]  /*8810*/  ISETP.NE.AND.EX P0, PT, RZ, c[0x0][0x344], PT, P0 ;  /* 0x0000d100ff007a0c */ /* 0x000fc60003f05300 */
[----:B------:R-:W3:Y:S04]  /*8820*/  LDL R20, [R1+0x24] ;  /* 0x0000240001147983 */ /* 0x000ee80000100800 */
[----:B------:R-:W3:Y:S06]  /*8830*/  LDL R18, [R1+0x40] ;  /* 0x0000400001127983 */ /* 0x000eec0000100800 */
[----:B------:R-:W-:Y:S01]  /*8840*/  @P0 IMAD.MOV.U32 R2, RZ, RZ, 0x4 ;  /* 0x00000004ff020424 */ /* 0x000fe200078e00ff */
[----:B------:R-:W1:Y:S01]  /*8850*/  S2R R5, SR_TID.X ;  /* 0x0000000000057919 */ /* 0x000e620000002100 */
[----:B------:R-:W-:-:S05]  /*8860*/  SHF.R.S32.HI R0, RZ, 0x1f, R135 ;  /* 0x0000001fff007819 */ /* 0x000fca0000011487 */
[----:B------:R-:W-:Y:S01]  /*8870*/  IMAD R0, R0, c[0x0][0x178], RZ ;  /* 0x00005e0000007a24 */ /* 0x000fe200078e02ff */
[----:B------:R-:W-:-:S03]  /*8880*/  ISETP.NE.U32.AND P2, PT, RZ, c[0x0][0x348], PT ;  /* 0x0000d200ff007a0c */ /* 0x000fc60003f45070 */
[----:B------:R-:W-:Y:S01]  /*8890*/  IMAD R0, R135, c[0x0][0x17c], R0 ;  /* 0x00005f0087007a24 */ /* 0x000fe200078e0200 */
[----:B-1----:R-:W-:Y:S01]  /*88a0*/  SHF.R.S32.HI R4, RZ, 0x1f, R5 ;  /* 0x0000001fff047819 */ /* 0x002fe20000011405 */
[----:B--2---:R-:W-:-:S05]  /*88b0*/  @P0 IMAD.WIDE R2, R31, R2, c[0x0][0x340] ;  /* 0x0000d0001f020625 */ /* 0x004fca00078e0202 */
[----:B------:R1:W2:Y:S01]  /*88c0*/  @P0 LDG.E R16, [R2.64] ;  /* 0x0000000602100981 */ /* 0x0002a2000c1e1900 */
[-C--:B------:R-:W-:Y:S02]  /*88d0*/  LEA.HI R4, R4, R5.reuse, RZ, 0x2 ;  /* 0x0000000504047211 */ /* 0x080fe400078f10ff */
[----:B------:R-:W-:Y:S02]  /*88e0*/  SHF.R.S32.HI R19, RZ, 0x1f, R5 ;  /* 0x0000001fff137819 */ /* 0x000fe40000011405 */
[----:B------:R-:W-:Y:S02]  /*88f0*/  LOP3.LUT R4, R4, 0xfffffffc, RZ, 0xc0, !PT ;  /* 0xfffffffc04047812 */ /* 0x000fe400078ec0ff */
[----:B------:R-:W-:-:S03]  /*8900*/  LEA.HI R19, R19, R5, RZ, 0x2 ;  /* 0x0000000513137211 */ /* 0x000fc600078f10ff */
[----:B------:R-:W-:Y:S01]  /*8910*/  IMAD.IADD R4, R5, 0x1, -R4 ;  /* 0x0000000105047824 */ /* 0x000fe200078e0a04 */
[----:B------:R-:W-:Y:S02]  /*8920*/  SHF.R.S32.HI R19, RZ, 0x2, R19 ;  /* 0x00000002ff137819 */ /* 0x000fe40000011413 */
[----:B------:R-:W-:Y:S02]  /*8930*/  SHF.R.S32.HI R14, RZ, 0x1f, R31 ;  /* 0x0000001fff0e7819 */ /* 0x000fe4000001141f */
[----:B------:R-:W-:Y:S01]  /*8940*/  ISETP.NE.AND.EX P2, PT, RZ, c[0x0][0x34c], PT, P2 ;  /* 0x0000d300ff007a0c */ /* 0x000fe20003f45320 */
[----:B-1----:R-:W-:-:S04]  /*8950*/  IMAD.WIDE.U32 R2, R135, c[0x0][0x178], RZ ;  /* 0x00005e0087027a25 */ /* 0x002fc800078e00ff */
[----:B------:R-:W-:Y:S01]  /*8960*/  IMAD.IADD R3, R3, 0x1, R0 ;  /* 0x0000000103037824 */ /* 0x000fe200078e0200 */
[----:B------:R-:W-:Y:S02]  /*8970*/  LEA R0, R4, R19, 0x5 ;  /* 0x0000001304007211 */ /* 0x000fe400078e28ff */
[----:B------:R-:W-:Y:S01]  /*8980*/  SEL R6, R14, RZ, !P2 ;  /* 0x000000ff0e067207 */ /* 0x000fe20005000000 */
[----:B---3--:R-:W-:-:S04]  /*8990*/  IMAD.WIDE.U32 R4, R25, c[0x0][0x1b8], R2 ;  /* 0x00006e0019047a25 */ /* 0x008fc800078e0002 */
[----:B------:R-:W-:Y:S01]  /*89a0*/  IMAD.IADD R10, R24, 0x1, R0 ;  /* 0x00000001180a7824 */ /* 0x000fe200078e0200 */
[----:B------:R-:W-:Y:S01]  /*89b0*/  SHF.R.S32.HI R8, RZ, 0x1f, R11 ;  /* 0x0000001fff087819 */ /* 0x000fe2000001140b */
[----:B------:R-:W-:Y:S01]  /*89c0*/  IMAD R6, R6, c[0x0][0x1c0], RZ ;  /* 0x0000700006067a24 */ /* 0x000fe200078e02ff */
[----:B------:R-:W-:Y:S01]  /*89d0*/  IADD3 R2, P1, R19, R11, RZ ;  /* 0x0000000b13027210 */ /* 0x000fe20007f3e0ff */
[----:B------:R-:W-:Y:S01]  /*89e0*/  @P3 IMAD.HI.U32 R7, R10, c[0x0][0x2c8], RZ ;  /* 0x0000b2000a073a27 */ /* 0x000fe200078e00ff */
[----:B------:R-:W-:-:S03]  /*89f0*/  SEL R3, R31, RZ, !P2 ;  /* 0x000000ff1f037207 */ /* 0x000fc60005000000 */
[----:B------:R-:W-:Y:S01]  /*8a00*/  IMAD R5, R25, c[0x0][0x1bc], R5 ;  /* 0x00006f0019057a24 */ /* 0x000fe200078e0205 */
[----:B------:R-:W-:Y:S01]  /*8a10*/  LEA.HI.X.SX32 R11, R19, R8, 0x1, P1 ;  /* 0x00000008130b7211 */ /* 0x000fe200008f0eff */
[----:B------:R-:W-:Y:S01]  /*8a20*/  IMAD.MOV.U32 R0, RZ, RZ, R10 ;  /* 0x000000ffff007224 */ /* 0x000fe200078e000a */
[----:B------:R-:W-:Y:S01]  /*8a30*/  @P3 SHF.R.U32.HI R0, RZ, c[0x0][0x2cc], R7 ;  /* 0x0000b300ff003a19 */ /* 0x000fe20000011607 */
[C---:B------:R-:W-:Y:S02]  /*8a40*/  IMAD R13, R3.reuse, c[0x0][0x1c4], R6 ;  /* 0x00007100030d7a24 */ /* 0x040fe400078e0206 */
[----:B------:R-:W-:Y:S01]  /*8a50*/  IMAD.WIDE.U32 R6, R3, c[0x0][0x1c0], R4 ;  /* 0x0000700003067a25 */ /* 0x000fe200078e0004 */
[----:B----4-:R-:W-:Y:S02]  /*8a60*/  MOV R4, R26 ;  /* 0x0000001a00047202 */ /* 0x010fe40000000f00 */
[----:B------:R-:W-:Y:S01]  /*8a70*/  ISETP.GE.AND P3, PT, R20, c[0x0][0x1d4], PT ;  /* 0x0000750014007a0c */ /* 0x000fe20003f66270 */
[----:B------:R-:W-:-:S02]  /*8a80*/  IMAD.MOV.U32 R5, RZ, RZ, R27 ;  /* 0x000000ffff057224 */ /* 0x000fc400078e001b */
[C---:B------:R-:W-:Y:S02]  /*8a90*/  IMAD R3, R11.reuse, c[0x0][0x1e0], RZ ;  /* 0x000078000b037a24 */ /* 0x040fe400078e02ff */
[----:B------:R-:W-:Y:S01]  /*8aa0*/  IMAD R15, R11, c[0x0][0x208], RZ ;  /* 0x000082000b0f7a24 */ /* 0x000fe200078e02ff */
[----:B------:R-:W-:Y:S01]  /*8ab0*/  SHF.R.S32.HI R12, RZ, 0x1f, R0 ;  /* 0x0000001fff0c7819 */ /* 0x000fe20000011400 */
[----:B------:R-:W-:-:S04]  /*8ac0*/  IMAD.WIDE.U32 R8, R2, c[0x0][0x1e0], R4 ;  /* 0x0000780002087a25 */ /* 0x000fc800078e0004 */
[----:B------:R-:W-:-:S04]  /*8ad0*/  IMAD.WIDE.U32 R4, R2, c[0x0][0x208], R4 ;  /* 0x0000820002047a25 */ /* 0x000fc800078e0004 */
[----:B------:R-:W-:Y:S02]  /*8ae0*/  IMAD.MOV R11, RZ, RZ, -R0 ;  /* 0x000000ffff0b7224 */ /* 0x000fe400078e0a00 */
[C---:B------:R-:W-:Y:S02]  /*8af0*/  IMAD R17, R2.reuse, c[0x0][0x1e4], R3 ;  /* 0x0000790002117a24 */ /* 0x040fe400078e0203 */
[----:B------:R-:W-:Y:S01]  /*8b00*/  IMAD R15, R2, c[0x0][0x20c], R15 ;  /* 0x00008300020f7a24 */ /* 0x000fe200078e020f */
[----:B------:R-:W-:Y:S01]  /*8b10*/  IADD3 R3, R7, R13, RZ ;  /* 0x0000000d07037210 */ /* 0x000fe20007ffe0ff */
[----:B------:R-:W-:Y:S01]  /*8b20*/  IMAD.MOV.U32 R2, RZ, RZ, R6 ;  /* 0x000000ffff027224 */ /* 0x000fe200078e0006 */
[----:B------:R-:W-:Y:S01]  /*8b30*/  SEL R6, RZ, 0xffffffff, P3 ;  /* 0xffffffffff067807 */ /* 0x000fe20001800000 */
[----:B------:R-:W-:Y:S01]  /*8b40*/  IMAD R7, R12, c[0x0][0x1b0], RZ ;  /* 0x00006c000c077a24 */ /* 0x000fe200078e02ff */
[----:B------:R-:W-:Y:S01]  /*8b50*/  ISETP.GE.AND P2, PT, R26, c[0x0][0x1d4], PT ;  /* 0x000075001a007a0c */ /* 0x000fe20003f46270 */
[----:B------:R-:W-:Y:S01]  /*8b60*/  IMAD R10, R11, c[0x0][0x2c4], R10 ;  /* 0x0000b1000b0a7a24 */ /* 0x000fe200078e020a */
[----:B------:R-:W-:Y:S01]  /*8b70*/  LOP3.LUT R203, R203, 0xffffff7f, RZ, 0xc0, !PT ;  /* 0xffffff7fcbcb7812 */ /* 0x000fe200078ec0ff */
[----:B------:R-:W-:-:S02]  /*8b80*/  IMAD R12, R0, c[0x0][0x1b4], R7 ;  /* 0x00006d00000c7a24 */ /* 0x000fc400078e0207 */
[----:B------:R-:W-:Y:S01]  /*8b90*/  IMAD.WIDE.U32 R2, R0, c[0x0][0x1b0], R2 ;  /* 0x00006c0000027a25 */ /* 0x000fe200078e0002 */
[----:B------:R-:W-:-:S03]  /*8ba0*/  SEL R0, RZ, 0x1, P2 ;  /* 0x00000001ff007807 */ /* 0x000fc60001000000 */
[----:B------:R-:W-:Y:S01]  /*8bb0*/  IMAD.SHL.U32 R6, R6, 0x2, RZ ;  /* 0x0000000206067824 */ /* 0x000fe200078e00ff */
[----:B------:R-:W-:Y:S02]  /*8bc0*/  @P3 LOP3.LUT R203, R203, 0x80, RZ, 0xfc, !PT ;  /* 0x00000080cbcb3812 */ /* 0x000fe400078efcff */
[----:B------:R-:W-:Y:S01]  /*8bd0*/  SHF.R.S32.HI R11, RZ, 0x1f, R10 ;  /* 0x0000001fff0b7819 */ /* 0x000fe2000001140a */
[----:B------:R-:W-:Y:S01]  /*8be0*/  IMAD.IADD R7, R5, 0x1, R15 ;  /* 0x0000000105077824 */ /* 0x000fe200078e020f */
[----:B------:R-:W-:Y:S01]  /*8bf0*/  LOP3.LUT R13, R6, 0x2, R0, 0xe2, !PT ;  /* 0x00000002060d7812 */ /* 0x000fe200078ee200 */
[----:B------:R-:W-:Y:S01]  /*8c00*/  IMAD.IADD R5, R3, 0x1, R12 ;  /* 0x0000000103057824 */ /* 0x000fe200078e020c */
[----:B------:R-:W-:Y:S01]  /*8c10*/  LOP3.LUT R203, R203, 0xfffffeff, RZ, 0xc0, !PT ;  /* 0xfffffeffcbcb7812 */ /* 0x000fe200078ec0ff */
[----:B------:R-:W-:Y:S01]  /*8c20*/  IMAD R0, R11, c[0x0][0x1a8], RZ ;  /* 0x00006a000b007a24 */ /* 0x000fe200078e02ff */
[----:B------:R-:W-:Y:S01]  /*8c30*/  MOV R6, R4 ;  /* 0x0000000400067202 */ /* 0x000fe20000000f00 */
[----:B------:R-:W-:Y:S01]  /*8c40*/  IMAD.MOV.U32 R4, RZ, RZ, R2 ;  /* 0x000000ffff047224 */ /* 0x000fe200078e0002 */
[----:B------:R-:W-:-:S02]  /*8c50*/  ISETP.NE.U32.AND P1, PT, RZ, c[0x0][0x350], PT ;  /* 0x0000d400ff007a0c */ /* 0x000fc40003f25070 */
[----:B------:R-:W-:Y:S01]  /*8c60*/  IADD3 R9, R9, R17, RZ ;  /* 0x0000001109097210 */ /* 0x000fe20007ffe0ff */
[C---:B------:R-:W-:Y:S01]  /*8c70*/  IMAD R12, R10.reuse, c[0x0][0x1ac], R0 ;  /* 0x00006b000a0c7a24 */ /* 0x040fe200078e0200 */
[----:B------:R-:W-:Y:S01]  /*8c80*/  @P2 LOP3.LUT R203, R203, 0x100, RZ, 0xfc, !PT ;  /* 0x00000100cbcb2812 */ /* 0x000fe200078efcff */
[----:B------:R-:W-:Y:S01]  /*8c90*/  IMAD.WIDE.U32 R10, R10, c[0x0][0x1a8], R4 ;  /* 0x00006a000a0a7a25 */ /* 0x000fe200078e0004 */
[----:B------:R-:W-:-:S03]  /*8ca0*/  ISETP.GE.AND P2, PT, R18, c[0x0][0x1d4], PT ;  /* 0x0000750012007a0c */ /* 0x000fc60003f46270 */
[----:B------:R-:W-:-:S04]  /*8cb0*/  IMAD.WIDE.U32 R4, R25, c[0x0][0x1e8], R8 ;  /* 0x00007a0019047a25 */ /* 0x000fc800078e0008 */
[----:B------:R-:W-:-:S04]  /*8cc0*/  IMAD.WIDE.U32 R6, R25, c[0x0][0x210], R6 ;  /* 0x0000840019067a25 */ /* 0x000fc800078e0006 */
[----:B------:R-:W-:Y:S01]  /*8cd0*/  IMAD R5, R25, c[0x0][0x1ec], R5 ;  /* 0x00007b0019057a24 */ /* 0x000fe200078e0205 */
[----:B------:R-:W-:Y:S01]  /*8ce0*/  LOP3.LUT R203, R203, 0xffffffbf, RZ, 0xc0, !PT ;  /* 0xffffffbfcbcb7812 */ /* 0x000fe200078ec0ff */
[----:B------:R-:W-:Y:S01]  /*8cf0*/  IMAD.IADD R9, R19, 0x1, R24 ;  /* 0x0000000113097824 */ /* 0x000fe200078e0218 */
[----:B------:R-:W-:Y:S02]  /*8d00*/  ISETP.GE.AND P4, PT, R26, c[0x0][0x198], PT ;  /* 0x000066001a007a0c */ /* 0x000fe40003f86270 */
[----:B------:R-:W-:Y:S02]  /*8d10*/  @P2 LOP3.LUT R203, R203, 0x40, RZ, 0xfc, !PT ;  /* 0x00000040cbcb2812 */ /* 0x000fe400078efcff */
[----:B------:R-:W-:Y:S02]  /*8d20*/  ISETP.GE.AND P3, PT, R20, c[0x0][0x198], PT ;  /* 0x0000660014007a0c */ /* 0x000fe40003f66270 */
[----:B------:R-:W-:Y:S02]  /*8d30*/  IADD3 R132, R235, -0x1, RZ ;  /* 0xffffffffeb847810 */ /* 0x000fe40007ffe0ff */
[--C-:B--2---:R-:W-:Y:S01]  /*8d40*/  @P0 SHF.R.S32.HI R3, RZ, 0x1f, R16.reuse ;  /* 0x0000001fff030819 */ /* 0x104fe20000011410 */
[----:B------:R-:W-:Y:S01]  /*8d50*/  @P0 IMAD.MOV.U32 R2, RZ, RZ, R16 ;  /* 0x000000ffff020224 */ /* 0x000fe200078e0010 */
[----:B------:R-:W-:Y:S01]  /*8d60*/  @!P0 MOV R2, R31 ;  /* 0x0000001f00028202 */ /* 0x000fe20000000f00 */
[----:B------:R-:W-:Y:S01]  /*8d70*/  @!P0 IMAD.MOV.U32 R3, RZ, RZ, R14 ;  /* 0x000000ffff038224 */ /* 0x000fe200078e000e */
[----:B------:R-:W-:-:S04]  /*8d80*/  ISETP.NE.AND.EX P0, PT, RZ, c[0x0][0x354], PT, P1 ;  /* 0x0000d500ff007a0c */ /* 0x000fc80003f05310 */
[----:B------:R-:W-:Y:S02]  /*8d90*/  SEL R8, R2, RZ, !P0 ;  /* 0x000000ff02087207 */ /* 0x000fe40004000000 */
[----:B------:R-:W-:Y:S02]  /*8da0*/  SEL R2, RZ, 0x4, P2 ;  /* 0x00000004ff027807 */ /* 0x000fe40001000000 */
[----:B------:R-:W-:Y:S02]  /*8db0*/  SEL R0, R3, RZ, !P0 ;  /* 0x000000ff03007207 */ /* 0x000fe40004000000 */
[----:B------:R-:W-:Y:S01]  /*8dc0*/  LOP3.LUT R94, R13, R2, RZ, 0xfc, !PT ;  /* 0x000000020d5e7212 */ /* 0x000fe200078efcff */
[----:B------:R-:W-:Y:S01]  /*8dd0*/  IMAD R3, R25, c[0x0][0x214], R7 ;  /* 0x0000850019037a24 */ /* 0x000fe200078e0207 */
[----:B------:R-:W-:Y:S01]  /*8de0*/  MOV R2, R6 ;  /* 0x0000000600027202 */ /* 0x000fe20000000f00 */
[----:B------:R-:W-:Y:S02]  /*8df0*/  IMAD R6, R0, c[0x0][0x1f0], RZ ;  /* 0x00007c0000067a24 */ /* 0x000fe400078e02ff */
[----:B------:R-:W-:-:S04]  /*8e00*/  IMAD.WIDE.U32 R14, R8, c[0x0][0x1f0], R4 ;  /* 0x00007c00080e7a25 */ /* 0x000fc800078e0004 */
[----:B------:R-:W-:-:S04]  /*8e10*/  IMAD.WIDE.U32 R246, R8, c[0x0][0x218], R2 ;  /* 0x0000860008f67a25 */ /* 0x000fc800078e0002 */
[----:B------:R-:W-:-:S04]  /*8e20*/  IMAD R2, R8, c[0x0][0x1f4], R6 ;  /* 0x00007d0008027a24 */ /* 0x000fc800078e0206 */
[----:B------:R-:W-:Y:S01]  /*8e30*/  IMAD.IADD R2, R15, 0x1, R2 ;  /* 0x000000010f027824 */ /* 0x000fe200078e0202 */
[----:B------:R1:W-:Y:S04]  /*8e40*/  STL.64 [R1+0x8], R14 ;  /* 0x0000080e01007387 */ /* 0x0003e80000100a00 */
[----:B------:R1:W-:Y:S01]  /*8e50*/  STL [R1+0x4], R2 ;  /* 0x0000040201007387 */ /* 0x0003e20000100800 */
[----:B------:R-:W-:Y:S02]  /*8e60*/  IMAD R0, R0, c[0x0][0x218], RZ ;  /* 0x0000860000007a24 */ /* 0x000fe400078e02ff */
[----:B------:R-:W-:Y:S01]  /*8e70*/  IMAD.IADD R7, R11, 0x1, R12 ;  /* 0x000000010b077824 */ /* 0x000fe200078e020c */
[----:B------:R-:W-:Y:S01]  /*8e80*/  LEA R11, P0, R10, c[0x0][0x160], 0x1 ;  /* 0x000058000a0b7a11 */ /* 0x000fe200078008ff */
[----:B------:R-:W-:Y:S01]  /*8e90*/  IMAD R0, R8, c[0x0][0x21c], R0 ;  /* 0x0000870008007a24 */ /* 0x000fe200078e0200 */
[----:B------:R-:W-:-:S02]  /*8ea0*/  ISETP.GE.AND P2, PT, R18, c[0x0][0x198], PT ;  /* 0x0000660012007a0c */ /* 0x000fc40003f46270 */
[----:B------:R-:W-:Y:S02]  /*8eb0*/  LEA.HI.X R10, R10, c[0x0][0x164], R7, 0x1, P0 ;  /* 0x000059000a0a7a11 */ /* 0x000fe400000f0c07 */
[----:B------:R-:W-:Y:S01]  /*8ec0*/  IADD3 R248, R247, R0, RZ ;  /* 0x00000000f7f87210 */ /* 0x000fe20007ffe0ff */
[----:B------:R-:W-:Y:S06]  /*8ed0*/  BRA.DIV ~URZ, `(.L_x_751) ;  /* 0x0001c3327f007947 */ /* 0x000fec000b800000 */
[----:B------:R2:W3:Y:S02]  /*8ee0*/  SHFL.IDX PT, R8, R10, RZ, 0x1c1f ;  /* 0x001c1fff0a087589 */ /* 0x0004e400000e0000 */
.L_x_955:
[----:B------:R-:W-:Y:S05]  /*8ef0*/  BRA.DIV ~URZ, `(.L_x_752) ;  /* 0x0001c3827f007947 */ /* 0x000fea000b800000 */
[----:B------:R4:W1:Y:S02]  /*8f00*/  SHFL.IDX PT, R0, R11, RZ, 0x1c1f ;  /* 0x001c1fff0b007589 */ /* 0x00086400000e0000 */
.L_x_956:
[----:B------:R-:W-:Y:S01]  /*8f10*/  IMAD R31, R251, c[0x0][0x2c4], RZ ;  /* 0x0000b100fb1f7a24 */ /* 0x000fe200078e02ff */
[----:B------:R-:W-:Y:S04]  /*8f20*/  BSSY B0, `(.L_x_753) ;  /* 0x0000016000007945 */ /* 0x000fe80003800000 */
[----:B------:R-:W-:-:S13]  /*8f30*/  ISETP.GE.AND P0, PT, R9, R31, PT ;  /* 0x0000001f0900720c */ /* 0x000fda0003f06270 */
[----:B------:R-:W-:Y:S05]  /*8f40*/  @P0 BRA `(.L_x_754) ;  /* 0x0000013000000947 */ /* 0x000fea0003800000 */
[----:B--2---:R-:W2:Y:S04]  /*8f50*/  LDL.64 R4, [R1+0x38] ;  /* 0x0000380001047983 */ /* 0x004ea80000100a00 */
[----:B-1--4-:R-:W4:Y:S04]  /*8f60*/  LDL R2, [R1+0x24] ;  /* 0x0000240001027983 */ /* 0x012f280000100800 */
[----:B---3--:R-:W3:Y:S04]  /*8f70*/  LDL R3, [R1+0x64] ;  /* 0x0000640001037983 */ /* 0x008ee80000100800 */
[----:B------:R-:W3:Y:S04]  /*8f80*/  LDL R13, [R1+0x40] ;  /* 0x00004000010d7983 */ /* 0x000ee80000100800 */
[----:B------:R-:W3:Y:S04]  /*8f90*/  LDL R12, [R1+0x1c] ;  /* 0x00001c00010c7983 */ /* 0x000ee80000100800 */
[----:B------:R-:W3:Y:S01]  /*8fa0*/  LDL R14, [R1+0x60] ;  /* 0x00006000010e7983 */ /* 0x000ee20000100800 */
[----:B--2---:R-:W-:-:S04]  /*8fb0*/  LEA R6, P0, R4, R0, 0x1 ;  /* 0x0000000004067211 */ /* 0x004fc800078008ff */
[----:B------:R-:W-:Y:S02]  /*8fc0*/  LEA.HI.X R7, R4, R8, R5, 0x1, P0 ;  /* 0x0000000804077211 */ /* 0x000fe400000f0c05 */
[----:B----4-:R-:W-:-:S04]  /*8fd0*/  LEA R4, P0, R2, R0, 0x1 ;  /* 0x0000000002047211 */ /* 0x010fc800078008ff */
[----:B---3--:R-:W-:Y:S02]  /*8fe0*/  LEA.HI.X R5, R2, R8, R3, 0x1, P0 ;  /* 0x0000000802057211 */ /* 0x008fe400000f0c03 */
[----:B------:R-:W-:Y:S01]  /*8ff0*/  LEA R2, P0, R13, R0, 0x1 ;  /* 0x000000000d027211 */ /* 0x000fe200078008ff */
        /* <DEDUP_REMOVED lines=8> */
.L_x_754:
[----:B------:R-:W-:Y:S05]  /*9080*/  BSYNC B0 ;  /* 0x0000000000007941 */ /* 0x000fea0003800000 */
.L_x_753:
[----:B------:R-:W-:Y:S05]  /*9090*/  BRA.DIV ~URZ, `(.L_x_755) ;  /* 0x0001c2427f007947 */ /* 0x000fea000b800000 */
[----:B---3--:R3:W2:Y:S04]  /*90a0*/  SHFL.IDX PT, R8, R10, 0x1, 0x1c1f ;  /* 0x003c1f000a087f89 */ /* 0x0086a800000e0000 */
[----:B-1----:R3:W1:Y:S02]  /*90b0*/  SHFL.IDX PT, R0, R11, 0x1, 0x1c1f ;  /* 0x003c1f000b007f89 */ /* 0x00266400000e0000 */
.L_x_957:
[----:B------:R-:W-:Y:S01]  /*90c0*/  IADD3 R2, R9, 0x20, RZ ;  /* 0x0000002009027810 */ /* 0x000fe20007ffe0ff */
[----:B------:R-:W-:Y:S03]  /*90d0*/  BSSY B0, `(.L_x_756) ;  /* 0x0000016000007945 */ /* 0x000fe60003800000 */
[----:B------:R-:W-:-:S13]  /*90e0*/  ISETP.GE.AND P0, PT, R2, R31, PT ;  /* 0x0000001f0200720c */ /* 0x000fda0003f06270 */
[----:B------:R-:W-:Y:S05]  /*90f0*/  @P0 BRA `(.L_x_757) ;  /* 0x0000013000000947 */ /* 0x000fea0003800000 */
[----:B---3--:R-:W3:Y:S04]  /*9100*/  LDL.64 R4, [R1+0x38] ;  /* 0x0000380001047983 */ /* 0x008ee80000100a00 */
[----:B----4-:R-:W4:Y:S04]  /*9110*/  LDL R3, [R1+0x24] ;  /* 0x0000240001037983 */ /* 0x010f280000100800 */
[----:B--2---:R-:W2:Y:S04]  /*9120*/  LDL R15, [R1+0x64] ;  /* 0x00006400010f7983 */ /* 0x004ea80000100800 */
[----:B------:R-:W2:Y:S04]  /*9130*/  LDL R13, [R1+0x40] ;  /* 0x00004000010d7983 */ /* 0x000ea80000100800 */
[----:B------:R-:W2:Y:S04]  /*9140*/  LDL R12, [R1+0x1c] ;  /* 0x00001c00010c7983 */ /* 0x000ea80000100800 */
[----:B------:R-:W2:Y:S01]  /*9150*/  LDL R14, [R1+0x60] ;  /* 0x00006000010e7983 */ /* 0x000ea20000100800 */
[----:B-1-3--:R-:W-:-:S04]  /*9160*/  LEA R6, P0, R4, R0, 0x1 ;  /* 0x0000000004067211 */ /* 0x00afc800078008ff */
[----:B------:R-:W-:Y:S02]  /*9170*/  LEA.HI.X R7, R4, R8, R5, 0x1, P0 ;  /* 0x0000000804077211 */ /* 0x000fe400000f0c05 */
[----:B----4-:R-:W-:-:S04]  /*9180*/  LEA R4, P0, R3, R0, 0x1 ;  /* 0x0000000003047211 */ /* 0x010fc800078008ff */
[----:B--2---:R-:W-:Y:S02]  /*9190*/  LEA.HI.X R5, R3, R8, R15, 0x1, P0 ;  /* 0x0000000803057211 */ /* 0x004fe400000f0c0f */
        /* <DEDUP_REMOVED lines=9> */
.L_x_757:
[----:B------:R-:W-:Y:S05]  /*9230*/  BSYNC B0 ;  /* 0x0000000000007941 */ /* 0x000fea0003800000 */
.L_x_756:
[----:B------:R-:W-:Y:S05]  /*9240*/  BRA.DIV ~URZ, `(.L_x_758) ;  /* 0x0001c1527f007947 */ /* 0x000fea000b800000 */
[----:B--2---:R2:W3:Y:S02]  /*9250*/  SHFL.IDX PT, R8, R10, 0x2, 0x1c1f ;  /* 0x005c1f000a087f89 */ /* 0x0044e400000e0000 */
.L_x_958:
[----:B------:R-:W-:Y:S05]  /*9260*/  BRA.DIV ~URZ, `(.L_x_759) ;  /* 0x0001c1a27f007947 */ /* 0x000fea000b800000 */
[----:B-1----:R1:W2:Y:S02]  /*9270*/  SHFL.IDX PT, R0, R11, 0x2, 0x1c1f ;  /* 0x005c1f000b007f89 */ /* 0x0022a400000e0000 */
.L_x_959:
[----:B------:R-:W-:Y:S01]  /*9280*/  IADD3 R2, R9, 0x40, RZ ;  /* 0x0000004009027810 */ /* 0x000fe20007ffe0ff */
[----:B------:R-:W-:Y:S03]  /*9290*/  BSSY B0, `(.L_x_760) ;  /* 0x0000016000007945 */ /* 0x000fe60003800000 */
[----:B------:R-:W-:-:S13]  /*92a0*/  ISETP.GE.AND P0, PT, R2, R31, PT ;  /* 0x0000001f0200720c */ /* 0x000fda0003f06270 */
[----:B------:R-:W-:Y:S05]  /*92b0*/  @P0 BRA `(.L_x_761) ;  /* 0x0000013000000947 */ /* 0x000fea0003800000 */
[----:B----4-:R-:W4:Y:S04]  /*92c0*/  LDL.64 R4, [R1+0x38] ;  /* 0x0000380001047983 */ /* 0x010f280000100a00 */
[----:B---3--:R-:W3:Y:S04]  /*92d0*/  LDL R3, [R1+0x24] ;  /* 0x0000240001037983 */ /* 0x008ee80000100800 */
[----:B--2---:R-:W2:Y:S04]  /*92e0*/  LDL R15, [R1+0x64] ;  /* 0x00006400010f7983 */ /* 0x004ea80000100800 */
[----:B------:R-:W2:Y:S04]  /*92f0*/  LDL R13, [R1+0x40] ;  /* 0x00004000010d7983 */ /* 0x000ea80000100800 */
[----:B------:R-:W2:Y:S04]  /*9300*/  LDL R12, [R1+0x1c] ;  /* 0x00001c00010c7983 */ /* 0x000ea80000100800 */
[----:B------:R-:W2:Y:S01]  /*9310*/  LDL R14, [R1+0x60] ;  /* 0x00006000010e7983 */ /* 0x000ea20000100800 */
[----:B----4-:R-:W-:-:S04]  /*9320*/  LEA R6, P0, R4, R0, 0x1 ;  /* 0x0000000004067211 */ /* 0x010fc800078008ff */
[----:B------:R-:W-:Y:S02]  /*9330*/  LEA.HI.X R7, R4, R8, R5, 0x1, P0 ;  /* 0x0000000804077211 */ /* 0x000fe400000f0c05 */
[----:B---3--:R-:W-:-:S04]  /*9340*/  LEA R4, P0, R3, R0, 0x1 ;  /* 0x0000000003047211 */ /* 0x008fc800078008ff */
        /* <DEDUP_REMOVED lines=10> */
.L_x_761:
[----:B------:R-:W-:Y:S05]  /*93f0*/  BSYNC B0 ;  /* 0x0000000000007941 */ /* 0x000fea0003800000 */
.L_x_760:
[----:B------:R-:W-:Y:S05]  /*9400*/  BRA.DIV ~URZ, `(.L_x_762) ;  /* 0x0001c0627f007947 */ /* 0x000fea000b800000 */
[----:B---3--:R3:W1:Y:S04]  /*9410*/  SHFL.IDX PT, R8, R10, 0x3, 0x1c1f ;  /* 0x007c1f000a087f89 */ /* 0x00866800000e0000 */
[----:B--2---:R3:W2:Y:S02]  /*9420*/  SHFL.IDX PT, R0, R11, 0x3, 0x1c1f ;  /* 0x007c1f000b007f89 */ /* 0x0046a400000e0000 */
.L_x_960:
[----:B---3--:R-:W3:Y:S04]  /*9430*/  LDL.64 R12, [R1+0x38] ;  /* 0x00003800010c7983 */ /* 0x008ee80000100a00 */
[----:B----4-:R-:W4:Y:S04]  /*9440*/  LDL R4, [R1+0x24] ;  /* 0x0000240001047983 */ /* 0x010f280000100800 */
[----:B--2---:R-:W2:Y:S04]  /*9450*/  LDL R5, [R1+0x64] ;  /* 0x0000640001057983 */ /* 0x004ea80000100800 */
[----:B------:R-:W2:Y:S04]  /*9460*/  LDL R10, [R1+0x40] ;  /* 0x00004000010a7983 */ /* 0x000ea80000100800 */
[----:B------:R-:W2:Y:S04]  /*9470*/  LDL R96, [R1+0x1c] ;  /* 0x00001c0001607983 */ /* 0x000ea80000100800 */
[----:B-1----:R-:W2:Y:S04]  /*9480*/  LDL R11, [R1+0x60] ;  /* 0x00006000010b7983 */ /* 0x002ea80000100800 */
[----:B------:R-:W2:Y:S04]  /*9490*/  LDL.64 R138, [R1+0x8] ;  /* 0x00000800018a7983 */ /* 0x000ea80000100a00 */
[----:B------:R-:W2:Y:S04]  /*94a0*/  LDL R135, [R1+0x4] ;  /* 0x0000040001877983 */ /* 0x000ea80000100800 */
[----:B------:R1:W5:Y:S01]  /*94b0*/  LDL R239, [R1+0x20] ;  /* 0x0000200001ef7983 */ /* 0x0003620000100800 */
[----:B------:R-:W-:-:S03]  /*94c0*/  IADD3 R2, R9, 0x60, RZ ;  /* 0x0000006009027810 */ /* 0x000fc60007ffe0ff */
[----:B------:R-:W1:Y:S01]  /*94d0*/  S2R R98, SR_TID.X ;  /* 0x0000000000627919 */ /* 0x000e620000002100 */
[----:B------:R-:W-:Y:S01]  /*94e0*/  ISETP.GE.AND P0, PT, R2, R31, PT ;  /* 0x0000001f0200720c */ /* 0x000fe20003f06270 */
[----:B------:R-:W-:-:S04]  /*94f0*/  IMAD.MOV.U32 R108, RZ, RZ, 0x30 ;  /* 0x00000030ff6c7424 */ /* 0x000fc800078e00ff */
[----:B------:R-:W-:-:S04]  /*9500*/  IMAD R108, R235, -0x30, R108 ;  /* 0xffffffd0eb6c7824 */ /* 0x000fc800078e026c */
[----:B------:R-:W-:Y:S01]  /*9510*/  IMAD.IADD R133, R252, 0x1, R108 ;  /* 0x00000001fc857824 */ /* 0x000fe200078e026c */
[----:B------:R-:W-:Y:S02]  /*9520*/  SHF.R.S32.HI R95, RZ, 0x1f, R132 ;  /* 0x0000001fff5f7819 */ /* 0x000fe40000011484 */
[----:B-1----:R-:W-:-:S04]  /*9530*/  SHF.R.S32.HI R140, RZ, 0x1f, R98 ;  /* 0x0000001fff8c7819 */ /* 0x002fc80000011462 */
[----:B------:R-:W-:-:S04]  /*9540*/  LEA.HI R140, R140, R98, RZ, 0x2 ;  /* 0x000000628c8c7211 */ /* 0x000fc800078f10ff */
[----:B------:R-:W-:Y:S02]  /*9550*/  SHF.R.S32.HI R140, RZ, 0x2, R140 ;  /* 0x00000002ff8c7819 */ /* 0x000fe4000001148c */
[C---:B------:R-:W-:Y:S02]  /*9560*/  LOP3.LUT P5, RZ, R203.reuse, 0x100, RZ, 0xc0, !PT ;  /* 0x00000100cbff7812 */ /* 0x040fe400078ac0ff */
[----:B------:R-:W-:Y:S01]  /*9570*/  LOP3.LUT P6, RZ, R203, 0x40, RZ, 0xc0, !PT ;  /* 0x00000040cbff7812 */ /* 0x000fe200078cc0ff */
[----:B------:R-:W-:Y:S01]  /*9580*/  IMAD.MOV.U32 R240, RZ, RZ, c[0x0][0x2c4] ;  /* 0x0000b100fff07624 */ /* 0x000fe200078e00ff */
[----:B---3--:R-:W-:-:S04]  /*9590*/  @!P0 LEA R6, P1, R12, R0, 0x1 ;  /* 0x000000000c068211 */ /* 0x008fc800078208ff */
[----:B------:R-:W-:Y:S02]  /*95a0*/  @!P0 LEA.HI.X R7, R12, R8, R13, 0x1, P1 ;  /* 0x000000080c078211 */ /* 0x000fe400008f0c0d */
[----:B----4-:R-:W-:-:S04]  /*95b0*/  @!P0 LEA R2, P1, R4, R0, 0x1 ;  /* 0x0000000004028211 */ /* 0x010fc800078208ff */
[----:B--2---:R-:W-:Y:S02]  /*95c0*/  @!P0 LEA.HI.X R3, R4, R8, R5, 0x1, P1 ;  /* 0x0000000804038211 */ /* 0x004fe400008f0c05 */
[----:B------:R-:W-:Y:S01]  /*95d0*/  @!P0 LEA R4, P1, R10, R0, 0x1 ;  /* 0x000000000a048211 */ /* 0x000fe200078208ff */
[----:B------:R-:W-:-:S05]  /*95e0*/  @!P0 IMAD.SHL.U32 R0, R96, 0x2, RZ ;  /* 0x0000000260008824 */ /* 0x000fca00078e00ff */
[----:B------:R-:W-:Y:S01]  /*95f0*/  @!PT LDS RZ, [RZ] ;  /* 0x00000000fffff984 */ /* 0x000fe20000000800 */
[----:B------:R-:W-:Y:S01]  /*9600*/  @!PT LDS RZ, [RZ] ;  /* 0x00000000fffff984 */ /* 0x000fe20000000800 */
[----:B------:R-:W-:Y:S01]  /*9610*/  @!PT LDS RZ, [RZ] ;  /* 0x00000000fffff984 */ /* 0x000fe20000000800 */
[----:B------:R1:W-:Y:S01]  /*9620*/  @!P0 LDGSTS.E.BYPASS.LTC128B.128 [R0+0x7880], [R6.64], !P4 ;  /* 0x0788000006008fae */ /* 0x0003e2000e101d46 */
[----:B------:R-:W-:-:S03]  /*9630*/  @!P0 LEA.HI.X R5, R10, R8, R11, 0x1, P1 ;  /* 0x000000080a058211 */ /* 0x000fc600008f0c0b */
[----:B------:R2:W-:Y:S04]  /*9640*/  @!P0 LDGSTS.E.BYPASS.LTC128B.128 [R0+0x9880], [R2.64], !P3 ;  /* 0x0988000002008fae */ /* 0x0005e8000d901d46 */
[----:B------:R3:W-:Y:S01]  /*9650*/  @!P0 LDGSTS.E.BYPASS.LTC128B.128 [R0+0xb880], [R4.64], !P2 ;  /* 0x0b88000004008fae */ /* 0x0007e2000d101d46 */
[----:B------:R-:W-:Y:S02]  /*9660*/  IMAD.MOV.U32 R136, RZ, RZ, R138 ;  /* 0x000000ffff887224 */ /* 0x000fe400078e008a */
[----:B------:R-:W-:Y:S01]  /*9670*/  IMAD.MOV.U32 R137, RZ, RZ, R135 ;  /* 0x000000ffff897224 */ /* 0x000fe200078e0087 */
[----:B------:R-:W0:Y:S01]  /*9680*/  LDGDEPBAR ;  /* 0x00000000000079af */ /* 0x000e220000000000 */
[----:B-1----:R-:W-:Y:S01]  /*9690*/  IMNMX R6, R133, 0x30, PT ;  /* 0x0000003085067817 */ /* 0x002fe20003800200 */
[----:B------:R-:W-:-:S04]  /*96a0*/  IMAD R7, R95, c[0x0][0x1e0], RZ ;  /* 0x000078005f077a24 */ /* 0x000fc800078e02ff */
[----:B------:R-:W-:Y:S02]  /*96b0*/  IMAD.IADD R6, R6, 0x1, -R140 ;  /* 0x0000000106067824 */ /* 0x000fe400078e0a8c */
[----:B--2---:R-:W-:-:S03]  /*96c0*/  IMAD.WIDE.U32 R2, R132, c[0x0][0x1e0], RZ ;  /* 0x0000780084027a25 */ /* 0x004fc600078e00ff */
[----:B------:R-:W-:Y:S01]  /*96d0*/  ISETP.GE.AND P0, PT, R6, 0x21, PT ;  /* 0x000000210600780c */ /* 0x000fe20003f06270 */
[----:B------:R-:W-:-:S04]  /*96e0*/  IMAD R7, R132, c[0x0][0x1e4], R7 ;  /* 0x0000790084077a24 */ /* 0x000fc800078e0207 */
[----:B---3--:R-:W-:Y:S02]  /*96f0*/  IMAD.IADD R0, R3, 0x1, R7 ;  /* 0x0000000103007824 */ /* 0x008fe400078e0207 */
[----:B------:R-:W-:Y:S02]  /*9700*/  IMAD.MOV.U32 R7, RZ, RZ, 0x20 ;  /* 0x00000020ff077424 */ /* 0x000fe400078e00ff */
[----:B------:R-:W-:-:S04]  /*9710*/  IMAD.WIDE.U32 R2, R2, 0x30, R136 ;  /* 0x0000003002027825 */ /* 0x000fc800078e0088 */
[----:B------:R-:W-:Y:S02]  /*9720*/  IMAD R0, R0, 0x30, RZ ;  /* 0x0000003000007824 */ /* 0x000fe400078e02ff */
[----:B------:R-:W-:-:S04]  /*9730*/  IMAD.WIDE.U32 R4, R7, c[0x0][0x1e0], RZ ;  /* 0x0000780007047a25 */ /* 0x000fc800078e00ff */
[----:B------:R-:W-:Y:S02]  /*9740*/  IMAD R7, R7, c[0x0][0x1e4], RZ ;  /* 0x0000790007077a24 */ /* 0x000fe400078e02ff */
[----:B------:R-:W-:Y:S01]  /*9750*/  IMAD.IADD R0, R3, 0x1, R0 ;  /* 0x0000000103007824 */ /* 0x000fe200078e0200 */
[----:B------:R-:W-:Y:S01]  /*9760*/  @P0 IADD3 R3, P1, R2, R4, RZ ;  /* 0x0000000402030210 */ /* 0x000fe20007f3e0ff */
[----:B------:R-:W-:Y:S03]  /*9770*/  WARPSYNC 0xffffffff ;  /* 0xffffffff00007948 */ /* 0x000fe60003800000 */
[----:B------:R-:W-:Y:S01]  /*9780*/  @P0 IADD3.X R7, R0, R5, R7, P1, !PT ;  /* 0x0000000500070210 */ /* 0x000fe20000ffe407 */
[----:B------:R-:W-:Y:S01]  /*9790*/  BAR.SYNC.DEFER_BLOCKING 0x0 ;  /* 0x0000000000007b1d */ /* 0x000fe20000010000 */
[----:B------:R-:W-:Y:S02]  /*97a0*/  ISETP.GE.AND P1, PT, R6, 0x1, PT ;  /* 0x000000010600780c */ /* 0x000fe40003f26270 */
[----:B------:R-:W-:-:S11]  /*97b0*/  LOP3.LUT P4, RZ, R203, 0x80, RZ, 0xc0, !PT ;  /* 0x00000080cbff7812 */ /* 0x000fd6000788c0ff */
[----:B------:R-:W-:Y:S01]  /*97c0*/  @P1 LEA R4, P2, R2, c[0x0][0x1c8], 0x1 ;  /* 0x0000720002041a11 */ /* 0x000fe200078408ff */
[----:B------:R-:W-:-:S03]  /*97d0*/  @P1 IMAD.SHL.U32 R6, R96, 0x2, RZ ;  /* 0x0000000260061824 */ /* 0x000fc600078e00ff */
[----:B------:R-:W-:Y:S02]  /*97e0*/  @P1 LEA.HI.X R5, R2, c[0x0][0x1cc], R0, 0x1, P2 ;  /* 0x0000730002051a11 */ /* 0x000fe400010f0c00 */
[----:B------:R-:W-:Y:S01]  /*97f0*/  @P0 LEA R2, P2, R3, c[0x0][0x1c8], 0x1 ;  /* 0x0000720003020a11 */ /* 0x000fe200078408ff */
[----:B------:R-:W-:-:S03]  /*9800*/  @P0 IMAD.SHL.U32 R0, R96, 0x2, RZ ;  /* 0x0000000260000824 */ /* 0x000fc600078e00ff */
[----:B------:R-:W-:Y:S01]  /*9810*/  @P0 LEA.HI.X R3, R3, c[0x0][0x1cc], R7, 0x1, P2 ;  /* 0x0000730003030a11 */ /* 0x000fe200010f0c07 */
        /* <DEDUP_REMOVED lines=8> */
[----:B------:R1:W-:Y:S01]  /*98a0*/  @P0 LDGSTS.E.BYPASS.LTC128B.128 [R0+0x5c80], [R2.64+0x80], !P6 ;  /* 0x05c8008002000fae */ /* 0x0003e2000f101d46 */
[----:B------:R-:W-:-:S03]  /*98b0*/  ISETP.LT.AND P0, PT, RZ, c[0x0][0x27c], PT ;  /* 0x00009f00ff007a0c */ /* 0x000fc60003f01270 */
[----:B------:R-:W0:Y:S01]  /*98c0*/  LDGDEPBAR ;  /* 0x00000000000079af */ /* 0x000e220000000000 */
[----:B------:R-:W-:-:S09]  /*98d0*/  ISETP.NE.AND P5, PT, R240, 0x1, PT ;  /* 0x00000001f000780c */ /* 0x000fd20003fa5270 */
[----:B------:R-:W-:Y:S05]  /*98e0*/  @P0 BRA `(.L_x_763) ;  /* 0x0000002000000947 */ /* 0x000fea0003800000 */
[----:B------:R-:W-:-:S04]  /*98f0*/  DEPBAR.LE SB0, 0x1 ;  /* 0x000080400000791a */ /* 0x000fc80000000000 */
[----:B------:R-:W-:Y:S05]  /*9900*/  BRA `(.L_x_764) ;  /* 0x00006f3000007947 */ /* 0x000fea0003800000 */
.L_x_763:
[----:B------:R-:W2:Y:S01]  /*9910*/  S2R R89, SR_TID.X ;  /* 0x0000000000597919 */ /* 0x000ea20000002100 */
[----:B------:R-:W-:Y:S01]  /*9920*/  ULDC.U8 UR4, c[0x0][0x298] ;  /* 0x0000a60000047ab9 */ /* 0x000fe20000000000 */
[----:B-1---5:R-:W-:Y:S01]  /*9930*/  SHF.R.S32.HI R0, RZ, 0x1f, R134 ;  /* 0x0000001fff007819 */ /* 0x022fe20000011486 */
[----:B------:R-:W-:Y:S01]  /*9940*/  IMAD.WIDE.U32 R4, R134, c[0x0][0x280], RZ ;  /* 0x0000a00086047a25 */ /* 0x000fe200078e00ff */
[----:B------:R-:W-:Y:S01]  /*9950*/  ISETP.NE.AND P0, PT, RZ, UR4, PT ;  /* 0x00000004ff007c0c */ /* 0x000fe2000bf05270 */
[----:B------:R-:W-:Y:S01]  /*9960*/  BSSY B2, `(.L_x_764) ;  /* 0x00006ed000027945 */ /* 0x000fe20003800000 */
[----:B------:R-:W-:Y:S01]  /*9970*/  LEA.HI R97, R98, R98, RZ, 0x1 ;  /* 0x0000006262617211 */ /* 0x000fe200078f08ff */
[C---:B------:R-:W-:Y:S02]  /*9980*/  IMAD R2, R0.reuse, c[0x0][0x280], RZ ;  /* 0x0000a00000027a24 */ /* 0x040fe400078e02ff */
[----:B------:R-:W-:Y:S01]  /*9990*/  IMAD R0, R0, c[0x0][0x290], RZ ;  /* 0x0000a40000007a24 */ /* 0x000fe200078e02ff */
[----:B------:R-:W-:Y:S01]  /*99a0*/  LOP3.LUT R97, R97, 0xfffffffe, RZ, 0xc0, !PT ;  /* 0xfffffffe61617812 */ /* 0x000fe200078ec0ff */
[----:B------:R-:W-:-:S02]  /*99b0*/  IMAD R7, R134, c[0x0][0x284], R2 ;  /* 0x0000a10086077a24 */ /* 0x000fc400078e0202 */
[C---:B------:R-:W-:Y:S01]  /*99c0*/  IMAD R6, R134.reuse, c[0x0][0x294], R0 ;  /* 0x0000a50086067a24 */ /* 0x040fe200078e0200 */
[----:B------:R-:W-:Y:S01]  /*99d0*/  IADD3 R97, -R97, R98, RZ ;  /* 0x0000006261617210 */ /* 0x000fe20007ffe1ff */
[----:B------:R-:W-:Y:S01]  /*99e0*/  IMAD.WIDE.U32 R2, R134, c[0x0][0x290], RZ ;  /* 0x0000a40086027a25 */ /* 0x000fe200078e00ff */
[----:B------:R-:W-:-:S03]  /*99f0*/  IADD3 R7, R7, R5, RZ ;  /* 0x0000000507077210 */ /* 0x000fc60007ffe0ff */
[----:B------:R-:W-:Y:S01]  /*9a00*/  IMAD.IADD R6, R6, 0x1, R3 ;  /* 0x0000000106067824 */ /* 0x000fe200078e0203 */
[----:B--2---:R-:W-:-:S04]  /*9a10*/  LEA.HI R99, R89, R89, RZ, 0x1 ;  /* 0x0000005959637211 */ /* 0x004fc800078f08ff */
[----:B------:R-:W-:-:S04]  /*9a20*/  SHF.R.S32.HI R99, RZ, 0x1, R99 ;  /* 0x00000001ff637819 */ /* 0x000fc80000011463 */
[----:B------:R-:W-:-:S05]  /*9a30*/  IADD3 R20, R99, R239, RZ ;  /* 0x000000ef63147210 */ /* 0x000fca0007ffe0ff */
[----:B------:R-:W-:Y:S01]  /*9a40*/  IMAD R0, R97, 0x40, R20 ;  /* 0x0000004061007824 */ /* 0x000fe200078e0214 */
[----:B------:R-:W-:Y:S05]  /*9a50*/  @!P0 BRA `(.L_x_765) ;  /* 0x0000376000008947 */ /* 0x000fea0003800000 */
[----:B------:R-:W-:Y:S01]  /*9a60*/  @P5 IMAD.HI.U32 R3, R0, c[0x0][0x2c8], RZ ;  /* 0x0000b20000035a27 */ /* 0x000fe200078e00ff */
[----:B------:R-:W-:Y:S01]  /*9a70*/  BSSY B0, `(.L_x_766) ;  /* 0x0000068000007945 */ /* 0x000fe20003800000 */
[----:B------:R-:W-:Y:S01]  /*9a80*/  SHF.R.S32.HI R47, RZ, 0x1f, R29 ;  /* 0x0000001fff2f7819 */ /* 0x000fe2000001141d */
[----:B------:R-:W-:Y:S01]  /*9a90*/  CS2R R70, SRZ ;  /* 0x0000000000467805 */ /* 0x000fe2000001ff00 */
[----:B------:R-:W-:Y:S01]  /*9aa0*/  IMAD.MOV.U32 R5, RZ, RZ, R7 ;  /* 0x000000ffff057224 */ /* 0x000fe200078e0007 */
[----:B------:R-:W-:Y:S01]  /*9ab0*/  @P5 SHF.R.U32.HI R0, RZ, c[0x0][0x2cc], R3 ;  /* 0x0000b300ff005a19 */ /* 0x000fe20000011603 */
[----:B------:R-:W-:Y:S01]  /*9ac0*/  IMAD.MOV.U32 R7, RZ, RZ, R6 ;  /* 0x000000ffff077224 */ /* 0x000fe200078e0006 */
[----:B------:R-:W-:Y:S01]  /*9ad0*/  SHF.R.S32.HI R21, RZ, 0x1f, R30 ;  /* 0x0000001fff157819 */ /* 0x000fe2000001141e */
[----:B------:R-:W-:Y:S01]  /*9ae0*/  IMAD.MOV.U32 R6, RZ, RZ, R2 ;  /* 0x000000ffff067224 */ /* 0x000fe200078e0002 */
[----:B------:R-:W-:Y:S01]  /*9af0*/  SHF.R.S32.HI R3, RZ, 0x1f, R0 ;  /* 0x0000001fff037819 */ /* 0x000fe20000011400 */
[----:B------:R-:W-:Y:S01]  /*9b00*/  IMAD.WIDE.U32 R4, R0, c[0x0][0x280], R4 ;  /* 0x0000a00000047a25 */ /* 0x000fe200078e0004 */
[----:B------:R-:W-:Y:S01]  /*9b10*/  SHF.R.S32.HI R48, RZ, 0x1f, R153 ;  /* 0x0000001fff307819 */ /* 0x000fe20000011499 */
[----:B------:R-:W-:Y:S01]  /*9b20*/  CS2R R42, SRZ ;  /* 0x00000000002a7805 */ /* 0x000fe2000001ff00 */
[----:B------:R-:W-:Y:S01]  /*9b30*/  SHF.R.S32.HI R49, RZ, 0x1f, R28 ;  /* 0x0000001fff317819 */ /* 0x000fe2000001141c */
[C---:B------:R-:W-:Y:S01]  /*9b40*/  IMAD R8, R3.reuse, c[0x0][0x280], RZ ;  /* 0x0000a00003087a24 */ /* 0x040fe200078e02ff */
[----:B------:R-:W-:Y:S01]  /*9b50*/  LEA R38, P0, R4, c[0x0][0x270], 0x1 ;  /* 0x00009c0004267a11 */ /* 0x000fe200078008ff */
[----:B------:R-:W-:Y:S01]  /*9b60*/  IMAD R9, R3, c[0x0][0x290], RZ ;  /* 0x0000a40003097a24 */ /* 0x000fe200078e02ff */
[----:B------:R-:W-:Y:S01]  /*9b70*/  SHF.R.S32.HI R46, RZ, 0x1f, R164 ;  /* 0x0000001fff2e7819 */ /* 0x000fe200000114a4 */
[C---:B------:R-:W-:Y:S01]  /*9b80*/  IMAD R8, R0.reuse, c[0x0][0x284], R8 ;  /* 0x0000a10000087a24 */ /* 0x040fe200078e0208 */
[----:B------:R-:W-:Y:S01]  /*9b90*/  CS2R R34, SRZ ;  /* 0x0000000000227805 */ /* 0x000fe2000001ff00 */
[----:B------:R-:W-:Y:S01]  /*9ba0*/  IMAD.WIDE.U32 R2, R0, c[0x0][0x290], R6 ;  /* 0x0000a40000027a25 */ /* 0x000fe200078e0006 */
[----:B------:R-:W-:Y:S01]  /*9bb0*/  CS2R R26, SRZ ;  /* 0x00000000001a7805 */ /* 0x000fe2000001ff00 */
[----:B------:R-:W-:Y:S01]  /*9bc0*/  CS2R R22, SRZ ;  /* 0x0000000000167805 */ /* 0x000fe2000001ff00 */
[----:B------:R-:W-:Y:S01]  /*9bd0*/  CS2R R16, SRZ ;  /* 0x0000000000107805 */ /* 0x000fe2000001ff00 */
[----:B------:R-:W-:Y:S01]  /*9be0*/  IMAD.IADD R5, R5, 0x1, R8 ;  /* 0x0000000105057824 */ /* 0x000fe200078e0208 */
[----:B------:R-:W-:Y:S01]  /*9bf0*/  LEA R39, P1, R2, c[0x0][0x288], 0x1 ;  /* 0x0000a20002277a11 */ /* 0x000fe200078208ff */
[----:B------:R-:W-:Y:S01]  /*9c00*/  IMAD R0, R0, c[0x0][0x294], R9 ;  /* 0x0000a50000007a24 */ /* 0x000fe200078e0209 */
[----:B------:R-:W-:Y:S01]  /*9c10*/  CS2R R44, SRZ ;  /* 0x00000000002c7805 */ /* 0x000fe2000001ff00 */
[----:B------:R-:W-:Y:S01]  /*9c20*/  CS2R R8, SRZ ;  /* 0x0000000000087805 */ /* 0x000fe2000001ff00 */
[----:B------:R-:W-:Y:S01]  /*9c30*/  LEA.HI.X R15, R4, c[0x0][0x274], R5, 0x1, P0 ;  /* 0x00009d00040f7a11 */ /* 0x000fe200000f0c05 */
[----:B------:R-:W-:Y:S01]  /*9c40*/  IMAD.IADD R0, R3, 0x1, R0 ;  /* 0x0000000103007824 */ /* 0x000fe200078e0200 */
[----:B------:R-:W-:Y:S01]  /*9c50*/  ISETP.GE.AND P0, PT, R20, R31, PT ;  /* 0x0000001f1400720c */ /* 0x000fe20003f06270 */
[----:B------:R1:W2:Y:S01]  /*9c60*/  SHFL.IDX PT, R4, R38, RZ, 0x1e1f ;  /* 0x001e1fff26047589 */ /* 0x0002a200000e0000 */
[----:B------:R-:W-:Y:S01]  /*9c70*/  CS2R R36, SRZ ;  /* 0x0000000000247805 */ /* 0x000fe2000001ff00 */
[----:B------:R-:W-:Y:S01]  /*9c80*/  CS2R R32, SRZ ;  /* 0x0000000000207805 */ /* 0x000fe2000001ff00 */
[----:B------:R-:W-:Y:S01]  /*9c90*/  LEA.HI.X R14, R2, c[0x0][0x28c], R0, 0x1, P1 ;  /* 0x0000a300020e7a11 */ /* 0x000fe200008f0c00 */
[----:B------:R1:W3:Y:S01]  /*9ca0*/  SHFL.IDX PT, R5, R15, RZ, 0x1e1f ;  /* 0x001e1fff0f057589 */ /* 0x0002e200000e0000 */
[----:B------:R-:W-:Y:S01]  /*9cb0*/  CS2R R24, SRZ ;  /* 0x0000000000187805 */ /* 0x000fe2000001ff00 */
[----:B------:R-:W-:Y:S01]  /*9cc0*/  CS2R R18, SRZ ;  /* 0x0000000000127805 */ /* 0x000fe2000001ff00 */
[----:B------:R-:W-:Y:S01]  /*9cd0*/  CS2R R6, SRZ ;  /* 0x0000000000067805 */ /* 0x000fe2000001ff00 */
[----:B------:R1:W4:Y:S04]  /*9ce0*/  SHFL.IDX PT, R2, R39, RZ, 0x1e1f ;  /* 0x001e1fff27027589 */ /* 0x00032800000e0000 */
[----:B------:R1:W1:Y:S01]  /*9cf0*/  SHFL.IDX PT, R3, R14, RZ, 0x1e1f ;  /* 0x001e1fff0e037589 */ /* 0x00026200000e0000 */
[----:B------:R-:W-:Y:S05]  /*9d00*/  @P0 BRA `(.L_x_767) ;  /* 0x000003e000000947 */ /* 0x000fea0003800000 */
[----:B------:R-:W-:Y:S01]  /*9d10*/  ISETP.GE.AND P0, PT, R30, c[0x0][0x27c], PT ;  /* 0x00009f001e007a0c */ /* 0x000fe20003f06270 */
[----:B------:R-:W-:Y:S01]  /*9d20*/  CS2R R16, SRZ ;  /* 0x0000000000107805 */ /* 0x000fe2000001ff00 */
[----:B------:R-:W-:-:S11]  /*9d30*/  CS2R R18, SRZ ;  /* 0x0000000000127805 */ /* 0x000fd6000001ff00 */
[C---:B------:R-:W-:Y:S01]  /*9d40*/  @!P0 IMAD.SHL.U32 R0, R30.reuse, 0x2, RZ ;  /* 0x000000021e008824 */ /* 0x040fe200078e00ff */
[----:B------:R-:W-:-:S04]  /*9d50*/  @!P0 SHF.L.U64.HI R7, R30, 0x1, R21 ;  /* 0x000000011e078819 */ /* 0x000fc80000010215 */
[----:B--2---:R-:W-:-:S05]  /*9d60*/  @!P0 IADD3 R8, P1, R4, R0, RZ ;  /* 0x0000000004088210 */ /* 0x004fca0007f3e0ff */
[----:B---3--:R-:W-:Y:S01]  /*9d70*/  @!P0 IMAD.X R9, R5, 0x1, R7, P1 ;  /* 0x0000000105098824 */ /* 0x008fe200008e0607 */
[----:B----4-:R-:W-:-:S04]  /*9d80*/  @!P0 IADD3 R6, P1, R2, R0, RZ ;  /* 0x0000000002068210 */ /* 0x010fc80007f3e0ff */
[----:B------:R2:W5:Y:S01]  /*9d90*/  @!P0 LD.E.64 R16, [R8.64] ;  /* 0x0000000608108980 */ /* 0x000562000c101b00 */
[----:B-1----:R-:W-:Y:S01]  /*9da0*/  @!P0 IMAD.X R7, R3, 0x1, R7, P1 ;  /* 0x0000000103078824 */ /* 0x002fe200008e0607 */
[----:B------:R-:W-:-:S04]  /*9db0*/  ISETP.GE.AND P1, PT, R164, c[0x0][0x27c], PT ;  /* 0x00009f00a4007a0c */ /* 0x000fc80003f26270 */
[----:B------:R1:W5:Y:S09]  /*9dc0*/  @!P0 LD.E.64 R18, [R6.64] ;  /* 0x0000000606128980 */ /* 0x000372000c101b00 */
[C---:B------:R-:W-:Y:S01]  /*9dd0*/  @!P1 IMAD.SHL.U32 R10, R164.reuse, 0x2, RZ ;  /* 0x00000002a40a9824 */ /* 0x040fe200078e00ff */
[----:B------:R-:W-:-:S04]  /*9de0*/  @!P1 SHF.L.U64.HI R0, R164, 0x1, R46 ;  /* 0x00000001a4009819 */ /* 0x000fc8000001022e */
[----:B--2---:R-:W-:-:S05]  /*9df0*/  @!P1 IADD3 R8, P0, R4, R10, RZ ;  /* 0x0000000a04089210 */ /* 0x004fca0007f1e0ff */
[----:B------:R-:W-:Y:S01]  /*9e00*/  @!P1 IMAD.X R9, R5, 0x1, R0, P0 ;  /* 0x0000000105099824 */ /* 0x000fe200000e0600 */
[----:B-1----:R-:W-:-:S05]  /*9e10*/  @!P1 IADD3 R6, P0, R2, R10, RZ ;  /* 0x0000000a02069210 */ /* 0x002fca0007f1e0ff */
[----:B------:R-:W-:Y:S01]  /*9e20*/  @!P1 IMAD.X R7, R3, 0x1, R0, P0 ;  /* 0x0000000103079824 */ /* 0x000fe200000e0600 */
[----:B------:R-:W-:Y:S01]  /*9e30*/  ISETP.GE.AND P0, PT, R29, c[0x0][0x27c], PT ;  /* 0x00009f001d007a0c */ /* 0x000fe20003f06270 */
[----:B------:R-:W-:Y:S01]  /*9e40*/  CS2R R22, SRZ ;  /* 0x0000000000167805 */ /* 0x000fe2000001ff00 */
[----:B------:R-:W-:Y:S01]  /*9e50*/  CS2R R24, SRZ ;  /* 0x0000000000187805 */ /* 0x000fe2000001ff00 */
[----:B------:R-:W-:-:S04]  /*9e60*/  ISETP.GE.AND P2, PT, R153, c[0x0][0x27c], PT ;  /* 0x00009f0099007a0c */ /* 0x000fc80003f46270 */
[----:B------:R1:W5:Y:S04]  /*9e70*/  @!P1 LD.E.64 R22, [R8.64] ;  /* 0x0000000608169980 */ /* 0x000368000c101b00 */
[----:B------:R2:W5:Y:S02]  /*9e80*/  @!P1 LD.E.64 R24, [R6.64] ;  /* 0x0000000606189980 */ /* 0x000564000c101b00 */
[C---:B------:R-:W-:Y:S01]  /*9e90*/  @!P0 IMAD.SHL.U32 R10, R29.reuse, 0x2, RZ ;  /* 0x000000021d0a8824 */ /* 0x040fe200078e00ff */
[----:B------:R-:W-:Y:S01]  /*9ea0*/  @!P0 SHF.L.U64.HI R0, R29, 0x1, R47 ;  /* 0x000000011d008819 */ /* 0x000fe2000001022f */
[----:B------:R-:W-:Y:S01]  /*9eb0*/  CS2R R26, SRZ ;  /* 0x00000000001a7805 */ /* 0x000fe2000001ff00 */
[----:B------:R-:W-:Y:S02]  /*9ec0*/  CS2R R32, SRZ ;  /* 0x0000000000207805 */ /* 0x000fe4000001ff00 */
[----:B-1----:R-:W-:-:S05]  /*9ed0*/  @!P0 IADD3 R8, P1, R4, R10, RZ ;  /* 0x0000000a04088210 */ /* 0x002fca0007f3e0ff */
[----:B------:R-:W-:Y:S01]  /*9ee0*/  @!P0 IMAD.X R9, R5, 0x1, R0, P1 ;  /* 0x0000000105098824 */ /* 0x000fe200008e0600 */
[----:B--2---:R-:W-:Y:S01]  /*9ef0*/  @!P0 IADD3 R6, P1, R2, R10, RZ ;  /* 0x0000000a02068210 */ /* 0x004fe20007f3e0ff */
[----:B------:R-:W-:-:S03]  /*9f00*/  @!P2 IMAD.SHL.U32 R10, R153, 0x2, RZ ;  /* 0x00000002990aa824 */ /* 0x000fc600078e00ff */
[----:B------:R1:W5:Y:S01]  /*9f10*/  @!P0 LD.E.64 R26, [R8.64] ;  /* 0x00000006081a8980 */ /* 0x000362000c101b00 */
[----:B------:R-:W-:Y:S01]  /*9f20*/  @!P0 IMAD.X R7, R3, 0x1, R0, P1 ;  /* 0x0000000103078824 */ /* 0x000fe200008e0600 */
[----:B------:R-:W-:-:S04]  /*9f30*/  @!P2 SHF.L.U64.HI R0, R153, 0x1, R48 ;  /* 0x000000019900a819 */ /* 0x000fc80000010230 */
[----:B------:R2:W5:Y:S01]  /*9f40*/  @!P0 LD.E.64 R32, [R6.64] ;  /* 0x0000000606208980 */ /* 0x000562000c101b00 */
[----:B------:R-:W-:Y:S01]  /*9f50*/  ISETP.GE.AND P1, PT, R154, c[0x0][0x27c], PT ;  /* 0x00009f009a007a0c */ /* 0x000fe20003f26270 */
[----:B------:R-:W-:Y:S01]  /*9f60*/  CS2R R34, SRZ ;  /* 0x0000000000227805 */ /* 0x000fe2000001ff00 */
[----:B------:R-:W-:Y:S01]  /*9f70*/  CS2R R36, SRZ ;  /* 0x0000000000247805 */ /* 0x000fe2000001ff00 */
[----:B-1----:R-:W-:-:S05]  /*9f80*/  @!P2 IADD3 R8, P0, R4, R10, RZ ;  /* 0x0000000a0408a210 */ /* 0x002fca0007f1e0ff */
[----:B------:R-:W-:Y:S01]  /*9f90*/  @!P2 IMAD.X R9, R5, 0x1, R0, P0 ;  /* 0x000000010509a824 */ /* 0x000fe200000e0600 */
[----:B--2---:R-:W-:-:S04]  /*9fa0*/  @!P2 IADD3 R6, P0, R2, R10, RZ ;  /* 0x0000000a0206a210 */ /* 0x004fc80007f1e0ff */
[----:B------:R-:W-:Y:S01]  /*9fb0*/  @!P1 IMAD.WIDE R12, R154, 0x2, R4 ;  /* 0x000000029a0c9825 */ /* 0x000fe200078e0204 */
[----:B------:R1:W5:Y:S03]  /*9fc0*/  @!P2 LD.E.64 R34, [R8.64] ;  /* 0x000000060822a980 */ /* 0x000366000c101b00 */
[----:B------:R-:W-:Y:S01]  /*9fd0*/  @!P2 IMAD.X R7, R3, 0x1, R0, P0 ;  /* 0x000000010307a824 */ /* 0x000fe200000e0600 */
[----:B------:R-:W-:Y:S01]  /*9fe0*/  ISETP.GE.AND P0, PT, R28, c[0x0][0x27c], PT ;  /* 0x00009f001c007a0c */ /* 0x000fe20003f06270 */
[----:B------:R-:W-:-:S03]  /*9ff0*/  @!P1 IMAD.WIDE R10, R154, 0x2, R2 ;  /* 0x000000029a0a9825 */ /* 0x000fc600078e0202 */
[----:B------:R2:W5:Y:S09]  /*a000*/  @!P2 LD.E.64 R36, [R6.64] ;  /* 0x000000060624a980 */ /* 0x000572000c101b00 */
[----:B------:R-:W-:Y:S01]  /*a010*/  @!P0 IMAD.SHL.U32 R0, R28, 0x2, RZ ;  /* 0x000000021c008824 */ /* 0x000fe200078e00ff */
[----:B-1----:R-:W-:Y:S01]  /*a020*/  CS2R R8, SRZ ;  /* 0x0000000000087805 */ /* 0x002fe2000001ff00 */
[----:B--2---:R-:W-:-:S05]  /*a030*/  CS2R R6, SRZ ;  /* 0x0000000000067805 */ /* 0x004fca000001ff00 */
[----:B------:R1:W5:Y:S04]  /*a040*/  @!P1 LD.E.64 R8, [R12.64] ;  /* 0x000000060c089980 */ /* 0x000368000c101b00 */
[----:B------:R2:W5:Y:S01]  /*a050*/  @!P1 LD.E.64 R6, [R10.64] ;  /* 0x000000060a069980 */ /* 0x000562000c101b00 */
[----:B------:R-:W-:Y:S01]  /*a060*/  @!P0 IADD3 R4, P1, R4, R0, RZ ;  /* 0x0000000004048210 */ /* 0x000fe20007f3e0ff */
[----:B------:R-:W-:Y:S01]  /*a070*/  CS2R R42, SRZ ;  /* 0x00000000002a7805 */ /* 0x000fe2000001ff00 */
[----:B------:R-:W-:Y:S01]  /*a080*/  CS2R R44, SRZ ;  /* 0x00000000002c7805 */ /* 0x000fe2000001ff00 */
[----:B--2---:R-:W-:-:S05]  /*a090*/  @!P0 SHF.L.U64.HI R10, R28, 0x1, R49 ;  /* 0x000000011c0a8819 */ /* 0x004fca0000010231 */
[----:B------:R-:W-:Y:S01]  /*a0a0*/  @!P0 IMAD.X R5, R5, 0x1, R10, P1 ;  /* 0x0000000105058824 */ /* 0x000fe200008e060a */
[----:B------:R-:W-:-:S04]  /*a0b0*/  @!P0 IADD3 R2, P1, R2, R0, RZ ;  /* 0x0000000002028210 */ /* 0x000fc80007f3e0ff */
[----:B------:R1:W5:Y:S01]  /*a0c0*/  @!P0 LD.E.64 R42, [R4.64] ;  /* 0x00000006042a8980 */ /* 0x000362000c101b00 */
[----:B------:R-:W-:-:S05]  /*a0d0*/  @!P0 IMAD.X R3, R3, 0x1, R10, P1 ;  /* 0x0000000103038824 */ /* 0x000fca00008e060a */
[----:B------:R1:W5:Y:S03]  /*a0e0*/  @!P0 LD.E.64 R44, [R2.64] ;  /* 0x00000006022c8980 */ /* 0x000366000c101b00 */
.L_x_767:
[----:B------:R-:W-:Y:S05]  /*a0f0*/  BSYNC B0 ;  /* 0x0000000000007941 */ /* 0x000fea0003800000 */
.L_x_766:
[----:B------:R-:W-:Y:S01]  /*a100*/  IADD3 R0, R20, 0x40, RZ ;  /* 0x0000004014007810 */ /* 0x000fe20007ffe0ff */
[----:B-1--45:R-:W-:Y:S01]  /*a110*/  IMAD.MOV.U32 R2, RZ, RZ, R34 ;  /* 0x000000ffff027224 */ /* 0x032fe200078e0022 */
[----:B------:R-:W-:Y:S01]  /*a120*/  MOV R10, R6 ;  /* 0x00000006000a7202 */ /* 0x000fe20000000f00 */
[----:B--2---:R-:W-:Y:S01]  /*a130*/  IMAD.MOV.U32 R4, RZ, RZ, R42 ;  /* 0x000000ffff047224 */ /* 0x004fe200078e002a */
[----:B------:R-:W-:Y:S01]  /*a140*/  ISETP.GE.AND P0, PT, R0, R31, PT ;  /* 0x0000001f0000720c */ /* 0x000fe20003f06270 */
[----:B------:R-:W-:Y:S01]  /*a150*/  IMAD.MOV.U32 R0, RZ, RZ, R35 ;  /* 0x000000ffff007224 */ /* 0x000fe200078e0023 */
[----:B---3--:R-:W1:Y:S01]  /*a160*/  SHFL.IDX PT, R5, R15, 0x1, 0x1e1f ;  /* 0x003e1f000f057f89 */ /* 0x008e6200000e0000 */
[----:B------:R-:W-:Y:S01]  /*a170*/  IMAD.MOV.U32 R3, RZ, RZ, R43 ;  /* 0x000000ffff037224 */ /* 0x000fe200078e002b */
[----:B------:R-:W-:Y:S01]  /*a180*/  BSSY B0, `(.L_x_768) ;  /* 0x000006d000007945 */ /* 0x000fe20003800000 */
[----:B------:R-:W-:Y:S01]  /*a190*/  IMAD.MOV.U32 R12, RZ, RZ, R18 ;  /* 0x000000ffff0c7224 */ /* 0x000fe200078e0012 */
[----:B------:R-:W-:Y:S01]  /*a1a0*/  PRMT R78, R0, 0x5410, R2 ;  /* 0x00005410004e7816 */ /* 0x000fe20000000002 */
[----:B------:R-:W-:Y:S01]  /*a1b0*/  IMAD.MOV.U32 R2, RZ, RZ, R22 ;  /* 0x000000ffff027224 */ /* 0x000fe200078e0016 */
[----:B------:R-:W-:Y:S01]  /*a1c0*/  PRMT R80, R3, 0x5410, R4 ;  /* 0x0000541003507816 */ /* 0x000fe20000000004 */
[----:B------:R-:W-:Y:S01]  /*a1d0*/  IMAD.MOV.U32 R0, RZ, RZ, R23 ;  /* 0x000000ffff007224 */ /* 0x000fe200078e0017 */
[----:B------:R-:W-:Y:S01]  /*a1e0*/  MOV R4, R26 ;  /* 0x0000001a00047202 */ /* 0x000fe20000000f00 */
[----:B------:R-:W-:Y:S01]  /*a1f0*/  IMAD.MOV.U32 R3, RZ, RZ, R27 ;  /* 0x000000ffff037224 */ /* 0x000fe200078e001b */
[----:B------:R-:W-:Y:S01]  /*a200*/  CS2R R62, SRZ ;  /* 0x00000000003e7805 */ /* 0x000fe2000001ff00 */
[----:B------:R-:W-:Y:S01]  /*a210*/  IMAD.MOV.U32 R11, RZ, RZ, R19 ;  /* 0x000000ffff0b7224 */ /* 0x000fe200078e0013 */
[----:B------:R-:W-:Y:S01]  /*a220*/  PRMT R74, R0, 0x5410, R2 ;  /* 0x00005410004a7816 */ /* 0x000fe20000000002 */
[----:B------:R-:W-:Y:S01]  /*a230*/  IMAD.MOV.U32 R2, RZ, RZ, R8 ;  /* 0x000000ffff027224 */ /* 0x000fe200078e0008 */
[----:B------:R-:W-:Y:S01]  /*a240*/  PRMT R76, R3, 0x5410, R4 ;  /* 0x00005410034c7816 */ /* 0x000fe20000000004 */
[----:B------:R-:W-:Y:S01]  /*a250*/  IMAD.MOV.U32 R0, RZ, RZ, R9 ;  /* 0x000000ffff007224 */ /* 0x000fe200078e0009 */
[----:B------:R-:W-:Y:S01]  /*a260*/  MOV R4, R16 ;  /* 0x0000001000047202 */ /* 0x000fe20000000f00 */
[----:B------:R-:W-:Y:S01]  /*a270*/  IMAD.MOV.U32 R3, RZ, RZ, R17 ;  /* 0x000000ffff037224 */ /* 0x000fe200078e0011 */
[----:B------:R-:W-:Y:S01]  /*a280*/  PRMT R69, R11, 0x5410, R12 ;  /* 0x000054100b457816 */ /* 0x000fe2000000000c */
[----:B------:R-:W-:Y:S01]  /*a290*/  CS2R R58, SRZ ;  /* 0x00000000003a7805 */ /* 0x000fe2000001ff00 */
[----:B------:R-:W-:Y:S01]  /*a2a0*/  PRMT R68, R0, 0x5410, R2 ;  /* 0x0000541000447816 */ /* 0x000fe20000000002 */
[----:B------:R-:W-:Y:S01]  /*a2b0*/  IMAD.MOV.U32 R2, RZ, RZ, R36 ;  /* 0x000000ffff027224 */ /* 0x000fe200078e0024 */
[----:B------:R-:W-:Y:S01]  /*a2c0*/  PRMT R72, R3, 0x5410, R4 ;  /* 0x0000541003487816 */ /* 0x000fe20000000004 */
[----:B------:R-:W-:Y:S01]  /*a2d0*/  IMAD.MOV.U32 R0, RZ, RZ, R37 ;  /* 0x000000ffff007224 */ /* 0x000fe200078e0025 */
[----:B------:R-:W-:Y:S01]  /*a2e0*/  MOV R4, R44 ;  /* 0x0000002c00047202 */ /* 0x000fe20000000f00 */
[----:B------:R-:W-:Y:S01]  /*a2f0*/  IMAD.MOV.U32 R3, RZ, RZ, R45 ;  /* 0x000000ffff037224 */ /* 0x000fe200078e002d */
[----:B------:R-:W-:Y:S01]  /*a300*/  CS2R R54, SRZ ;  /* 0x0000000000367805 */ /* 0x000fe2000001ff00 */
[----:B------:R-:W-:Y:S01]  /*a310*/  CS2R R50, SRZ ;  /* 0x0000000000327805 */ /* 0x000fe2000001ff00 */
[----:B------:R-:W-:Y:S01]  /*a320*/  PRMT R77, R0, 0x5410, R2 ;  /* 0x00005410004d7816 */ /* 0x000fe20000000002 */
[----:B------:R-:W-:Y:S01]  /*a330*/  IMAD.MOV.U32 R2, RZ, RZ, R24 ;  /* 0x000000ffff027224 */ /* 0x000fe200078e0018 */
[----:B------:R-:W-:Y:S01]  /*a340*/  PRMT R79, R3, 0x5410, R4 ;  /* 0x00005410034f7816 */ /* 0x000fe20000000004 */
[----:B------:R-:W-:Y:S01]  /*a350*/  IMAD.MOV.U32 R3, RZ, RZ, R33 ;  /* 0x000000ffff037224 */ /* 0x000fe200078e0021 */
[----:B------:R-:W-:Y:S01]  /*a360*/  MOV R0, R25 ;  /* 0x0000001900007202 */ /* 0x000fe20000000f00 */
[----:B------:R-:W-:Y:S01]  /*a370*/  CS2R R66, SRZ ;  /* 0x0000000000427805 */ /* 0x000fe2000001ff00 */
[----:B------:R-:W-:Y:S01]  /*a380*/  MOV R4, R32 ;  /* 0x0000002000047202 */ /* 0x000fe20000000f00 */
[----:B------:R-:W-:Y:S01]  /*a390*/  CS2R R64, SRZ ;  /* 0x0000000000407805 */ /* 0x000fe2000001ff00 */
[----:B------:R-:W-:Y:S01]  /*a3a0*/  PRMT R73, R0, 0x5410, R2 ;  /* 0x0000541000497816 */ /* 0x000fe20000000002 */
[----:B------:R-:W-:Y:S01]  /*a3b0*/  IMAD.MOV.U32 R0, RZ, RZ, R7 ;  /* 0x000000ffff007224 */ /* 0x000fe200078e0007 */
[----:B------:R-:W-:Y:S01]  /*a3c0*/  PRMT R75, R3, 0x5410, R4 ;  /* 0x00005410034b7816 */ /* 0x000fe20000000004 */
[----:B------:R-:W2:Y:S01]  /*a3d0*/  SHFL.IDX PT, R2, R39, 0x1, 0x1e1f ;  /* 0x003e1f0027027f89 */ /* 0x000ea200000e0000 */
[----:B------:R-:W-:Y:S01]  /*a3e0*/  CS2R R60, SRZ ;  /* 0x00000000003c7805 */ /* 0x000fe2000001ff00 */
[----:B------:R-:W-:Y:S01]  /*a3f0*/  CS2R R56, SRZ ;  /* 0x0000000000387805 */ /* 0x000fe2000001ff00 */
[----:B------:R-:W-:Y:S01]  /*a400*/  PRMT R20, R0, 0x5410, R10 ;  /* 0x0000541000147816 */ /* 0x000fe2000000000a */
[----:B------:R3:W4:Y:S01]  /*a410*/  SHFL.IDX PT, R4, R38, 0x1, 0x1e1f ;  /* 0x003e1f0026047f89 */ /* 0x00072200000e0000 */
[----:B------:R-:W-:Y:S01]  /*a420*/  CS2R R52, SRZ ;  /* 0x0000000000347805 */ /* 0x000fe2000001ff00 */
[----:B------:R-:W-:-:S02]  /*a430*/  CS2R R40, SRZ ;  /* 0x0000000000287805 */ /* 0x000fc4000001ff00 */
[----:B------:R1:W1:Y:S01]  /*a440*/  SHFL.IDX PT, R3, R14, 0x1, 0x1e1f ;  /* 0x003e1f000e037f89 */ /* 0x00026200000e0000 */
[----:B---3--:R-:W-:Y:S01]  /*a450*/  CS2R R38, SRZ ;  /* 0x0000000000267805 */ /* 0x008fe2000001ff00 */
[----:B------:R-:W-:Y:S05]  /*a460*/  @P0 BRA `(.L_x_769) ;  /* 0x000003e000000947 */ /* 0x000fea0003800000 */
[----:B--2-4-:R-:W-:Y:S01]  /*a470*/  ISETP.GE.AND P0, PT, R30, c[0x0][0x27c], PT ;  /* 0x00009f001e007a0c */ /* 0x014fe20003f06270 */
[----:B------:R-:W-:Y:S01]  /*a480*/  CS2R R50, SRZ ;  /* 0x0000000000327805 */ /* 0x000fe2000001ff00 */
[----:B------:R-:W-:-:S11]  /*a490*/  CS2R R52, SRZ ;  /* 0x0000000000347805 */ /* 0x000fd6000001ff00 */
[C---:B------:R-:W-:Y:S01]  /*a4a0*/  @!P0 IMAD.SHL.U32 R0, R30.reuse, 0x2, RZ ;  /* 0x000000021e008824 */ /* 0x040fe200078e00ff */
[----:B------:R-:W-:-:S04]  /*a4b0*/  @!P0 SHF.L.U64.HI R11, R30, 0x1, R21 ;  /* 0x000000011e0b8819 */ /* 0x000fc80000010215 */
[----:B------:R-:W-:-:S05]  /*a4c0*/  @!P0 IADD3 R12, P1, R4, R0, RZ ;  /* 0x00000000040c8210 */ /* 0x000fca0007f3e0ff */
[----:B-1----:R-:W-:Y:S01]  /*a4d0*/  @!P0 IMAD.X R13, R5, 0x1, R11, P1 ;  /* 0x00000001050d8824 */ /* 0x002fe200008e060b */
[----:B------:R-:W-:-:S04]  /*a4e0*/  @!P0 IADD3 R10, P1, R2, R0, RZ ;  /* 0x00000000020a8210 */ /* 0x000fc80007f3e0ff */
[----:B------:R1:W5:Y:S01]  /*a4f0*/  @!P0 LD.E.64 R50, [R12.64] ;  /* 0x000000060c328980 */ /* 0x000362000c101b00 */
[----:B------:R-:W-:Y:S01]  /*a500*/  @!P0 IMAD.X R11, R3, 0x1, R11, P1 ;  /* 0x00000001030b8824 */ /* 0x000fe200008e060b */
[----:B------:R-:W-:-:S04]  /*a510*/  ISETP.GE.AND P1, PT, R164, c[0x0][0x27c], PT ;  /* 0x00009f00a4007a0c */ /* 0x000fc80003f26270 */
[----:B------:R2:W5:Y:S09]  /*a520*/  @!P0 LD.E.64 R52, [R10.64] ;  /* 0x000000060a348980 */ /* 0x000572000c101b00 */
[----:B------:R-:W-:-:S05]  /*a530*/  @!P1 IMAD.SHL.U32 R0, R164, 0x2, RZ ;  /* 0x00000002a4009824 */ /* 0x000fca00078e00ff */
[----:B-1----:R-:W-:Y:S02]  /*a540*/  @!P1 IADD3 R12, P0, R4, R0, RZ ;  /* 0x00000000040c9210 */ /* 0x002fe40007f1e0ff */
[----:B--2---:R-:W-:-:S05]  /*a550*/  @!P1 SHF.L.U64.HI R11, R164, 0x1, R46 ;  /* 0x00000001a40b9819 */ /* 0x004fca000001022e */
[----:B------:R-:W-:Y:S01]  /*a560*/  @!P1 IMAD.X R13, R5, 0x1, R11, P0 ;  /* 0x00000001050d9824 */ /* 0x000fe200000e060b */
[----:B------:R-:W-:-:S05]  /*a570*/  @!P1 IADD3 R10, P0, R2, R0, RZ ;  /* 0x00000000020a9210 */ /* 0x000fca0007f1e0ff */
[----:B------:R-:W-:Y:S01]  /*a580*/  @!P1 IMAD.X R11, R3, 0x1, R11, P0 ;  /* 0x00000001030b9824 */ /* 0x000fe200000e060b */
[----:B------:R-:W-:Y:S01]  /*a590*/  ISETP.GE.AND P0, PT, R29, c[0x0][0x27c], PT ;  /* 0x00009f001d007a0c */ /* 0x000fe20003f06270 */
[----:B------:R-:W-:Y:S01]  /*a5a0*/  CS2R R54, SRZ ;  /* 0x0000000000367805 */ /* 0x000fe2000001ff00 */
[----:B------:R-:W-:Y:S01]  /*a5b0*/  CS2R R56, SRZ ;  /* 0x0000000000387805 */ /* 0x000fe2000001ff00 */
[----:B------:R-:W-:-:S04]  /*a5c0*/  ISETP.GE.AND P2, PT, R153, c[0x0][0x27c], PT ;  /* 0x00009f0099007a0c */ /* 0x000fc80003f46270 */
[----:B------:R1:W5:Y:S04]  /*a5d0*/  @!P1 LD.E.64 R54, [R12.64] ;  /* 0x000000060c369980 */ /* 0x000368000c101b00 */
[----:B------:R2:W5:Y:S02]  /*a5e0*/  @!P1 LD.E.64 R56, [R10.64] ;  /* 0x000000060a389980 */ /* 0x000564000c101b00 */
[----:B------:R-:W-:Y:S01]  /*a5f0*/  @!P0 IMAD.SHL.U32 R0, R29, 0x2, RZ ;  /* 0x000000021d008824 */ /* 0x000fe200078e00ff */
[----:B------:R-:W-:Y:S01]  /*a600*/  CS2R R58, SRZ ;  /* 0x00000000003a7805 */ /* 0x000fe2000001ff00 */
[----:B------:R-:W-:-:S03]  /*a610*/  CS2R R60, SRZ ;  /* 0x00000000003c7805 */ /* 0x000fc6000001ff00 */
[----:B-1----:R-:W-:Y:S02]  /*a620*/  @!P0 IADD3 R12, P1, R4, R0, RZ ;  /* 0x00000000040c8210 */ /* 0x002fe40007f3e0ff */
[----:B--2---:R-:W-:-:S05]  /*a630*/  @!P0 SHF.L.U64.HI R11, R29, 0x1, R47 ;  /* 0x000000011d0b8819 */ /* 0x004fca000001022f */
[----:B------:R-:W-:Y:S01]  /*a640*/  @!P0 IMAD.X R13, R5, 0x1, R11, P1 ;  /* 0x00000001050d8824 */ /* 0x000fe200008e060b */
[----:B------:R-:W-:Y:S01]  /*a650*/  @!P0 IADD3 R10, P1, R2, R0, RZ ;  /* 0x00000000020a8210 */ /* 0x000fe20007f3e0ff */
[----:B------:R-:W-:-:S03]  /*a660*/  @!P2 IMAD.SHL.U32 R0, R153, 0x2, RZ ;  /* 0x000000029900a824 */ /* 0x000fc600078e00ff */
[----:B------:R1:W5:Y:S01]  /*a670*/  @!P0 LD.E.64 R58, [R12.64] ;  /* 0x000000060c3a8980 */ /* 0x000362000c101b00 */
[----:B------:R-:W-:-:S05]  /*a680*/  @!P0 IMAD.X R11, R3, 0x1, R11, P1 ;  /* 0x00000001030b8824 */ /* 0x000fca00008e060b */
[----:B------:R2:W5:Y:S01]  /*a690*/  @!P0 LD.E.64 R60, [R10.64] ;  /* 0x000000060a3c8980 */ /* 0x000562000c101b00 */
[----:B------:R-:W-:Y:S01]  /*a6a0*/  ISETP.GE.AND P1, PT, R154, c[0x0][0x27c], PT ;  /* 0x00009f009a007a0c */ /* 0x000fe20003f26270 */
[----:B------:R-:W-:Y:S01]  /*a6b0*/  CS2R R62, SRZ ;  /* 0x00000000003e7805 */ /* 0x000fe2000001ff00 */
[----:B-1----:R-:W-:Y:S02]  /*a6c0*/  @!P2 IADD3 R12, P0, R4, R0, RZ ;  /* 0x00000000040ca210 */ /* 0x002fe40007f1e0ff */
[----:B--2---:R-:W-:-:S05]  /*a6d0*/  @!P2 SHF.L.U64.HI R11, R153, 0x1, R48 ;  /* 0x00000001990ba819 */ /* 0x004fca0000010230 */
[--C-:B------:R-:W-:Y:S01]  /*a6e0*/  @!P2 IMAD.X R13, R5, 0x1, R11.reuse, P0 ;  /* 0x00000001050da824 */ /* 0x100fe200000e060b */
[----:B------:R-:W-:Y:S01]  /*a6f0*/  @!P2 IADD3 R10, P0, R2, R0, RZ ;  /* 0x00000000020aa210 */ /* 0x000fe20007f1e0ff */
[----:B------:R-:W-:Y:S01]  /*a700*/  CS2R R64, SRZ ;  /* 0x0000000000407805 */ /* 0x000fe2000001ff00 */
[----:B------:R-:W-:Y:S01]  /*a710*/  CS2R R38, SRZ ;  /* 0x0000000000267805 */ /* 0x000fe2000001ff00 */
[----:B------:R-:W-:Y:S01]  /*a720*/  CS2R R40, SRZ ;  /* 0x0000000000287805 */ /* 0x000fe2000001ff00 */
[----:B------:R1:W5:Y:S01]  /*a730*/  @!P2 LD.E.64 R62, [R12.64] ;  /* 0x000000060c3ea980 */ /* 0x000362000c101b00 */
[----:B------:R-:W-:Y:S01]  /*a740*/  @!P2 IMAD.X R11, R3, 0x1, R11, P0 ;  /* 0x00000001030ba824 */ /* 0x000fe200000e060b */
[----:B------:R-:W-:-:S04]  /*a750*/  ISETP.GE.AND P0, PT, R28, c[0x0][0x27c], PT ;  /* 0x00009f001c007a0c */ /* 0x000fc80003f06270 */
[----:B------:R2:W5:Y:S09]  /*a760*/  @!P2 LD.E.64 R64, [R10.64] ;  /* 0x000000060a40a980 */ /* 0x000572000c101b00 */
[----:B------:R-:W-:Y:S02]  /*a770*/  @!P0 IMAD.SHL.U32 R0, R28, 0x2, RZ ;  /* 0x000000021c008824 */ /* 0x000fe400078e00ff */
[----:B-1----:R-:W-:-:S05]  /*a780*/  @!P1 IMAD.WIDE R12, R154, 0x2, R4 ;  /* 0x000000029a0c9825 */ /* 0x002fca00078e0204 */
[----:B------:R1:W5:Y:S01]  /*a790*/  @!P1 LD.E.64 R38, [R12.64] ;  /* 0x000000060c269980 */ /* 0x000362000c101b00 */
[----:B--2---:R-:W-:-:S05]  /*a7a0*/  @!P1 IMAD.WIDE R10, R154, 0x2, R2 ;  /* 0x000000029a0a9825 */ /* 0x004fca00078e0202 */
        /* <DEDUP_REMOVED lines=10> */
.L_x_769:
[----:B--2-4-:R-:W-:Y:S05]  /*a850*/  BSYNC B0 ;  /* 0x0000000000007941 */ /* 0x014fea0003800000 */
.L_x_768:
[----:B-----5:R-:W-:Y:S01]  /*a860*/  IMAD.MOV.U32 R0, RZ, RZ, R70 ;  /* 0x000000ffff007224 */ /* 0x020fe200078e0046 */
[----:B------:R-:W-:-:S04]  /*a870*/  DEPBAR.LE SB0, 0x1 ;  /* 0x000080400000791a */ /* 0x000fc80000000000 */
[----:B-1----:R-:W-:Y:S01]  /*a880*/  IMAD.MOV.U32 R4, RZ, RZ, R71 ;  /* 0x000000ffff047224 */ /* 0x002fe200078e0047 */
[----:B------:R-:W-:Y:S01]  /*a890*/  BSSY B1, `(.L_x_770) ;  /* 0x000015c000017945 */ /* 0x000fe20003800000 */
[----:B------:R-:W-:Y:S02]  /*a8a0*/  IMAD.MOV.U32 R3, RZ, RZ, R62 ;  /* 0x000000ffff037224 */ /* 0x000fe400078e003e */
[----:B------:R-:W-:Y:S01]  /*a8b0*/  IMAD.MOV.U32 R2, RZ, RZ, R63 ;  /* 0x000000ffff027224 */ /* 0x000fe200078e003f */
[----:B------:R-:W-:Y:S01]  /*a8c0*/  PRMT R88, R4, 0x5410, R0 ;  /* 0x0000541004587816 */ /* 0x000fe20000000000 */
[----:B------:R-:W-:Y:S01]  /*a8d0*/  IMAD.MOV.U32 R0, RZ, RZ, R58 ;  /* 0x000000ffff007224 */ /* 0x000fe200078e003a */
[----:B------:R-:W-:Y:S02]  /*a8e0*/  MOV R4, R59 ;  /* 0x0000003b00047202 */ /* 0x000fe40000000f00 */
[----:B------:R-:W-:Y:S01]  /*a8f0*/  PRMT R86, R2, 0x5410, R3 ;  /* 0x0000541002567816 */ /* 0x000fe20000000003 */
[----:B------:R-:W-:Y:S01]  /*a900*/  IMAD.MOV.U32 R3, RZ, RZ, R54 ;  /* 0x000000ffff037224 */ /* 0x000fe200078e0036 */
[----:B------:R-:W-:Y:S01]  /*a910*/  PRMT R84, R84, 0x5410, R0 ;  /* 0x0000541054547816 */ /* 0x000fe20000000000 */
[----:B------:R-:W-:-:S02]  /*a920*/  IMAD.MOV.U32 R0, RZ, RZ, R50 ;  /* 0x000000ffff007224 */ /* 0x000fc400078e0032 */
[----:B------:R-:W-:Y:S01]  /*a930*/  IMAD.MOV.U32 R2, RZ, RZ, R55 ;  /* 0x000000ffff027224 */ /* 0x000fe200078e0037 */
[----:B------:R-:W-:Y:S01]  /*a940*/  PRMT R84, R4, 0x7610, R84 ;  /* 0x0000761004547816 */ /* 0x000fe20000000054 */
        /* <DEDUP_REMOVED lines=9> */
[----:B------:R-:W-:-:S02]  /*a9e0*/  MOV R3, R38 ;  /* 0x0000002600037202 */ /* 0x000fc40000000f00 */
[----:B------:R-:W-:Y:S01]  /*a9f0*/  PRMT R87, R4, 0x7610, R87 ;  /* 0x0000761004577816 */ /* 0x000fe20000000057 */
[----:B------:R-:W-:Y:S01]  /*aa00*/  IMAD.IADD R4, R31, 0x1, -R239 ;  /* 0x000000011f047824 */ /* 0x000fe200078e0aef */
[----:B------:R-:W-:Y:S01]  /*aa10*/  PRMT R47, R2, 0x5410, R3 ;  /* 0x00005410022f7816 */ /* 0x000fe20000000003 */
[----:B------:R-:W-:Y:S01]  /*aa20*/  IMAD.MOV.U32 R2, RZ, RZ, R65 ;  /* 0x000000ffff027224 */ /* 0x000fe200078e0041 */
[----:B------:R-:W-:Y:S02]  /*aa30*/  MOV R3, R64 ;  /* 0x0000004000037202 */ /* 0x000fe40000000f00 */
[----:B------:R-:W-:Y:S01]  /*aa40*/  IMNMX R31, R4, 0x80, PT ;  /* 0x00000080041f7817 */ /* 0x000fe20003800200 */
[----:B------:R-:W-:Y:S01]  /*aa50*/  IMAD.MOV.U32 R4, RZ, RZ, R52 ;  /* 0x000000ffff047224 */ /* 0x000fe200078e0034 */
[----:B------:R-:W-:Y:S01]  /*aa60*/  PRMT R83, R83, 0x5410, R0 ;  /* 0x0000541053537816 */ /* 0x000fe20000000000 */
[----:B------:R-:W-:Y:S01]  /*aa70*/  IMAD.MOV.U32 R0, RZ, RZ, R57 ;  /* 0x000000ffff007224 */ /* 0x000fe200078e0039 */
[----:B------:R-:W-:Y:S01]  /*aa80*/  BAR.SYNC.DEFER_BLOCKING 0x0 ;  /* 0x0000000000007b1d */ /* 0x000fe20000010000 */
[----:B------:R-:W-:-:S02]  /*aa90*/  ISETP.GE.AND P0, PT, R99, R31, PT ;  /* 0x0000001f6300720c */ /* 0x000fc40003f06270 */
[----:B------:R-:W-:Y:S01]  /*aaa0*/  PRMT R85, R2, 0x5410, R3 ;  /* 0x0000541002557816 */ /* 0x000fe20000000003 */
[----:B------:R-:W-:Y:S01]  /*aab0*/  IMAD.MOV.U32 R3, RZ, RZ, R61 ;  /* 0x000000ffff037224 */ /* 0x000fe200078e003d */
[----:B------:R-:W-:-:S04]  /*aac0*/  MOV R2, R56 ;  /* 0x0000003800027202 */ /* 0x000fc80000000f00 */
[----:B------:R-:W-:Y:S01]  /*aad0*/  PRMT R81, R0, 0x5410, R2 ;  /* 0x0000541000517816 */ /* 0x000fe20000000002 */
[----:B------:R-:W-:Y:S01]  /*aae0*/  IMAD.MOV.U32 R2, RZ, RZ, R40 ;  /* 0x000000ffff027224 */ /* 0x000fe200078e0028 */
[----:B------:R-:W-:Y:S01]  /*aaf0*/  PRMT R83, R3, 0x7610, R83 ;  /* 0x0000761003537816 */ /* 0x000fe20000000053 */
[----:B------:R-:W-:Y:S01]  /*ab00*/  IMAD.MOV.U32 R0, RZ, RZ, R41 ;  /* 0x000000ffff007224 */ /* 0x000fe200078e0029 */
[----:B------:R-:W-:-:S04]  /*ab10*/  MOV R3, R53 ;  /* 0x0000003500037202 */ /* 0x000fc80000000f00 */
[----:B------:R-:W-:Y:S02]  /*ab20*/  PRMT R48, R3, 0x5410, R4 ;  /* 0x0000541003307816 */ /* 0x000fe40000000004 */
[----:B------:R-:W-:Y:S01]  /*ab30*/  PRMT R46, R0, 0x5410, R2 ;  /* 0x00005410002e7816 */ /* 0x000fe20000000002 */
[----:B------:R-:W-:Y:S05]  /*ab40*/  @P0 BRA `(.L_x_771) ;  /* 0x0000130000000947 */ /* 0x000fea0003800000 */
[----:B------:R-:W-:Y:S01]  /*ab50*/  ISETP.GE.AND P0, PT, R154, c[0x0][0x27c], PT ;  /* 0x00009f009a007a0c */ /* 0x000fe20003f06270 */
[----:B------:R-:W-:-:S12]  /*ab60*/  BSSY B0, `(.L_x_772) ;  /* 0x0000031000007945 */ /* 0x000fd80003800000 */
[----:B------:R-:W-:Y:S05]  /*ab70*/  @P0 BRA `(.L_x_773) ;  /* 0x000002f000000947 */ /* 0x000fea0003800000 */
[----:B------:R-:W2:Y:S01]  /*ab80*/  LDL R90, [R1+0x10] ;  /* 0x00001000015a7983 */ /* 0x000ea20000100800 */
[----:B------:R-:W-:Y:S02]  /*ab90*/  SHF.R.U32.HI R0, RZ, 0x10, R9 ;  /* 0x00000010ff007819 */ /* 0x000fe40000011609 */
[--C-:B------:R-:W-:Y:S02]  /*aba0*/  SHF.R.U32.HI R2, RZ, 0x10, R7.reuse ;  /* 0x00000010ff027819 */ /* 0x100fe40000011607 */
[----:B------:R-:W-:Y:S02]  /*abb0*/  SHF.R.U64 R4, R6, 0x10, R7 ;  /* 0x0000001006047819 */ /* 0x000fe40000001207 */
[----:B------:R-:W-:Y:S02]  /*abc0*/  PRMT R6, R68, 0x5410, R0 ;  /* 0x0000541044067816 */ /* 0x000fe40000000000 */
[----:B------:R-:W-:Y:S02]  /*abd0*/  PRMT R0, R20, 0x5410, R2 ;  /* 0x0000541014007816 */ /* 0x000fe40000000002 */
[----:B------:R-:W-:-:S02]  /*abe0*/  SHF.R.U64 R3, R8, 0x10, R9 ;  /* 0x0000001008037819 */ /* 0x000fc40000001209 */
[----:B------:R-:W-:Y:S02]  /*abf0*/  LOP3.LUT R21, R0, 0xffff0000, RZ, 0xc0, !PT ;  /* 0xffff000000157812 */ /* 0x000fe400078ec0ff */
[----:B------:R-:W-:Y:S02]  /*ac00*/  PRMT R8, R20, 0x5432, R4 ;  /* 0x0000543214087816 */ /* 0x000fe40000000004 */
[----:B------:R-:W-:Y:S02]  /*ac10*/  LOP3.LUT R20, R6, 0xffff0000, RZ, 0xc0, !PT ;  /* 0xffff000006147812 */ /* 0x000fe400078ec0ff */
[----:B------:R-:W-:Y:S01]  /*ac20*/  PRMT R9, R68, 0x5432, R3 ;  /* 0x0000543244097816 */ /* 0x000fe20000000003 */
[----:B--2---:R-:W1:Y:S02]  /*ac30*/  LDS.128 R12, [R90+0x4800] ;  /* 0x004800005a0c7984 */ /* 0x004e640000000c00 */
[C---:B-1----:R-:W-:Y:S01]  /*ac40*/  LOP3.LUT R7, R14.reuse, 0xffff0000, RZ, 0xc0, !PT ;  /* 0xffff00000e077812 */ /* 0x042fe200078ec0ff */
[C---:B------:R-:W-:Y:S01]  /*ac50*/  IMAD.U32 R10, R15.reuse, 0x10000, RZ ;  /* 0x000100000f0a7824 */ /* 0x040fe200078e00ff */
[----:B------:R-:W-:Y:S01]  /*ac60*/  LOP3.LUT R2, R15, 0xffff0000, RZ, 0xc0, !PT ;  /* 0xffff00000f027812 */ /* 0x000fe200078ec0ff */
[----:B------:R-:W-:Y:S01]  /*ac70*/  IMAD.U32 R11, R14, 0x10000, RZ ;  /* 0x000100000e0b7824 */ /* 0x000fe200078e00ff */
[----:B------:R-:W-:Y:S01]  /*ac80*/  SHF.L.U32 R5, R12, 0x10, RZ ;  /* 0x000000100c057819 */ /* 0x000fe200000006ff */
[----:B------:R-:W-:Y:S01]  /*ac90*/  IMAD.U32 R15, R0, 0x10000, RZ ;  /* 0x00010000000f7824 */ /* 0x000fe200078e00ff */
[----:B------:R-:W-:Y:S01]  /*aca0*/  LOP3.LUT R4, R12, 0xffff0000, RZ, 0xc0, !PT ;  /* 0xffff00000c047812 */ /* 0x000fe200078ec0ff */
[----:B------:R-:W-:Y:S01]  /*acb0*/  IMAD.U32 R14, R6, 0x10000, RZ ;  /* 0x00010000060e7824 */ /* 0x000fe200078e00ff */
[----:B------:R-:W-:Y:S01]  /*acc0*/  SHF.L.U32 R3, R13, 0x10, RZ ;  /* 0x000000100d037819 */ /* 0x000fe200000006ff */
[----:B------:R-:W-:Y:S01]  /*acd0*/  FMUL.FTZ R12, R7, R15 ;  /* 0x0000000f070c7220 */ /* 0x000fe20000410000 */
[----:B------:R-:W-:Y:S01]  /*ace0*/  LOP3.LUT R0, R13, 0xffff0000, RZ, 0xc0, !PT ;  /* 0xffff00000d007812 */ /* 0x000fe200078ec0ff */
[----:B------:R-:W-:-:S02]  /*acf0*/  FMUL.FTZ R7, R7, R14 ;  /* 0x0000000e07077220 */ /* 0x000fc40000410000 */
[C---:B------:R-:W-:Y:S02]  /*ad00*/  FMUL.FTZ R6, R2.reuse, R21 ;  /* 0x0000001502067220 */ /* 0x040fe40000410000 */
[----:B------:R-:W-:Y:S01]  /*ad10*/  FFMA.FTZ R13, R11, R14, -R12 ;  /* 0x0000000e0b0d7223 */ /* 0x000fe2000001080c */
[----:B------:R-:W-:Y:S01]  /*ad20*/  SHF.L.U32 R14, R9, 0x10, RZ ;  /* 0x00000010090e7819 */ /* 0x000fe200000006ff */
[----:B------:R-:W-:Y:S01]  /*ad30*/  FFMA.FTZ R12, R11, R15, R7 ;  /* 0x0000000f0b0c7223 */ /* 0x000fe20000010007 */
[----:B------:R-:W-:Y:S01]  /*ad40*/  LOP3.LUT R9, R9, 0xffff0000, RZ, 0xc0, !PT ;  /* 0xffff000009097812 */ /* 0x000fe200078ec0ff */
[-C--:B------:R-:W-:Y:S02]  /*ad50*/  FMUL.FTZ R2, R2, R20.reuse ;  /* 0x0000001402027220 */ /* 0x080fe40000410000 */
[----:B------:R-:W-:Y:S01]  /*ad60*/  FFMA.FTZ R11, R10, R20, -R6 ;  /* 0x000000140a0b7223 */ /* 0x000fe20000010806 */
[C---:B------:R-:W-:Y:S01]  /*ad70*/  LOP3.LUT R20, R8.reuse, 0xffff0000, RZ, 0xc0, !PT ;  /* 0xffff000008147812 */ /* 0x040fe200078ec0ff */
[----:B------:R-:W-:-:S02]  /*ad80*/  IMAD.U32 R15, R8, 0x10000, RZ ;  /* 0x00010000080f7824 */ /* 0x000fc400078e00ff */
[----:B------:R-:W-:Y:S02]  /*ad90*/  FFMA.FTZ R7, R10, R21, R2 ;  /* 0x000000150a077223 */ /* 0x000fe40000010002 */
[----:B------:R-:W-:Y:S02]  /*ada0*/  FMUL.FTZ R6, R4, R15 ;  /* 0x0000000f04067220 */ /* 0x000fe40000410000 */
[----:B------:R-:W-:Y:S01]  /*adb0*/  FMUL.FTZ R2, R0, R20 ;  /* 0x0000001400027220 */ /* 0x000fe20000410000 */
[----:B------:R-:W-:Y:S01]  /*adc0*/  F2FP.BF16.PACK_AB R7, R7, R11 ;  /* 0x0000000b0707723e */ /* 0x000fe200000010ff */
[-C--:B------:R-:W-:Y:S02]  /*add0*/  FMUL.FTZ R4, R4, R14.reuse ;  /* 0x0000000e04047220 */ /* 0x080fe40000410000 */
[----:B------:R-:W-:Y:S02]  /*ade0*/  FMUL.FTZ R0, R0, R9 ;  /* 0x0000000900007220 */ /* 0x000fe40000410000 */
[C---:B------:R-:W-:Y:S01]  /*adf0*/  FFMA.FTZ R8, R5.reuse, R14, -R6 ;  /* 0x0000000e05087223 */ /* 0x040fe20000010806 */
[----:B------:R-:W-:Y:S01]  /*ae00*/  F2FP.BF16.PACK_AB R6, R12, R13 ;  /* 0x0000000d0c06723e */ /* 0x000fe200000010ff */
[----:B------:R-:W-:-:S02]  /*ae10*/  FFMA.FTZ R4, R5, R15, R4 ;  /* 0x0000000f05047223 */ /* 0x000fc40000010004 */
[C---:B------:R-:W-:Y:S02]  /*ae20*/  FFMA.FTZ R2, R3.reuse, R9, -R2 ;  /* 0x0000000903027223 */ /* 0x040fe40000010802 */
[----:B------:R-:W-:Y:S01]  /*ae30*/  FFMA.FTZ R0, R3, R20, R0 ;  /* 0x0000001403007223 */ /* 0x000fe20000010000 */
[----:B------:R-:W-:-:S04]  /*ae40*/  F2FP.BF16.PACK_AB R4, R4, R8 ;  /* 0x000000080404723e */ /* 0x000fc800000010ff */
[----:B------:R-:W-:-:S05]  /*ae50*/  F2FP.BF16.PACK_AB R5, R0, R2 ;  /* 0x000000020005723e */ /* 0x000fca00000010ff */
[----:B------:R1:W-:Y:S02]  /*ae60*/  STS.128 [R90+0x4800], R4 ;  /* 0x004800045a007388 */ /* 0x0003e40000000c00 */
.L_x_773:
[----:B------:R-:W-:Y:S05]  /*ae70*/  BSYNC B0 ;  /* 0x0000000000007941 */ /* 0x000fea0003800000 */
.L_x_772:
[----:B------:R-:W-:Y:S01]  /*ae80*/  ISETP.GE.AND P0, PT, R30, c[0x0][0x27c], PT ;  /* 0x00009f001e007a0c */ /* 0x000fe20003f06270 */
[----:B------:R-:W-:-:S12]  /*ae90*/  BSSY B0, `(.L_x_774) ;  /* 0x0000031000007945 */ /* 0x000fd80003800000 */
[----:B------:R-:W-:Y:S05]  /*aea0*/  @P0 BRA `(.L_x_775) ;  /* 0x000002f000000947 */ /* 0x000fea0003800000 */
[----:B------:R-:W2:Y:S01]  /*aeb0*/  LDL R20, [R1+0x14] ;  /* 0x0000140001147983 */ /* 0x000ea20000100800 */
[--C-:B------:R-:W-:Y:S02]  /*aec0*/  SHF.R.U64 R0, R16, 0x10, R17.reuse ;  /* 0x0000001010007819 */ /* 0x100fe40000001211 */
[----:B------:R-:W-:Y:S02]  /*aed0*/  SHF.R.U32.HI R2, RZ, 0x10, R17 ;  /* 0x00000010ff027819 */ /* 0x000fe40000011611 */
[----:B------:R-:W-:Y:S02]  /*aee0*/  SHF.R.U32.HI R9, RZ, 0x10, R19 ;  /* 0x00000010ff097819 */ /* 0x000fe40000011613 */
[C---:B------:R-:W-:Y:S02]  /*aef0*/  PRMT R11, R72.reuse, 0x5432, R0 ;  /* 0x00005432480b7816 */ /* 0x040fe40000000000 */
[----:B------:R-:W-:Y:S02]  /*af00*/  PRMT R8, R72, 0x5410, R2 ;  /* 0x0000541048087816 */ /* 0x000fe40000000002 */
[----:B------:R-:W-:-:S02]  /*af10*/  PRMT R0, R69, 0x5410, R9 ;  /* 0x0000541045007816 */ /* 0x000fc40000000009 */
[----:B------:R-:W-:Y:S01]  /*af20*/  SHF.R.U64 R3, R18, 0x10, R19 ;  /* 0x0000001012037819 */ /* 0x000fe20000001213 */
[----:B------:R-:W-:Y:S01]  /*af30*/  IMAD.U32 R14, R8, 0x10000, RZ ;  /* 0x00010000080e7824 */ /* 0x000fe200078e00ff */
[C---:B------:R-:W-:Y:S01]  /*af40*/  LOP3.LUT R17, R0.reuse, 0xffff0000, RZ, 0xc0, !PT ;  /* 0xffff000000117812 */ /* 0x040fe200078ec0ff */
[----:B------:R-:W-:Y:S01]  /*af50*/  IMAD.U32 R15, R0, 0x10000, RZ ;  /* 0x00010000000f7824 */ /* 0x000fe200078e00ff */
[----:B------:R-:W-:Y:S02]  /*af60*/  PRMT R10, R69, 0x5432, R3 ;  /* 0x00005432450a7816 */ /* 0x000fe40000000003 */
[----:B------:R-:W-:Y:S01]  /*af70*/  LOP3.LUT R16, R8, 0xffff0000, RZ, 0xc0, !PT ;  /* 0xffff000008107812 */ /* 0x000fe200078ec0ff */
[----:B-12---:R-:W1:Y:S02]  /*af80*/  LDS.128 R4, [R20+0x4800] ;  /* 0x0048000014047984 */ /* 0x006e640000000c00 */
[C---:B-1----:R-:W-:Y:S01]  /*af90*/  LOP3.LUT R9, R6.reuse, 0xffff0000, RZ, 0xc0, !PT ;  /* 0xffff000006097812 */ /* 0x042fe200078ec0ff */
[C---:B------:R-:W-:Y:S01]  /*afa0*/  IMAD.U32 R12, R7.reuse, 0x10000, RZ ;  /* 0x00010000070c7824 */ /* 0x040fe200078e00ff */
[----:B------:R-:W-:Y:S01]  /*afb0*/  LOP3.LUT R2, R7, 0xffff0000, RZ, 0xc0, !PT ;  /* 0xffff000007027812 */ /* 0x000fe200078ec0ff */
[----:B------:R-:W-:Y:S01]  /*afc0*/  IMAD.U32 R13, R6, 0x10000, RZ ;  /* 0x00010000060d7824 */ /* 0x000fe200078e00ff */
[C---:B------:R-:W-:Y:S01]  /*afd0*/  SHF.L.U32 R6, R4.reuse, 0x10, RZ ;  /* 0x0000001004067819 */ /* 0x040fe200000006ff */
[----:B------:R-:W-:Y:S01]  /*afe0*/  FMUL.FTZ R7, R9, R14 ;  /* 0x0000000e09077220 */ /* 0x000fe20000410000 */
[----:B------:R-:W-:Y:S01]  /*aff0*/  SHF.L.U32 R3, R5, 0x10, RZ ;  /* 0x0000001005037819 */ /* 0x000fe200000006ff */
[-C--:B------:R-:W-:Y:S01]  /*b000*/  FMUL.FTZ R8, R9, R15.reuse ;  /* 0x0000000f09087220 */ /* 0x080fe20000410000 */
[----:B------:R-:W-:Y:S01]  /*b010*/  LOP3.LUT R0, R5, 0xffff0000, RZ, 0xc0, !PT ;  /* 0xffff000005007812 */ /* 0x000fe200078ec0ff */
[----:B------:R-:W-:Y:S01]  /*b020*/  FFMA.FTZ R9, R13, R15, R7 ;  /* 0x0000000f0d097223 */ /* 0x000fe20000010007 */
[----:B------:R-:W-:Y:S01]  /*b030*/  LOP3.LUT R4, R4, 0xffff0000, RZ, 0xc0, !PT ;  /* 0xffff000004047812 */ /* 0x000fe200078ec0ff */
[----:B------:R-:W-:-:S02]  /*b040*/  FMUL.FTZ R5, R2, R17 ;  /* 0x0000001102057220 */ /* 0x000fc40000410000 */
[----:B------:R-:W-:Y:S01]  /*b050*/  FFMA.FTZ R14, R13, R14, -R8 ;  /* 0x0000000e0d0e7223 */ /* 0x000fe20000010808 */
[C---:B------:R-:W-:Y:S01]  /*b060*/  SHF.L.U32 R13, R11.reuse, 0x10, RZ ;  /* 0x000000100b0d7819 */ /* 0x040fe200000006ff */
[C---:B------:R-:W-:Y:S01]  /*b070*/  IMAD.U32 R15, R10.reuse, 0x10000, RZ ;  /* 0x000100000a0f7824 */ /* 0x040fe200078e00ff */
[----:B------:R-:W-:Y:S01]  /*b080*/  LOP3.LUT R10, R10, 0xffff0000, RZ, 0xc0, !PT ;  /* 0xffff00000a0a7812 */ /* 0x000fe200078ec0ff */
[-C--:B------:R-:W-:Y:S01]  /*b090*/  FMUL.FTZ R2, R2, R16.reuse ;  /* 0x0000001002027220 */ /* 0x080fe20000410000 */
[----:B------:R-:W-:Y:S01]  /*b0a0*/  LOP3.LUT R11, R11, 0xffff0000, RZ, 0xc0, !PT ;  /* 0xffff00000b0b7812 */ /* 0x000fe200078ec0ff */
[C---:B------:R-:W-:Y:S02]  /*b0b0*/  FFMA.FTZ R8, R12.reuse, R16, -R5 ;  /* 0x000000100c087223 */ /* 0x040fe40000010805 */
[----:B------:R-:W-:Y:S02]  /*b0c0*/  FFMA.FTZ R7, R12, R17, R2 ;  /* 0x000000110c077223 */ /* 0x000fe40000010002 */
[----:B------:R-:W-:-:S02]  /*b0d0*/  FMUL.FTZ R5, R4, R15 ;  /* 0x0000000f04057220 */ /* 0x000fc40000410000 */
[----:B------:R-:W-:Y:S01]  /*b0e0*/  FMUL.FTZ R4, R4, R13 ;  /* 0x0000000d04047220 */ /* 0x000fe20000410000 */
[----:B------:R-:W-:Y:S01]  /*b0f0*/  F2FP.BF16.PACK_AB R7, R7, R8 ;  /* 0x000000080707723e */ /* 0x000fe200000010ff */
[C---:B------:R-:W-:Y:S02]  /*b100*/  FMUL.FTZ R2, R0.reuse, R10 ;  /* 0x0000000a00027220 */ /* 0x040fe40000410000 */
[----:B------:R-:W-:Y:S02]  /*b110*/  FMUL.FTZ R0, R0, R11 ;  /* 0x0000000b00007220 */ /* 0x000fe40000410000 */
[C---:B------:R-:W-:Y:S02]  /*b120*/  FFMA.FTZ R5, R6.reuse, R13, -R5 ;  /* 0x0000000d06057223 */ /* 0x040fe40000010805 */
[----:B------:R-:W-:Y:S01]  /*b130*/  FFMA.FTZ R4, R6, R15, R4 ;  /* 0x0000000f06047223 */ /* 0x000fe20000010004 */
[----:B------:R-:W-:Y:S01]  /*b140*/  F2FP.BF16.PACK_AB R6, R9, R14 ;  /* 0x0000000e0906723e */ /* 0x000fe200000010ff */
[----:B------:R-:W-:-:S02]  /*b150*/  FFMA.FTZ R2, R3, R11, -R2 ;  /* 0x0000000b03027223 */ /* 0x000fc40000010802 */
[----:B------:R-:W-:Y:S01]  /*b160*/  FFMA.FTZ R0, R3, R10, R0 ;  /* 0x0000000a03007223 */ /* 0x000fe20000010000 */
[----:B------:R-:W-:-:S04]  /*b170*/  F2FP.BF16.PACK_AB R4, R4, R5 ;  /* 0x000000050404723e */ /* 0x000fc800000010ff */
[----:B------:R-:W-:-:S05]  /*b180*/  F2FP.BF16.PACK_AB R5, R0, R2 ;  /* 0x000000020005723e */ /* 0x000fca00000010ff */
[----:B------:R1:W-:Y:S02]  /*b190*/  STS.128 [R20+0x4800], R4 ;  /* 0x0048000414007388 */ /* 0x0003e40000000c00 */
.L_x_775:
[----:B------:R-:W-:Y:S05]  /*b1a0*/  BSYNC B0 ;  /* 0x0000000000007941 */ /* 0x000fea0003800000 */
.L_x_774:
        /* <DEDUP_REMOVED lines=50> */
.L_x_777:
[----:B------:R-:W-:Y:S05]  /*b4d0*/  BSYNC B0 ;  /* 0x0000000000007941 */ /* 0x000fea0003800000 */
.L_x_776:
[----:B------:R-:W-:Y:S01]  /*b4e0*/  ISETP.GE.AND P0, PT, R29, c[0x0][0x27c], PT ;  /* 0x00009f001d007a0c */ /* 0x000fe20003f06270 */
[----:B------:R-:W-:-:S12]  /*b4f0*/  BSSY B0, `(.L_x_778) ;  /* 0x0000031000007945 */ /* 0x000fd80003800000 */
[----:B------:R-:W-:Y:S05]  /*b500*/  @P0 BRA `(.L_x_779) ;  /* 0x000002f000000947 */ /* 0x000fea0003800000 */
[----:B-1----:R-:W2:Y:S01]  /*b510*/  LDL R18, [R1+0x14] ;  /* 0x0000140001127983 */ /* 0x002ea20000100800 */
        /* <DEDUP_REMOVED lines=12> */
[----:B--2---:R-:W1:Y:S02]  /*b5e0*/  LDS.128 R4, [R18+0x6800] ;  /* 0x0068000012047984 */ /* 0x004e640000000c00 */
        /* <DEDUP_REMOVED lines=33> */
.L_x_779:
[----:B------:R-:W-:Y:S05]  /*b800*/  BSYNC B0 ;  /* 0x0000000000007941 */ /* 0x000fea0003800000 */
.L_x_778:
        /* <DEDUP_REMOVED lines=50> */
.L_x_781:
[----:B------:R-:W-:Y:S05]  /*bb30*/  BSYNC B0 ;  /* 0x0000000000007941 */ /* 0x000fea0003800000 */
.L_x_780:
[----:B------:R-:W-:-:S13]  /*bb40*/  ISETP.GE.AND P0, PT, R28, c[0x0][0x27c], PT ;  /* 0x00009f001c007a0c */ /* 0x000fda0003f06270 */
        /* <DEDUP_REMOVED lines=48> */
.L_x_771:
[----:B------:R-:W-:Y:S05]  /*be50*/  BSYNC B1 ;  /* 0x0000000000017941 */ /* 0x000fea0003800000 */
.L_x_770:
[----:B------:R-:W-:-:S04]  /*be60*/  LEA.HI R0, R89, R89, RZ, 0x1 ;  /* 0x0000005959007211 */ /* 0x000fc800078f08ff */
[----:B------:R-:W-:-:S04]  /*be70*/  SHF.R.S32.HI R0, RZ, 0x1, R0 ;  /* 0x00000001ff007819 */ /* 0x000fc80000011400 */
[----:B------:R-:W-:-:S04]  /*be80*/  IADD3 R0, R0, 0x40, RZ ;  /* 0x0000004000007810 */ /* 0x000fc80007ffe0ff */
[----:B------:R-:W-:-:S13]  /*be90*/  ISETP.GE.AND P0, PT, R0, R31, PT ;  /* 0x0000001f0000720c */ /* 0x000fda0003f06270 */
[----:B------:R-:W-:Y:S05]  /*bea0*/  @P0 BRA `(.L_x_782) ;  /* 0x0000498000000947 */ /* 0x000fea0003800000 */
        /* <DEDUP_REMOVED lines=50> */
.L_x_784:
[----:B------:R-:W-:Y:S05]  /*c1d0*/  BSYNC B0 ;  /* 0x0000000000007941 */ /* 0x000fea0003800000 */
.L_x_783:
        /* <DEDUP_REMOVED lines=50> */
.L_x_786:
[----:B------:R-:W-:Y:S05]  /*c500*/  BSYNC B0 ;  /* 0x0000000000007941 */ /* 0x000fea0003800000 */
.L_x_785:
        /* <DEDUP_REMOVED lines=50> */
.L_x_788:
[----:B------:R-:W-:Y:S05]  /*c830*/  BSYNC B0 ;  /* 0x0000000000007941 */ /* 0x000fea0003800000 */
.L_x_787:
        /* <DEDUP_REMOVED lines=50> */
.L_x_790:
[----:B------:R-:W-:Y:S05]  /*cb60*/  BSYNC B0 ;  /* 0x0000000000007941 */ /* 0x000fea0003800000 */
.L_x_789:
        /* <DEDUP_REMOVED lines=50> */
.L_x_792:
[----:B------:R-:W-:Y:S05]  /*ce90*/  BSYNC B0 ;  /* 0x0000000000007941 */ /* 0x000fea0003800000 */
.L_x_791:
        /* <DEDUP_REMOVED lines=50> */
.L_x_765:
[----:B------:R1:W5:Y:S04]  /*d1c0*/  LDL R28, [R1+0x78] ;  /* 0x00007800011c7983 */ /* 0x0003680000100800 */
[----:B------:R1:W5:Y:S01]  /*d1d0*/  LDL R26, [R1+0x74] ;  /* 0x00007400011a7983 */ /* 0x0003620000100800 */
[----:B------:R-:W-:Y:S01]  /*d1e0*/  @P5 IMAD.HI.U32 R3, R0, c[0x0][0x2c8], RZ ;  /* 0x0000b20000035a27 */ /* 0x000fe200078e00ff */
[----:B------:R-:W-:Y:S01]  /*d1f0*/  MOV R5, R7 ;  /* 0x0000000700057202 */ /* 0x000fe20000000f00 */
[----:B------:R-:W-:Y:S01]  /*d200*/  BSSY B0, `(.L_x_793) ;  /* 0x0000045000007945 */ /* 0x000fe20003800000 */
[----:B------:R-:W-:Y:S01]  /*d210*/  MOV R7, R6 ;  /* 0x0000000600077202 */ /* 0x000fe20000000f00 */
[----:B------:R-:W-:Y:S01]  /*d220*/  IMAD.MOV.U32 R6, RZ, RZ, R2 ;  /* 0x000000ffff067224 */ /* 0x000fe200078e0002 */
[----:B------:R-:W-:Y:S01]  /*d230*/  @P5 SHF.R.U32.HI R0, RZ, c[0x0][0x2cc], R3 ;  /* 0x0000b300ff005a19 */ /* 0x000fe20000011603 */
[----:B------:R-:W-:Y:S01]  /*d240*/  CS2R R70, SRZ ;  /* 0x0000000000467805 */ /* 0x000fe2000001ff00 */
[----:B------:R-:W-:Y:S01]  /*d250*/  CS2R R42, SRZ ;  /* 0x00000000002a7805 */ /* 0x000fe2000001ff00 */
[----:B------:R-:W-:Y:S01]  /*d260*/  CS2R R40, SRZ ;  /* 0x0000000000287805 */ /* 0x000fe2000001ff00 */
[----:B------:R-:W-:Y:S01]  /*d270*/  SHF.R.S32.HI R3, RZ, 0x1f, R0 ;  /* 0x0000001fff037819 */ /* 0x000fe20000011400 */
[----:B------:R-:W-:Y:S01]  /*d280*/  IMAD.WIDE.U32 R4, R0, c[0x0][0x280], R4 ;  /* 0x0000a00000047a25 */ /* 0x000fe200078e0004 */
[----:B------:R-:W-:Y:S01]  /*d290*/  CS2R R34, SRZ ;  /* 0x0000000000227805 */ /* 0x000fe2000001ff00 */
[----:B------:R-:W-:Y:S01]  /*d2a0*/  CS2R R32, SRZ ;  /* 0x0000000000207805 */ /* 0x000fe2000001ff00 */
[----:B------:R-:W-:Y:S01]  /*d2b0*/  CS2R R10, SRZ ;  /* 0x00000000000a7805 */ /* 0x000fe2000001ff00 */
[C---:B------:R-:W-:Y:S01]  /*d2c0*/  IMAD R9, R3.reuse, c[0x0][0x280], RZ ;  /* 0x0000a00003097a24 */ /* 0x040fe200078e02ff */
[----:B------:R-:W-:Y:S01]  /*d2d0*/  LEA R21, P1, R4, c[0x0][0x270], 0x1 ;  /* 0x00009c0004157a11 */ /* 0x000fe200078208ff */
[----:B------:R-:W-:Y:S01]  /*d2e0*/  IMAD R8, R3, c[0x0][0x290], RZ ;  /* 0x0000a40003087a24 */ /* 0x000fe200078e02ff */
[----:B------:R-:W-:Y:S01]  /*d2f0*/  CS2R R46, SRZ ;  /* 0x00000000002e7805 */ /* 0x000fe2000001ff00 */
[C---:B------:R-:W-:Y:S01]  /*d300*/  IMAD.WIDE.U32 R2, R0.reuse, c[0x0][0x290], R6 ;  /* 0x0000a40000027a25 */ /* 0x040fe200078e0006 */
[----:B------:R-:W-:Y:S01]  /*d310*/  CS2R R44, SRZ ;  /* 0x00000000002c7805 */ /* 0x000fe2000001ff00 */
[----:B------:R1:W2:Y:S01]  /*d320*/  SHFL.IDX PT, R12, R21, RZ, 0x1e1f ;  /* 0x001e1fff150c7589 */ /* 0x0002a200000e0000 */
[----:B------:R-:W-:Y:S01]  /*d330*/  CS2R R38, SRZ ;  /* 0x0000000000267805 */ /* 0x000fe2000001ff00 */
[----:B------:R-:W-:Y:S01]  /*d340*/  IMAD R6, R0, c[0x0][0x284], R9 ;  /* 0x0000a10000067a24 */ /* 0x000fe200078e0209 */
[----:B------:R-:W-:Y:S01]  /*d350*/  LEA R22, P0, R2, c[0x0][0x288], 0x1 ;  /* 0x0000a20002167a11 */ /* 0x000fe200078008ff */
[----:B------:R-:W-:Y:S01]  /*d360*/  IMAD R0, R0, c[0x0][0x294], R8 ;  /* 0x0000a50000007a24 */ /* 0x000fe200078e0208 */
[----:B------:R-:W-:Y:S01]  /*d370*/  CS2R R36, SRZ ;  /* 0x0000000000247805 */ /* 0x000fe2000001ff00 */
[----:B------:R-:W-:Y:S01]  /*d380*/  CS2R R8, SRZ ;  /* 0x0000000000087805 */ /* 0x000fe2000001ff00 */
[----:B------:R-:W-:Y:S01]  /*d390*/  IADD3 R6, R5, R6, RZ ;  /* 0x0000000605067210 */ /* 0x000fe20007ffe0ff */
[----:B------:R-:W-:-:S03]  /*d3a0*/  IMAD.IADD R0, R3, 0x1, R0 ;  /* 0x0000000103007824 */ /* 0x000fc600078e0200 */
[----:B------:R-:W-:Y:S02]  /*d3b0*/  LEA.HI.X R19, R4, c[0x0][0x274], R6, 0x1, P1 ;  /* 0x00009d0004137a11 */ /* 0x000fe400008f0c06 */
[----:B------:R-:W-:Y:S01]  /*d3c0*/  LEA.HI.X R18, R2, c[0x0][0x28c], R0, 0x1, P0 ;  /* 0x0000a30002127a11 */ /* 0x000fe200000f0c00 */
[----:B------:R-:W-:Y:S01]  /*d3d0*/  CS2R R6, SRZ ;  /* 0x0000000000067805 */ /* 0x000fe2000001ff00 */
[----:B------:R-:W-:Y:S01]  /*d3e0*/  ISETP.GE.AND P0, PT, R20, R31, PT ;  /* 0x0000001f1400720c */ /* 0x000fe20003f06270 */
[----:B------:R1:W3:Y:S01]  /*d3f0*/  SHFL.IDX PT, R2, R22, RZ, 0x1e1f ;  /* 0x001e1fff16027589 */ /* 0x0002e200000e0000 */
[----:B------:R-:W-:-:S03]  /*d400*/  CS2R R4, SRZ ;  /* 0x0000000000047805 */ /* 0x000fc6000001ff00 */
[----:B------:R1:W4:Y:S04]  /*d410*/  SHFL.IDX PT, R13, R19, RZ, 0x1e1f ;  /* 0x001e1fff130d7589 */ /* 0x00032800000e0000 */
[----:B------:R1:W1:Y:S04]  /*d420*/  SHFL.IDX PT, R3, R18, RZ, 0x1e1f ;  /* 0x001e1fff12037589 */ /* 0x00026800000e0000 */
[----:B------:R-:W-:Y:S05]  /*d430*/  @P0 BRA `(.L_x_794) ;  /* 0x0000021000000947 */ /* 0x000fea0003800000 */
[----:B--2---:R-:W-:Y:S01]  /*d440*/  ISETP.GE.AND P1, PT, R110, c[0x0][0x27c], PT ;  /* 0x00009f006e007a0c */ /* 0x004fe20003f26270 */
[----:B------:R-:W-:Y:S01]  /*d450*/  CS2R R34, SRZ ;  /* 0x0000000000227805 */ /* 0x000fe2000001ff00 */
[----:B------:R-:W-:Y:S01]  /*d460*/  CS2R R32, SRZ ;  /* 0x0000000000207805 */ /* 0x000fe2000001ff00 */
[----:B------:R-:W-:Y:S01]  /*d470*/  CS2R R38, SRZ ;  /* 0x0000000000267805 */ /* 0x000fe2000001ff00 */
[----:B------:R-:W-:-:S09]  /*d480*/  CS2R R36, SRZ ;  /* 0x0000000000247805 */ /* 0x000fd2000001ff00 */
[C---:B------:R-:W-:Y:S01]  /*d490*/  @!P1 IMAD.SHL.U32 R0, R110.reuse, 0x2, RZ ;  /* 0x000000026e009824 */ /* 0x040fe200078e00ff */
[----:B------:R-:W-:-:S04]  /*d4a0*/  @!P1 SHF.L.U64.HI R4, R110, 0x1, R111 ;  /* 0x000000016e049819 */ /* 0x000fc8000001026f */
[----:B------:R-:W-:-:S04]  /*d4b0*/  @!P1 IADD3 R16, P0, R12, R0, RZ ;  /* 0x000000000c109210 */ /* 0x000fc80007f1e0ff */
[----:B----4-:R-:W-:Y:S02]  /*d4c0*/  @!P1 IADD3.X R17, R13, R4, RZ, P0, !PT ;  /* 0x000000040d119210 */ /* 0x010fe400007fe4ff */
[----:B---3--:R-:W-:-:S05]  /*d4d0*/  @!P1 IADD3 R14, P0, R2, R0, RZ ;  /* 0x00000000020e9210 */ /* 0x008fca0007f1e0ff */
[----:B-1----:R-:W-:Y:S01]  /*d4e0*/  @!P1 IMAD.X R15, R3, 0x1, R4, P0 ;  /* 0x00000001030f9824 */ /* 0x002fe200000e0604 */
[----:B------:R-:W-:-:S13]  /*d4f0*/  ISETP.GE.AND P0, PT, R152, c[0x0][0x27c], PT ;  /* 0x00009f0098007a0c */ /* 0x000fda0003f06270 */
[----:B-----5:R-:W-:-:S05]  /*d500*/  @!P0 SHF.L.U32 R0, R28, 0x3, RZ ;  /* 0x000000031c008819 */ /* 0x020fca00000006ff */
[----:B------:R-:W-:-:S04]  /*d510*/  @!P0 IMAD.WIDE R6, R0, 0x2, R12 ;  /* 0x0000000200068825 */ /* 0x000fc800078e020c */
[----:B------:R-:W-:Y:S01]  /*d520*/  @!P0 IMAD.WIDE R4, R0, 0x2, R2 ;  /* 0x0000000200048825 */ /* 0x000fe200078e0202 */
[----:B------:R1:W5:Y:S04]  /*d530*/  @!P0 LD.E.128 R32, [R6.64] ;  /* 0x0000000606208980 */ /* 0x000368000c101d00 */
[----:B------:R2:W5:Y:S01]  /*d540*/  @!P0 LD.E.128 R36, [R4.64] ;  /* 0x0000000604248980 */ /* 0x000562000c101d00 */
[----:B------:R-:W-:Y:S01]  /*d550*/  ISETP.GE.AND P0, PT, R109, c[0x0][0x27c], PT ;  /* 0x00009f006d007a0c */ /* 0x000fe20003f06270 */
[----:B------:R-:W-:Y:S01]  /*d560*/  CS2R R42, SRZ ;  /* 0x00000000002a7805 */ /* 0x000fe2000001ff00 */
[----:B------:R-:W-:Y:S01]  /*d570*/  CS2R R40, SRZ ;  /* 0x0000000000287805 */ /* 0x000fe2000001ff00 */
[----:B------:R-:W-:-:S10]  /*d580*/  CS2R R46, SRZ ;  /* 0x00000000002e7805 */ /* 0x000fd4000001ff00 */
[----:B------:R-:W-:Y:S01]  /*d590*/  @!P0 IMAD.SHL.U32 R0, R26, 0x8, RZ ;  /* 0x000000081a008824 */ /* 0x000fe200078e00ff */
[----:B------:R-:W-:Y:S01]  /*d5a0*/  CS2R R44, SRZ ;  /* 0x00000000002c7805 */ /* 0x000fe2000001ff00 */
[----:B------:R-:W-:Y:S01]  /*d5b0*/  CS2R R10, SRZ ;  /* 0x00000000000a7805 */ /* 0x000fe2000001ff00 */
[----:B------:R-:W-:Y:S01]  /*d5c0*/  CS2R R8, SRZ ;  /* 0x0000000000087805 */ /* 0x000fe2000001ff00 */
[----:B------:R-:W-:Y:S01]  /*d5d0*/  @!P0 IMAD.WIDE R2, R0, 0x2, R2 ;  /* 0x0000000200028825 */ /* 0x000fe200078e0202 */
[----:B-1----:R-:W-:-:S04]  /*d5e0*/  CS2R R6, SRZ ;  /* 0x0000000000067805 */ /* 0x002fc8000001ff00 */
[----:B------:R1:W5:Y:S01]  /*d5f0*/  @!P0 LD.E.128 R44, [R2.64] ;  /* 0x00000006022c8980 */ /* 0x000362000c101d00 */
[----:B--2---:R-:W-:-:S03]  /*d600*/  @!P0 IMAD.WIDE R4, R0, 0x2, R12 ;  /* 0x0000000200048825 */ /* 0x004fc600078e020c */
[----:B------:R1:W5:Y:S04]  /*d610*/  @!P1 LD.E.128 R8, [R16.64] ;  /* 0x0000000610089980 */ /* 0x000368000c101d00 */
[----:B------:R2:W5:Y:S02]  /*d620*/  @!P0 LD.E.128 R40, [R4.64] ;  /* 0x0000000604288980 */ /* 0x000564000c101d00 */
[----:B--2---:R-:W-:-:S06]  /*d630*/  CS2R R4, SRZ ;  /* 0x0000000000047805 */ /* 0x004fcc000001ff00 */
[----:B------:R1:W5:Y:S02]  /*d640*/  @!P1 LD.E.128 R4, [R14.64] ;  /* 0x000000060e049980 */ /* 0x000364000c101d00 */
.L_x_794:
[----:B--2---:R-:W-:Y:S05]  /*d650*/  BSYNC B0 ;  /* 0x0000000000007941 */ /* 0x004fea0003800000 */
.L_x_793:
[----:B------:R-:W-:Y:S01]  /*d660*/  IADD3 R0, R20, 0x40, RZ ;  /* 0x0000004014007810 */ /* 0x000fe20007ffe0ff */
[----:B-1-3-5:R-:W-:Y:S01]  /*d670*/  IMAD.MOV.U32 R2, RZ, RZ, R40 ;  /* 0x000000ffff027224 */ /* 0x02afe200078e0028 */
[----:B------:R-:W-:Y:S01]  /*d680*/  MOV R14, R4 ;  /* 0x00000004000e7202 */ /* 0x000fe20000000f00 */
[----:B------:R-:W-:Y:S01]  /*d690*/  IMAD.MOV.U32 R12, RZ, RZ, R42 ;  /* 0x000000ffff0c7224 */ /* 0x000fe200078e002a */
[----:B------:R-:W-:Y:S01]  /*d6a0*/  ISETP.GE.AND P0, PT, R0, R31, PT ;  /* 0x0000001f0000720c */ /* 0x000fe20003f06270 */
[----:B------:R-:W-:Y:S01]  /*d6b0*/  IMAD.MOV.U32 R0, RZ, RZ, R41 ;  /* 0x000000ffff007224 */ /* 0x000fe200078e0029 */
[----:B----4-:R-:W1:Y:S01]  /*d6c0*/  SHFL.IDX PT, R13, R19, 0x1, 0x1e1f ;  /* 0x003e1f00130d7f89 */ /* 0x010e6200000e0000 */
        /* <DEDUP_REMOVED lines=23> */
[----:B------:R-:W-:Y:S01]  /*d840*/  PRMT R25, R12, 0x7610, R25 ;  /* 0x000076100c197816 */ /* 0x000fe20000000019 */
[----:B------:R-:W-:Y:S01]  /*d850*/  IMAD.MOV.U32 R3, RZ, RZ, R47 ;  /* 0x000000ffff037224 */ /* 0x000fe200078e002f */
[----:B------:R-:W-:Y:S01]  /*d860*/  MOV R12, R46 ;  /* 0x0000002e000c7202 */ /* 0x000fe20000000f00 */
        /* <DEDUP_REMOVED lines=12> */
[----:B------:R2:W3:Y:S01]  /*d930*/  SHFL.IDX PT, R2, R22, 0x1, 0x1e1f ;  /* 0x003e1f0016027f89 */ /* 0x0004e200000e0000 */
[----:B------:R-:W-:Y:S01]  /*d940*/  CS2R R66, SRZ ;  /* 0x0000000000427805 */ /* 0x000fe2000001ff00 */
[----:B------:R-:W-:Y:S01]  /*d950*/  CS2R R64, SRZ ;  /* 0x0000000000407805 */ /* 0x000fe2000001ff00 */
[----:B------:R-:W-:Y:S01]  /*d960*/  CS2R R62, SRZ ;  /* 0x00000000003e7805 */ /* 0x000fe2000001ff00 */
[----:B------:R4:W1:Y:S01]  /*d970*/  SHFL.IDX PT, R12, R21, 0x1, 0x1e1f ;  /* 0x003e1f00150c7f89 */ /* 0x00086200000e0000 */
[----:B------:R-:W-:Y:S01]  /*d980*/  CS2R R60, SRZ ;  /* 0x00000000003c7805 */ /* 0x000fe2000001ff00 */
[----:B------:R-:W-:Y:S01]  /*d990*/  CS2R R54, SRZ ;  /* 0x0000000000367805 */ /* 0x000fe2000001ff00 */
[----:B------:R-:W-:Y:S01]  /*d9a0*/  CS2R R52, SRZ ;  /* 0x0000000000347805 */ /* 0x000fe2000001ff00 */
[----:B------:R4:W1:Y:S01]  /*d9b0*/  SHFL.IDX PT, R3, R18, 0x1, 0x1e1f ;  /* 0x003e1f0012037f89 */ /* 0x00086200000e0000 */
[----:B--2---:R-:W-:Y:S01]  /*d9c0*/  PRMT R22, R0, 0x5410, R14 ;  /* 0x0000541000167816 */ /* 0x004fe2000000000e */
[----:B------:R-:W-:Y:S05]  /*d9d0*/  @P0 BRA `(.L_x_796) ;  /* 0x0000021000000947 */ /* 0x000fea0003800000 */
[----:B---3--:R-:W-:Y:S01]  /*d9e0*/  ISETP.GE.AND P1, PT, R110, c[0x0][0x27c], PT ;  /* 0x00009f006e007a0c */ /* 0x008fe20003f26270 */
[----:B------:R-:W-:Y:S01]  /*d9f0*/  CS2R R58, SRZ ;  /* 0x00000000003a7805 */ /* 0x000fe2000001ff00 */
[----:B------:R-:W-:Y:S01]  /*da00*/  CS2R R56, SRZ ;  /* 0x0000000000387805 */ /* 0x000fe2000001ff00 */
[----:B------:R-:W-:Y:S01]  /*da10*/  CS2R R62, SRZ ;  /* 0x00000000003e7805 */ /* 0x000fe2000001ff00 */
[----:B------:R-:W-:-:S09]  /*da20*/  CS2R R60, SRZ ;  /* 0x00000000003c7805 */ /* 0x000fd2000001ff00 */
[C---:B------:R-:W-:Y:S01]  /*da30*/  @!P1 IMAD.SHL.U32 R0, R110.reuse, 0x2, RZ ;  /* 0x000000026e009824 */ /* 0x040fe200078e00ff */
[----:B------:R-:W-:-:S04]  /*da40*/  @!P1 SHF.L.U64.HI R15, R110, 0x1, R111 ;  /* 0x000000016e0f9819 */ /* 0x000fc8000001026f */
[----:B-1----:R-:W-:-:S04]  /*da50*/  @!P1 IADD3 R16, P0, R12, R0, RZ ;  /* 0x000000000c109210 */ /* 0x002fc80007f1e0ff */
[----:B------:R-:W-:Y:S02]  /*da60*/  @!P1 IADD3.X R17, R13, R15, RZ, P0, !PT ;  /* 0x0000000f0d119210 */ /* 0x000fe400007fe4ff */
[----:B------:R-:W-:-:S05]  /*da70*/  @!P1 IADD3 R14, P0, R2, R0, RZ ;  /* 0x00000000020e9210 */ /* 0x000fca0007f1e0ff */
[----:B------:R-:W-:Y:S01]  /*da80*/  @!P1 IMAD.X R15, R3, 0x1, R15, P0 ;  /* 0x00000001030f9824 */ /* 0x000fe200000e060f */
[----:B------:R-:W-:-:S13]  /*da90*/  ISETP.GE.AND P0, PT, R152, c[0x0][0x27c], PT ;  /* 0x00009f0098007a0c */ /* 0x000fda0003f06270 */
[----:B------:R-:W-:-:S05]  /*daa0*/  @!P0 SHF.L.U32 R0, R28, 0x3, RZ ;  /* 0x000000031c008819 */ /* 0x000fca00000006ff */
[----:B----4-:R-:W-:-:S04]  /*dab0*/  @!P0 IMAD.WIDE R20, R0, 0x2, R12 ;  /* 0x0000000200148825 */ /* 0x010fc800078e020c */
[----:B------:R-:W-:Y:S01]  /*dac0*/  @!P0 IMAD.WIDE R18, R0, 0x2, R2 ;  /* 0x0000000200128825 */ /* 0x000fe200078e0202 */
[----:B------:R1:W5:Y:S04]  /*dad0*/  @!P0 LD.E.128 R56, [R20.64] ;  /* 0x0000000614388980 */ /* 0x000368000c101d00 */
[----:B------:R1:W5:Y:S01]  /*dae0*/  @!P0 LD.E.128 R60, [R18.64] ;  /* 0x00000006123c8980 */ /* 0x000362000c101d00 */
[----:B------:R-:W-:Y:S01]  /*daf0*/  ISETP.GE.AND P0, PT, R109, c[0x0][0x27c], PT ;  /* 0x00009f006d007a0c */ /* 0x000fe20003f06270 */
[----:B------:R-:W-:Y:S01]  /*db00*/  CS2R R70, SRZ ;  /* 0x0000000000467805 */ /* 0x000fe2000001ff00 */
[----:B------:R-:W-:Y:S01]  /*db10*/  CS2R R68, SRZ ;  /* 0x0000000000447805 */ /* 0x000fe2000001ff00 */
[----:B------:R-:W-:Y:S01]  /*db20*/  CS2R R66, SRZ ;  /* 0x0000000000427805 */ /* 0x000fe2000001ff00 */
[----:B------:R-:W-:Y:S01]  /*db30*/  CS2R R64, SRZ ;  /* 0x0000000000407805 */ /* 0x000fe2000001ff00 */
[----:B------:R-:W-:Y:S01]  /*db40*/  CS2R R50, SRZ ;  /* 0x0000000000327805 */ /* 0x000fe2000001ff00 */
[----:B------:R-:W-:Y:S01]  /*db50*/  CS2R R48, SRZ ;  /* 0x0000000000307805 */ /* 0x000fe2000001ff00 */
[----:B------:R-:W-:Y:S01]  /*db60*/  CS2R R54, SRZ ;  /* 0x0000000000367805 */ /* 0x000fe2000001ff00 */
[----:B------:R-:W-:-:S04]  /*db70*/  CS2R R52, SRZ ;  /* 0x0000000000347805 */ /* 0x000fc8000001ff00 */
[----:B------:R1:W5:Y:S01]  /*db80*/  @!P1 LD.E.128 R48, [R16.64] ;  /* 0x0000000610309980 */ /* 0x000362000c101d00 */
[----:B------:R-:W-:-:S03]  /*db90*/  @!P0 IMAD.SHL.U32 R0, R26, 0x8, RZ ;  /* 0x000000081a008824 */ /* 0x000fc600078e00ff */
[----:B------:R1:W5:Y:S01]  /*dba0*/  @!P1 LD.E.128 R52, [R14.64] ;  /* 0x000000060e349980 */ /* 0x000362000c101d00 */
[----:B------:R-:W-:-:S04]  /*dbb0*/  @!P0 IMAD.WIDE R12, R0, 0x2, R12 ;  /* 0x00000002000c8825 */ /* 0x000fc800078e020c */
[----:B------:R-:W-:Y:S01]  /*dbc0*/  @!P0 IMAD.WIDE R2, R0, 0x2, R2 ;  /* 0x0000000200028825 */ /* 0x000fe200078e0202 */
[----:B------:R1:W5:Y:S04]  /*dbd0*/  @!P0 LD.E.128 R68, [R12.64] ;  /* 0x000000060c448980 */ /* 0x000368000c101d00 */
[----:B------:R1:W5:Y:S02]  /*dbe0*/  @!P0 LD.E.128 R64, [R2.64] ;  /* 0x0000000602408980 */ /* 0x000364000c101d00 */
.L_x_796:
[----:B---3--:R-:W-:Y:S05]  /*dbf0*/  BSYNC B0 ;  /* 0x0000000000007941 */ /* 0x008fea0003800000 */
.L_x_795:
        /* <DEDUP_REMOVED lines=47> */
[----:B------:R1:W5:Y:S04]  /*def0*/  LDL R101, [R1+0x68] ;  /* 0x0000680001657983 */ /* 0x0003680000100800 */
[----:B------:R1:W5:Y:S04]  /*df00*/  LDL R100, [R1+0x6c] ;  /* 0x00006c0001647983 */ /* 0x0003680000100800 */
[----:B------:R1:W5:Y:S01]  /*df10*/  LDL R99, [R1+0x70] ;  /* 0x0000700001637983 */ /* 0x0003620000100800 */
[----:B------:R-:W-:Y:S01]  /*df20*/  ISETP.GE.AND P0, PT, R110, c[0x0][0x27c], PT ;  /* 0x00009f006e007a0c */ /* 0x000fe20003f06270 */
[----:B------:R-:W-:-:S12]  /*df30*/  BSSY B0, `(.L_x_799) ;  /* 0x000006a000007945 */ /* 0x000fd80003800000 */
[----:B------:R-:W-:Y:S05]  /*df40*/  @P0 BRA `(.L_x_800) ;  /* 0x0000068000000947 */ /* 0x000fea0003800000 */
[----:B------:R-:W2:Y:S01]  /*df50*/  LDL R102, [R1+0x8c] ;  /* 0x00008c0001667983 */ /* 0x000ea20000100800 */
[----:B------:R-:W-:Y:S01]  /*df60*/  IMAD.MOV.U32 R0, RZ, RZ, c[0x0][0x27c] ;  /* 0x00009f00ff007624 */ /* 0x000fe200078e00ff */
[--C-:B----4-:R-:W-:Y:S02]  /*df70*/  SHF.R.U64 R21, R8, 0x10, R9.reuse ;  /* 0x0000001008157819 */ /* 0x110fe40000001209 */
[----:B------:R-:W-:Y:S02]  /*df80*/  SHF.R.U32.HI R8, RZ, 0x10, R9 ;  /* 0x00000010ff087819 */ /* 0x000fe40000011609 */
[----:B------:R-:W-:Y:S02]  /*df90*/  LEA.HI R0, R0, R97, RZ, 0x1d ;  /* 0x0000006100007211 */ /* 0x000fe400078fe8ff */
[----:B------:R-:W-:Y:S02]  /*dfa0*/  SHF.R.U64 R9, R10, 0x10, R11 ;  /* 0x000000100a097819 */ /* 0x000fe4000000120b */
[----:B------:R-:W-:Y:S01]  /*dfb0*/  SHF.R.S32.HI R3, RZ, 0x1f, R0 ;  /* 0x0000001fff037819 */ /* 0x000fe20000011400 */
[----:B------:R-:W-:Y:S01]  /*dfc0*/  IMAD.SHL.U32 R2, R0, 0x8, RZ ;  /* 0x0000000800027824 */ /* 0x000fe200078e00ff */
[----:B------:R-:W-:-:S02]  /*dfd0*/  SHF.R.U64 R4, R4, 0x10, R5 ;  /* 0x0000001004047819 */ /* 0x000fc40000001205 */
[----:B------:R-:W-:Y:S02]  /*dfe0*/  LEA.HI R0, R3, R0, RZ, 0x2 ;  /* 0x0000000003007211 */ /* 0x000fe400078f10ff */
[----:B-----5:R-:W-:Y:S02]  /*dff0*/  LOP3.LUT R2, R101, 0x18, R2, 0xf8, !PT ;  /* 0x0000001865027812 */ /* 0x020fe400078ef802 */
[----:B------:R-:W-:Y:S01]  /*e000*/  SHF.R.U32.HI R3, RZ, 0x10, R11 ;  /* 0x00000010ff037819 */ /* 0x000fe2000001160b */
[----:B------:R-:W-:Y:S01]  /*e010*/  IMAD.SHL.U32 R0, R0, 0x400, RZ ;  /* 0x0000040000007824 */ /* 0x000fe200078e00ff */
[----:B------:R-:W-:Y:S02]  /*e020*/  LOP3.LUT R2, R2, R100, RZ, 0x3c, !PT ;  /* 0x0000006402027212 */ /* 0x000fe400078e3cff */
[----:B------:R-:W-:Y:S02]  /*e030*/  PRMT R28, R25, 0x5410, R9 ;  /* 0x00005410191c7816 */ /* 0x000fe40000000009 */
[----:B------:R-:W-:-:S02]  /*e040*/  LOP3.LUT R0, R0, 0x7ffff000, RZ, 0xc0, !PT ;  /* 0x7ffff00000007812 */ /* 0x000fc400078ec0ff */
[----:B------:R-:W-:Y:S02]  /*e050*/  PRMT R21, R24, 0x5432, R21 ;  /* 0x0000543218157816 */ /* 0x000fe40000000015 */
[----:B------:R-:W-:Y:S02]  /*e060*/  IADD3 R0, R2, R0, R99 ;  /* 0x0000000002007210 */ /* 0x000fe40007ffe063 */
[----:B------:R-:W-:Y:S02]  /*e070*/  SHF.R.U32.HI R2, RZ, 0x10, R5 ;  /* 0x00000010ff027819 */ /* 0x000fe40000011605 */
[--C-:B------:R-:W-:Y:S01]  /*e080*/  SHF.R.U64 R5, R6, 0x10, R7.reuse ;  /* 0x0000001006057819 */ /* 0x100fe20000001207 */
[----:B------:R-:W-:Y:S01]  /*e090*/  IMAD.SHL.U32 R30, R0, 0x2, RZ ;  /* 0x00000002001e7824 */ /* 0x000fe200078e00ff */
[----:B------:R-:W-:Y:S02]  /*e0a0*/  SHF.R.U32.HI R0, RZ, 0x10, R7 ;  /* 0x00000010ff007819 */ /* 0x000fe40000011607 */
[----:B------:R-:W-:-:S02]  /*e0b0*/  PRMT R20, R24, 0x5410, R8 ;  /* 0x0000541018147816 */ /* 0x000fc40000000008 */
[----:B------:R-:W3:Y:S01]  /*e0c0*/  LDS.128 R12, [R30+0x6080] ;  /* 0x006080001e0c7984 */ /* 0x000ee20000000c00 */
[C---:B------:R-:W-:Y:S02]  /*e0d0*/  PRMT R11, R22.reuse, 0x5432, R4 ;  /* 0x00005432160b7816 */ /* 0x040fe40000000004 */
[C---:B------:R-:W-:Y:S02]  /*e0e0*/  PRMT R26, R23.reuse, 0x5432, R5 ;  /* 0x00005432171a7816 */ /* 0x040fe40000000005 */
[----:B------:R-:W-:Y:S02]  /*e0f0*/  PRMT R25, R23, 0x5410, R0 ;  /* 0x0000541017197816 */ /* 0x000fe40000000000 */
[----:B------:R-:W-:Y:S02]  /*e100*/  PRMT R10, R22, 0x5410, R2 ;  /* 0x00005410160a7816 */ /* 0x000fe40000000002 */
[----:B------:R-:W-:Y:S01]  /*e110*/  PRMT R27, R27, 0x5410, R3 ;  /* 0x000054101b1b7816 */ /* 0x000fe20000000003 */
[----:B------:R-:W-:-:S02]  /*e120*/  IMAD.U32 R72, R25, 0x10000, RZ ;  /* 0x0001000019487824 */ /* 0x000fc400078e00ff */
[C---:B---3--:R-:W-:Y:S01]  /*e130*/  IMAD.U32 R8, R12.reuse, 0x10000, RZ ;  /* 0x000100000c087824 */ /* 0x048fe200078e00ff */
[----:B------:R-:W-:Y:S01]  /*e140*/  SHF.L.U32 R6, R13, 0x10, RZ ;  /* 0x000000100d067819 */ /* 0x000fe200000006ff */
[----:B------:R-:W-:Y:S01]  /*e150*/  IMAD.U32 R2, R15, 0x10000, RZ ;  /* 0x000100000f027824 */ /* 0x000fe200078e00ff */
[----:B------:R-:W-:Y:S02]  /*e160*/  LOP3.LUT R7, R12, 0xffff0000, RZ, 0xc0, !PT ;  /* 0xffff00000c077812 */ /* 0x000fe400078ec0ff */
[----:B------:R-:W-:Y:S01]  /*e170*/  LOP3.LUT R5, R13, 0xffff0000, RZ, 0xc0, !PT ;  /* 0xffff00000d057812 */ /* 0x000fe200078ec0ff */
[----:B------:R-:W-:Y:S01]  /*e180*/  IMAD.U32 R13, R21, 0x10000, RZ ;  /* 0x00010000150d7824 */ /* 0x000fe200078e00ff */
[C---:B------:R-:W-:Y:S02]  /*e190*/  SHF.L.U32 R4, R14.reuse, 0x10, RZ ;  /* 0x000000100e047819 */ /* 0x040fe400000006ff */
[----:B------:R-:W-:Y:S01]  /*e1a0*/  LOP3.LUT R3, R14, 0xffff0000, RZ, 0xc0, !PT ;  /* 0xffff00000e037812 */ /* 0x000fe200078ec0ff */
[----:B------:R-:W-:Y:S01]  /*e1b0*/  IMAD.U32 R14, R10, 0x10000, RZ ;  /* 0x000100000a0e7824 */ /* 0x000fe200078e00ff */
[----:B------:R-:W-:-:S02]  /*e1c0*/  LOP3.LUT R0, R15, 0xffff0000, RZ, 0xc0, !PT ;  /* 0xffff00000f007812 */ /* 0x000fc400078ec0ff */
[----:B------:R-:W-:Y:S01]  /*e1d0*/  SHF.L.U32 R15, R27, 0x10, RZ ;  /* 0x000000101b0f7819 */ /* 0x000fe200000006ff */
[----:B--2---:R-:W2:Y:S02]  /*e1e0*/  LDS.128 R16, [R102] ;  /* 0x0000000066107984 */ /* 0x004ea40000000c00 */
[C---:B--2---:R-:W-:Y:S01]  /*e1f0*/  IMAD.U32 R23, R16.reuse, 0x10000, RZ ;  /* 0x0001000010177824 */ /* 0x044fe200078e00ff */
[----:B------:R-:W-:Y:S01]  /*e200*/  LOP3.LUT R24, R16, 0xffff0000, RZ, 0xc0, !PT ;  /* 0xffff000010187812 */ /* 0x000fe200078ec0ff */
[----:B------:R-:W-:Y:S01]  /*e210*/  IMAD.U32 R9, R19, 0x10000, RZ ;  /* 0x0001000013097824 */ /* 0x000fe200078e00ff */
[C---:B------:R-:W-:Y:S02]  /*e220*/  SHF.L.U32 R22, R17.reuse, 0x10, RZ ;  /* 0x0000001011167819 */ /* 0x040fe400000006ff */
[----:B------:R-:W-:Y:S01]  /*e230*/  LOP3.LUT R16, R17, 0xffff0000, RZ, 0xc0, !PT ;  /* 0xffff000011107812 */ /* 0x000fe200078ec0ff */
[C---:B------:R-:W-:Y:S01]  /*e240*/  IMAD.U32 R17, R18.reuse, 0x10000, RZ ;  /* 0x0001000012117824 */ /* 0x040fe200078e00ff */
[----:B------:R-:W-:-:S02]  /*e250*/  LOP3.LUT R29, R18, 0xffff0000, RZ, 0xc0, !PT ;  /* 0xffff0000121d7812 */ /* 0x000fc400078ec0ff */
[----:B------:R-:W-:Y:S01]  /*e260*/  LOP3.LUT R18, R19, 0xffff0000, RZ, 0xc0, !PT ;  /* 0xffff000013127812 */ /* 0x000fe200078ec0ff */
[----:B------:R-:W-:-:S04]  /*e270*/  IMAD.U32 R19, R11, 0x10000, RZ ;  /* 0x000100000b137824 */ /* 0x000fc800078e00ff */
[C---:B------:R-:W-:Y:S02]  /*e280*/  FMUL.FTZ R12, R8.reuse, R19 ;  /* 0x00000013080c7220 */ /* 0x040fe40000410000 */
[-C--:B------:R-:W-:Y:S02]  /*e290*/  FMUL.FTZ R8, R8, R13.reuse ;  /* 0x0000000d08087220 */ /* 0x080fe40000410000 */
[C---:B------:R-:W-:Y:S02]  /*e2a0*/  FFMA.FTZ R31, R23.reuse, R13, -R12 ;  /* 0x0000000d171f7223 */ /* 0x040fe4000001080c */
[----:B------:R-:W-:Y:S02]  /*e2b0*/  IMAD.U32 R13, R20, 0x10000, RZ ;  /* 0x00010000140d7824 */ /* 0x000fe400078e00ff */
[----:B------:R-:W-:Y:S02]  /*e2c0*/  FMUL.FTZ R12, R6, R14 ;  /* 0x0000000e060c7220 */ /* 0x000fe40000410000 */
[----:B------:R-:W-:-:S02]  /*e2d0*/  FFMA.FTZ R23, R23, R19, R8 ;  /* 0x0000001317177223 */ /* 0x000fc40000010008 */
[-C--:B------:R-:W-:Y:S02]  /*e2e0*/  FMUL.FTZ R8, R6, R13.reuse ;  /* 0x0000000d06087220 */ /* 0x080fe40000410000 */
[----:B------:R-:W-:Y:S01]  /*e2f0*/  FFMA.FTZ R19, R22, R13, -R12 ;  /* 0x0000000d16137223 */ /* 0x000fe2000001080c */
[----:B------:R-:W-:Y:S01]  /*e300*/  LOP3.LUT R12, R11, 0xffff0000, RZ, 0xc0, !PT ;  /* 0xffff00000b0c7812 */ /* 0x000fe200078ec0ff */
[-C--:B------:R-:W-:Y:S01]  /*e310*/  FMUL.FTZ R6, R2, R72.reuse ;  /* 0x0000004802067220 */ /* 0x080fe20000410000 */
[----:B------:R-:W-:Y:S01]  /*e320*/  LOP3.LUT R11, R10, 0xffff0000, RZ, 0xc0, !PT ;  /* 0xffff00000a0b7812 */ /* 0x000fe200078ec0ff */
[-C--:B------:R-:W-:Y:S02]  /*e330*/  FMUL.FTZ R2, R2, R15.reuse ;  /* 0x0000000f02027220 */ /* 0x080fe40000410000 */
[----:B------:R-:W-:Y:S01]  /*e340*/  FFMA.FTZ R15, R9, R15, -R6 ;  /* 0x0000000f090f7223 */ /* 0x000fe20000010806 */
[----:B------:R-:W-:Y:S01]  /*e350*/  LOP3.LUT R6, R21, 0xffff0000, RZ, 0xc0, !PT ;  /* 0xffff000015067812 */ /* 0x000fe200078ec0ff */
[----:B------:R-:W-:Y:S01]  /*e360*/  FFMA.FTZ R13, R9, R72, R2 ;  /* 0x00000048090d7223 */ /* 0x000fe20000010002 */
[----:B------:R-:W-:Y:S01]  /*e370*/  LOP3.LUT R9, R20, 0xffff0000, RZ, 0xc0, !PT ;  /* 0xffff000014097812 */ /* 0x000fe200078ec0ff */
[----:B------:R-:W-:Y:S01]  /*e380*/  FMUL.FTZ R2, R7, R12 ;  /* 0x0000000c07027220 */ /* 0x000fe20000410000 */
[----:B------:R-:W-:Y:S01]  /*e390*/  LOP3.LUT R20, R26, 0xffff0000, RZ, 0xc0, !PT ;  /* 0xffff00001a147812 */ /* 0x000fe200078ec0ff */
[----:B------:R-:W-:-:S02]  /*e3a0*/  FFMA.FTZ R14, R22, R14, R8 ;  /* 0x0000000e160e7223 */ /* 0x000fc40000010008 */
[----:B------:R-:W-:Y:S02]  /*e3b0*/  IMAD.U32 R21, R26, 0x10000, RZ ;  /* 0x000100001a157824 */ /* 0x000fe400078e00ff */
[-C--:B------:R-:W-:Y:S02]  /*e3c0*/  FFMA.FTZ R8, R24, R6.reuse, -R2 ;  /* 0x0000000618087223 */ /* 0x080fe40000010802 */
[----:B------:R-:W-:Y:S02]  /*e3d0*/  FMUL.FTZ R7, R7, R6 ;  /* 0x0000000607077220 */ /* 0x000fe40000410000 */
[C---:B------:R-:W-:Y:S01]  /*e3e0*/  FMUL.FTZ R2, R5.reuse, R9 ;  /* 0x0000000905027220 */ /* 0x040fe20000410000 */
[----:B------:R-:W-:Y:S01]  /*e3f0*/  F2FP.BF16.PACK_AB R8, R8, R31 ;  /* 0x0000001f0808723e */ /* 0x000fe200000010ff */
[----:B------:R-:W-:Y:S02]  /*e400*/  IMAD.U32 R10, R28, 0x10000, RZ ;  /* 0x000100001c0a7824 */ /* 0x000fe400078e00ff */
[----:B------:R-:W-:-:S02]  /*e410*/  FMUL.FTZ R6, R5, R11 ;  /* 0x0000000b05067220 */ /* 0x000fc40000410000 */
[----:B------:R-:W-:Y:S02]  /*e420*/  FMUL.FTZ R5, R4, R21 ;  /* 0x0000001504057220 */ /* 0x000fe40000410000 */
[C---:B------:R-:W-:Y:S02]  /*e430*/  FFMA.FTZ R11, R16.reuse, R11, R2 ;  /* 0x0000000b100b7223 */ /* 0x040fe40000010002 */
[----:B------:R-:W-:Y:S01]  /*e440*/  FFMA.FTZ R9, R16, R9, -R6 ;  /* 0x0000000910097223 */ /* 0x000fe20000010806 */
[----:B------:R-:W-:Y:S01]  /*e450*/  LOP3.LUT R6, R28, 0xffff0000, RZ, 0xc0, !PT ;  /* 0xffff00001c067812 */ /* 0x000fe200078ec0ff */
[-C--:B------:R-:W-:Y:S01]  /*e460*/  FMUL.FTZ R2, R4, R10.reuse ;  /* 0x0000000a04027220 */ /* 0x080fe20000410000 */
[----:B------:R-:W-:Y:S01]  /*e470*/  LOP3.LUT R16, R25, 0xffff0000, RZ, 0xc0, !PT ;  /* 0xffff000019107812 */ /* 0x000fe200078ec0ff */
[----:B------:R-:W-:Y:S01]  /*e480*/  FFMA.FTZ R10, R17, R10, -R5 ;  /* 0x0000000a110a7223 */ /* 0x000fe20000010805 */
[----:B------:R-:W-:Y:S01]  /*e490*/  LOP3.LUT R5, R27, 0xffff0000, RZ, 0xc0, !PT ;  /* 0xffff00001b057812 */ /* 0x000fe200078ec0ff */
[----:B------:R-:W-:Y:S01]  /*e4a0*/  FFMA.FTZ R12, R24, R12, R7 ;  /* 0x0000000c180c7223 */ /* 0x000fe20000010007 */
[----:B------:R-:W-:Y:S01]  /*e4b0*/  F2FP.BF16.PACK_AB R9, R9, R19 ;  /* 0x000000130909723e */ /* 0x000fe200000010ff */
[----:B------:R-:W-:-:S02]  /*e4c0*/  FFMA.FTZ R7, R17, R21, R2 ;  /* 0x0000001511077223 */ /* 0x000fc40000010002 */
[C---:B------:R-:W-:Y:S02]  /*e4d0*/  FMUL.FTZ R4, R3.reuse, R20 ;  /* 0x0000001403047220 */ /* 0x040fe40000410000 */
[----:B------:R-:W-:Y:S02]  /*e4e0*/  FMUL.FTZ R3, R3, R6 ;  /* 0x0000000603037220 */ /* 0x000fe40000410000 */
[C---:B------:R-:W-:Y:S02]  /*e4f0*/  FMUL.FTZ R2, R0.reuse, R16 ;  /* 0x0000001000027220 */ /* 0x040fe40000410000 */
[----:B------:R-:W-:Y:S02]  /*e500*/  FMUL.FTZ R0, R0, R5 ;  /* 0x0000000500007220 */ /* 0x000fe40000410000 */
[C---:B------:R-:W-:Y:S01]  /*e510*/  FFMA.FTZ R6, R29.reuse, R6, -R4 ;  /* 0x000000061d067223 */ /* 0x040fe20000010804 */
[----:B------:R-:W-:Y:S01]  /*e520*/  F2FP.BF16.PACK_AB R4, R12, R23 ;  /* 0x000000170c04723e */ /* 0x000fe200000010ff */
[----:B------:R-:W-:-:S02]  /*e530*/  FFMA.FTZ R3, R29, R20, R3 ;  /* 0x000000141d037223 */ /* 0x000fc40000010003 */
[C---:B------:R-:W-:Y:S01]  /*e540*/  FFMA.FTZ R2, R18.reuse, R5, -R2 ;  /* 0x0000000512027223 */ /* 0x040fe20000010802 */
[----:B------:R-:W-:Y:S01]  /*e550*/  F2FP.BF16.PACK_AB R5, R11, R14 ;  /* 0x0000000e0b05723e */ /* 0x000fe200000010ff */
[----:B------:R-:W-:Y:S01]  /*e560*/  FFMA.FTZ R0, R18, R16, R0 ;  /* 0x0000001012007223 */ /* 0x000fe20000010000 */
[----:B------:R-:W-:Y:S02]  /*e570*/  F2FP.BF16.PACK_AB R10, R6, R10 ;  /* 0x0000000a060a723e */ /* 0x000fe400000010ff */
[----:B------:R-:W-:Y:S02]  /*e580*/  F2FP.BF16.PACK_AB R6, R3, R7 ;  /* 0x000000070306723e */ /* 0x000fe400000010ff */
[----:B------:R-:W-:Y:S02]  /*e590*/  F2FP.BF16.PACK_AB R11, R2, R15 ;  /* 0x0000000f020b723e */ /* 0x000fe400000010ff */
[----:B------:R-:W-:-:S03]  /*e5a0*/  F2FP.BF16.PACK_AB R7, R0, R13 ;  /* 0x0000000d0007723e */ /* 0x000fc600000010ff */
[----:B------:R2:W-:Y:S04]  /*e5b0*/  STS.128 [R102], R8 ;  /* 0x0000000866007388 */ /* 0x0005e80000000c00 */
[----:B------:R2:W-:Y:S02]  /*e5c0*/  STS.128 [R30+0x6080], R4 ;  /* 0x006080041e007388 */ /* 0x0005e40000000c00 */
.L_x_800:
[----:B------:R-:W-:Y:S05]  /*e5d0*/  BSYNC B0 ;  /* 0x0000000000007941 */ /* 0x000fea0003800000 */
.L_x_799:
[----:B------:R-:W-:Y:S01]  /*e5e0*/  ISETP.GE.AND P0, PT, R152, c[0x0][0x27c], PT ;  /* 0x00009f0098007a0c */ /* 0x000fe20003f06270 */
[----:B------:R-:W-:-:S12]  /*e5f0*/  BSSY B0, `(.L_x_801) ;  /* 0x000006b000007945 */ /* 0x000fd80003800000 */
[----:B------:R-:W-:Y:S05]  /*e600*/  @P0 BRA `(.L_x_802) ;  /* 0x0000069000000947 */ /* 0x000fea0003800000 */
[----:B------:R-:W3:Y:S04]  /*e610*/  LDL R2, [R1+0x78] ;  /* 0x0000780001027983 */ /* 0x000ee80000100800 */
[----:B--2---:R-:W2:Y:S01]  /*e620*/  LDL R72, [R1+0x9c] ;  /* 0x00009c0001487983 */ /* 0x004ea20000100800 */
[----:B------:R-:W-:Y:S01]  /*e630*/  IMAD.MOV.U32 R0, RZ, RZ, c[0x0][0x27c] ;  /* 0x00009f00ff007624 */ /* 0x000fe200078e00ff */
[----:B------:R-:W-:Y:S02]  /*e640*/  SHF.R.U64 R14, R36, 0x10, R37 ;  /* 0x00000010240e7819 */ /* 0x000fe40000001225 */
[----:B------:R-:W-:Y:S02]  /*e650*/  SHF.R.U64 R17, R38, 0x10, R39 ;  /* 0x0000001026117819 */ /* 0x000fe40000001227 */
[----:B------:R-:W-:-:S02]  /*e660*/  PRMT R14, R74, 0x5432, R14 ;  /* 0x000054324a0e7816 */ /* 0x000fc4000000000e */
[----:B------:R-:W-:Y:S02]  /*e670*/  SHF.R.U32.HI R13, RZ, 0x10, R37 ;  /* 0x00000010ff0d7819 */ /* 0x000fe40000011625 */
[----:B----4-:R-:W-:Y:S01]  /*e680*/  SHF.R.U32.HI R18, RZ, 0x10, R39 ;  /* 0x00000010ff127819 */ /* 0x010fe20000011627 */
[----:B------:R-:W-:Y:S01]  /*e690*/  IMAD.U32 R29, R14, 0x10000, RZ ;  /* 0x000100000e1d7824 */ /* 0x000fe200078e00ff */
[C---:B------:R-:W-:Y:S02]  /*e6a0*/  PRMT R23, R75.reuse, 0x5432, R17 ;  /* 0x000054324b177816 */ /* 0x040fe40000000011 */
[----:B------:R-:W-:Y:S02]  /*e6b0*/  SHF.R.U32.HI R12, RZ, 0x10, R35 ;  /* 0x00000010ff0c7819 */ /* 0x000fe40000011623 */
[----:B------:R-:W-:Y:S02]  /*e6c0*/  PRMT R13, R74, 0x5410, R13 ;  /* 0x000054104a0d7816 */ /* 0x000fe4000000000d */
[----:B------:R-:W-:-:S02]  /*e6d0*/  PRMT R22, R75, 0x5410, R18 ;  /* 0x000054104b167816 */ /* 0x000fc40000000012 */
[----:B------:R-:W-:-:S03]  /*e6e0*/  PRMT R24, R77, 0x5410, R12 ;  /* 0x000054104d187816 */ /* 0x000fc6000000000c */
[----:B------:R-:W-:Y:S01]  /*e6f0*/  IMAD.U32 R31, R22, 0x10000, RZ ;  /* 0x00010000161f7824 */ /* 0x000fe200078e00ff */
[----:B---3--:R-:W-:-:S04]  /*e700*/  LEA.HI R0, R0, R2, RZ, 0x1d ;  /* 0x0000000200007211 */ /* 0x008fc800078fe8ff */
[----:B------:R-:W-:Y:S01]  /*e710*/  SHF.R.S32.HI R2, RZ, 0x1f, R0 ;  /* 0x0000001fff027819 */ /* 0x000fe20000011400 */
[----:B------:R-:W-:Y:S01]  /*e720*/  IMAD.SHL.U32 R3, R0, 0x8, RZ ;  /* 0x0000000800037824 */ /* 0x000fe200078e00ff */
[----:B--2---:R-:W2:Y:S02]  /*e730*/  LDS.128 R8, [R72] ;  /* 0x0000000048087984 */ /* 0x004ea40000000c00 */
[----:B------:R-:W-:Y:S02]  /*e740*/  LEA.HI R0, R2, R0, RZ, 0x2 ;  /* 0x0000000002007211 */ /* 0x000fe400078f10ff */
[----:B-----5:R-:W-:Y:S02]  /*e750*/  LOP3.LUT R2, R101, 0x18, R3, 0xf8, !PT ;  /* 0x0000001865027812 */ /* 0x020fe400078ef803 */
[----:B------:R-:W-:Y:S01]  /*e760*/  SHF.R.U64 R3, R34, 0x10, R35 ;  /* 0x0000001022037819 */ /* 0x000fe20000001223 */
[----:B------:R-:W-:Y:S01]  /*e770*/  IMAD.SHL.U32 R0, R0, 0x400, RZ ;  /* 0x0000040000007824 */ /* 0x000fe200078e00ff */
[----:B------:R-:W-:-:S02]  /*e780*/  LOP3.LUT R2, R2, R100, RZ, 0x3c, !PT ;  /* 0x0000006402027212 */ /* 0x000fc400078e3cff */
[----:B------:R-:W-:Y:S02]  /*e790*/  PRMT R26, R77, 0x5432, R3 ;  /* 0x000054324d1a7816 */ /* 0x000fe40000000003 */
[----:B------:R-:W-:-:S04]  /*e7a0*/  LOP3.LUT R0, R0, 0x7ffff000, RZ, 0xc0, !PT ;  /* 0x7ffff00000007812 */ /* 0x000fc800078ec0ff */
[----:B------:R-:W-:Y:S02]  /*e7b0*/  IADD3 R0, R2, R0, R99 ;  /* 0x0000000002007210 */ /* 0x000fe40007ffe063 */
[----:B------:R-:W-:-:S03]  /*e7c0*/  SHF.R.U32.HI R2, RZ, 0x10, R33 ;  /* 0x00000010ff027819 */ /* 0x000fc60000011621 */
[----:B------:R-:W-:Y:S01]  /*e7d0*/  IMAD.SHL.U32 R28, R0, 0x2, RZ ;  /* 0x00000002001c7824 */ /* 0x000fe200078e00ff */
[----:B------:R-:W-:Y:S01]  /*e7e0*/  SHF.R.U64 R0, R32, 0x10, R33 ;  /* 0x0000001020007819 */ /* 0x000fe20000001221 */
[----:B------:R-:W-:Y:S01]  /*e7f0*/  IMAD.U32 R32, R13, 0x10000, RZ ;  /* 0x000100000d207824 */ /* 0x000fe200078e00ff */
[C---:B------:R-:W-:Y:S02]  /*e800*/  PRMT R15, R76.reuse, 0x5410, R2 ;  /* 0x000054104c0f7816 */ /* 0x040fe40000000002 */
[----:B------:R-:W3:Y:S01]  /*e810*/  LDS.128 R4, [R28+0x6080] ;  /* 0x006080001c047984 */ /* 0x000ee20000000c00 */
[----:B------:R-:W-:Y:S02]  /*e820*/  PRMT R16, R76, 0x5432, R0 ;  /* 0x000054324c107816 */ /* 0x000fe40000000000 */
[----:B------:R-:W-:-:S03]  /*e830*/  LOP3.LUT R33, R14, 0xffff0000, RZ, 0xc0, !PT ;  /* 0xffff00000e217812 */ /* 0x000fc600078ec0ff */
[----:B------:R-:W-:Y:S02]  /*e840*/  IMAD.U32 R30, R16, 0x10000, RZ ;  /* 0x00010000101e7824 */ /* 0x000fe400078e00ff */
[C---:B--2---:R-:W-:Y:S01]  /*e850*/  IMAD.U32 R20, R10.reuse, 0x10000, RZ ;  /* 0x000100000a147824 */ /* 0x044fe200078e00ff */
[----:B------:R-:W-:Y:S01]  /*e860*/  LOP3.LUT R25, R10, 0xffff0000, RZ, 0xc0, !PT ;  /* 0xffff00000a197812 */ /* 0x000fe200078ec0ff */
[C---:B------:R-:W-:Y:S01]  /*e870*/  IMAD.U32 R18, R8.reuse, 0x10000, RZ ;  /* 0x0001000008127824 */ /* 0x040fe200078e00ff */
[----:B------:R-:W-:Y:S01]  /*e880*/  SHF.L.U32 R17, R9, 0x10, RZ ;  /* 0x0000001009117819 */ /* 0x000fe200000006ff */
[----:B------:R-:W-:Y:S01]  /*e890*/  IMAD.U32 R12, R11, 0x10000, RZ ;  /* 0x000100000b0c7824 */ /* 0x000fe200078e00ff */
[----:B------:R-:W-:Y:S02]  /*e8a0*/  LOP3.LUT R19, R9, 0xffff0000, RZ, 0xc0, !PT ;  /* 0xffff000009137812 */ /* 0x000fe400078ec0ff */
[----:B------:R-:W-:Y:S02]  /*e8b0*/  LOP3.LUT R21, R8, 0xffff0000, RZ, 0xc0, !PT ;  /* 0xffff000008157812 */ /* 0x000fe400078ec0ff */
[----:B------:R-:W-:Y:S01]  /*e8c0*/  LOP3.LUT R11, R11, 0xffff0000, RZ, 0xc0, !PT ;  /* 0xffff00000b0b7812 */ /* 0x000fe200078ec0ff */
[C---:B---3--:R-:W-:Y:S01]  /*e8d0*/  IMAD.U32 R10, R4.reuse, 0x10000, RZ ;  /* 0x00010000040a7824 */ /* 0x048fe200078e00ff */
[----:B------:R-:W-:Y:S01]  /*e8e0*/  LOP3.LUT R9, R4, 0xffff0000, RZ, 0xc0, !PT ;  /* 0xffff000004097812 */ /* 0x000fe200078ec0ff */
[----:B------:R-:W-:Y:S01]  /*e8f0*/  IMAD.U32 R2, R7, 0x10000, RZ ;  /* 0x0001000007027824 */ /* 0x000fe200078e00ff */
[----:B------:R-:W-:Y:S01]  /*e900*/  SHF.L.U32 R4, R6, 0x10, RZ ;  /* 0x0000001006047819 */ /* 0x000fe200000006ff */
[-C--:B------:R-:W-:Y:S01]  /*e910*/  FMUL.FTZ R27, R10, R29.reuse ;  /* 0x0000001d0a1b7220 */ /* 0x080fe20000410000 */
[----:B------:R-:W-:Y:S01]  /*e920*/  LOP3.LUT R3, R6, 0xffff0000, RZ, 0xc0, !PT ;  /* 0xffff000006037812 */ /* 0x000fe200078ec0ff */
[-C--:B------:R-:W-:Y:S01]  /*e930*/  FMUL.FTZ R6, R10, R30.reuse ;  /* 0x0000001e0a067220 */ /* 0x080fe20000410000 */
[----:B------:R-:W-:Y:S01]  /*e940*/  SHF.L.U32 R8, R5, 0x10, RZ ;  /* 0x0000001005087819 */ /* 0x000fe200000006ff */
[C---:B------:R-:W-:Y:S01]  /*e950*/  FFMA.FTZ R30, R18.reuse, R30, -R27 ;  /* 0x0000001e121e7223 */ /* 0x040fe2000001081b */
[----:B------:R-:W-:Y:S01]  /*e960*/  LOP3.LUT R0, R7, 0xffff0000, RZ, 0xc0, !PT ;  /* 0xffff000007007812 */ /* 0x000fe200078ec0ff */
[----:B------:R-:W-:Y:S01]  /*e970*/  FFMA.FTZ R29, R18, R29, R6 ;  /* 0x0000001d121d7223 */ /* 0x000fe20000010006 */
[----:B------:R-:W-:Y:S01]  /*e980*/  SHF.L.U32 R18, R24, 0x10, RZ ;  /* 0x0000001018127819 */ /* 0x000fe200000006ff */
[----:B------:R-:W-:Y:S01]  /*e990*/  IMAD.U32 R27, R15, 0x10000, RZ ;  /* 0x000100000f1b7824 */ /* 0x000fe200078e00ff */
[----:B------:R-:W-:Y:S01]  /*e9a0*/  LOP3.LUT R5, R5, 0xffff0000, RZ, 0xc0, !PT ;  /* 0xffff000005057812 */ /* 0x000fe200078ec0ff */
[C---:B------:R-:W-:Y:S01]  /*e9b0*/  FMUL.FTZ R10, R8.reuse, R32 ;  /* 0x00000020080a7220 */ /* 0x040fe20000410000 */
[----:B------:R-:W-:Y:S01]  /*e9c0*/  LOP3.LUT R15, R15, 0xffff0000, RZ, 0xc0, !PT ;  /* 0xffff00000f0f7812 */ /* 0x000fe200078ec0ff */
[----:B------:R-:W-:-:S02]  /*e9d0*/  FMUL.FTZ R7, R8, R27 ;  /* 0x0000001b08077220 */ /* 0x000fc40000410000 */
[C---:B------:R-:W-:Y:S02]  /*e9e0*/  FMUL.FTZ R6, R2.reuse, R31 ;  /* 0x0000001f02067220 */ /* 0x040fe40000410000 */
[----:B------:R-:W-:Y:S02]  /*e9f0*/  FMUL.FTZ R2, R2, R18 ;  /* 0x0000001202027220 */ /* 0x000fe40000410000 */
[C---:B------:R-:W-:Y:S02]  /*ea00*/  FFMA.FTZ R27, R17.reuse, R27, -R10 ;  /* 0x0000001b111b7223 */ /* 0x040fe4000001080a */
[----:B------:R-:W-:Y:S01]  /*ea10*/  FFMA.FTZ R17, R17, R32, R7 ;  /* 0x0000002011117223 */ /* 0x000fe20000010007 */
[----:B------:R-:W-:Y:S01]  /*ea20*/  LOP3.LUT R7, R16, 0xffff0000, RZ, 0xc0, !PT ;  /* 0xffff000010077812 */ /* 0x000fe200078ec0ff */
[C---:B------:R-:W-:Y:S01]  /*ea30*/  FFMA.FTZ R14, R12.reuse, R31, R2 ;  /* 0x0000001f0c0e7223 */ /* 0x040fe20000010002 */
[----:B------:R-:W-:Y:S01]  /*ea40*/  LOP3.LUT R16, R23, 0xffff0000, RZ, 0xc0, !PT ;  /* 0xffff000017107812 */ /* 0x000fe200078ec0ff */
[----:B------:R-:W-:Y:S01]  /*ea50*/  FFMA.FTZ R18, R12, R18, -R6 ;  /* 0x000000120c127223 */ /* 0x000fe20000010806 */
[----:B------:R-:W-:Y:S01]  /*ea60*/  LOP3.LUT R12, R13, 0xffff0000, RZ, 0xc0, !PT ;  /* 0xffff00000d0c7812 */ /* 0x000fe200078ec0ff */
[----:B------:R-:W-:-:S02]  /*ea70*/  FMUL.FTZ R2, R9, R33 ;  /* 0x0000002109027220 */ /* 0x000fc40000410000 */
        /* <DEDUP_REMOVED lines=8> */
[----:B------:R-:W-:Y:S02]  /*eb00*/  FFMA.FTZ R12, R19, R12, R2 ;  /* 0x0000000c130c7223 */ /* 0x000fe40000010002 */
[----:B------:R-:W-:Y:S01]  /*eb10*/  FFMA.FTZ R13, R21, R33, R6 ;  /* 0x00000021150d7223 */ /* 0x000fe20000010006 */
[----:B------:R-:W-:Y:S01]  /*eb20*/  LOP3.LUT R6, R26, 0xffff0000, RZ, 0xc0, !PT ;  /* 0xffff00001a067812 */ /* 0x000fe200078ec0ff */
[----:B------:R-:W-:Y:S01]  /*eb30*/  FFMA.FTZ R9, R19, R15, -R7 ;  /* 0x0000000f13097223 */ /* 0x000fe20000010807 */
[----:B------:R-:W-:Y:S01]  /*eb40*/  LOP3.LUT R15, R22, 0xffff0000, RZ, 0xc0, !PT ;  /* 0xffff0000160f7812 */ /* 0x000fe200078ec0ff */
[-C--:B------:R-:W-:Y:S02]  /*eb50*/  FMUL.FTZ R2, R4, R10.reuse ;  /* 0x0000000a04027220 */ /* 0x080fe40000410000 */
[----:B------:R-:W-:Y:S01]  /*eb60*/  FFMA.FTZ R10, R20, R10, -R5 ;  /* 0x0000000a140a7223 */ /* 0x000fe20000010805 */
[----:B------:R-:W-:Y:S01]  /*eb70*/  LOP3.LUT R5, R24, 0xffff0000, RZ, 0xc0, !PT ;  /* 0xffff000018057812 */ /* 0x000fe200078ec0ff */
[----:B------:R-:W-:Y:S01]  /*eb80*/  FFMA.FTZ R7, R20, R31, R2 ;  /* 0x0000001f14077223 */ /* 0x000fe20000010002 */
[----:B------:R-:W-:Y:S01]  /*eb90*/  F2FP.BF16.PACK_AB R9, R9, R27 ;  /* 0x0000001b0909723e */ /* 0x000fe200000010ff */
[----:B------:R-:W-:-:S02]  /*eba0*/  FMUL.FTZ R4, R3, R16 ;  /* 0x0000001003047220 */ /* 0x000fc40000410000 */
[-C--:B------:R-:W-:Y:S02]  /*ebb0*/  FMUL.FTZ R3, R3, R6.reuse ;  /* 0x0000000603037220 */ /* 0x080fe40000410000 */
[C---:B------:R-:W-:Y:S02]  /*ebc0*/  FMUL.FTZ R2, R0.reuse, R15 ;  /* 0x0000000f00027220 */ /* 0x040fe40000410000 */
[----:B------:R-:W-:Y:S02]  /*ebd0*/  FMUL.FTZ R0, R0, R5 ;  /* 0x0000000500007220 */ /* 0x000fe40000410000 */
[----:B------:R-:W-:Y:S01]  /*ebe0*/  FFMA.FTZ R6, R25, R6, -R4 ;  /* 0x0000000619067223 */ /* 0x000fe20000010804 */
[----:B------:R-:W-:Y:S01]  /*ebf0*/  F2FP.BF16.PACK_AB R4, R13, R29 ;  /* 0x0000001d0d04723e */ /* 0x000fe200000010ff */
[----:B------:R-:W-:Y:S02]  /*ec00*/  FFMA.FTZ R3, R25, R16, R3 ;  /* 0x0000001019037223 */ /* 0x000fe40000010003 */
[C---:B------:R-:W-:Y:S01]  /*ec10*/  FFMA.FTZ R2, R11.reuse, R5, -R2 ;  /* 0x000000050b027223 */ /* 0x040fe20000010802 */
[----:B------:R-:W-:Y:S01]  /*ec20*/  F2FP.BF16.PACK_AB R10, R6, R10 ;  /* 0x0000000a060a723e */ /* 0x000fe200000010ff */
[----:B------:R-:W-:Y:S01]  /*ec30*/  FFMA.FTZ R0, R11, R15, R0 ;  /* 0x0000000f0b007223 */ /* 0x000fe20000010000 */
[----:B------:R-:W-:-:S02]  /*ec40*/  F2FP.BF16.PACK_AB R6, R3, R7 ;  /* 0x000000070306723e */ /* 0x000fc400000010ff */
[----:B------:R-:W-:Y:S02]  /*ec50*/  F2FP.BF16.PACK_AB R11, R2, R18 ;  /* 0x00000012020b723e */ /* 0x000fe400000010ff */
[----:B------:R-:W-:Y:S02]  /*ec60*/  F2FP.BF16.PACK_AB R5, R12, R17 ;  /* 0x000000110c05723e */ /* 0x000fe400000010ff */
[----:B------:R-:W-:Y:S01]  /*ec70*/  F2FP.BF16.PACK_AB R7, R0, R14 ;  /* 0x0000000e0007723e */ /* 0x000fe200000010ff */
[----:B------:R2:W-:Y:S04]  /*ec80*/  STS.128 [R72], R8 ;  /* 0x0000000848007388 */ /* 0x0005e80000000c00 */
[----:B------:R2:W-:Y:S02]  /*ec90*/  STS.128 [R28+0x6080], R4 ;  /* 0x006080041c007388 */ /* 0x0005e40000000c00 */
.L_x_802:
[----:B------:R-:W-:Y:S05]  /*eca0*/  BSYNC B0 ;  /* 0x0000000000007941 */ /* 0x000fea0003800000 */
.L_x_801:
[----:B------:R-:W-:-:S13]  /*ecb0*/  ISETP.GE.AND P0, PT, R109, c[0x0][0x27c], PT ;  /* 0x00009f006d007a0c */ /* 0x000fda0003f06270 */
        /* <DEDUP_REMOVED lines=14> */
[----:B------:R-:W-:Y:S01]  /*eda0*/  PRMT R24, R81, 0x5410, R12 ;  /* 0x0000541051187816 */ /* 0x000fe2000000000c */
[----:B------:R-:W-:Y:S01]  /*edb0*/  IMAD.U32 R32, R13, 0x10000, RZ ;  /* 0x000100000d207824 */ /* 0x000fe200078e00ff */
[----:B------:R-:W-:Y:S01]  /*edc0*/  LOP3.LUT R33, R14, 0xffff0000, RZ, 0xc0, !PT ;  /* 0xffff00000e217812 */ /* 0x000fe200078ec0ff */
        /* <DEDUP_REMOVED lines=15> */
[----:B------:R-:W-:Y:S02]  /*eec0*/  SHF.R.U64 R0, R40, 0x10, R41 ;  /* 0x0000001028007819 */ /* 0x000fe40000001229 */
[C---:B------:R-:W-:Y:S02]  /*eed0*/  PRMT R15, R80.reuse, 0x5410, R2 ;  /* 0x00005410500f7816 */ /* 0x040fe40000000002 */
[----:B------:R-:W3:Y:S01]  /*eee0*/  LDS.128 R4, [R28+0x6080] ;  /* 0x006080001c047984 */ /* 0x000ee20000000c00 */
[----:B------:R-:W-:-:S05]  /*eef0*/  PRMT R16, R80, 0x5432, R0 ;  /* 0x0000543250107816 */ /* 0x000fca0000000000 */
        /* <DEDUP_REMOVED lines=70> */
.L_x_798:
[----:B------:R-:W-:Y:S05]  /*f360*/  BSYNC B1 ;  /* 0x0000000000017941 */ /* 0x000fea0003800000 */
.L_x_797:
[----:B------:R-:W-:-:S04]  /*f370*/  LEA.HI R0, R98, R98, RZ, 0x1 ;  /* 0x0000006262007211 */ /* 0x000fc800078f08ff */
[----:B------:R-:W-:-:S04]  /*f380*/  SHF.R.S32.HI R0, RZ, 0x1, R0 ;  /* 0x00000001ff007819 */ /* 0x000fc80000011400 */
[----:B------:R-:W-:-:S04]  /*f390*/  IADD3 R0, R0, 0x40, RZ ;  /* 0x0000004000007810 */ /* 0x000fc80007ffe0ff */
[----:B------:R-:W-:-:S13]  /*f3a0*/  ISETP.GE.AND P0, PT, R0, R73, PT ;  /* 0x000000490000720c */ /* 0x000fda0003f06270 */
[----:B------:R-:W-:Y:S05]  /*f3b0*/  @P0 BRA `(.L_x_782) ;  /* 0x0000147000000947 */ /* 0x000fea0003800000 */
[----:B------:R3:W5:Y:S04]  /*f3c0*/  LDL R37, [R1+0x80] ;  /* 0x0000800001257983 */ /* 0x0007680000100800 */
[----:B------:R3:W5:Y:S04]  /*f3d0*/  LDL R36, [R1+0x84] ;  /* 0x0000840001247983 */ /* 0x0007680000100800 */
[----:B------:R3:W5:Y:S01]  /*f3e0*/  LDL R35, [R1+0x88] ;  /* 0x0000880001237983 */ /* 0x0007620000100800 */
[----:B------:R-:W-:Y:S01]  /*f3f0*/  ISETP.GE.AND P0, PT, R110, c[0x0][0x27c], PT ;  /* 0x00009f006e007a0c */ /* 0x000fe20003f06270 */
[----:B------:R-:W-:-:S12]  /*f400*/  BSSY B0, `(.L_x_803) ;  /* 0x000006a000007945 */ /* 0x000fd80003800000 */
[----:B------:R-:W-:Y:S05]  /*f410*/  @P0 BRA `(.L_x_804) ;  /* 0x0000068000000947 */ /* 0x000fea0003800000 */
[----:B--2---:R-:W2:Y:S01]  /*f420*/  LDL R34, [R1+0xa0] ;  /* 0x0000a00001227983 */ /* 0x004ea20000100800 */
[----:B------:R-:W-:Y:S01]  /*f430*/  IMAD.MOV.U32 R0, RZ, RZ, c[0x0][0x27c] ;  /* 0x00009f00ff007624 */ /* 0x000fe200078e00ff */
[----:B------:R-:W-:Y:S02]  /*f440*/  SHF.R.U64 R14, R52, 0x10, R53 ;  /* 0x00000010340e7819 */ /* 0x000fe40000001235 */
[----:B------:R-:W-:Y:S02]  /*f450*/  SHF.R.U64 R17, R54, 0x10, R55 ;  /* 0x0000001036117819 */ /* 0x000fe40000001237 */
[----:B------:R-:W-:Y:S02]  /*f460*/  LEA.HI R0, R0, R97, RZ, 0x1d ;  /* 0x0000006100007211 */ /* 0x000fe400078fe8ff */
[----:B------:R-:W-:Y:S02]  /*f470*/  PRMT R14, R82, 0x5432, R14 ;  /* 0x00005432520e7816 */ /* 0x000fe4000000000e */
[----:B------:R-:W-:Y:S01]  /*f480*/  SHF.R.S32.HI R3, RZ, 0x1f, R0 ;  /* 0x0000001fff037819 */ /* 0x000fe20000011400 */
[----:B------:R-:W-:Y:S01]  /*f490*/  IMAD.SHL.U32 R2, R0, 0x8, RZ ;  /* 0x0000000800027824 */ /* 0x000fe200078e00ff */
[----:B------:R-:W-:Y:S01]  /*f4a0*/  SHF.R.U32.HI R13, RZ, 0x10, R53 ;  /* 0x00000010ff0d7819 */ /* 0x000fe20000011635 */
[----:B------:R-:W-:Y:S01]  /*f4b0*/  IMAD.U32 R29, R14, 0x10000, RZ ;  /* 0x000100000e1d7824 */ /* 0x000fe200078e00ff */
[----:B------:R-:W-:-:S02]  /*f4c0*/  LEA.HI R0, R3, R0, RZ, 0x2 ;  /* 0x0000000003007211 */ /* 0x000fc400078f10ff */
[----:B-----5:R-:W-:Y:S02]  /*f4d0*/  LOP3.LUT R2, R37, 0x18, R2, 0xf8, !PT ;  /* 0x0000001825027812 */ /* 0x020fe400078ef802 */
[----:B------:R-:W-:Y:S01]  /*f4e0*/  SHF.R.U64 R3, R50, 0x10, R51 ;  /* 0x0000001032037819 */ /* 0x000fe20000001233 */
[----:B------:R-:W-:Y:S01]  /*f4f0*/  IMAD.SHL.U32 R0, R0, 0x400, RZ ;  /* 0x0000040000007824 */ /* 0x000fe200078e00ff */
[----:B------:R-:W-:Y:S02]  /*f500*/  LOP3.LUT R2, R2, R36, RZ, 0x3c, !PT ;  /* 0x0000002402027212 */ /* 0x000fe400078e3cff */
[----:B----4-:R-:W-:Y:S02]  /*f510*/  SHF.R.U32.HI R18, RZ, 0x10, R55 ;  /* 0x00000010ff127819 */ /* 0x010fe40000011637 */
[----:B------:R-:W-:Y:S02]  /*f520*/  LOP3.LUT R0, R0, 0x7ffff000, RZ, 0xc0, !PT ;  /* 0x7ffff00000007812 */ /* 0x000fe400078ec0ff */
[----:B------:R-:W-:-:S02]  /*f530*/  PRMT R23, R83, 0x5432, R17 ;  /* 0x0000543253177816 */ /* 0x000fc40000000011 */
[----:B------:R-:W-:Y:S02]  /*f540*/  IADD3 R0, R2, R0, R35 ;  /* 0x0000000002007210 */ /* 0x000fe40007ffe023 */
[----:B------:R-:W-:Y:S02]  /*f550*/  SHF.R.U32.HI R2, RZ, 0x10, R49 ;  /* 0x00000010ff027819 */ /* 0x000fe40000011631 */
[----:B------:R-:W-:Y:S01]  /*f560*/  SHF.R.U32.HI R12, RZ, 0x10, R51 ;  /* 0x00000010ff0c7819 */ /* 0x000fe20000011633 */
[----:B------:R-:W-:Y:S01]  /*f570*/  IMAD.SHL.U32 R28, R0, 0x2, RZ ;  /* 0x00000002001c7824 */ /* 0x000fe200078e00ff */
[----:B------:R-:W-:Y:S02]  /*f580*/  SHF.R.U64 R0, R48, 0x10, R49 ;  /* 0x0000001030007819 */ /* 0x000fe40000001231 */
[----:B------:R-:W-:Y:S02]  /*f590*/  PRMT R26, R85, 0x5432, R3 ;  /* 0x00005432551a7816 */ /* 0x000fe40000000003 */
[----:B------:R-:W4:Y:S01]  /*f5a0*/  LDS.128 R4, [R28+0x6080] ;  /* 0x006080001c047984 */ /* 0x000f220000000c00 */
[----:B------:R-:W-:-:S02]  /*f5b0*/  PRMT R16, R84, 0x5432, R0 ;  /* 0x0000543254107816 */ /* 0x000fc40000000000 */
[----:B------:R-:W-:Y:S02]  /*f5c0*/  PRMT R13, R82, 0x5410, R13 ;  /* 0x00005410520d7816 */ /* 0x000fe4000000000d */
[----:B------:R-:W-:Y:S01]  /*f5d0*/  PRMT R22, R83, 0x5410, R18 ;  /* 0x0000541053167816 */ /* 0x000fe20000000012 */
[----:B------:R-:W-:Y:S01]  /*f5e0*/  IMAD.U32 R30, R16, 0x10000, RZ ;  /* 0x00010000101e7824 */ /* 0x000fe200078e00ff */
[----:B------:R-:W-:Y:S01]  /*f5f0*/  PRMT R15, R84, 0x5410, R2 ;  /* 0x00005410540f7816 */ /* 0x000fe20000000002 */
[----:B------:R-:W-:Y:S01]  /*f600*/  IMAD.U32 R32, R13, 0x10000, RZ ;  /* 0x000100000d207824 */ /* 0x000fe200078e00ff */
[----:B------:R-:W-:Y:S01]  /*f610*/  PRMT R24, R85, 0x5410, R12 ;  /* 0x0000541055187816 */ /* 0x000fe2000000000c */
[----:B------:R-:W-:Y:S01]  /*f620*/  IMAD.U32 R31, R22, 0x10000, RZ ;  /* 0x00010000161f7824 */ /* 0x000fe200078e00ff */
[----:B------:R-:W-:Y:S02]  /*f630*/  LOP3.LUT R33, R14, 0xffff0000, RZ, 0xc0, !PT ;  /* 0xffff00000e217812 */ /* 0x000fe400078ec0ff */
[----:B----4-:R-:W-:Y:S01]  /*f640*/  LOP3.LUT R3, R6, 0xffff0000, RZ, 0xc0, !PT ;  /* 0xffff000006037812 */ /* 0x010fe200078ec0ff */
[C---:B------:R-:W-:Y:S01]  /*f650*/  IMAD.U32 R2, R7.reuse, 0x10000, RZ ;  /* 0x0001000007027824 */ /* 0x040fe200078e00ff */
[----:B------:R-:W-:Y:S01]  /*f660*/  LOP3.LUT R0, R7, 0xffff0000, RZ, 0xc0, !PT ;  /* 0xffff000007007812 */ /* 0x000fe200078ec0ff */
[----:B--2---:R-:W2:Y:S02]  /*f670*/  LDS.128 R8, [R34] ;  /* 0x0000000022087984 */ /* 0x004ea40000000c00 */
[C---:B--2---:R-:W-:Y:S01]  /*f680*/  IMAD.U32 R20, R10.reuse, 0x10000, RZ ;  /* 0x000100000a147824 */ /* 0x044fe200078e00ff */
[----:B------:R-:W-:Y:S01]  /*f690*/  LOP3.LUT R25, R10, 0xffff0000, RZ, 0xc0, !PT ;  /* 0xffff00000a197812 */ /* 0x000fe200078ec0ff */
[----:B------:R-:W-:Y:S01]  /*f6a0*/  IMAD.U32 R10, R4, 0x10000, RZ ;  /* 0x00010000040a7824 */ /* 0x000fe200078e00ff */
[C---:B------:R-:W-:Y:S01]  /*f6b0*/  SHF.L.U32 R17, R9.reuse, 0x10, RZ ;  /* 0x0000001009117819 */ /* 0x040fe200000006ff */
[----:B------:R-:W-:Y:S01]  /*f6c0*/  IMAD.U32 R18, R8, 0x10000, RZ ;  /* 0x0001000008127824 */ /* 0x000fe200078e00ff */
[----:B------:R-:W-:Y:S01]  /*f6d0*/  LOP3.LUT R19, R9, 0xffff0000, RZ, 0xc0, !PT ;  /* 0xffff000009137812 */ /* 0x000fe200078ec0ff */
[-C--:B------:R-:W-:Y:S01]  /*f6e0*/  FMUL.FTZ R27, R10, R29.reuse ;  /* 0x0000001d0a1b7220 */ /* 0x080fe20000410000 */
[----:B------:R-:W-:Y:S01]  /*f6f0*/  LOP3.LUT R9, R4, 0xffff0000, RZ, 0xc0, !PT ;  /* 0xffff000004097812 */ /* 0x000fe200078ec0ff */
[----:B------:R-:W-:Y:S01]  /*f700*/  IMAD.U32 R12, R11, 0x10000, RZ ;  /* 0x000100000b0c7824 */ /* 0x000fe200078e00ff */
[----:B------:R-:W-:Y:S01]  /*f710*/  SHF.L.U32 R4, R6, 0x10, RZ ;  /* 0x0000001006047819 */ /* 0x000fe200000006ff */
[-C--:B------:R-:W-:Y:S01]  /*f720*/  FMUL.FTZ R6, R10, R30.reuse ;  /* 0x0000001e0a067220 */ /* 0x080fe20000410000 */
[----:B------:R-:W-:Y:S01]  /*f730*/  LOP3.LUT R21, R8, 0xffff0000, RZ, 0xc0, !PT ;  /* 0xffff000008157812 */ /* 0x000fe200078ec0ff */
[C---:B------:R-:W-:Y:S01]  /*f740*/  FFMA.FTZ R30, R18.reuse, R30, -R27 ;  /* 0x0000001e121e7223 */ /* 0x040fe2000001081b */
[----:B------:R-:W-:Y:S01]  /*f750*/  SHF.L.U32 R8, R5, 0x10, RZ ;  /* 0x0000001005087819 */ /* 0x000fe200000006ff */
[----:B------:R-:W-:Y:S01]  /*f760*/  FFMA.FTZ R29, R18, R29, R6 ;  /* 0x0000001d121d7223 */ /* 0x000fe20000010006 */
[----:B------:R-:W-:Y:S01]  /*f770*/  SHF.L.U32 R18, R24, 0x10, RZ ;  /* 0x0000001018127819 */ /* 0x000fe200000006ff */
[----:B------:R-:W-:Y:S01]  /*f780*/  IMAD.U32 R27, R15, 0x10000, RZ ;  /* 0x000100000f1b7824 */ /* 0x000fe200078e00ff */
[----:B------:R-:W-:Y:S01]  /*f790*/  LOP3.LUT R5, R5, 0xffff0000, RZ, 0xc0, !PT ;  /* 0xffff000005057812 */ /* 0x000fe200078ec0ff */
[C---:B------:R-:W-:Y:S01]  /*f7a0*/  FMUL.FTZ R10, R8.reuse, R32 ;  /* 0x00000020080a7220 */ /* 0x040fe20000410000 */
[----:B------:R-:W-:Y:S01]  /*f7b0*/  LOP3.LUT R15, R15, 0xffff0000, RZ, 0xc0, !PT ;  /* 0xffff00000f0f7812 */ /* 0x000fe200078ec0ff */
[----:B------:R-:W-:Y:S01]  /*f7c0*/  FMUL.FTZ R7, R8, R27 ;  /* 0x0000001b08077220 */ /* 0x000fe20000410000 */
[----:B------:R-:W-:Y:S01]  /*f7d0*/  LOP3.LUT R11, R11, 0xffff0000, RZ, 0xc0, !PT ;  /* 0xffff00000b0b7812 */ /* 0x000fe200078ec0ff */
[----:B------:R-:W-:-:S02]  /*f7e0*/  FMUL.FTZ R6, R2, R31 ;  /* 0x0000001f02067220 */ /* 0x000fc40000410000 */
        /* <DEDUP_REMOVED lines=43> */
.L_x_804:
[----:B------:R-:W-:Y:S05]  /*faa0*/  BSYNC B0 ;  /* 0x0000000000007941 */ /* 0x000fea0003800000 */
.L_x_803:
[----:B------:R-:W-:Y:S01]  /*fab0*/  ISETP.GE.AND P0, PT, R152, c[0x0][0x27c], PT ;  /* 0x00009f0098007a0c */ /* 0x000fe20003f06270 */
[----:B------:R-:W-:-:S12]  /*fac0*/  BSSY B0, `(.L_x_805) ;  /* 0x000006b000007945 */ /* 0x000fd80003800000 */
[----:B------:R-:W-:Y:S05]  /*fad0*/  @P0 BRA `(.L_x_806) ;  /* 0x0000069000000947 */ /* 0x000fea0003800000 */
[----:B--2---:R-:W2:Y:S04]  /*fae0*/  LDL R2, [R1+0x78] ;  /* 0x0000780001027983 */ /* 0x004ea80000100800 */
[----:B---3--:R-:W3:Y:S01]  /*faf0*/  LDL R34, [R1+0x98] ;  /* 0x0000980001227983 */ /* 0x008ee20000100800 */
        /* <DEDUP_REMOVED lines=15> */
[----:B--2---:R-:W-:-:S04]  /*fbf0*/  LEA.HI R0, R0, R2, RZ, 0x1d ;  /* 0x0000000200007211 */ /* 0x004fc800078fe8ff */
[----:B------:R-:W-:Y:S01]  /*fc00*/  SHF.R.S32.HI R2, RZ, 0x1f, R0 ;  /* 0x0000001fff027819 */ /* 0x000fe20000011400 */
[----:B------:R-:W-:Y:S01]  /*fc10*/  IMAD.SHL.U32 R3, R0, 0x8, RZ ;  /* 0x0000000800037824 */ /* 0x000fe200078e00ff */
[----:B---3--:R-:W2:Y:S02]  /*fc20*/  LDS.128 R8, [R34] ;  /* 0x0000000022087984 */ /* 0x008ea40000000c00 */
        /* <DEDUP_REMOVED lines=84> */
.L_x_806:
[----:B------:R-:W-:Y:S05]  /*10170*/  BSYNC B0 ;  /* 0x0000000000007941 */ /* 0x000fea0003800000 */
.L_x_805:
[----:B------:R-:W-:-:S13]  /*10180*/  ISETP.GE.AND P0, PT, R109, c[0x0][0x27c], PT ;  /* 0x00009f006d007a0c */ /* 0x000fda0003f06270 */
        /* <DEDUP_REMOVED lines=106> */
.L_x_782:
[----:B------:R-:W-:Y:S05]  /*10830*/  BSYNC B2 ;  /* 0x0000000000027941 */ /* 0x000fea0003800000 */
.L_x_764:
[----:B------:R-:W1:Y:S02]  /*10840*/  S2R R14, SR_TID.X ;  /* 0x00000000000e7919 */ /* 0x000e640000002100 */
[----:B-1----:R-:W-:Y:S01]  /*10850*/  IMAD R0, R95, c[0x0][0x208], RZ ;  /* 0x000082005f007a24 */ /* 0x002fe200078e02ff */
[----:B--2---:R-:W-:Y:S01]  /*10860*/  MOV R4, R246 ;  /* 0x000000f600047202 */ /* 0x004fe20000000f00 */
[----:B------:R-:W-:Y:S01]  /*10870*/  IMAD.WIDE.U32 R2, R132, c[0x0][0x208], RZ ;  /* 0x0000820084027a25 */ /* 0x000fe200078e00ff */
[----:B------:R-:W-:Y:S01]  /*10880*/  MOV R5, R248 ;  /* 0x000000f800057202 */ /* 0x000fe20000000f00 */
[----:B------:R-:W-:-:S04]  /*10890*/  DEPBAR.LE SB0, 0x0 ;  /* 0x000080000000791a */ /* 0x000fc80000000000 */
[----:B------:R-:W-:Y:S01]  /*108a0*/  IMAD R0, R132, c[0x0][0x20c], R0 ;  /* 0x0000830084007a24 */ /* 0x000fe200078e0200 */
[----:B------:R-:W-:Y:S01]  /*108b0*/  BAR.SYNC.DEFER_BLOCKING 0x0 ;  /* 0x0000000000007b1d */ /* 0x000fe20000010000 */
[----:B------:R-:W-:Y:S01]  /*108c0*/  IMAD.WIDE.U32 R4, R2, 0x30, R4 ;  /* 0x0000003002047825 */ /* 0x000fe200078e0004 */
[----:B------:R-:W-:Y:S02]  /*108d0*/  LOP3.LUT P2, RZ, R94, 0x1, RZ, 0xc0, !PT ;  /* 0x000000015eff7812 */ /* 0x000fe4000784c0ff */
[----:B------:R-:W-:Y:S02]  /*108e0*/  IADD3 R0, R3, R0, RZ ;  /* 0x0000000003007210 */ /* 0x000fe40007ffe0ff */
[----:B------:R-:W-:Y:S01]  /*108f0*/  LEA R2, P0, R4, c[0x0][0x1f8], 0x1 ;  /* 0x00007e0004027a11 */ /* 0x000fe200078008ff */
[----:B------:R-:W2:Y:S01]  /*10900*/  LDL R237, [R1+0x18] ;  /* 0x0000180001ed7983 */ /* 0x000ea20000100800 */
[----:B------:R-:W-:Y:S01]  /*10910*/  LOP3.LUT R203, R203, 0xfffffdff, RZ, 0xc0, !PT ;  /* 0xfffffdffcbcb7812 */ /* 0x000fe200078ec0ff */
[----:B------:R-:W-:Y:S01]  /*10920*/  IMAD R0, R0, 0x30, RZ ;  /* 0x0000003000007824 */ /* 0x000fe200078e02ff */
[----:B------:R-:W-:-:S02]  /*10930*/  SHF.L.U32 R204, R96, 0x1, RZ ;  /* 0x0000000160cc7819 */ /* 0x000fc400000006ff */
[----:B------:R-:W-:Y:S02]  /*10940*/  ISETP.GT.AND P1, PT, R14, 0x3f, PT ;  /* 0x0000003f0e00780c */ /* 0x000fe40003f24270 */
[----:B------:R-:W-:-:S04]  /*10950*/  IADD3 R3, R5, R0, RZ ;  /* 0x0000000005037210 */ /* 0x000fc80007ffe0ff */
[----:B------:R-:W-:Y:S01]  /*10960*/  LEA.HI.X R3, R4, c[0x0][0x1fc], R3, 0x1, P0 ;  /* 0x00007f0004037a11 */ /* 0x000fe200000f0c03 */
[----:B------:R-:W-:Y:S06]  /*10970*/  LDSM.16.M88.4 R8, [R192] ;  /* 0x00000000c008783b */ /* 0x000fec0000000200 */
[----:B------:R-:W-:Y:S01]  /*10980*/  @!P1 MOV R0, c[0x0][0x208] ;  /* 0x0000820000009a02 */ /* 0x000fe20000000f00 */
[----:B----4-:R-:W1:Y:S01]  /*10990*/  LDSM.16.M88.4 R16, [R165] ;  /* 0x00000000a510783b */ /* 0x010e620000000200 */
[----:B------:R-:W-:Y:S02]  /*109a0*/  @!P1 MOV R5, c[0x0][0x20c] ;  /* 0x0000830000059a02 */ /* 0x000fe40000000f00 */
[----:B------:R-:W-:Y:S01]  /*109b0*/  @!P1 LEA R12, P0, R0, R2, 0x6 ;  /* 0x00000002000c9211 */ /* 0x000fe200078030ff */
[----:B------:R-:W-:Y:S01]  /*109c0*/  LDSM.16.M88.4 R20, [R165+0x400] ;  /* 0x00040000a514783b */ /* 0x000fe20000000200 */
[----:B------:R-:W-:-:S02]  /*109d0*/  @P1 LOP3.LUT R203, R203, 0x200, RZ, 0xfc, !PT ;  /* 0x00000200cbcb1812 */ /* 0x000fc400078efcff */
[----:B------:R-:W-:Y:S01]  /*109e0*/  @!P1 LEA.HI.X R13, R0, R3, R5, 0x6, P0 ;  /* 0x00000003000d9211 */ /* 0x000fe200000f3405 */
[----:B------:R-:W-:Y:S01]  /*109f0*/  LDSM.16.M88.4 R44, [R165+0x800] ;  /* 0x00080000a52c783b */ /* 0x000fe20000000200 */
[----:B------:R-:W-:Y:S02]  /*10a00*/  IADD3 R0, R108, R252, -R140 ;  /* 0x000000fc6c007210 */ /* 0x000fe40007ffe88c */
[----:B------:R-:W-:Y:S01]  /*10a10*/  LOP3.LUT P1, RZ, R94, 0x2, RZ, 0xc0, !PT ;  /* 0x000000025eff7812 */ /* 0x000fe2000782c0ff */
[----:B------:R-:W4:Y:S01]  /*10a20*/  LDSM.16.M88.4 R4, [R192+0x1000] ;  /* 0x00100000c004783b */ /* 0x000f220000000200 */
[----:B------:R-:W-:-:S03]  /*10a30*/  ISETP.LT.OR P0, PT, R0, 0x1, !P2 ;  /* 0x000000010000780c */ /* 0x000fc60005701670 */
[----:B------:R-:W-:Y:S04]  /*10a40*/  LDSM.16.M88.4 R40, [R193] ;  /* 0x00000000c128783b */ /* 0x000fe80000000200 */
[----:B-----5:R-:W-:Y:S04]  /*10a50*/  LDSM.16.M88.4 R32, [R193+0x1000] ;  /* 0x00100000c120783b */ /* 0x020fe80000000200 */
[----:B------:R-:W3:Y:S04]  /*10a60*/  LDSM.16.M88.4 R48, [R194] ;  /* 0x00000000c230783b */ /* 0x000ee80000000200 */
        /* <DEDUP_REMOVED lines=9> */
[----:B------:R-:W-:-:S13]  /*10b00*/  ISETP.LT.OR P3, PT, R0, 0x1, !P0 ;  /* 0x000000010000780c */ /* 0x000fda0004761670 */
[----:B------:R2:W-:Y:S01]  /*10b10*/  LDGSTS.E.BYPASS.LTC128B.128 [R204+0x3080], [R2.64+0x80], !P3 ;  /* 0x0308008002cc7fae */ /* 0x0005e2000d901d46 */
[----:B------:R-:W-:Y:S01]  /*10b20*/  ISETP.GT.AND P3, PT, R14, 0x3f, PT ;  /* 0x0000003f0e00780c */ /* 0x000fe20003f64270 */
[----:B-1----:R-:W-:Y:S11]  /*10b30*/  HMMA.16816.F32.BF16 R24, R8, R16, RZ ;  /* 0x000000100818723c */ /* 0x002ff600000418ff */
[----:B------:R-:W-:Y:S01]  /*10b40*/  @!UPT UIADD3 URZ, URZ, URZ, URZ ;  /* 0x0000003f3f3ff290 */ /* 0x000fe2000fffe03f */
[C---:B------:R-:W-:Y:S02]  /*10b50*/  @!P3 ISETP.LT.OR P2, PT, R0.reuse, 0x21, !P2 ;  /* 0x000000210000b80c */ /* 0x040fe40005741670 */
[C---:B------:R-:W-:Y:S02]  /*10b60*/  @!P3 ISETP.LT.OR P1, PT, R0.reuse, 0x21, !P1 ;  /* 0x000000210000b80c */ /* 0x040fe40004f21670 */
[----:B------:R-:W-:-:S09]  /*10b70*/  @!P3 ISETP.LT.OR P0, PT, R0, 0x21, !P0 ;  /* 0x000000210000b80c */ /* 0x000fd20004701670 */
[----:B------:R1:W-:Y:S04]  /*10b80*/  @!P3 LDGSTS.E.BYPASS.LTC128B.128 [R204+0x2080], [R12.64], !P2 ;  /* 0x020800000cccbfae */ /* 0x0003e8000d101d46 */
[----:B------:R1:W-:Y:S04]  /*10b90*/  @!P3 LDGSTS.E.BYPASS.LTC128B.128 [R204+0x2c80], [R12.64+0x40], !P1 ;  /* 0x02c800400cccbfae */ /* 0x0003e8000c901d46 */
[----:B------:R1:W-:Y:S04]  /*10ba0*/  @!P3 LDGSTS.E.BYPASS.LTC128B.128 [R204+0x3880], [R12.64+0x80], !P0 ;  /* 0x038800800cccbfae */ /* 0x0003e8000c101d46 */
[----:B------:R-:W-:Y:S04]  /*10bb0*/  LDSM.16.M88.4 R60, [R165+0xc00] ;  /* 0x000c0000a53c783b */ /* 0x000fe80000000200 */
[----:B------:R-:W3:Y:S01]  /*10bc0*/  LDSM.16.M88.4 R36, [R192+0x2000] ;  /* 0x00200000c024783b */ /* 0x000ee20000000200 */
[C---:B----4-:R-:W-:Y:S03]  /*10bd0*/  HMMA.16816.F32.BF16 R52, R4.reuse, R16, RZ ;  /* 0x000000100434723c */ /* 0x050fe600000418ff */
[----:B------:R-:W4:Y:S04]  /*10be0*/  LDSM.16.M88.4 R28, [R192+0x3000] ;  /* 0x00300000c01c783b */ /* 0x000f280000000200 */
[----:B------:R-:W-:Y:S01]  /*10bf0*/  LDSM.16.M88.4 R56, [R200] ;  /* 0x00000000c838783b */ /* 0x000fe20000000200 */
[C---:B------:R-:W-:Y:S03]  /*10c00*/  HMMA.16816.F32.BF16 R76, R4.reuse, R20, RZ ;  /* 0x00000014044c723c */ /* 0x040fe600000418ff */
[----:B------:R-:W0:Y:S05]  /*10c10*/  LDGDEPBAR ;  /* 0x00000000000079af */ /* 0x000e2a0000000000 */
[C---:B------:R-:W-:Y:S08]  /*10c20*/  HMMA.16816.F32.BF16 R64, R4.reuse, R44, RZ ;  /* 0x0000002c0440723c */ /* 0x040ff000000418ff */
[C---:B-1----:R-:W-:Y:S08]  /*10c30*/  HMMA.16816.F32.BF16 R12, R4.reuse, R18, RZ ;  /* 0x00000012040c723c */ /* 0x042ff000000418ff */
[C---:B------:R-:W-:Y:S08]  /*10c40*/  HMMA.16816.F32.BF16 R68, R4.reuse, R22, RZ ;  /* 0x000000160444723c */ /* 0x040ff000000418ff */
[----:B------:R-:W-:Y:S08]  /*10c50*/  HMMA.16816.F32.BF16 R88, R4, R46, RZ ;  /* 0x0000002e0458723c */ /* 0x000ff000000418ff */
[----:B---3--:R-:W-:Y:S01]  /*10c60*/  HMMA.16816.F32.BF16 R4, R40, R48, R24 ;  /* 0x000000302804723c */ /* 0x008fe20000041818 */
        /* <DEDUP_REMOVED lines=28> */
[----:B------:R-:W-:Y:S08]  /*10e30*/  HMMA.16816.F32.BF16 R68, R16, R52, R64 ;  /* 0x000000341044723c */ /* 0x000ff00000041840 */
[----:B------:R-:W-:Y:S08]  /*10e40*/  HMMA.16816.F32.BF16 R92, R40, R84, R92 ;  /* 0x00000054285c723c */ /* 0x000ff0000004185c */
        /* <DEDUP_REMOVED lines=9> */
[C---:B------:R-:W-:Y:S08]  /*10ee0*/  HMMA.16816.F32.BF16 R100, R40.reuse, R80, R100 ;  /* 0x000000502864723c */ /* 0x040ff00000041864 */
        /* <DEDUP_REMOVED lines=9> */
[-C--:B------:R-:W-:Y:S01]  /*10f80*/  HMMA.16816.F32.BF16 R72, R8, R46.reuse, R56 ;  /* 0x0000002e0848723c */ /* 0x080fe20000041838 */
[----:B------:R-:W2:Y:S01]  /*10f90*/  LDSM.16.M88.4 R56, [R196] ;  /* 0x00000000c438783b */ /* 0x000ea20000000200 */
[----:B------:R3:W1:Y:S06]  /*10fa0*/  MUFU.TANH R107, R0 ;  /* 0x00000000006b7308 */ /* 0x00066c0000002400 */
[----:B------:R-:W-:Y:S01]  /*10fb0*/  HMMA.16816.F32.BF16 R84, R4, R46, R52 ;  /* 0x0000002e0454723c */ /* 0x000fe20000041834 */
[----:B------:R-:W2:Y:S01]  /*10fc0*/  LDSM.16.M88.4 R52, [R165+0x1400] ;  /* 0x00140000a534783b */ /* 0x000ea20000000200 */
[----:B---3--:R-:W-:-:S04]  /*10fd0*/  FMUL.FTZ R0, R91, c[0x0][0x320] ;  /* 0x0000c8005b007a20 */ /* 0x008fc80000410000 */
[----:B------:R3:W1:Y:S02]  /*10fe0*/  MUFU.TANH R105, R0 ;  /* 0x0000000000697308 */ /* 0x0006640000002400 */
[----:B------:R-:W-:Y:S08]  /*10ff0*/  HMMA.16816.F32.BF16 R40, R20, R60, R40 ;  /* 0x0000003c1428723c */ /* 0x000ff00000041828 */
        /* <DEDUP_REMOVED lines=127> */
[----:B------:R-:W-:Y:S02]  /*117f0*/  SHF.R.S32.HI R2, RZ, 0x1f, R0 ;  /* 0x0000001fff027819 */ /* 0x000fe40000011400 */
[----:B------:R-:W-:-:S03]  /*11800*/  LOP3.LUT P3, RZ, R203, 0x100, RZ, 0xc0, !PT ;  /* 0x00000100cbff7812 */ /* 0x000fc6000786c0ff */
        /* <DEDUP_REMOVED lines=29> */
.L_x_808:
[----:B--234-:R-:W-:Y:S05]  /*119e0*/  BSYNC B0 ;  /* 0x0000000000007941 */ /* 0x01cfea0003800000 */
.L_x_807:
[----:B-1----:R-:W2:Y:S04]  /*119f0*/  LDL R0, [R1+0x44] ;  /* 0x0000440001007983 */ /* 0x002ea80000100800 */
[----:B------:R-:W3:Y:S01]  /*11a00*/  LDL R8, [R1] ;  /* 0x0000000001087983 */ /* 0x000ee20000100800 */
[----:B------:R-:W-:Y:S01]  /*11a10*/  IMAD.MOV.U32 R238, RZ, RZ, c[0x0][0x32c] ;  /* 0x0000cb00ffee7624 */ /* 0x000fe200078e00ff */
[----:B------:R-:W-:-:S02]  /*11a20*/  ULDC UR4, c[0x0][0x324] ;  /* 0x0000c90000047ab9 */ /* 0x000fc40000000800 */
[----:B------:R-:W-:Y:S01]  /*11a30*/  ULOP3.LUT UR4, URZ, UR4, URZ, 0x33, !UPT ;  /* 0x000000043f047292 */ /* 0x000fe2000f8e333f */
[----:B------:R-:W0:Y:S01]  /*11a40*/  LDGDEPBAR ;  /* 0x00000000000079af */ /* 0x000e220000000000 */
[----:B------:R-:W-:Y:S01]  /*11a50*/  ISETP.GE.AND P0, PT, R238, 0x1, PT ;  /* 0x00000001ee00780c */ /* 0x000fe20003f06270 */
[----:B--2---:R-:W-:-:S04]  /*11a60*/  IMAD.IADD R0, R0, 0x1, R239 ;  /* 0x0000000100007824 */ /* 0x004fc800078e02ef */
[----:B------:R-:W-:-:S04]  /*11a70*/  @P5 IMAD.HI.U32 R2, R0, c[0x0][0x2c8], RZ ;  /* 0x0000b20000025a27 */ /* 0x000fc800078e00ff */
[----:B------:R-:W-:Y:S01]  /*11a80*/  IMAD.MOV.U32 R4, RZ, RZ, R0 ;  /* 0x000000ffff047224 */ /* 0x000fe200078e0000 */
[----:B------:R-:W-:Y:S01]  /*11a90*/  @P5 SHF.R.U32.HI R4, RZ, c[0x0][0x2cc], R2 ;  /* 0x0000b300ff045a19 */ /* 0x000fe20000011602 */
[--C-:B---3--:R-:W-:Y:S01]  /*11aa0*/  IMAD.IADD R6, R133, 0x1, -R8.reuse ;  /* 0x0000000185067824 */ /* 0x108fe200078e0a08 */
[----:B------:R-:W-:Y:S01]  /*11ab0*/  IADD3 R0, -R8, 0x1, R133 ;  /* 0x0000000108007810 */ /* 0x000fe20007ffe185 */
[----:B------:R-:W-:Y:S02]  /*11ac0*/  IMAD.IADD R8, R108, 0x1, -R8 ;  /* 0x000000016c087824 */ /* 0x000fe400078e0a08 */
        /* <DEDUP_REMOVED lines=19> */
.L_x_811:
[----:B------:R-:W-:-:S04]  /*11c00*/  MOV R9, c[0x0][0x32c] ;  /* 0x0000cb0000097a02 */ /* 0x000fc80000000f00 */
[----:B------:R-:W-:-:S13]  /*11c10*/  ISETP.NE.AND P0, PT, R9, 0x1, PT ;  /* 0x000000010900780c */ /* 0x000fda0003f05270 */
[----:B------:R-:W-:-:S05]  /*11c20*/  @P0 IMAD.HI.U32 R9, R3, c[0x0][0x330], RZ ;  /* 0x0000cc0003090a27 */ /* 0x000fca00078e00ff */
[----:B------:R-:W-:Y:S02]  /*11c30*/  @P0 SHF.R.U32.HI R3, RZ, c[0x0][0x334], R9 ;  /* 0x0000cd00ff030a19 */ /* 0x000fe40000011609 */
.L_x_812:
[----:B------:R-:W-:Y:S05]  /*11c40*/  BSYNC B0 ;  /* 0x0000000000007941 */ /* 0x000fea0003800000 */
.L_x_810:
[----:B------:R-:W-:-:S05]  /*11c50*/  IMAD R3, R3, c[0x0][0x32c], R8 ;  /* 0x0000cb0003037a24 */ /* 0x000fca00078e0208 */
[----:B------:R-:W-:Y:S02]  /*11c60*/  IADD3 R9, R3, c[0x0][0x32c], RZ ;  /* 0x0000cb0003097a10 */ /* 0x000fe40007ffe0ff */
[----:B------:R-:W-:Y:S02]  /*11c70*/  IMNMX R0, R0, R3, !PT ;  /* 0x0000000300007217 */ /* 0x000fe40007800200 */
[----:B------:R-:W-:Y:S02]  /*11c80*/  IMNMX R2, R2, R9, PT ;  /* 0x0000000902027217 */ /* 0x000fe40003800200 */
.L_x_809:
[C---:B------:R-:W-:Y:S01]  /*11c90*/  ISETP.GE.AND P0, PT, R108.reuse, 0x2, PT ;  /* 0x000000026c00780c */ /* 0x040fe20003f06270 */
[----:B------:R-:W1:Y:S01]  /*11ca0*/  SHFL.IDX PT, R3, R4, 0x1, 0x1c1f ;  /* 0x003c1f0004037f89 */ /* 0x000e6200000e0000 */
        /* <DEDUP_REMOVED lines=18> */
[----:B------:R-:W-:Y:S02]  /*11dd0*/  ISETP.GE.AND P4, PT, R108, 0x1a, PT ;  /* 0x0000001a6c00780c */ /* 0x000fe40003f86270 */
        /* <DEDUP_REMOVED lines=50> */
.L_x_815:
[----:B------:R-:W-:-:S04]  /*12100*/  MOV R15, c[0x0][0x32c] ;  /* 0x0000cb00000f7a02 */ /* 0x000fc80000000f00 */
[----:B------:R-:W-:-:S13]  /*12110*/  ISETP.NE.AND P0, PT, R15, 0x1, PT ;  /* 0x000000010f00780c */ /* 0x000fda0003f05270 */
[----:B------:R-:W-:-:S05]  /*12120*/  @P0 IMAD.HI.U32 R15, R3, c[0x0][0x330], RZ ;  /* 0x0000cc00030f0a27 */ /* 0x000fca00078e00ff */
[----:B------:R-:W-:Y:S02]  /*12130*/  @P0 SHF.R.U32.HI R3, RZ, c[0x0][0x334], R15 ;  /* 0x0000cd00ff030a19 */ /* 0x000fe4000001160f */
.L_x_816:
[----:B------:R-:W-:Y:S05]  /*12140*/  BSYNC B0 ;  /* 0x0000000000007941 */ /* 0x000fea0003800000 */
.L_x_814:
[----:B------:R-:W-:-:S05]  /*12150*/  IMAD R3, R3, c[0x0][0x32c], R8 ;  /* 0x0000cb0003037a24 */ /* 0x000fca00078e0208 */
[----:B------:R-:W-:Y:S02]  /*12160*/  IADD3 R15, R3, c[0x0][0x32c], RZ ;  /* 0x0000cb00030f7a10 */ /* 0x000fe40007ffe0ff */
[----:B------:R-:W-:Y:S02]  /*12170*/  IMNMX R0, R0, R3, !PT ;  /* 0x0000000300007217 */ /* 0x000fe40007800200 */
[----:B------:R-:W-:Y:S02]  /*12180*/  IMNMX R2, R2, R15, PT ;  /* 0x0000000f02027217 */ /* 0x000fe40003800200 */
.L_x_813:
        /* <DEDUP_REMOVED lines=59> */
.L_x_819:
[----:B------:R-:W-:-:S04]  /*12540*/  MOV R15, c[0x0][0x32c] ;  /* 0x0000cb00000f7a02 */ /* 0x000fc80000000f00 */
[----:B------:R-:W-:-:S13]  /*12550*/  ISETP.NE.AND P0, PT, R15, 0x1, PT ;  /* 0x000000010f00780c */ /* 0x000fda0003f05270 */
[----:B------:R-:W-:-:S05]  /*12560*/  @P0 IMAD.HI.U32 R15, R3, c[0x0][0x330], RZ ;  /* 0x0000cc00030f0a27 */ /* 0x000fca00078e00ff */
[----:B------:R-:W-:Y:S02]  /*12570*/  @P0 SHF.R.U32.HI R3, RZ, c[0x0][0x334], R15 ;  /* 0x0000cd00ff030a19 */ /* 0x000fe4000001160f */
.L_x_820:
[----:B------:R-:W-:Y:S05]  /*12580*/  BSYNC B0 ;  /* 0x0000000000007941 */ /* 0x000fea0003800000 */
.L_x_818:
[----:B------:R-:W-:-:S05]  /*12590*/  IMAD R3, R3, c[0x0][0x32c], R8 ;  /* 0x0000cb0003037a24 */ /* 0x000fca00078e0208 */
[----:B------:R-:W-:Y:S02]  /*125a0*/  IADD3 R15, R3, c[0x0][0x32c], RZ ;  /* 0x0000cb00030f7a10 */ /* 0x000fe40007ffe0ff */
[----:B------:R-:W-:Y:S02]  /*125b0*/  IMNMX R0, R0, R3, !PT ;  /* 0x0000000300007217 */ /* 0x000fe40007800200 */
[----:B------:R-:W-:Y:S02]  /*125c0*/  IMNMX R2, R2, R15, PT ;  /* 0x0000000f02027217 */ /* 0x000fe40003800200 */
.L_x_817:
        /* <DEDUP_REMOVED lines=59> */
.L_x_823:
[----:B------:R-:W-:-:S04]  /*12980*/  MOV R4, c[0x0][0x32c] ;  /* 0x0000cb0000047a02 */ /* 0x000fc80000000f00 */
[----:B------:R-:W-:-:S13]  /*12990*/  ISETP.NE.AND P0, PT, R4, 0x1, PT ;  /* 0x000000010400780c */ /* 0x000fda0003f05270 */
[----:B------:R-:W-:-:S05]  /*129a0*/  @P0 IMAD.HI.U32 R4, R3, c[0x0][0x330], RZ ;  /* 0x0000cc0003040a27 */ /* 0x000fca00078e00ff */
[----:B------:R-:W-:Y:S02]  /*129b0*/  @P0 SHF.R.U32.HI R3, RZ, c[0x0][0x334], R4 ;  /* 0x0000cd00ff030a19 */ /* 0x000fe40000011604 */
.L_x_824:
[----:B------:R-:W-:Y:S05]  /*129c0*/  BSYNC B0 ;  /* 0x0000000000007941 */ /* 0x000fea0003800000 */
.L_x_822:
[----:B------:R-:W-:-:S05]  /*129d0*/  IMAD R3, R3, c[0x0][0x32c], R8 ;  /* 0x0000cb0003037a24 */ /* 0x000fca00078e0208 */
[----:B------:R-:W-:Y:S02]  /*129e0*/  IADD3 R4, R3, c[0x0][0x32c], RZ ;  /* 0x0000cb0003047a10 */ /* 0x000fe40007ffe0ff */
[----:B------:R-:W-:Y:S02]  /*129f0*/  IMNMX R0, R0, R3, !PT ;  /* 0x0000000300007217 */ /* 0x000fe40007800200 */
[----:B------:R-:W-:Y:S02]  /*12a00*/  IMNMX R2, R2, R4, PT ;  /* 0x0000000402027217 */ /* 0x000fe40003800200 */
.L_x_821:
[----:B------:R-:W-:Y:S01]  /*12a10*/  ISETP.NE.AND P0, PT, R13, RZ, PT ;  /* 0x000000ff0d00720c */ /* 0x000fe20003f05270 */
[----:B------:R-:W-:Y:S01]  /*12a20*/  LDSM.16.MT88.4 R48, [R166] ;  /* 0x00000000a630783b */ /* 0x000fe20000004200 */
        /* <DEDUP_REMOVED lines=10> */
[----:B------:R-:W-:Y:S01]  /*12ad0*/  FMNMX.FTZ R3, R21, R3, !PT ;  /* 0x0000000315037209 */ /* 0x000fe20007810000 */
[----:B------:R-:W-:Y:S01]  /*12ae0*/  LDSM.16.MT88.4 R156, [R166+0x1400] ;  /* 0x00140000a69c783b */ /* 0x000fe20000004200 */
        /* <DEDUP_REMOVED lines=16> */
[----:B------:R-:W-:-:S03]  /*12bf0*/  ISETP.LT.OR P0, PT, R2, 0x11, P0 ;  /* 0x000000110200780c */ /* 0x000fc60000701670 */
[----:B------:R-:W1:Y:S01]  /*12c00*/  SHFL.BFLY PT, R4, R3, 0x2, 0x1f ;  /* 0x0c401f0003047f89 */ /* 0x000e6200000e0000 */
[----:B------:R-:W-:Y:S02]  /*12c10*/  FSEL R10, R73, -INF , !P0 ;  /* 0xff800000490a7808 */ /* 0x000fe40004000000 */
        /* <DEDUP_REMOVED lines=8> */
[----:B------:R-:W-:Y:S01]  /*12ca0*/  LDSM.16.MT88.4 R56, [R166+0x1800] ;  /* 0x00180000a638783b */ /* 0x000fe20000004200 */
[----:B-1----:R-:W-:Y:S02]  /*12cb0*/  FMNMX.FTZ R3, R3, R4, !PT ;  /* 0x0000000403037209 */ /* 0x002fe40007810000 */
[----:B------:R-:W-:-:S03]  /*12cc0*/  ISETP.LT.OR P0, PT, R2, 0x1a, P0 ;  /* 0x0000001a0200780c */ /* 0x000fc60000701670 */
[----:B------:R-:W1:Y:S01]  /*12cd0*/  SHFL.BFLY PT, R4, R3, 0x1, 0x1f ;  /* 0x0c201f0003047f89 */ /* 0x000e6200000e0000 */
        /* <DEDUP_REMOVED lines=8> */
[----:B------:R-:W-:Y:S02]  /*12d60*/  ISETP.GT.AND P0, PT, R0, 0x28, !P1 ;  /* 0x000000280000780c */ /* 0x000fe40004f04270 */
[----:B-1----:R-:W-:Y:S02]  /*12d70*/  FMNMX.FTZ R108, R3, R4, !PT ;  /* 0x00000004036c7209 */ /* 0x002fe40007810000 */
[----:B------:R-:W-:-:S03]  /*12d80*/  ISETP.LT.OR P0, PT, R2, 0x29, P0 ;  /* 0x000000290200780c */ /* 0x000fc60000701670 */
[----:B------:R-:W-:Y:S01]  /*12d90*/  FMUL.FTZ R3, R108, c[0x0][0x2d0] ;  /* 0x0000b4006c037a20 */ /* 0x000fe20000410000 */
[----:B------:R-:W-:Y:S02]  /*12da0*/  FSEL R102, R42, -INF , !P0 ;  /* 0xff8000002a667808 */ /* 0x000fe40004000000 */
[----:B------:R-:W-:Y:S02]  /*12db0*/  ISETP.GT.AND P0, PT, R0, RZ, !P6 ;  /* 0x000000ff0000720c */ /* 0x000fe40007704270 */
[----:B------:R-:W-:Y:S02]  /*12dc0*/  ISETP.NE.AND P6, PT, R9, RZ, PT ;  /* 0x000000ff0900720c */ /* 0x000fe40003fc5270 */
[----:B------:R-:W-:-:S04]  /*12dd0*/  ISETP.LT.OR P0, PT, R2, 0x1, P0 ;  /* 0x000000010200780c */ /* 0x000fc80000701670 */
[----:B------:R-:W-:Y:S02]  /*12de0*/  FSEL R8, R118, -INF , !P0 ;  /* 0xff80000076087808 */ /* 0x000fe40004000000 */
[----:B------:R-:W-:Y:S02]  /*12df0*/  FSETP.NEU.FTZ.AND P0, PT, R108, -INF , PT ;  /* 0xff8000006c00780b */ /* 0x000fe40003f1d000 */
[----:B------:R-:W-:Y:S02]  /*12e00*/  FMNMX.FTZ R6, R8, R13, !PT ;  /* 0x0000000d08067209 */ /* 0x000fe40007810000 */
[----:B------:R-:W-:Y:S02]  /*12e10*/  FSEL R20, R3, RZ, P0 ;  /* 0x000000ff03147208 */ /* 0x000fe40000000000 */
[----:B------:R-:W-:-:S03]  /*12e20*/  FMNMX.FTZ R3, R22, R24, !PT ;  /* 0x0000001816037209 */ /* 0x000fc60007810000 */
[----:B------:R-:W-:Y:S01]  /*12e30*/  FFMA.FTZ R5, R16, c[0x0][0x2d0], -R20 ;  /* 0x0000b40010057a23 */ /* 0x000fe20000010814 */
[----:B------:R-:W-:-:S03]  /*12e40*/  FMNMX.FTZ R3, R26, R3, !PT ;  /* 0x000000031a037209 */ /* 0x000fc60007810000 */
[----:B------:R1:W-:Y:S01]  /*12e50*/  MUFU.EX2 R205, R5 ;  /* 0x0000000500cd7308 */ /* 0x0003e20000000800 */
[----:B------:R-:W-:-:S04]  /*12e60*/  FMNMX.FTZ R3, R29, R3, !PT ;  /* 0x000000031d037209 */ /* 0x000fc80007810000 */
[----:B------:R-:W-:-:S04]  /*12e70*/  FMNMX.FTZ R3, R30, R3, !PT ;  /* 0x000000031e037209 */ /* 0x000fc80007810000 */
        /* <DEDUP_REMOVED lines=17> */
[----:B--2---:R-:W-:Y:S01]  /*12f90*/  FFMA.FTZ R5, R21, c[0x0][0x2d0], -R20 ;  /* 0x0000b40015057a23 */ /* 0x004fe20000010814 */
[----:B---3--:R-:W-:-:S03]  /*12fa0*/  F2FP.BF16.PACK_AB R18, R229, R230 ;  /* 0x000000e6e512723e */ /* 0x008fc600000010ff */
[----:B------:R2:W-:Y:S01]  /*12fb0*/  MUFU.EX2 R231, R5 ;  /* 0x0000000500e77308 */ /* 0x0005e20000000800 */
[----:B-1----:R-:W-:Y:S02]  /*12fc0*/  FMNMX.FTZ R107, R3, R4, !PT ;  /* 0x00000004036b7209 */ /* 0x002fe40007810000 */
[----:B------:R-:W-:Y:S02]  /*12fd0*/  FMNMX.FTZ R4, R15, R28, !PT ;  /* 0x0000001c0f047209 */ /* 0x000fe40007810000 */
[----:B------:R-:W-:Y:S01]  /*12fe0*/  FSETP.NEU.FTZ.AND P0, PT, R107, -INF , PT ;  /* 0xff8000006b00780b */ /* 0x000fe20003f1d000 */
[----:B--2---:R-:W-:Y:S01]  /*12ff0*/  FFMA.FTZ R5, R23, c[0x0][0x2d0], -R20 ;  /* 0x0000b40017057a23 */ /* 0x004fe20000010814 */
[----:B------:R-:W-:Y:S01]  /*13000*/  FMNMX.FTZ R4, R31, R4, !PT ;  /* 0x000000041f047209 */ /* 0x000fe20007810000 */
[----:B------:R-:W-:Y:S02]  /*13010*/  FMUL.FTZ R3, R107, c[0x0][0x2d0] ;  /* 0x0000b4006b037a20 */ /* 0x000fe40000410000 */
[----:B------:R1:W-:Y:S01]  /*13020*/  MUFU.EX2 R232, R5 ;  /* 0x0000000500e87308 */ /* 0x0003e20000000800 */
[----:B------:R-:W-:-:S02]  /*13030*/  FMNMX.FTZ R4, R32, R4, !PT ;  /* 0x0000000420047209 */ /* 0x000fc40007810000 */
[----:B------:R-:W-:Y:S02]  /*13040*/  FSEL R3, R3, RZ, P0 ;  /* 0x000000ff03037208 */ /* 0x000fe40000000000 */
[----:B------:R-:W-:Y:S02]  /*13050*/  FMNMX.FTZ R4, R34, R4, !PT ;  /* 0x0000000422047209 */ /* 0x000fe40007810000 */
[----:B------:R-:W-:Y:S01]  /*13060*/  ISETP.GT.AND P0, PT, R0, 0x29, !P6 ;  /* 0x000000290000780c */ /* 0x000fe20007704270 */
[--C-:B------:R-:W-:Y:S01]  /*13070*/  FFMA.FTZ R0, R24, c[0x0][0x2d0], -R3.reuse ;  /* 0x0000b40018007a23 */ /* 0x100fe20000010803 */
[----:B------:R-:W-:Y:S02]  /*13080*/  FMNMX.FTZ R4, R35, R4, !PT ;  /* 0x0000000423047209 */ /* 0x000fe40007810000 */
[----:B------:R-:W-:Y:S01]  /*13090*/  ISETP.LT.OR P0, PT, R2, 0x2a, P0 ;  /* 0x0000002a0200780c */ /* 0x000fe20000701670 */
[----:B------:R-:W-:Y:S01]  /*130a0*/  MUFU.EX2 R223, R0 ;  /* 0x0000000000df7308 */ /* 0x000fe20000000800 */
[----:B------:R-:W-:Y:S01]  /*130b0*/  FMNMX.FTZ R4, R37, R4, !PT ;  /* 0x0000000425047209 */ /* 0x000fe20007810000 */
[----:B------:R-:W-:Y:S01]  /*130c0*/  FFMA.FTZ R2, R26, c[0x0][0x2d0], -R3 ;  /* 0x0000b4001a027a23 */ /* 0x000fe20000010803 */
[----:B------:R-:W-:-:S02]  /*130d0*/  FSEL R21, R47, -INF , !P0 ;  /* 0xff8000002f157808 */ /* 0x000fc40004000000 */
[----:B------:R-:W-:Y:S02]  /*130e0*/  FMNMX.FTZ R4, R39, R4, !PT ;  /* 0x0000000427047209 */ /* 0x000fe40007810000 */
[----:B-1----:R-:W-:Y:S01]  /*130f0*/  FMNMX.FTZ R5, R12, R6, !PT ;  /* 0x000000060c057209 */ /* 0x002fe20007810000 */
[----:B------:R-:W-:Y:S01]  /*13100*/  FFMA.FTZ R6, R25, c[0x0][0x2d0], -R20 ;  /* 0x0000b40019067a23 */ /* 0x000fe20000010814 */
[----:B------:R-:W-:Y:S01]  /*13110*/  FMNMX.FTZ R4, R121, R4, !PT ;  /* 0x0000000479047209 */ /* 0x000fe20007810000 */
[----:B------:R1:W-:Y:S01]  /*13120*/  MUFU.EX2 R221, R2 ;  /* 0x0000000200dd7308 */ /* 0x0003e20000000800 */
[----:B------:R-:W-:Y:S02]  /*13130*/  FMNMX.FTZ R5, R11, R5, !PT ;  /* 0x000000050b057209 */ /* 0x000fe40007810000 */
[----:B------:R-:W-:Y:S02]  /*13140*/  FMNMX.FTZ R4, R120, R4, !PT ;  /* 0x0000000478047209 */ /* 0x000fe40007810000 */
[----:B------:R-:W-:-:S02]  /*13150*/  ISETP.NE.AND P6, PT, R240, 0x1, PT ;  /* 0x00000001f000780c */ /* 0x000fc40003fc5270 */
[----:B------:R-:W-:Y:S01]  /*13160*/  FMNMX.FTZ R4, R105, R4, !PT ;  /* 0x0000000469047209 */ /* 0x000fe20007810000 */
[----:B------:R2:W-:Y:S03]  /*13170*/  MUFU.EX2 R233, R6 ;  /* 0x0000000600e97308 */ /* 0x0005e60000000800 */
[----:B------:R-:W-:-:S05]  /*13180*/  FMNMX.FTZ R4, R104, R4, !PT ;  /* 0x0000000468047209 */ /* 0x000fca0007810000 */
[----:B------:R-:W3:Y:S01]  /*13190*/  SHFL.BFLY PT, R7, R4, 0x2, 0x1f ;  /* 0x0c401f0004077f89 */ /* 0x000ee200000e0000 */
[----:B-1----:R-:W-:-:S04]  /*131a0*/  FFMA.FTZ R2, R29, c[0x0][0x2d0], -R3 ;  /* 0x0000b4001d027a23 */ /* 0x002fc80000010803 */
[----:B------:R1:W4:Y:S01]  /*131b0*/  MUFU.EX2 R222, R2 ;  /* 0x0000000200de7308 */ /* 0x0003220000000800 */
[----:B--2---:R-:W-:Y:S01]  /*131c0*/  FMNMX.FTZ R6, R10, R5, !PT ;  /* 0x000000050a067209 */ /* 0x004fe20007810000 */
[----:B------:R-:W-:-:S03]  /*131d0*/  FFMA.FTZ R5, R27, c[0x0][0x2d0], -R20 ;  /* 0x0000b4001b057a23 */ /* 0x000fc60000010814 */
[----:B------:R-:W-:-:S03]  /*131e0*/  FMNMX.FTZ R6, R14, R6, !PT ;  /* 0x000000060e067209 */ /* 0x000fc60007810000 */
[----:B------:R2:W-:Y:S01]  /*131f0*/  MUFU.EX2 R234, R5 ;  /* 0x0000000500ea7308 */ /* 0x0005e20000000800 */
[----:B------:R-:W-:-:S04]  /*13200*/  FMNMX.FTZ R6, R40, R6, !PT ;  /* 0x0000000628067209 */ /* 0x000fc80007810000 */
[----:B------:R-:W-:Y:S01]  /*13210*/  FMNMX.FTZ R6, R44, R6, !PT ;  /* 0x000000062c067209 */ /* 0x000fe20007810000 */
[--C-:B-1----:R-:W-:Y:S01]  /*13220*/  FFMA.FTZ R2, R30, c[0x0][0x2d0], -R3.reuse ;  /* 0x0000b4001e027a23 */ /* 0x102fe20000010803 */
[----:B----4-:R-:W-:Y:S02]  /*13230*/  F2FP.BF16.PACK_AB R19, R222, R221 ;  /* 0x000000ddde13723e */ /* 0x010fe400000010ff */
[----:B---3--:R-:W-:Y:S01]  /*13240*/  FMNMX.FTZ R4, R4, R7, !PT ;  /* 0x0000000704047209 */ /* 0x008fe20007810000 */
[----:B------:R1:W-:Y:S01]  /*13250*/  MUFU.EX2 R225, R2 ;  /* 0x0000000200e17308 */ /* 0x0003e20000000800 */
[----:B--2---:R-:W-:-:S07]  /*13260*/  FFMA.FTZ R5, R22, c[0x0][0x2d0], -R3 ;  /* 0x0000b40016057a23 */ /* 0x004fce0000010803 */
[----:B------:R2:W3:Y:S01]  /*13270*/  MUFU.EX2 R224, R5 ;  /* 0x0000000500e07308 */ /* 0x0004e20000000800 */
[----:B-1----:R-:W-:-:S07]  /*13280*/  FFMA.FTZ R2, R33, c[0x0][0x2d0], -R3 ;  /* 0x0000b40021027a23 */ /* 0x002fce0000010803 */
[----:B------:R-:W1:Y:S01]  /*13290*/  MUFU.EX2 R226, R2 ;  /* 0x0000000200e27308 */ /* 0x000e620000000800 */
[----:B--2---:R-:W-:Y:S02]  /*132a0*/  FMNMX.FTZ R5, R100, R6, !PT ;  /* 0x0000000664057209 */ /* 0x004fe40007810000 */
[----:B------:R-:W2:Y:S01]  /*132b0*/  SHFL.BFLY PT, R6, R4, 0x1, 0x1f ;  /* 0x0c201f0004067f89 */ /* 0x000ea200000e0000 */
[----:B---3--:R-:W-:Y:S02]  /*132c0*/  F2FP.BF16.PACK_AB R17, R223, R224 ;  /* 0x000000e0df11723e */ /* 0x008fe400000010ff */
[----:B------:R-:W-:-:S04]  /*132d0*/  FMNMX.FTZ R0, R101, R5, !PT ;  /* 0x0000000565007209 */ /* 0x000fc80007810000 */
[----:B------:R-:W-:Y:S01]  /*132e0*/  FMNMX.FTZ R0, R102, R0, !PT ;  /* 0x0000000066007209 */ /* 0x000fe20007810000 */
[----:B------:R-:W-:Y:S01]  /*132f0*/  HMMA.16816.F32.BF16 R76, R16, R50, RZ ;  /* 0x00000032104c723c */ /* 0x000fe200000418ff */
[----:B-1----:R-:W-:Y:S02]  /*13300*/  F2FP.BF16.PACK_AB R9, R226, R225 ;  /* 0x000000e1e209723e */ /* 0x002fe400000010ff */
[----:B------:R-:W-:-:S05]  /*13310*/  FMNMX.FTZ R0, R21, R0, !PT ;  /* 0x0000000015007209 */ /* 0x000fca0007810000 */
[----:B------:R-:W-:Y:S01]  /*13320*/  HMMA.16816.F32.BF16 R116, R16, R64, RZ ;  /* 0x000000401074723c */ /* 0x000fe200000418ff */
[----:B------:R-:W1:Y:S01]  /*13330*/  SHFL.BFLY PT, R5, R0, 0x2, 0x1f ;  /* 0x0c401f0000057f89 */ /* 0x000e6200000e0000 */
[----:B--2---:R-:W-:Y:S01]  /*13340*/  FMNMX.FTZ R106, R4, R6, !PT ;  /* 0x00000006046a7209 */ /* 0x004fe20007810000 */
[----:B------:R-:W-:-:S05]  /*13350*/  FFMA.FTZ R4, R36, c[0x0][0x2d0], -R3 ;  /* 0x0000b40024047a23 */ /* 0x000fca0000010803 */
[C---:B------:R-:W-:Y:S01]  /*13360*/  HMMA.16816.F32.BF16 R112, R16.reuse, R60, RZ ;  /* 0x0000003c1070723c */ /* 0x040fe200000418ff */
[C---:B------:R-:W-:Y:S01]  /*13370*/  FSETP.NEU.FTZ.AND P0, PT, R106.reuse, -INF , PT ;  /* 0xff8000006a00780b */ /* 0x040fe20003f1d000 */
[----:B------:R-:W-:Y:S01]  /*13380*/  FMUL.FTZ R2, R106, c[0x0][0x2d0] ;  /* 0x0000b4006a027a20 */ /* 0x000fe20000410000 */
[----:B------:R2:W-:Y:S04]  /*13390*/  MUFU.EX2 R227, R4 ;  /* 0x0000000400e37308 */ /* 0x0005e80000000800 */
[----:B------:R-:W-:Y:S01]  /*133a0*/  FSEL R2, R2, RZ, P0 ;  /* 0x000000ff02027208 */ /* 0x000fe20000000000 */
[----:B------:R-:W-:Y:S01]  /*133b0*/  HMMA.16816.F32.BF16 R96, R16, R56, RZ ;  /* 0x000000381060723c */ /* 0x000fe200000418ff */
[----:B-1----:R-:W-:-:S07]  /*133c0*/  FMNMX.FTZ R0, R0, R5, !PT ;  /* 0x0000000500007209 */ /* 0x002fce0007810000 */
[----:B------:R-:W-:Y:S01]  /*133d0*/  HMMA.16816.F32.BF16 R92, R16, R52, RZ ;  /* 0x00000034105c723c */ /* 0x000fe200000418ff */
[----:B--2---:R-:W-:Y:S01]  /*133e0*/  FFMA.FTZ R4, R38, c[0x0][0x2d0], -R3 ;  /* 0x0000b40026047a23 */ /* 0x004fe20000010803 */
[----:B------:R-:W1:Y:S03]  /*133f0*/  SHFL.BFLY PT, R5, R0, 0x1, 0x1f ;  /* 0x0c201f0000057f89 */ /* 0x000e6600000e0000 */
[----:B------:R2:W-:Y:S02]  /*13400*/  MUFU.EX2 R228, R4 ;  /* 0x0000000400e47308 */ /* 0x0005e40000000800 */
[----:B--2---:R-:W-:-:S06]  /*13410*/  FFMA.FTZ R4, R15, c[0x0][0x2d0], -R2 ;  /* 0x0000b4000f047a23 */ /* 0x004fcc0000010802 */
[----:B------:R2:W-:Y:S01]  /*13420*/  MUFU.EX2 R215, R4 ;  /* 0x0000000400d77308 */ /* 0x0005e20000000800 */
[----:B-1----:R-:W-:Y:S01]  /*13430*/  FMNMX.FTZ R103, R0, R5, !PT ;  /* 0x0000000500677209 */ /* 0x002fe20007810000 */
[----:B------:R-:W-:-:S03]  /*13440*/  FFMA.FTZ R0, R37, c[0x0][0x2d0], -R2 ;  /* 0x0000b40025007a23 */ /* 0x000fc60000010802 */
[----:B------:R-:W-:-:S03]  /*13450*/  FSETP.NEU.FTZ.AND P0, PT, R103, -INF , PT ;  /* 0xff8000006700780b */ /* 0x000fc60003f1d000 */
[----:B------:R1:W-:Y:S01]  /*13460*/  MUFU.EX2 R218, R0 ;  /* 0x0000000000da7308 */ /* 0x0003e20000000800 */
[----:B--2---:R-:W-:-:S07]  /*13470*/  FFMA.FTZ R4, R28, c[0x0][0x2d0], -R2 ;  /* 0x0000b4001c047a23 */ /* 0x004fce0000010802 */
[----:B------:R2:W-:Y:S01]  /*13480*/  MUFU.EX2 R213, R4 ;  /* 0x0000000400d57308 */ /* 0x0005e20000000800 */
[----:B-1----:R-:W-:-:S05]  /*13490*/  FMUL.FTZ R0, R103, c[0x0][0x2d0] ;  /* 0x0000b40067007a20 */ /* 0x002fca0000410000 */
[----:B------:R-:W-:Y:S01]  /*134a0*/  FSEL R0, R0, RZ, P0 ;  /* 0x000000ff00007208 */ /* 0x000fe20000000000 */
[--C-:B--2---:R-:W-:Y:S02]  /*134b0*/  FFMA.FTZ R4, R31, c[0x0][0x2d0], -R2.reuse ;  /* 0x0000b4001f047a23 */ /* 0x104fe40000010802 */
[----:B------:R-:W1:Y:S02]  /*134c0*/  LDSM.16.MT88.4 R28, [R166+0x400] ;  /* 0x00040000a61c783b */ /* 0x000e640000004200 */
[----:B------:R2:W-:Y:S02]  /*134d0*/  MUFU.EX2 R214, R4 ;  /* 0x0000000400d67308 */ /* 0x0005e40000000800 */
[----:B--2---:R-:W-:-:S06]  /*134e0*/  FFMA.FTZ R4, R32, c[0x0][0x2d0], -R2 ;  /* 0x0000b40020047a23 */ /* 0x004fcc0000010802 */
[----:B------:R2:W-:Y:S02]  /*134f0*/  MUFU.EX2 R216, R4 ;  /* 0x0000000400d87308 */ /* 0x0005e40000000800 */
[----:B--2---:R-:W-:-:S06]  /*13500*/  FFMA.FTZ R4, R34, c[0x0][0x2d0], -R2 ;  /* 0x0000b40022047a23 */ /* 0x004fcc0000010802 */
[----:B------:R2:W-:Y:S02]  /*13510*/  MUFU.EX2 R217, R4 ;  /* 0x0000000400d97308 */ /* 0x0005e40000000800 */
[--C-:B--2---:R-:W-:Y:S02]  /*13520*/  FFMA.FTZ R4, R35, c[0x0][0x2d0], -R2.reuse ;  /* 0x0000b40023047a23 */ /* 0x104fe40000010802 */
[----:B------:R-:W-:Y:S04]  /*13530*/  HMMA.16816.F32.BF16 R32, R16, R48, RZ ;  /* 0x000000301020723c */ /* 0x000fe800000418ff */
[----:B------:R2:W-:Y:S02]  /*13540*/  MUFU.EX2 R219, R4 ;  /* 0x0000000400db7308 */ /* 0x0005e40000000800 */
[----:B--2---:R-:W-:-:S02]  /*13550*/  FFMA.FTZ R4, R39, c[0x0][0x2d0], -R2 ;  /* 0x0000b40027047a23 */ /* 0x004fc40000010802 */
[----:B------:R-:W2:Y:S04]  /*13560*/  LDSM.16.MT88.4 R36, [R167] ;  /* 0x00000000a724783b */ /* 0x000ea80000004200 */
[----:B------:R3:W4:Y:S02]  /*13570*/  MUFU.EX2 R220, R4 ;  /* 0x0000000400dc7308 */ /* 0x0007240000000800 */
[----:B---3--:R-:W-:Y:S01]  /*13580*/  FFMA.FTZ R4, R8, c[0x0][0x2d0], -R0 ;  /* 0x0000b40008047a23 */ /* 0x008fe20000010800 */
[----:B------:R-:W-:Y:S02]  /*13590*/  F2FP.BF16.PACK_AB R8, R232, R231 ;  /* 0x000000e7e808723e */ /* 0x000fe400000010ff */
[----:B----4-:R-:W-:-:S03]  /*135a0*/  F2FP.BF16.PACK_AB R6, R220, R218 ;  /* 0x000000dadc06723e */ /* 0x010fc600000010ff */
[----:B------:R3:W-:Y:S02]  /*135b0*/  MUFU.EX2 R22, R4 ;  /* 0x0000000400167308 */ /* 0x0007e40000000800 */
[----:B---3--:R-:W-:-:S06]  /*135c0*/  FFMA.FTZ R4, R13, c[0x0][0x2d0], -R0 ;  /* 0x0000b4000d047a23 */ /* 0x008fcc0000010800 */
[----:B------:R3:W4:Y:S02]  /*135d0*/  MUFU.EX2 R206, R4 ;  /* 0x0000000400ce7308 */ /* 0x0007240000000800 */
[----:B---3--:R-:W-:Y:S01]  /*135e0*/  FFMA.FTZ R4, R12, c[0x0][0x2d0], -R0 ;  /* 0x0000b4000c047a23 */ /* 0x008fe20000010800 */
[----:B------:R-:W-:Y:S02]  /*135f0*/  F2FP.BF16.PACK_AB R12, R213, R215 ;  /* 0x000000d7d50c723e */ /* 0x000fe400000010ff */
[----:B----4-:R-:W-:-:S03]  /*13600*/  F2FP.BF16.PACK_AB R13, R206, R22 ;  /* 0x00000016ce0d723e */ /* 0x010fc600000010ff */
[----:B------:R3:W-:Y:S02]  /*13610*/  MUFU.EX2 R207, R4 ;  /* 0x0000000400cf7308 */ /* 0x0007e40000000800 */
[----:B---3--:R-:W-:Y:S01]  /*13620*/  FFMA.FTZ R4, R11, c[0x0][0x2d0], -R0 ;  /* 0x0000b4000b047a23 */ /* 0x008fe20000010800 */
[----:B------:R-:W-:-:S05]  /*13630*/  F2FP.BF16.PACK_AB R11, R228, R227 ;  /* 0x000000e3e40b723e */ /* 0x000fca00000010ff */
[----:B------:R3:W4:Y:S02]  /*13640*/  MUFU.EX2 R212, R4 ;  /* 0x0000000400d47308 */ /* 0x0007240000000800 */
[----:B---3--:R-:W-:Y:S01]  /*13650*/  FFMA.FTZ R4, R10, c[0x0][0x2d0], -R0 ;  /* 0x0000b4000a047a23 */ /* 0x008fe20000010800 */
[----:B----4-:R-:W-:Y:S02]  /*13660*/  F2FP.BF16.PACK_AB R15, R212, R207 ;  /* 0x000000cfd40f723e */ /* 0x010fe400000010ff */
[----:B------:R-:W-:-:S03]  /*13670*/  F2FP.BF16.PACK_AB R10, R234, R233 ;  /* 0x000000e9ea0a723e */ /* 0x000fc600000010ff */
[----:B------:R3:W-:Y:S04]  /*13680*/  MUFU.EX2 R23, R4 ;  /* 0x0000000400177308 */ /* 0x0007e80000000800 */
[C---:B-1----:R-:W-:Y:S01]  /*13690*/  HMMA.16816.F32.BF16 R132, R8.reuse, R28, R32 ;  /* 0x0000001c0884723c */ /* 0x042fe20000041820 */
[----:B------:R-:W1:Y:S07]  /*136a0*/  LDSM.16.MT88.4 R32, [R166+0x1c00] ;  /* 0x001c0000a620783b */ /* 0x000e6e0000004200 */
[----:B------:R-:W-:Y:S01]  /*136b0*/  HMMA.16816.F32.BF16 R124, R8, R30, R76 ;  /* 0x0000001e087c723c */ /* 0x000fe2000004184c */
[----:B---3--:R-:W-:Y:S01]  /*136c0*/  FFMA.FTZ R4, R14, c[0x0][0x2d0], -R0 ;  /* 0x0000b4000e047a23 */ /* 0x008fe20000010800 */
[----:B------:R-:W-:-:S03]  /*136d0*/  F2FP.BF16.PACK_AB R14, R216, R214 ;  /* 0x000000d6d80e723e */ /* 0x000fc600000010ff */
[----:B------:R3:W4:Y:S04]  /*136e0*/  MUFU.EX2 R168, R4 ;  /* 0x0000000400a87308 */ /* 0x0007280000000800 */
[C---:B------:R-:W-:Y:S08]  /*136f0*/  HMMA.16816.F32.BF16 R24, R12.reuse, R48, RZ ;  /* 0x000000300c18723c */ /* 0x040ff000000418ff */
[----:B--2---:R-:W-:Y:S01]  /*13700*/  HMMA.16816.F32.BF16 R72, R12, R36, RZ ;  /* 0x000000240c48723c */ /* 0x004fe200000418ff */
[----:B---3--:R-:W-:Y:S01]  /*13710*/  FFMA.FTZ R4, R40, c[0x0][0x2d0], -R0 ;  /* 0x0000b40028047a23 */ /* 0x008fe20000010800 */
[----:B----4-:R-:W-:-:S03]  /*13720*/  F2FP.BF16.PACK_AB R5, R168, R23 ;  /* 0x00000017a805723e */ /* 0x010fc600000010ff */
[----:B------:R2:W-:Y:S03]  /*13730*/  MUFU.EX2 R170, R4 ;  /* 0x0000000400aa7308 */ /* 0x0005e60000000800 */
[----:B------:R-:W-:Y:S08]  /*13740*/  HMMA.16816.F32.BF16 R40, R16, R36, RZ ;  /* 0x000000241028723c */ /* 0x000ff000000418ff */
[----:B------:R-:W-:Y:S01]  /*13750*/  HMMA.16816.F32.BF16 R80, R12, R56, RZ ;  /* 0x000000380c50723c */ /* 0x000fe200000418ff */
[----:B--2---:R-:W-:-:S07]  /*13760*/  FFMA.FTZ R4, R44, c[0x0][0x2d0], -R0 ;  /* 0x0000b4002c047a23 */ /* 0x004fce0000010800 */
[----:B------:R-:W-:Y:S01]  /*13770*/  HMMA.16816.F32.BF16 R48, R12, R50, RZ ;  /* 0x000000320c30723c */ /* 0x000fe200000418ff */
[----:B------:R-:W-:Y:S01]  /*13780*/  LDSM.16.MT88.4 R44, [R166+0x1000] ;  /* 0x00100000a62c783b */ /* 0x000fe20000004200 */
[----:B------:R2:W3:Y:S06]  /*13790*/  MUFU.EX2 R169, R4 ;  /* 0x0000000400a97308 */ /* 0x0004ec0000000800 */
[----:B------:R-:W-:Y:S01]  /*137a0*/  HMMA.16816.F32.BF16 R172, R8, R68, R40 ;  /* 0x0000004408ac723c */ /* 0x000fe20000041828 */
[----:B------:R-:W-:Y:S07]  /*137b0*/  LDSM.16.MT88.4 R40, [R167+0x1000] ;  /* 0x00100000a728783b */ /* 0x000fee0000004200 */
[----:B------:R-:W-:Y:S01]  /*137c0*/  HMMA.16816.F32.BF16 R88, R12, R64, RZ ;  /* 0x000000400c58723c */ /* 0x000fe200000418ff */
[----:B--2---:R-:W-:-:S02]  /*137d0*/  F2FP.BF16.PACK_AB R4, R219, R217 ;  /* 0x000000d9db04723e */ /* 0x004fc400000010ff */
[----:B---3--:R-:W-:-:S05]  /*137e0*/  F2FP.BF16.PACK_AB R7, R169, R170 ;  /* 0x000000aaa907723e */ /* 0x008fca00000010ff */
[----:B------:R-:W-:Y:S08]  /*137f0*/  HMMA.16816.F32.BF16 R84, R12, R60, RZ ;  /* 0x0000003c0c54723c */ /* 0x000ff000000418ff */
[C---:B------:R-:W-:Y:S01]  /*13800*/  HMMA.16816.F32.BF16 R140, R4.reuse, R28, R24 ;  /* 0x0000001c048c723c */ /* 0x040fe20000041818 */
[----:B------:R-:W2:Y:S07]  /*13810*/  LDSM.16.MT88.4 R24, [R167+0x1c00] ;  /* 0x001c0000a718783b */ /* 0x000eae0000004200 */
[----:B------:R-:W-:Y:S08]  /*13820*/  HMMA.16816.F32.BF16 R160, R4, R68, R72 ;  /* 0x0000004404a0723c */ /* 0x000ff00000041848 */
[----:B------:R-:W-:Y:S08]  /*13830*/  HMMA.16816.F32.BF16 R72, R12, R52, RZ ;  /* 0x000000340c48723c */ /* 0x000ff000000418ff */
[C---:B-1----:R-:W-:Y:S08]  /*13840*/  HMMA.16816.F32.BF16 R184, R4.reuse, R32, R80 ;  /* 0x0000002004b8723c */ /* 0x042ff00000041850 */
[----:B------:R-:W-:Y:S08]  /*13850*/  HMMA.16816.F32.BF16 R80, R4, R30, R48 ;  /* 0x0000001e0450723c */ /* 0x000ff00000041830 */
[----:B------:R-:W-:Y:S08]  /*13860*/  HMMA.16816.F32.BF16 R76, R12, R38, RZ ;  /* 0x000000260c4c723c */ /* 0x000ff000000418ff */
[----:B--2---:R-:W-:Y:S08]  /*13870*/  HMMA.16816.F32.BF16 R208, R4, R24, R72 ;  /* 0x0000001804d0723c */ /* 0x004ff00000041848 */
[C---:B------:R-:W-:Y:S08]  /*13880*/  HMMA.16816.F32.BF16 R72, R12.reuse, R66, RZ ;  /* 0x000000420c48723c */ /* 0x040ff000000418ff */
[C---:B------:R-:W-:Y:S08]  /*13890*/  HMMA.16816.F32.BF16 R48, R12.reuse, R62, RZ ;  /* 0x0000003e0c30723c */ /* 0x040ff000000418ff */
[----:B------:R-:W-:Y:S08]  /*138a0*/  HMMA.16816.F32.BF16 R28, R12, R58, RZ ;  /* 0x0000003a0c1c723c */ /* 0x000ff000000418ff */
[C---:B------:R-:W-:Y:S08]  /*138b0*/  HMMA.16816.F32.BF16 R36, R16.reuse, R38, RZ ;  /* 0x000000261024723c */ /* 0x040ff000000418ff */
[C---:B------:R-:W-:Y:S08]  /*138c0*/  HMMA.16816.F32.BF16 R64, R16.reuse, R66, RZ ;  /* 0x000000421040723c */ /* 0x040ff000000418ff */
[C---:B------:R-:W-:Y:S08]  /*138d0*/  HMMA.16816.F32.BF16 R60, R16.reuse, R62, RZ ;  /* 0x0000003e103c723c */ /* 0x040ff000000418ff */
[C---:B------:R-:W-:Y:S08]  /*138e0*/  HMMA.16816.F32.BF16 R56, R16.reuse, R58, RZ ;  /* 0x0000003a1038723c */ /* 0x040ff000000418ff */
[-C--:B------:R-:W-:Y:S08]  /*138f0*/  HMMA.16816.F32.BF16 R16, R16, R54.reuse, RZ ;  /* 0x000000361010723c */ /* 0x080ff000000418ff */
[----:B------:R-:W-:Y:S08]  /*13900*/  HMMA.16816.F32.BF16 R12, R12, R54, RZ ;  /* 0x000000360c0c723c */ /* 0x000ff000000418ff */
[----:B------:R-:W-:Y:S08]  /*13910*/  HMMA.16816.F32.BF16 R188, R4, R40, R84 ;  /* 0x0000002804bc723c */ /* 0x000ff00000041854 */
[C---:B------:R-:W-:Y:S08]  /*13920*/  HMMA.16816.F32.BF16 R84, R8.reuse, R24, R92 ;  /* 0x000000180854723c */ /* 0x040ff0000004185c */
[----:B------:R-:W-:Y:S08]  /*13930*/  HMMA.16816.F32.BF16 R16, R8, R26, R16 ;  /* 0x0000001a0810723c */ /* 0x000ff00000041810 */
[C---:B------:R-:W-:Y:S08]  /*13940*/  HMMA.16816.F32.BF16 R148, R4.reuse, R44, R88 ;  /* 0x0000002c0494723c */ /* 0x040ff00000041858 */
[C---:B------:R-:W-:Y:S08]  /*13950*/  HMMA.16816.F32.BF16 R76, R4.reuse, R70, R76 ;  /* 0x00000046044c723c */ /* 0x040ff0000004184c */
[C---:B------:R-:W-:Y:S08]  /*13960*/  HMMA.16816.F32.BF16 R72, R4.reuse, R46, R72 ;  /* 0x0000002e0448723c */ /* 0x040ff00000041848 */
[C---:B------:R-:W-:Y:S08]  /*13970*/  HMMA.16816.F32.BF16 R48, R4.reuse, R42, R48 ;  /* 0x0000002a0430723c */ /* 0x040ff00000041830 */
[C---:B------:R-:W-:Y:S08]  /*13980*/  HMMA.16816.F32.BF16 R28, R4.reuse, R34, R28 ;  /* 0x00000022041c723c */ /* 0x040ff0000004181c */
[----:B------:R-:W-:Y:S07]  /*13990*/  HMMA.16816.F32.BF16 R24, R4, R26, R12 ;  /* 0x0000001a0418723c */ /* 0x000fee000004180c */
[----:B------:R-:W-:Y:S01]  /*139a0*/  FFMA.FTZ R4, R137, c[0x0][0x2d0], -R20 ;  /* 0x0000b40089047a23 */ /* 0x000fe20000010814 */
[----:B------:R-:W-:Y:S01]  /*139b0*/  HMMA.16816.F32.BF16 R56, R8, R34, R56 ;  /* 0x000000220838723c */ /* 0x000fe20000041838 */
[----:B------:R-:W-:-:S02]  /*139c0*/  FADD.FTZ R13, R224, R223 ;  /* 0x000000dfe00d7221 */ /* 0x000fc40000010000 */
[----:B------:R1:W-:Y:S01]  /*139d0*/  MUFU.EX2 R35, R4 ;  /* 0x0000000400237308 */ /* 0x0003e20000000800 */
[----:B------:R-:W-:Y:S02]  /*139e0*/  FADD.FTZ R12, R215, R213 ;  /* 0x000000d5d70c7221 */ /* 0x000fe40000010000 */
[----:B------:R-:W-:Y:S02]  /*139f0*/  FADD.FTZ R13, R221, R13 ;  /* 0x0000000ddd0d7221 */ /* 0x000fe40000010000 */
[----:B------:R-:W-:Y:S01]  /*13a00*/  HMMA.16816.F32.BF16 R180, R8, R40, R112 ;  /* 0x0000002808b4723c */ /* 0x000fe20000041870 */
[----:B------:R-:W-:Y:S02]  /*13a10*/  FADD.FTZ R12, R214, R12 ;  /* 0x0000000cd60c7221 */ /* 0x000fe40000010000 */
[----:B------:R-:W-:Y:S02]  /*13a20*/  FADD.FTZ R13, R222, R13 ;  /* 0x0000000dde0d7221 */ /* 0x000fe40000010000 */
[----:B------:R-:W-:-:S02]  /*13a30*/  FADD.FTZ R12, R216, R12 ;  /* 0x0000000cd80c7221 */ /* 0x000fc40000010000 */
[----:B------:R-:W-:Y:S01]  /*13a40*/  FADD.FTZ R13, R225, R13 ;  /* 0x0000000de10d7221 */ /* 0x000fe20000010000 */
[C---:B------:R-:W-:Y:S01]  /*13a50*/  HMMA.16816.F32.BF16 R176, R8.reuse, R32, R96 ;  /* 0x0000002008b0723c */ /* 0x040fe20000041860 */
[----:B------:R-:W-:Y:S02]  /*13a60*/  FADD.FTZ R12, R217, R12 ;  /* 0x0000000cd90c7221 */ /* 0x000fe40000010000 */
[--C-:B-1----:R-:W-:Y:S02]  /*13a70*/  FFMA.FTZ R4, R136, c[0x0][0x2d0], -R20.reuse ;  /* 0x0000b40088047a23 */ /* 0x102fe40000010814 */
[----:B------:R-:W1:Y:S02]  /*13a80*/  LDSM.16.MT88.4 R136, [R167+0x800] ;  /* 0x00080000a788783b */ /* 0x000e640000004200 */
[----:B------:R2:W3:Y:S01]  /*13a90*/  MUFU.EX2 R40, R4 ;  /* 0x0000000400287308 */ /* 0x0004e20000000800 */
[C---:B------:R-:W-:Y:S08]  /*13aa0*/  HMMA.16816.F32.BF16 R144, R8.reuse, R44, R116 ;  /* 0x0000002c0890723c */ /* 0x040ff00000041874 */
[----:B------:R-:W-:Y:S01]  /*13ab0*/  HMMA.16816.F32.BF16 R36, R8, R70, R36 ;  /* 0x000000460824723c */ /* 0x000fe20000041824 */
[----:B--2---:R-:W-:-:S07]  /*13ac0*/  FFMA.FTZ R4, R131, c[0x0][0x2d0], -R20 ;  /* 0x0000b40083047a23 */ /* 0x004fce0000010814 */
[C---:B------:R-:W-:Y:S01]  /*13ad0*/  HMMA.16816.F32.BF16 R64, R8.reuse, R46, R64 ;  /* 0x0000002e0840723c */ /* 0x040fe20000041840 */
[----:B---3--:R-:W-:Y:S01]  /*13ae0*/  F2FP.BF16.PACK_AB R96, R40, R35 ;  /* 0x000000232860723e */ /* 0x008fe200000010ff */
[----:B------:R2:W-:Y:S06]  /*13af0*/  MUFU.EX2 R41, R4 ;  /* 0x0000000400297308 */ /* 0x0005ec0000000800 */
[----:B------:R-:W-:Y:S01]  /*13b00*/  HMMA.16816.F32.BF16 R88, R8, R42, R60 ;  /* 0x0000002a0858723c */ /* 0x000fe2000004183c */
[----:B------:R-:W3:Y:S06]  /*13b10*/  LDSM.16.MT88.4 R60, [R167+0x1400] ;  /* 0x00140000a73c783b */ /* 0x000eec0000004200 */
[----:B------:R-:W-:Y:S01]  /*13b20*/  FADD.FTZ R11, R205, R171 ;  /* 0x000000abcd0b7221 */ /* 0x000fe20000010000 */
[----:B------:R-:W-:Y:S01]  /*13b30*/  IADD3 R205, R235, -0x2, RZ ;  /* 0xfffffffeebcd7810 */ /* 0x000fe20007ffe0ff */
[----:B--2---:R-:W-:-:S02]  /*13b40*/  FFMA.FTZ R4, R130, c[0x0][0x2d0], -R20 ;  /* 0x0000b40082047a23 */ /* 0x004fc40000010814 */
[----:B------:R-:W-:Y:S02]  /*13b50*/  FADD.FTZ R11, R230, R11 ;  /* 0x0000000be60b7221 */ /* 0x000fe40000010000 */
[----:B------:R2:W4:Y:S02]  /*13b60*/  MUFU.EX2 R243, R4 ;  /* 0x0000000400f37308 */ /* 0x0005240000000800 */
[----:B------:R-:W-:-:S04]  /*13b70*/  FADD.FTZ R11, R229, R11 ;  /* 0x0000000be50b7221 */ /* 0x000fc80000010000 */
[----:B------:R-:W-:-:S04]  /*13b80*/  FADD.FTZ R11, R231, R11 ;  /* 0x0000000be70b7221 */ /* 0x000fc80000010000 */
[----:B------:R-:W-:Y:S02]  /*13b90*/  FADD.FTZ R11, R232, R11 ;  /* 0x0000000be80b7221 */ /* 0x000fe40000010000 */
[----:B--2---:R-:W-:Y:S01]  /*13ba0*/  FFMA.FTZ R4, R129, c[0x0][0x2d0], -R3 ;  /* 0x0000b40081047a23 */ /* 0x004fe20000010803 */
[----:B----4-:R-:W-:-:S03]  /*13bb0*/  F2FP.BF16.PACK_AB R98, R243, R41 ;  /* 0x00000029f362723e */ /* 0x010fc600000010ff */
[----:B------:R2:W-:Y:S02]  /*13bc0*/  MUFU.EX2 R32, R4 ;  /* 0x0000000400207308 */ /* 0x0005e40000000800 */
[----:B--2---:R-:W-:-:S06]  /*13bd0*/  FFMA.FTZ R4, R128, c[0x0][0x2d0], -R3 ;  /* 0x0000b40080047a23 */ /* 0x004fcc0000010803 */
[----:B------:R2:W4:Y:S02]  /*13be0*/  MUFU.EX2 R33, R4 ;  /* 0x0000000400217308 */ /* 0x0005240000000800 */
[--C-:B--2---:R-:W-:Y:S01]  /*13bf0*/  FFMA.FTZ R4, R123, c[0x0][0x2d0], -R3.reuse ;  /* 0x0000b4007b047a23 */ /* 0x104fe20000010803 */
[----:B----4-:R-:W-:Y:S01]  /*13c00*/  F2FP.BF16.PACK_AB R97, R33, R32 ;  /* 0x000000202161723e */ /* 0x010fe200000010ff */
[----:B------:R-:W-:-:S04]  /*13c10*/  FFMA.FTZ R3, R122, c[0x0][0x2d0], -R3 ;  /* 0x0000b4007a037a23 */ /* 0x000fc80000010803 */
[----:B------:R2:W-:Y:S08]  /*13c20*/  MUFU.EX2 R34, R4 ;  /* 0x0000000400227308 */ /* 0x0005f00000000800 */
[----:B------:R4:W5:Y:S01]  /*13c30*/  MUFU.EX2 R245, R3 ;  /* 0x0000000300f57308 */ /* 0x0009620000000800 */
[----:B--2---:R-:W2:Y:S01]  /*13c40*/  LDSM.16.MT88.4 R4, [R167+0x2000] ;  /* 0x00200000a704783b */ /* 0x004ea20000004200 */
[----:B----4-:R-:W-:Y:S01]  /*13c50*/  FFMA.FTZ R3, R121, c[0x0][0x2d0], -R2 ;  /* 0x0000b40079037a23 */ /* 0x010fe20000010802 */
[----:B-----5:R-:W-:-:S05]  /*13c60*/  F2FP.BF16.PACK_AB R99, R245, R34 ;  /* 0x00000022f563723e */ /* 0x020fca00000010ff */
[----:B------:R4:W-:Y:S02]  /*13c70*/  MUFU.EX2 R14, R3 ;  /* 0x00000003000e7308 */ /* 0x0009e40000000800 */
[C---:B-1----:R-:W-:Y:S08]  /*13c80*/  HMMA.16816.F32.BF16 R128, R96.reuse, R136, R172 ;  /* 0x000000886080723c */ /* 0x042ff000000418ac */
[----:B------:R-:W-:Y:S01]  /*13c90*/  HMMA.16816.F32.BF16 R144, R96, R156, R144 ;  /* 0x0000009c6090723c */ /* 0x000fe20000041890 */
[----:B----4-:R-:W-:-:S02]  /*13ca0*/  FFMA.FTZ R3, R120, c[0x0][0x2d0], -R2 ;  /* 0x0000b40078037a23 */ /* 0x010fc40000010802 */
[----:B------:R-:W1:Y:S02]  /*13cb0*/  LDSM.16.MT88.4 R120, [R166+0x800] ;  /* 0x00080000a678783b */ /* 0x000e640000004200 */
[----:B------:R4:W5:Y:S03]  /*13cc0*/  MUFU.EX2 R15, R3 ;  /* 0x00000003000f7308 */ /* 0x0009660000000800 */
[C---:B---3--:R-:W-:Y:S08]  /*13cd0*/  HMMA.16816.F32.BF16 R52, R96.reuse, R60, R180 ;  /* 0x0000003c6034723c */ /* 0x048ff000000418b4 */
[----:B--2---:R-:W-:Y:S01]  /*13ce0*/  HMMA.16816.F32.BF16 R84, R96, R4, R84 ;  /* 0x000000046054723c */ /* 0x004fe20000041854 */
[--C-:B----4-:R-:W-:Y:S01]  /*13cf0*/  FFMA.FTZ R3, R105, c[0x0][0x2d0], -R2.reuse ;  /* 0x0000b40069037a23 */ /* 0x110fe20000010802 */
[----:B-----5:R-:W-:Y:S01]  /*13d00*/  F2FP.BF16.PACK_AB R92, R15, R14 ;  /* 0x0000000e0f5c723e */ /* 0x020fe200000010ff */
[----:B------:R-:W-:-:S02]  /*13d10*/  FFMA.FTZ R2, R104, c[0x0][0x2d0], -R2 ;  /* 0x0000b40068027a23 */ /* 0x000fc40000010802 */
[----:B------:R-:W-:Y:S08]  /*13d20*/  MUFU.EX2 R20, R3 ;  /* 0x0000000300147308 */ /* 0x000ff00000000800 */
[----:B------:R2:W3:Y:S01]  /*13d30*/  MUFU.EX2 R249, R2 ;  /* 0x0000000200f97308 */ /* 0x0004e20000000800 */
[----:B-1----:R-:W-:Y:S01]  /*13d40*/  HMMA.16816.F32.BF16 R112, R96, R120, R132 ;  /* 0x000000786070723c */ /* 0x002fe20000041884 */
[----:B--2---:R-:W-:Y:S01]  /*13d50*/  FFMA.FTZ R2, R100, c[0x0][0x2d0], -R0 ;  /* 0x0000b40064027a23 */ /* 0x004fe20000010800 */
[----:B---3--:R-:W-:-:S06]  /*13d60*/  F2FP.BF16.PACK_AB R94, R249, R20 ;  /* 0x00000014f95e723e */ /* 0x008fcc00000010ff */
[----:B------:R-:W-:Y:S01]  /*13d70*/  HMMA.16816.F32.BF16 R124, R96, R122, R124 ;  /* 0x0000007a607c723c */ /* 0x000fe2000004187c */
[----:B------:R1:W-:Y:S02]  /*13d80*/  MUFU.EX2 R10, R2 ;  /* 0x00000002000a7308 */ /* 0x0003e40000000800 */
[----:B-1----:R-:W-:-:S06]  /*13d90*/  FFMA.FTZ R2, R101, c[0x0][0x2d0], -R0 ;  /* 0x0000b40065027a23 */ /* 0x002fcc0000010800 */
[----:B------:R1:W2:Y:S02]  /*13da0*/  MUFU.EX2 R9, R2 ;  /* 0x0000000200097308 */ /* 0x0002a40000000800 */
[--C-:B-1----:R-:W-:Y:S01]  /*13db0*/  FFMA.FTZ R2, R102, c[0x0][0x2d0], -R0.reuse ;  /* 0x0000b40066027a23 */ /* 0x102fe20000010800 */
[----:B--2---:R-:W-:Y:S01]  /*13dc0*/  F2FP.BF16.PACK_AB R93, R9, R10 ;  /* 0x0000000a095d723e */ /* 0x004fe200000010ff */
[----:B------:R-:W-:-:S04]  /*13dd0*/  FFMA.FTZ R0, R21, c[0x0][0x2d0], -R0 ;  /* 0x0000b40015007a23 */ /* 0x000fc80000010800 */
[----:B------:R1:W-:Y:S08]  /*13de0*/  MUFU.EX2 R3, R2 ;  /* 0x0000000200037308 */ /* 0x0003f00000000800 */
[----:B------:R-:W2:Y:S01]  /*13df0*/  MUFU.EX2 R8, R0 ;  /* 0x0000000000087308 */ /* 0x000ea20000000800 */
[----:B-1----:R-:W-:Y:S01]  /*13e00*/  @P6 IMAD.HI.U32 R2, R239, c[0x0][0x2c8], RZ ;  /* 0x0000b200ef026a27 */ /* 0x002fe200078e00ff */
[----:B--2---:R-:W-:-:S03]  /*13e10*/  F2FP.BF16.PACK_AB R95, R8, R3 ;  /* 0x00000003085f723e */ /* 0x004fc600000010ff */
[----:B------:R-:W-:Y:S01]  /*13e20*/  IMAD.MOV.U32 R0, RZ, RZ, R239 ;  /* 0x000000ffff007224 */ /* 0x000fe200078e00ef */
[----:B------:R-:W-:Y:S02]  /*13e30*/  @P6 SHF.R.U32.HI R0, RZ, c[0x0][0x2cc], R2 ;  /* 0x0000b300ff006a19 */ /* 0x000fe40000011602 */
[----:B------:R-:W-:Y:S01]  /*13e40*/  ISETP.GE.AND P6, PT, R238, 0x1, PT ;  /* 0x00000001ee00780c */ /* 0x000fe20003fc6270 */
[----:B------:R-:W-:Y:S02]  /*13e50*/  HMMA.16816.F32.BF16 R116, R92, R120, R140 ;  /* 0x000000785c74723c */ /* 0x000fe4000004188c */
[----:B------:R-:W-:Y:S02]  /*13e60*/  IMAD.IADD R2, R236, 0x1, R0 ;  /* 0x00000001ec027824 */ /* 0x000fe400078e0200 */
[----:B------:R-:W-:-:S04]  /*13e70*/  FADD.FTZ R0, R22, R206 ;  /* 0x000000ce16007221 */ /* 0x000fc80000010000 */
[----:B------:R-:W-:Y:S01]  /*13e80*/  FADD.FTZ R0, R207, R0 ;  /* 0x00000000cf007221 */ /* 0x000fe20000010000 */
[----:B------:R-:W-:Y:S03]  /*13e90*/  HMMA.16816.F32.BF16 R132, R92, R136, R160 ;  /* 0x000000885c84723c */ /* 0x000fe600000418a0 */
[----:B------:R-:W-:-:S05]  /*13ea0*/  FADD.FTZ R0, R212, R0 ;  /* 0x00000000d4007221 */ /* 0x000fca0000010000 */
[-C--:B------:R-:W-:Y:S08]  /*13eb0*/  HMMA.16816.F32.BF16 R140, R96, R138.reuse, R36 ;  /* 0x0000008a608c723c */ /* 0x080ff00000041824 */
[----:B------:R-:W-:Y:S01]  /*13ec0*/  HMMA.16816.F32.BF16 R136, R92, R138, R76 ;  /* 0x0000008a5c88723c */ /* 0x000fe2000004184c */
[----:B------:R-:W1:Y:S07]  /*13ed0*/  LDSM.16.MT88.4 R76, [R166+0x2000] ;  /* 0x00200000a64c783b */ /* 0x000e6e0000004200 */
        /* <DEDUP_REMOVED lines=15> */
[----:B------:R-:W-:Y:S02]  /*13fd0*/  FADD.FTZ R0, R169, R0 ;  /* 0x00000000a9007221 */ /* 0x000fe40000010000 */
[----:B------:R-:W-:Y:S02]  /*13fe0*/  FADD.FTZ R5, R35, R5 ;  /* 0x0000000523057221 */ /* 0x000fe40000010000 */
[----:B------:R-:W-:Y:S02]  /*13ff0*/  FADD.FTZ R0, R10, R0 ;  /* 0x000000000a007221 */ /* 0x000fe40000010000 */
[----:B------:R-:W-:Y:S01]  /*14000*/  FADD.FTZ R5, R40, R5 ;  /* 0x0000000528057221 */ /* 0x000fe20000010000 */
[C---:B-1----:R-:W-:Y:S08]  /*14010*/  HMMA.16816.F32.BF16 R80, R96.reuse, R78, R56 ;  /* 0x0000004e6050723c */ /* 0x042ff00000041838 */
[----:B------:R-:W-:Y:S08]  /*14020*/  HMMA.16816.F32.BF16 R68, R96, R76, R176 ;  /* 0x0000004c6044723c */ /* 0x000ff000000418b0 */
        /* <DEDUP_REMOVED lines=18> */
[----:B------:R-:W-:Y:S01]  /*14150*/  IADD3 R3, R2, c[0x0][0x328], RZ ;  /* 0x0000ca0002037a10 */ /* 0x000fe20007ffe0ff */
[----:B------:R-:W-:-:S02]  /*14160*/  FADD.FTZ R243, R243, R0 ;  /* 0x00000000f3f37221 */ /* 0x000fc40000010000 */
[----:B------:R-:W-:Y:S02]  /*14170*/  FADD.FTZ R245, R245, R5 ;  /* 0x00000005f5f57221 */ /* 0x000fe40000010000 */
[----:B------:R-:W-:Y:S01]  /*14180*/  FADD.FTZ R249, R249, R6 ;  /* 0x00000006f9f97221 */ /* 0x000fe20000010000 */
        /* <DEDUP_REMOVED lines=12> */
.L_x_827:
[----:B------:R-:W-:-:S13]  /*14250*/  ISETP.NE.AND P0, PT, R4, 0x1, PT ;  /* 0x000000010400780c */ /* 0x000fda0003f05270 */
[----:B------:R-:W-:-:S05]  /*14260*/  @P0 IMAD.HI.U32 R2, R0, c[0x0][0x330], RZ ;  /* 0x0000cc0000020a27 */ /* 0x000fca00078e00ff */
[----:B------:R-:W-:Y:S02]  /*14270*/  @P0 SHF.R.U32.HI R0, RZ, c[0x0][0x334], R2 ;  /* 0x0000cd00ff000a19 */ /* 0x000fe40000011602 */
.L_x_828:
[----:B------:R-:W-:Y:S05]  /*14280*/  BSYNC B0 ;  /* 0x0000000000007941 */ /* 0x000fea0003800000 */
.L_x_826:
[----:B------:R-:W-:-:S05]  /*14290*/  IMAD R0, R0, R4, c[0x0][0x32c] ;  /* 0x0000cb0000007624 */ /* 0x000fca00078e0204 */
[----:B------:R-:W-:-:S05]  /*142a0*/  IMNMX R3, R3, R0, PT ;  /* 0x0000000003037217 */ /* 0x000fca0003800200 */
.L_x_825:
[----:B------:R-:W-:-:S05]  /*142b0*/  IMAD.HI R3, R3, 0x2aaaaaab, RZ ;  /* 0x2aaaaaab03037827 */ /* 0x000fca00078e02ff */
[----:B------:R-:W-:-:S04]  /*142c0*/  SHF.R.U32.HI R0, RZ, 0x1f, R3 ;  /* 0x0000001fff007819 */ /* 0x000fc80000011603 */
[----:B------:R-:W-:-:S04]  /*142d0*/  LEA.HI.SX32 R3, R3, R0, 0x1d ;  /* 0x0000000003037211 */ /* 0x000fc800078feaff */
[----:B------:R-:W-:-:S04]  /*142e0*/  IMNMX R244, R237, R3, !PT ;  /* 0x00000003edf47217 */ /* 0x000fc80007800200 */
[----:B------:R-:W-:-:S13]  /*142f0*/  ISETP.GE.AND P0, PT, R205, R244, PT ;  /* 0x000000f4cd00720c */ /* 0x000fda0003f06270 */
[----:B------:R-:W-:Y:S05]  /*14300*/  @!P0 BRA `(.L_x_829) ;  /* 0x000042d000008947 */ /* 0x000fea0003800000 */
[----:B------:R-:W-:Y:S01]  /*14310*/  IMAD.MOV.U32 R101, RZ, RZ, R107 ;  /* 0x000000ffff657224 */ /* 0x000fe200078e006b */
[----:B------:R-:W-:Y:S01]  /*14320*/  MOV R104, R103 ;  /* 0x0000006700687202 */ /* 0x000fe20000000f00 */
[----:B------:R-:W-:Y:S01]  /*14330*/  IMAD.MOV.U32 R100, RZ, RZ, R108 ;  /* 0x000000ffff647224 */ /* 0x000fe200078e006c */
[----:B------:R-:W-:Y:S02]  /*14340*/  MOV R102, R106 ;  /* 0x0000006a00667202 */ /* 0x000fe40000000f00 */
.L_x_850:
[----:B------:R-:W2:Y:S01]  /*14350*/  LDL R215, [R1+0x18] ;  /* 0x0000180001d77983 */ /* 0x000ea20000100800 */
[----:B------:R-:W-:Y:S04]  /*14360*/  DEPBAR.LE SB0, 0x0 ;  /* 0x000080000000791a */ /* 0x000fe80000000000 */
[----:B------:R-:W1:Y:S01]  /*14370*/  S2R R214, SR_TID.X ;  /* 0x0000000000d67919 */ /* 0x000e620000002100 */
[----:B------:R-:W-:Y:S01]  /*14380*/  WARPSYNC 0xffffffff ;  /* 0xffffffff00007948 */ /* 0x000fe20003800000 */
[----:B------:R-:W-:Y:S02]  /*14390*/  BSSY B0, `(.L_x_830) ;  /* 0x0000030000007945 */ /* 0x000fe40003800000 */
[----:B------:R-:W-:Y:S01]  /*143a0*/  BAR.SYNC.DEFER_BLOCKING 0x0 ;  /* 0x0000000000007b1d */ /* 0x000fe20000010000 */
[C---:B------:R-:W-:Y:S02]  /*143b0*/  LOP3.LUT P5, RZ, R203.reuse, 0x100, RZ, 0xc0, !PT ;  /* 0x00000100cbff7812 */ /* 0x040fe400078ac0ff */
[C---:B------:R-:W-:Y:S02]  /*143c0*/  LOP3.LUT P4, RZ, R203.reuse, 0x80, RZ, 0xc0, !PT ;  /* 0x00000080cbff7812 */ /* 0x040fe4000788c0ff */
[----:B------:R-:W-:Y:S01]  /*143d0*/  LOP3.LUT P3, RZ, R203, 0x40, RZ, 0xc0, !PT ;  /* 0x00000040cbff7812 */ /* 0x000fe2000786c0ff */
        /* <DEDUP_REMOVED lines=14> */
[C---:B------:R-:W-:Y:S01]  /*144c0*/  IMAD.WIDE.U32 R2, R205.reuse, c[0x0][0x208], RZ ;  /* 0x00008200cd027a25 */ /* 0x040fe200078e00ff */
        /* <DEDUP_REMOVED lines=28> */
.L_x_831:
[----:B-1-34-:R-:W-:Y:S05]  /*14690*/  BSYNC B0 ;  /* 0x0000000000007941 */ /* 0x01afea0003800000 */
.L_x_830:
        /* <DEDUP_REMOVED lines=196> */
[----:B--234-:R-:W-:Y:S01]  /*152e0*/  SHF.R.S32.HI R215, RZ, 0x1f, R214 ;  /* 0x0000001fffd77819 */ /* 0x01cfe200000114d6 */
[----:B------:R-:W2:Y:S01]  /*152f0*/  LDL.64 R216, [R1+0x8] ;  /* 0x0000080001d87983 */ /* 0x000ea20000100a00 */
[----:B-1----:R-:W-:Y:S02]  /*15300*/  IADD3 R0, R205, -0x1, RZ ;  /* 0xffffffffcd007810 */ /* 0x002fe40007ffe0ff */
[----:B------:R-:W-:Y:S02]  /*15310*/  LEA.HI R215, R215, R214, RZ, 0x2 ;  /* 0x000000d6d7d77211 */ /* 0x000fe400078f10ff */
[----:B------:R-:W3:Y:S01]  /*15320*/  LDL R214, [R1+0x4] ;  /* 0x0000040001d67983 */ /* 0x000ee20000100800 */
        /* <DEDUP_REMOVED lines=17> */
[----:B--2---:R-:W-:Y:S05]  /*15440*/  @P1 IADD3 R2, P2, R216, R2, RZ ;  /* 0x00000002d8021210 */ /* 0x004fea0007f5e0ff */
[----:B---3--:R-:W-:Y:S01]  /*15450*/  @P1 IMAD.X R0, R0, 0x1, R214, P2 ;  /* 0x0000000100001824 */ /* 0x008fe200010e06d6 */
        /* <DEDUP_REMOVED lines=15> */
.L_x_833:
[----:B--234-:R-:W-:Y:S05]  /*15550*/  BSYNC B0 ;  /* 0x0000000000007941 */ /* 0x01cfea0003800000 */
.L_x_832:
[----:B-1----:R-:W2:Y:S01]  /*15560*/  LDL R2, [R1+0x20] ;  /* 0x0000200001027983 */ /* 0x002ea20000100800 */
[----:B------:R-:W-:Y:S01]  /*15570*/  IMAD.MOV.U32 R3, RZ, RZ, c[0x0][0x2c4] ;  /* 0x0000b100ff037624 */ /* 0x000fe200078e00ff */
[----:B------:R-:W-:Y:S01]  /*15580*/  ULDC UR4, c[0x0][0x324] ;  /* 0x0000c90000047ab9 */ /* 0x000fe20000000800 */
[----:B------:R-:W-:Y:S01]  /*15590*/  IMAD.MOV.U32 R50, RZ, RZ, c[0x0][0x32c] ;  /* 0x0000cb00ff327624 */ /* 0x000fe200078e00ff */
[----:B------:R-:W2:Y:S01]  /*155a0*/  LDL R0, [R1+0x44] ;  /* 0x0000440001007983 */ /* 0x000ea20000100800 */
[----:B------:R-:W-:Y:S01]  /*155b0*/  ULOP3.LUT UR4, URZ, UR4, URZ, 0x33, !UPT ;  /* 0x000000043f047292 */ /* 0x000fe2000f8e333f */
[----:B------:R-:W-:Y:S02]  /*155c0*/  ISETP.NE.AND P0, PT, R3, 0x1, PT ;  /* 0x000000010300780c */ /* 0x000fe40003f05270 */
[----:B------:R-:W3:Y:S04]  /*155d0*/  LDL R49, [R1] ;  /* 0x0000000001317983 */ /* 0x000ee80000100800 */
[----:B------:R-:W0:Y:S01]  /*155e0*/  LDGDEPBAR ;  /* 0x00000000000079af */ /* 0x000e220000000000 */
[----:B--2---:R-:W-:Y:S06]  /*155f0*/  IMAD.IADD R5, R0, 0x1, R2 ;  /* 0x0000000100057824 */ /* 0x004fec00078e0202 */
[----:B------:R-:W-:Y:S05]  /*15600*/  @P0 IMAD.HI.U32 R0, R5, c[0x0][0x2c8], RZ ;  /* 0x0000b20005000a27 */ /* 0x000fea00078e00ff */
[----:B------:R-:W-:Y:S01]  /*15610*/  @P0 SHF.R.U32.HI R5, RZ, c[0x0][0x2cc], R0 ;  /* 0x0000b300ff050a19 */ /* 0x000fe20000011600 */
[----:B------:R-:W-:Y:S01]  /*15620*/  IMAD R0, R205, -0x30, RZ ;  /* 0xffffffd0cd007824 */ /* 0x000fe200078e02ff */
[----:B------:R-:W-:Y:S03]  /*15630*/  ISETP.GE.AND P0, PT, R50, 0x1, PT ;  /* 0x000000013200780c */ /* 0x000fe60003f06270 */
[----:B------:R-:W1:Y:S01]  /*15640*/  SHFL.IDX PT, R4, R5, RZ, 0x1c1f ;  /* 0x001c1fff05047589 */ /* 0x000e6200000e0000 */
[----:B---3--:R-:W-:Y:S04]  /*15650*/  IADD3 R2, -R49, 0x1, R0 ;  /* 0x0000000131027810 */ /* 0x008fe80007ffe100 */
        /* <DEDUP_REMOVED lines=19> */
.L_x_836:
[----:B------:R-:W-:Y:S04]  /*15790*/  MOV R8, c[0x0][0x32c] ;  /* 0x0000cb0000087a02 */ /* 0x000fe80000000f00 */
[----:B------:R-:W-:Y:S11]  /*157a0*/  ISETP.NE.AND P0, PT, R8, 0x1, PT ;  /* 0x000000010800780c */ /* 0x000ff60003f05270 */
[----:B------:R-:W-:Y:S02]  /*157b0*/  @!UPT UIADD3 URZ, URZ, URZ, URZ ;  /* 0x0000003f3f3ff290 */ /* 0x000fe4000fffe03f */
[----:B------:R-:W-:Y:S05]  /*157c0*/  @P0 IMAD.HI.U32 R8, R4, c[0x0][0x330], RZ ;  /* 0x0000cc0004080a27 */ /* 0x000fea00078e00ff */
[----:B------:R-:W-:Y:S02]  /*157d0*/  @P0 SHF.R.U32.HI R4, RZ, c[0x0][0x334], R8 ;  /* 0x0000cd00ff040a19 */ /* 0x000fe40000011608 */
.L_x_837:
[----:B------:R-:W-:Y:S05]  /*157e0*/  BSYNC B0 ;  /* 0x0000000000007941 */ /* 0x000fea0003800000 */
.L_x_835:
[----:B------:R-:W-:Y:S04]  /*157f0*/  IMAD.IADD R8, R0, 0x1, -R49 ;  /* 0x0000000100087824 */ /* 0x000fe800078e0a31 */
[----:B------:R-:W-:Y:S05]  /*15800*/  IMAD R4, R4, c[0x0][0x32c], R8 ;  /* 0x0000cb0004047a24 */ /* 0x000fea00078e0208 */
[----:B------:R-:W-:Y:S02]  /*15810*/  IADD3 R8, R4, c[0x0][0x32c], RZ ;  /* 0x0000cb0004087a10 */ /* 0x000fe40007ffe0ff */
[----:B------:R-:W-:Y:S02]  /*15820*/  IMNMX R2, R2, R4, !PT ;  /* 0x0000000402027217 */ /* 0x000fe40007800200 */
[----:B------:R-:W-:Y:S02]  /*15830*/  IMNMX R3, R3, R8, PT ;  /* 0x0000000803037217 */ /* 0x000fe40003800200 */
.L_x_834:
[C---:B------:R-:W-:Y:S01]  /*15840*/  ISETP.GE.AND P0, PT, R0.reuse, 0x1, PT ;  /* 0x000000010000780c */ /* 0x040fe20003f06270 */
[----:B------:R-:W1:Y:S01]  /*15850*/  SHFL.IDX PT, R4, R5, 0x1, 0x1c1f ;  /* 0x003c1f0005047f89 */ /* 0x000e6200000e0000 */
[C---:B------:R-:W-:Y:S02]  /*15860*/  ISETP.GE.AND P1, PT, R0.reuse, 0x2, PT ;  /* 0x000000020000780c */ /* 0x040fe40003f26270 */
[----:B------:R-:W-:Y:S02]  /*15870*/  LOP3.LUT R203, R203, 0xffffffef, RZ, 0xc0, !PT ;  /* 0xffffffefcbcb7812 */ /* 0x000fe400078ec0ff */
[C---:B------:R-:W-:Y:S02]  /*15880*/  ISETP.GE.AND P6, PT, R0.reuse, 0x12, PT ;  /* 0x000000120000780c */ /* 0x040fe40003fc6270 */
[C---:B------:R-:W-:Y:S02]  /*15890*/  ISETP.GE.AND P5, PT, R0.reuse, 0x19, PT ;  /* 0x000000190000780c */ /* 0x040fe40003fa6270 */
[C---:B------:R-:W-:Y:S02]  /*158a0*/  ISETP.GE.AND P4, PT, R0.reuse, 0x1a, PT ;  /* 0x0000001a0000780c */ /* 0x040fe40003f86270 */
[----:B------:R-:W-:Y:S02]  /*158b0*/  ISETP.GE.AND P3, PT, R0, 0x21, PT ;  /* 0x000000210000780c */ /* 0x000fe40003f66270 */
[----:B------:R-:W-:Y:S02]  /*158c0*/  @P0 LOP3.LUT R203, R203, 0x10, RZ, 0xfc, !PT ;  /* 0x00000010cbcb0812 */ /* 0x000fe400078efcff */
[C---:B------:R-:W-:Y:S02]  /*158d0*/  ISETP.GT.AND P0, PT, R2.reuse, RZ, !P0 ;  /* 0x000000ff0200720c */ /* 0x040fe40004704270 */
[----:B------:R-:W-:Y:S02]  /*158e0*/  LOP3.LUT R203, R203, 0xfffffff7, RZ, 0xc0, !PT ;  /* 0xfffffff7cbcb7812 */ /* 0x000fe400078ec0ff */
[----:B------:R-:W-:Y:S02]  /*158f0*/  ISETP.LT.OR P0, PT, R3, 0x1, P0 ;  /* 0x000000010300780c */ /* 0x000fe40000701670 */
        /* <DEDUP_REMOVED lines=8> */
[C---:B------:R-:W-:Y:S02]  /*15980*/  ISETP.GE.AND P2, PT, R0.reuse, 0x22, PT ;  /* 0x000000220000780c */ /* 0x040fe40003f46270 */
[----:B------:R-:W-:Y:S02]  /*15990*/  ISETP.LT.OR P0, PT, R3, 0x9, P0 ;  /* 0x000000090300780c */ /* 0x000fe40000701670 */
        /* <DEDUP_REMOVED lines=11> */
[----:B------:R-:W-:Y:S04]  /*15a50*/  ISETP.LT.OR P0, PT, R3, 0x11, P0 ;  /* 0x000000110300780c */ /* 0x000fe80000701670 */
[----:B------:R-:W-:Y:S02]  /*15a60*/  FSEL R46, R106, -INF , !P0 ;  /* 0xff8000006a2e7808 */ /* 0x000fe40004000000 */
[----:B------:R-:W-:Y:S02]  /*15a70*/  ISETP.GT.AND P0, PT, R2, 0x11, !P6 ;  /* 0x000000110200780c */ /* 0x000fe40007704270 */
[----:B------:R-:W-:Y:S02]  /*15a80*/  @P1 LOP3.LUT R203, R203, 0x1, RZ, 0xfc, !PT ;  /* 0x00000001cbcb1812 */ /* 0x000fe400078efcff */
[----:B------:R-:W-:Y:S02]  /*15a90*/  ISETP.LT.OR P0, PT, R3, 0x12, P0 ;  /* 0x000000120300780c */ /* 0x000fe40000701670 */
[----:B------:R-:W-:Y:S02]  /*15aa0*/  ISETP.GE.AND P1, PT, R0, 0x29, PT ;  /* 0x000000290000780c */ /* 0x000fe40003f26270 */
[----:B------:R-:W-:Y:S02]  /*15ab0*/  FSEL R45, R105, -INF , !P0 ;  /* 0xff800000692d7808 */ /* 0x000fe40004000000 */
[----:B------:R-:W-:Y:S02]  /*15ac0*/  ISETP.GT.AND P0, PT, R2, 0x18, !P5 ;  /* 0x000000180200780c */ /* 0x000fe40006f04270 */
[----:B------:R-:W-:Y:S02]  /*15ad0*/  LOP3.LUT R203, R203, 0xffffffdf, RZ, 0xc0, !PT ;  /* 0xffffffdfcbcb7812 */ /* 0x000fe400078ec0ff */
        /* <DEDUP_REMOVED lines=38> */
.L_x_840:
[----:B------:R-:W-:Y:S04]  /*15d40*/  MOV R9, c[0x0][0x32c] ;  /* 0x0000cb0000097a02 */ /* 0x000fe80000000f00 */
[----:B------:R-:W-:Y:S11]  /*15d50*/  ISETP.NE.AND P0, PT, R9, 0x1, PT ;  /* 0x000000010900780c */ /* 0x000ff60003f05270 */
[----:B------:R-:W-:Y:S02]  /*15d60*/  @!UPT UIADD3 URZ, URZ, URZ, URZ ;  /* 0x0000003f3f3ff290 */ /* 0x000fe4000fffe03f */
[----:B------:R-:W-:Y:S05]  /*15d70*/  @P0 IMAD.HI.U32 R9, R4, c[0x0][0x330], RZ ;  /* 0x0000cc0004090a27 */ /* 0x000fea00078e00ff */
[----:B------:R-:W-:Y:S02]  /*15d80*/  @P0 SHF.R.U32.HI R4, RZ, c[0x0][0x334], R9 ;  /* 0x0000cd00ff040a19 */ /* 0x000fe40000011609 */
.L_x_841:
[----:B------:R-:W-:Y:S05]  /*15d90*/  BSYNC B0 ;  /* 0x0000000000007941 */ /* 0x000fea0003800000 */
.L_x_839:
[----:B------:R-:W-:Y:S04]  /*15da0*/  IMAD.IADD R9, R0, 0x1, -R49 ;  /* 0x0000000100097824 */ /* 0x000fe800078e0a31 */
[----:B------:R-:W-:Y:S05]  /*15db0*/  IMAD R4, R4, c[0x0][0x32c], R9 ;  /* 0x0000cb0004047a24 */ /* 0x000fea00078e0209 */
[----:B------:R-:W-:Y:S02]  /*15dc0*/  IADD3 R9, R4, c[0x0][0x32c], RZ ;  /* 0x0000cb0004097a10 */ /* 0x000fe40007ffe0ff */
[----:B------:R-:W-:Y:S02]  /*15dd0*/  IMNMX R2, R2, R4, !PT ;  /* 0x0000000402027217 */ /* 0x000fe40007800200 */
[----:B------:R-:W-:Y:S02]  /*15de0*/  IMNMX R3, R3, R9, PT ;  /* 0x0000000903037217 */ /* 0x000fe40003800200 */
.L_x_838:
[----:B------:R-:W-:Y:S01]  /*15df0*/  LOP3.LUT P0, RZ, R203, 0x8, RZ, 0xc0, !PT ;  /* 0x00000008cbff7812 */ /* 0x000fe2000780c0ff */
[----:B------:R-:W1:Y:S03]  /*15e00*/  SHFL.IDX PT, R4, R5, 0x2, 0x1c1f ;  /* 0x005c1f0005047f89 */ /* 0x000e6600000e0000 */
[----:B------:R-:W-:Y:S04]  /*15e10*/  ISETP.GT.AND P0, PT, R2, 0x1, !P0 ;  /* 0x000000010200780c */ /* 0x000fe80004704270 */
[----:B------:R-:W-:Y:S04]  /*15e20*/  ISETP.LT.OR P0, PT, R3, 0x2, P0 ;  /* 0x000000020300780c */ /* 0x000fe80000701670 */
[----:B------:R-:W-:Y:S02]  /*15e30*/  FSEL R14, R190, -INF , !P0 ;  /* 0xff800000be0e7808 */ /* 0x000fe40004000000 */
[----:B------:R-:W-:Y:S04]  /*15e40*/  LOP3.LUT P0, RZ, R203, 0x4, RZ, 0xc0, !PT ;  /* 0x00000004cbff7812 */ /* 0x000fe8000780c0ff */
[C---:B------:R-:W-:Y:S04]  /*15e50*/  ISETP.GT.AND P0, PT, R2.reuse, 0x8, !P0 ;  /* 0x000000080200780c */ /* 0x040fe80004704270 */
[----:B------:R-:W-:Y:S04]  /*15e60*/  ISETP.LT.OR P0, PT, R3, 0x9, P0 ;  /* 0x000000090300780c */ /* 0x000fe80000701670 */
[----:B------:R-:W-:Y:S02]  /*15e70*/  FSEL R18, R177, -INF , !P0 ;  /* 0xff800000b1127808 */ /* 0x000fe40004000000 */
[----:B------:R-:W-:Y:S04]  /*15e80*/  LOP3.LUT P0, RZ, R203, 0x2, RZ, 0xc0, !PT ;  /* 0x00000002cbff7812 */ /* 0x000fe8000780c0ff */
[----:B------:R-:W-:Y:S04]  /*15e90*/  ISETP.GT.AND P0, PT, R2, 0x9, !P0 ;  /* 0x000000090200780c */ /* 0x000fe80004704270 */
[----:B------:R-:W-:Y:S04]  /*15ea0*/  ISETP.LT.OR P0, PT, R3, 0xa, P0 ;  /* 0x0000000a0300780c */ /* 0x000fe80000701670 */
        /* <DEDUP_REMOVED lines=23> */
[----:B------:R-:W-:Y:S04]  /*16020*/  LOP3.LUT P0, RZ, R203, 0x10, RZ, 0xc0, !PT ;  /* 0x00000010cbff7812 */ /* 0x000fe8000780c0ff */
[C---:B------:R-:W-:Y:S04]  /*16030*/  ISETP.GT.AND P0, PT, R2.reuse, RZ, !P0 ;  /* 0x000000ff0200720c */ /* 0x040fe80004704270 */
        /* <DEDUP_REMOVED lines=24> */
.L_x_844:
[----:B------:R-:W-:Y:S04]  /*161c0*/  MOV R9, c[0x0][0x32c] ;  /* 0x0000cb0000097a02 */ /* 0x000fe80000000f00 */
[----:B------:R-:W-:Y:S11]  /*161d0*/  ISETP.NE.AND P0, PT, R9, 0x1, PT ;  /* 0x000000010900780c */ /* 0x000ff60003f05270 */
[----:B------:R-:W-:Y:S02]  /*161e0*/  @!UPT UIADD3 URZ, URZ, URZ, URZ ;  /* 0x0000003f3f3ff290 */ /* 0x000fe4000fffe03f */
[----:B------:R-:W-:Y:S05]  /*161f0*/  @P0 IMAD.HI.U32 R9, R4, c[0x0][0x330], RZ ;  /* 0x0000cc0004090a27 */ /* 0x000fea00078e00ff */
[----:B------:R-:W-:Y:S02]  /*16200*/  @P0 SHF.R.U32.HI R4, RZ, c[0x0][0x334], R9 ;  /* 0x0000cd00ff040a19 */ /* 0x000fe40000011609 */
.L_x_845:
[----:B------:R-:W-:Y:S05]  /*16210*/  BSYNC B0 ;  /* 0x0000000000007941 */ /* 0x000fea0003800000 */
.L_x_843:
[----:B------:R-:W-:Y:S04]  /*16220*/  IMAD.IADD R9, R0, 0x1, -R49 ;  /* 0x0000000100097824 */ /* 0x000fe800078e0a31 */
[----:B------:R-:W-:Y:S05]  /*16230*/  IMAD R4, R4, c[0x0][0x32c], R9 ;  /* 0x0000cb0004047a24 */ /* 0x000fea00078e0209 */
[----:B------:R-:W-:Y:S02]  /*16240*/  IADD3 R9, R4, c[0x0][0x32c], RZ ;  /* 0x0000cb0004097a10 */ /* 0x000fe40007ffe0ff */
[----:B------:R-:W-:Y:S02]  /*16250*/  IMNMX R2, R2, R4, !PT ;  /* 0x0000000402027217 */ /* 0x000fe40007800200 */
[----:B------:R-:W-:Y:S02]  /*16260*/  IMNMX R3, R3, R9, PT ;  /* 0x0000000903037217 */ /* 0x000fe40003800200 */
.L_x_842:
        /* <DEDUP_REMOVED lines=61> */
.L_x_848:
[----:B------:R-:W-:Y:S04]  /*16640*/  MOV R5, c[0x0][0x32c] ;  /* 0x0000cb0000057a02 */ /* 0x000fe80000000f00 */
[----:B------:R-:W-:Y:S11]  /*16650*/  ISETP.NE.AND P0, PT, R5, 0x1, PT ;  /* 0x000000010500780c */ /* 0x000ff60003f05270 */
[----:B------:R-:W-:Y:S02]  /*16660*/  @!UPT UIADD3 URZ, URZ, URZ, URZ ;  /* 0x0000003f3f3ff290 */ /* 0x000fe4000fffe03f */
[----:B------:R-:W-:Y:S05]  /*16670*/  @P0 IMAD.HI.U32 R5, R4, c[0x0][0x330], RZ ;  /* 0x0000cc0004050a27 */ /* 0x000fea00078e00ff */
[----:B------:R-:W-:Y:S02]  /*16680*/  @P0 SHF.R.U32.HI R4, RZ, c[0x0][0x334], R5 ;  /* 0x0000cd00ff040a19 */ /* 0x000fe40000011605 */
.L_x_849:
[----:B------:R-:W-:Y:S05]  /*16690*/  BSYNC B0 ;  /* 0x0000000000007941 */ /* 0x000fea0003800000 */
.L_x_847:
[----:B------:R-:W-:Y:S04]  /*166a0*/  IMAD.IADD R0, R0, 0x1, -R49 ;  /* 0x0000000100007824 */ /* 0x000fe800078e0a31 */
[----:B------:R-:W-:Y:S05]  /*166b0*/  IMAD R0, R4, c[0x0][0x32c], R0 ;  /* 0x0000cb0004007a24 */ /* 0x000fea00078e0200 */
[----:B------:R-:W-:Y:S02]  /*166c0*/  IADD3 R4, R0, c[0x0][0x32c], RZ ;  /* 0x0000cb0000047a10 */ /* 0x000fe40007ffe0ff */
[----:B------:R-:W-:Y:S02]  /*166d0*/  IMNMX R2, R2, R0, !PT ;  /* 0x0000000002027217 */ /* 0x000fe40007800200 */
[----:B------:R-:W-:Y:S02]  /*166e0*/  IMNMX R3, R3, R4, PT ;  /* 0x0000000403037217 */ /* 0x000fe40003800200 */
.L_x_846:
[----:B------:R-:W-:Y:S02]  /*166f0*/  LOP3.LUT P0, RZ, R203, 0x10, RZ, 0xc0, !PT ;  /* 0x00000010cbff7812 */ /* 0x000fe4000780c0ff */
        /* <DEDUP_REMOVED lines=58> */
[C---:B------:R-:W-:Y:S01]  /*16aa0*/  ISETP.GT.AND P0, PT, R2.reuse, 0x21, !P2 ;  /* 0x000000210200780c */ /* 0x040fe20005704270 */
[----:B------:R-:W2:Y:S01]  /*16ab0*/  SHFL.BFLY PT, R7, R4, 0x2, 0x1f ;  /* 0x0c401f0004077f89 */ /* 0x000ea200000e0000 */
[----:B------:R-:W-:Y:S02]  /*16ac0*/  LOP3.LUT P6, RZ, R203, 0x20, RZ, 0xc0, !PT ;  /* 0x00000020cbff7812 */ /* 0x000fe400078cc0ff */
        /* <DEDUP_REMOVED lines=8> */
[----:B------:R-:W-:Y:S02]  /*16b50*/  ISETP.GT.AND P0, PT, R2, 0x29, !P6 ;  /* 0x000000290200780c */ /* 0x000fe40007704270 */
[----:B------:R-:W-:Y:S02]  /*16b60*/  FMNMX.FTZ R5, R17, R5, !PT ;  /* 0x0000000511057209 */ /* 0x000fe40007810000 */
[----:B------:R-:W-:Y:S01]  /*16b70*/  ISETP.LT.OR P0, PT, R3, 0x2a, P0 ;  /* 0x0000002a0300780c */ /* 0x000fe20000701670 */
[----:B------:R-:W-:Y:S01]  /*16b80*/  FMUL.FTZ R3, R108, c[0x0][0x2d0] ;  /* 0x0000b4006c037a20 */ /* 0x000fe20000410000 */
[----:B------:R-:W-:Y:S02]  /*16b90*/  FMNMX.FTZ R5, R20, R5, !PT ;  /* 0x0000000514057209 */ /* 0x000fe40007810000 */
[----:B------:R-:W-:Y:S02]  /*16ba0*/  FSEL R105, R169, -INF , !P0 ;  /* 0xff800000a9697808 */ /* 0x000fe40004000000 */
[----:B------:R-:W-:Y:S02]  /*16bb0*/  FSETP.NEU.FTZ.AND P0, PT, R108, -INF , PT ;  /* 0xff8000006c00780b */ /* 0x000fe40003f1d000 */
[----:B--2---:R-:W-:Y:S02]  /*16bc0*/  FMNMX.FTZ R0, R4, R7, !PT ;  /* 0x0000000704007209 */ /* 0x004fe40007810000 */
[----:B------:R-:W-:Y:S02]  /*16bd0*/  FSEL R7, R3, RZ, P0 ;  /* 0x000000ff03077208 */ /* 0x000fe40000000000 */
[----:B------:R-:W-:Y:S03]  /*16be0*/  FMNMX.FTZ R5, R30, R5, !PT ;  /* 0x000000051e057209 */ /* 0x000fe60007810000 */
[--C-:B------:R-:W-:Y:S01]  /*16bf0*/  FFMA.FTZ R4, R12, c[0x0][0x2d0], -R7.reuse ;  /* 0x0000b4000c047a23 */ /* 0x100fe20000010807 */
[----:B------:R-:W-:Y:S01]  /*16c00*/  FMNMX.FTZ R5, R29, R5, !PT ;  /* 0x000000051d057209 */ /* 0x000fe20007810000 */
[--C-:B------:R-:W-:Y:S02]  /*16c10*/  FFMA.FTZ R3, R8, c[0x0][0x2d0], -R7.reuse ;  /* 0x0000b40008037a23 */ /* 0x100fe40000010807 */
[----:B------:R1:W-:Y:S01]  /*16c20*/  MUFU.EX2 R240, R4 ;  /* 0x0000000400f07308 */ /* 0x0003e20000000800 */
[----:B------:R-:W-:Y:S01]  /*16c30*/  FMNMX.FTZ R5, R28, R5, !PT ;  /* 0x000000051c057209 */ /* 0x000fe20007810000 */
[--C-:B------:R-:W-:Y:S02]  /*16c40*/  FFMA.FTZ R213, R48, c[0x0][0x2d0], -R7.reuse ;  /* 0x0000b40030d57a23 */ /* 0x100fe40000010807 */
[--C-:B------:R-:W-:Y:S01]  /*16c50*/  FFMA.FTZ R185, R46, c[0x0][0x2d0], -R7.reuse ;  /* 0x0000b4002eb97a23 */ /* 0x100fe20000010807 */
[----:B------:R-:W-:Y:S01]  /*16c60*/  FMNMX.FTZ R5, R27, R5, !PT ;  /* 0x000000051b057209 */ /* 0x000fe20007810000 */
[--C-:B------:R-:W-:Y:S02]  /*16c70*/  FFMA.FTZ R184, R45, c[0x0][0x2d0], -R7.reuse ;  /* 0x0000b4002db87a23 */ /* 0x100fe40000010807 */
[--C-:B------:R-:W-:Y:S01]  /*16c80*/  FFMA.FTZ R183, R44, c[0x0][0x2d0], -R7.reuse ;  /* 0x0000b4002cb77a23 */ /* 0x100fe20000010807 */
[----:B------:R-:W-:Y:S01]  /*16c90*/  FMNMX.FTZ R5, R26, R5, !PT ;  /* 0x000000051a057209 */ /* 0x000fe20007810000 */
[----:B------:R2:W3:Y:S01]  /*16ca0*/  MUFU.EX2 R228, R3 ;  /* 0x0000000300e47308 */ /* 0x0004e20000000800 */
[--C-:B------:R-:W-:Y:S02]  /*16cb0*/  FFMA.FTZ R182, R43, c[0x0][0x2d0], -R7.reuse ;  /* 0x0000b4002bb67a23 */ /* 0x100fe40000010807 */
[----:B------:R-:W-:Y:S01]  /*16cc0*/  FMNMX.FTZ R2, R25, R5, !PT ;  /* 0x0000000519027209 */ /* 0x000fe20007810000 */
[--C-:B------:R-:W-:Y:S01]  /*16cd0*/  FFMA.FTZ R214, R42, c[0x0][0x2d0], -R7.reuse ;  /* 0x0000b4002ad67a23 */ /* 0x100fe20000010807 */
[----:B------:R-:W4:Y:S01]  /*16ce0*/  SHFL.BFLY PT, R5, R0, 0x1, 0x1f ;  /* 0x0c201f0000057f89 */ /* 0x000f2200000e0000 */
[--C-:B------:R-:W-:Y:S01]  /*16cf0*/  FFMA.FTZ R212, R47, c[0x0][0x2d0], -R7.reuse ;  /* 0x0000b4002fd47a23 */ /* 0x100fe20000010807 */
[----:B------:R-:W-:Y:S01]  /*16d00*/  FMNMX.FTZ R2, R33, R2, !PT ;  /* 0x0000000221027209 */ /* 0x000fe20007810000 */
[--C-:B------:R-:W-:Y:S02]  /*16d10*/  FFMA.FTZ R211, R41, c[0x0][0x2d0], -R7.reuse ;  /* 0x0000b40029d37a23 */ /* 0x100fe40000010807 */
[----:B------:R-:W-:Y:S01]  /*16d20*/  MUFU.EX2 R220, R185 ;  /* 0x000000b900dc7308 */ /* 0x000fe20000000800 */
[----:B------:R-:W-:Y:S01]  /*16d30*/  FMNMX.FTZ R2, R31, R2, !PT ;  /* 0x000000021f027209 */ /* 0x000fe20007810000 */
[--C-:B-1----:R-:W-:Y:S04]  /*16d40*/  FFMA.FTZ R4, R13, c[0x0][0x2d0], -R7.reuse ;  /* 0x0000b4000d047a23 */ /* 0x102fe80000010807 */
[----:B------:R-:W1:Y:S04]  /*16d50*/  SHFL.BFLY PT, R6, R2, 0x2, 0x1f ;  /* 0x0c401f0002067f89 */ /* 0x000e6800000e0000 */
[----:B------:R5:W-:Y:S01]  /*16d60*/  MUFU.EX2 R241, R4 ;  /* 0x0000000400f17308 */ /* 0x000be20000000800 */
[----:B--2---:R-:W-:Y:S02]  /*16d70*/  FMNMX.FTZ R3, R15, R104, !PT ;  /* 0x000000680f037209 */ /* 0x004fe40007810000 */
[----:B---3--:R-:W-:Y:S02]  /*16d80*/  F2FP.BF16.PACK_AB R168, R240, R228 ;  /* 0x000000e4f0a8723e */ /* 0x008fe400000010ff */
[----:B------:R-:W-:Y:S02]  /*16d90*/  FMNMX.FTZ R3, R21, R3, !PT ;  /* 0x0000000315037209 */ /* 0x000fe40007810000 */
[----:B----4-:R-:W-:Y:S03]  /*16da0*/  FMNMX.FTZ R107, R0, R5, !PT ;  /* 0x00000005006b7209 */ /* 0x010fe60007810000 */
[----:B------:R-:W-:Y:S01]  /*16db0*/  MUFU.EX2 R223, R184 ;  /* 0x000000b800df7308 */ /* 0x000fe20000000800 */
[----:B------:R-:W-:Y:S04]  /*16dc0*/  FMNMX.FTZ R3, R22, R3, !PT ;  /* 0x0000000316037209 */ /* 0x000fe80007810000 */
[----:B------:R-:W-:Y:S02]  /*16dd0*/  FMNMX.FTZ R0, R24, R3, !PT ;  /* 0x0000000318007209 */ /* 0x000fe40007810000 */
[----:B------:R-:W-:Y:S02]  /*16de0*/  FSEL R3, R108, RZ, P0 ;  /* 0x000000ff6c037208 */ /* 0x000fe40000000000 */
[----:B-1----:R-:W-:Y:S01]  /*16df0*/  FMNMX.FTZ R2, R2, R6, !PT ;  /* 0x0000000602027209 */ /* 0x002fe20007810000 */
[----:B------:R-:W-:Y:S01]  /*16e00*/  MUFU.EX2 R225, R183 ;  /* 0x000000b700e17308 */ /* 0x000fe20000000800 */
[----:B------:R-:W-:Y:S01]  /*16e10*/  FMNMX.FTZ R6, R172, R0, !PT ;  /* 0x00000000ac067209 */ /* 0x000fe20007810000 */
[C---:B------:R-:W-:Y:S01]  /*16e20*/  FMUL.FTZ R0, R107.reuse, c[0x0][0x2d0] ;  /* 0x0000b4006b007a20 */ /* 0x040fe20000410000 */
[----:B------:R-:W-:Y:S01]  /*16e30*/  FSETP.NEU.FTZ.AND P0, PT, R107, -INF , PT ;  /* 0xff8000006b00780b */ /* 0x000fe20003f1d000 */
[----:B-----5:R-:W-:Y:S01]  /*16e40*/  FFMA.FTZ R4, R19, c[0x0][0x2d0], -R7 ;  /* 0x0000b40013047a23 */ /* 0x020fe20000010807 */
[----:B------:R-:W-:Y:S01]  /*16e50*/  FMNMX.FTZ R6, R173, R6, !PT ;  /* 0x00000006ad067209 */ /* 0x000fe20007810000 */
[----:B------:R-:W1:Y:S01]  /*16e60*/  SHFL.BFLY PT, R5, R2, 0x1, 0x1f ;  /* 0x0c201f0002057f89 */ /* 0x000e6200000e0000 */
[----:B------:R-:W-:Y:S03]  /*16e70*/  FSEL R8, R0, RZ, P0 ;  /* 0x000000ff00087208 */ /* 0x000fe60000000000 */
[----:B------:R2:W3:Y:S02]  /*16e80*/  MUFU.EX2 R239, R4 ;  /* 0x0000000400ef7308 */ /* 0x0004e40000000800 */
[--C-:B------:R-:W-:Y:S02]  /*16e90*/  FFMA.FTZ R0, R10, c[0x0][0x2d0], -R8.reuse ;  /* 0x0000b4000a007a23 */ /* 0x100fe40000010808 */
[--C-:B------:R-:W-:Y:S02]  /*16ea0*/  FFMA.FTZ R180, R39, c[0x0][0x2d0], -R8.reuse ;  /* 0x0000b40027b47a23 */ /* 0x100fe40000010808 */
[--C-:B------:R-:W-:Y:S02]  /*16eb0*/  FFMA.FTZ R179, R38, c[0x0][0x2d0], -R8.reuse ;  /* 0x0000b40026b37a23 */ /* 0x100fe40000010808 */
[--C-:B------:R-:W-:Y:S02]  /*16ec0*/  FFMA.FTZ R178, R37, c[0x0][0x2d0], -R8.reuse ;  /* 0x0000b40025b27a23 */ /* 0x100fe40000010808 */
[----:B------:R4:W-:Y:S01]  /*16ed0*/  MUFU.EX2 R215, R0 ;  /* 0x0000000000d77308 */ /* 0x0009e20000000800 */
[--C-:B------:R-:W-:Y:S02]  /*16ee0*/  FFMA.FTZ R177, R36, c[0x0][0x2d0], -R8.reuse ;  /* 0x0000b40024b17a23 */ /* 0x100fe40000010808 */
[----:B------:R-:W-:Y:S01]  /*16ef0*/  LDSM.16.MT88.4 R36, [R167] ;  /* 0x00000000a724783b */ /* 0x000fe20000004200 */
[--C-:B------:R-:W-:Y:S02]  /*16f00*/  FFMA.FTZ R210, R35, c[0x0][0x2d0], -R8.reuse ;  /* 0x0000b40023d27a23 */ /* 0x100fe40000010808 */
[--C-:B------:R-:W-:Y:S02]  /*16f10*/  FFMA.FTZ R209, R40, c[0x0][0x2d0], -R8.reuse ;  /* 0x0000b40028d17a23 */ /* 0x100fe40000010808 */
[--C-:B------:R-:W-:Y:S01]  /*16f20*/  FFMA.FTZ R208, R34, c[0x0][0x2d0], -R8.reuse ;  /* 0x0000b40022d07a23 */ /* 0x100fe20000010808 */
[----:B-1----:R-:W-:Y:S01]  /*16f30*/  FMNMX.FTZ R106, R2, R5, !PT ;  /* 0x00000005026a7209 */ /* 0x002fe20007810000 */
[--C-:B------:R-:W-:Y:S01]  /*16f40*/  FFMA.FTZ R207, R32, c[0x0][0x2d0], -R8.reuse ;  /* 0x0000b40020cf7a23 */ /* 0x100fe20000010808 */
[----:B------:R-:W-:Y:S01]  /*16f50*/  FSEL R5, R107, RZ, P0 ;  /* 0x000000ff6b057208 */ /* 0x000fe20000000000 */
[----:B------:R-:W-:Y:S01]  /*16f60*/  MUFU.EX2 R222, R179 ;  /* 0x000000b300de7308 */ /* 0x000fe20000000800 */
[----:B--2---:R-:W-:Y:S01]  /*16f70*/  FMNMX.FTZ R4, R174, R6, !PT ;  /* 0x00000006ae047209 */ /* 0x004fe20007810000 */
[--C-:B------:R-:W-:Y:S01]  /*16f80*/  FFMA.FTZ R6, R23, c[0x0][0x2d0], -R8.reuse ;  /* 0x0000b40017067a23 */ /* 0x100fe20000010808 */
[----:B------:R-:W-:Y:S02]  /*16f90*/  FSETP.NEU.FTZ.AND P0, PT, R106, -INF , PT ;  /* 0xff8000006a00780b */ /* 0x000fe40003f1d000 */
[----:B------:R-:W-:Y:S02]  /*16fa0*/  FMNMX.FTZ R4, R175, R4, !PT ;  /* 0x00000004af047209 */ /* 0x000fe40007810000 */
[----:B---3--:R-:W-:Y:S03]  /*16fb0*/  F2FP.BF16.PACK_AB R170, R239, R241 ;  /* 0x000000f1efaa723e */ /* 0x008fe600000010ff */
[----:B------:R-:W-:Y:S01]  /*16fc0*/  MUFU.EX2 R237, R6 ;  /* 0x0000000600ed7308 */ /* 0x000fe20000000800 */
[----:B----4-:R-:W-:Y:S01]  /*16fd0*/  FMNMX.FTZ R0, R186, R4, !PT ;  /* 0x00000004ba007209 */ /* 0x010fe20007810000 */
[--C-:B------:R-:W-:Y:S03]  /*16fe0*/  FFMA.FTZ R4, R14, c[0x0][0x2d0], -R8.reuse ;  /* 0x0000b4000e047a23 */ /* 0x100fe60000010808 */
[----:B------:R-:W-:Y:S04]  /*16ff0*/  FMNMX.FTZ R0, R187, R0, !PT ;  /* 0x00000000bb007209 */ /* 0x000fe80007810000 */
[----:B------:R-:W-:Y:S01]  /*17000*/  FMNMX.FTZ R0, R188, R0, !PT ;  /* 0x00000000bc007209 */ /* 0x000fe20007810000 */
[----:B------:R1:W2:Y:S03]  /*17010*/  MUFU.EX2 R235, R4 ;  /* 0x0000000400eb7308 */ /* 0x0002a60000000800 */
[----:B------:R-:W-:Y:S05]  /*17020*/  FMNMX.FTZ R0, R105, R0, !PT ;  /* 0x0000000069007209 */ /* 0x000fea0007810000 */
[----:B------:R-:W3:Y:S02]  /*17030*/  SHFL.BFLY PT, R2, R0, 0x2, 0x1f ;  /* 0x0c401f0000027f89 */ /* 0x000ee400000e0000 */
[----:B------:R-:W-:Y:S10]  /*17040*/  MUFU.EX2 R224, R178 ;  /* 0x000000b200e07308 */ /* 0x000ff40000000800 */
[----:B------:R-:W-:Y:S01]  /*17050*/  MUFU.EX2 R219, R180 ;  /* 0x000000b400db7308 */ /* 0x000fe20000000800 */
[----:B-1----:R-:W-:Y:S01]  /*17060*/  FFMA.FTZ R4, R18, c[0x0][0x2d0], -R8 ;  /* 0x0000b40012047a23 */ /* 0x002fe20000010808 */
[----:B--2---:R-:W-:Y:S08]  /*17070*/  F2FP.BF16.PACK_AB R169, R235, R215 ;  /* 0x000000d7eba9723e */ /* 0x004ff000000010ff */
[----:B------:R1:W2:Y:S10]  /*17080*/  MUFU.EX2 R236, R4 ;  /* 0x0000000400ec7308 */ /* 0x0002b40000000800 */
[----:B------:R-:W-:Y:S10]  /*17090*/  MUFU.EX2 R227, R182 ;  /* 0x000000b600e37308 */ /* 0x000ff40000000800 */
[----:B------:R-:W-:Y:S01]  /*170a0*/  MUFU.EX2 R226, R177 ;  /* 0x000000b100e27308 */ /* 0x000fe20000000800 */
[----:B-1----:R-:W-:Y:S01]  /*170b0*/  FMUL.FTZ R4, R106, c[0x0][0x2d0] ;  /* 0x0000b4006a047a20 */ /* 0x002fe20000410000 */
[----:B--2---:R-:W-:Y:S04]  /*170c0*/  F2FP.BF16.PACK_AB R171, R237, R236 ;  /* 0x000000ecedab723e */ /* 0x004fe800000010ff */
[----:B------:R-:W-:Y:S04]  /*170d0*/  FSEL R9, R4, RZ, P0 ;  /* 0x000000ff04097208 */ /* 0x000fe80000000000 */
[----:B------:R-:W-:Y:S01]  /*170e0*/  MUFU.EX2 R183, R214 ;  /* 0x000000d600b77308 */ /* 0x000fe20000000800 */
[--C-:B------:R-:W-:Y:S02]  /*170f0*/  FFMA.FTZ R4, R11, c[0x0][0x2d0], -R9.reuse ;  /* 0x0000b4000b047a23 */ /* 0x100fe40000010809 */
[--C-:B------:R-:W-:Y:S02]  /*17100*/  FFMA.FTZ R176, R28, c[0x0][0x2d0], -R9.reuse ;  /* 0x0000b4001cb07a23 */ /* 0x100fe40000010809 */
[--C-:B------:R-:W-:Y:S05]  /*17110*/  FFMA.FTZ R181, R27, c[0x0][0x2d0], -R9.reuse ;  /* 0x0000b4001bb57a23 */ /* 0x100fea0000010809 */
[----:B------:R1:W-:Y:S01]  /*17120*/  MUFU.EX2 R231, R4 ;  /* 0x0000000400e77308 */ /* 0x0003e20000000800 */
[--C-:B------:R-:W-:Y:S02]  /*17130*/  FFMA.FTZ R206, R26, c[0x0][0x2d0], -R9.reuse ;  /* 0x0000b4001ace7a23 */ /* 0x100fe40000010809 */
[--C-:B------:R-:W-:Y:S02]  /*17140*/  FFMA.FTZ R190, R25, c[0x0][0x2d0], -R9.reuse ;  /* 0x0000b40019be7a23 */ /* 0x100fe40000010809 */
[--C-:B------:R-:W-:Y:S02]  /*17150*/  FFMA.FTZ R189, R33, c[0x0][0x2d0], -R9.reuse ;  /* 0x0000b40021bd7a23 */ /* 0x100fe40000010809 */
[--C-:B------:R-:W-:Y:S03]  /*17160*/  FFMA.FTZ R191, R31, c[0x0][0x2d0], -R9.reuse ;  /* 0x0000b4001fbf7a23 */ /* 0x100fe60000010809 */
[----:B------:R-:W-:Y:S10]  /*17170*/  MUFU.EX2 R221, R176 ;  /* 0x000000b000dd7308 */ /* 0x000ff40000000800 */
[----:B------:R-:W-:Y:S01]  /*17180*/  MUFU.EX2 R216, R181 ;  /* 0x000000b500d87308 */ /* 0x000fe20000000800 */
[--C-:B-1----:R-:W-:Y:S09]  /*17190*/  FFMA.FTZ R4, R16, c[0x0][0x2d0], -R9.reuse ;  /* 0x0000b40010047a23 */ /* 0x102ff20000010809 */
[----:B------:R3:W-:Y:S10]  /*171a0*/  MUFU.EX2 R232, R4 ;  /* 0x0000000400e87308 */ /* 0x0007f40000000800 */
[----:B------:R-:W-:Y:S10]  /*171b0*/  MUFU.EX2 R213, R213 ;  /* 0x000000d500d57308 */ /* 0x000ff40000000800 */
[----:B------:R-:W-:Y:S01]  /*171c0*/  MUFU.EX2 R210, R210 ;  /* 0x000000d200d27308 */ /* 0x000fe20000000800 */
[----:B---3--:R-:W-:Y:S01]  /*171d0*/  FMNMX.FTZ R4, R0, R2, !PT ;  /* 0x0000000200047209 */ /* 0x008fe20007810000 */
[----:B------:R-:W-:Y:S02]  /*171e0*/  FFMA.FTZ R0, R17, c[0x0][0x2d0], -R9 ;  /* 0x0000b40011007a23 */ /* 0x000fe40000010809 */
[----:B------:R-:W-:Y:S02]  /*171f0*/  FADD.FTZ R2, -R5, R101 ;  /* 0x0000006505027221 */ /* 0x000fe40000010100 */
[----:B------:R-:W1:Y:S04]  /*17200*/  SHFL.BFLY PT, R6, R4, 0x1, 0x1f ;  /* 0x0c201f0004067f89 */ /* 0x000e6800000e0000 */
[----:B------:R2:W-:Y:S01]  /*17210*/  MUFU.EX2 R233, R0 ;  /* 0x0000000000e97308 */ /* 0x0005e20000000800 */
[----:B------:R-:W-:Y:S09]  /*17220*/  FMUL.FTZ R2, R2, c[0x0][0x2d0] ;  /* 0x0000b40002027a20 */ /* 0x000ff20000410000 */
[----:B------:R-:W3:Y:S10]  /*17230*/  MUFU.EX2 R2, R2 ;  /* 0x0000000200027308 */ /* 0x000ef40000000800 */
[----:B------:R-:W-:Y:S01]  /*17240*/  MUFU.EX2 R209, R209 ;  /* 0x000000d100d17308 */ /* 0x000fe20000000800 */
[----:B-1----:R-:W-:Y:S01]  /*17250*/  FMNMX.FTZ R103, R4, R6, !PT ;  /* 0x0000000604677209 */ /* 0x002fe20007810000 */
[--C-:B--2---:R-:W-:Y:S04]  /*17260*/  FFMA.FTZ R0, R20, c[0x0][0x2d0], -R9.reuse ;  /* 0x0000b40014007a23 */ /* 0x104fe80000010809 */
[----:B------:R-:W-:Y:S04]  /*17270*/  FMUL.FTZ R4, R103, c[0x0][0x2d0] ;  /* 0x0000b40067047a20 */ /* 0x000fe80000410000 */
[----:B------:R1:W2:Y:S01]  /*17280*/  MUFU.EX2 R242, R0 ;  /* 0x0000000000f27308 */ /* 0x0002a20000000800 */
[C---:B---3--:R-:W-:Y:S02]  /*17290*/  FMUL.FTZ R6, R2.reuse, R114 ;  /* 0x0000007202067220 */ /* 0x048fe40000410000 */
[C---:B------:R-:W-:Y:S02]  /*172a0*/  FMUL.FTZ R7, R2.reuse, R115 ;  /* 0x0000007302077220 */ /* 0x040fe40000410000 */
[C---:B------:R-:W-:Y:S02]  /*172b0*/  FMUL.FTZ R18, R2.reuse, R126 ;  /* 0x0000007e02127220 */ /* 0x040fe40000410000 */
[C---:B------:R-:W-:Y:S03]  /*172c0*/  FMUL.FTZ R19, R2.reuse, R127 ;  /* 0x0000007f02137220 */ /* 0x040fe60000410000 */
[----:B------:R-:W-:Y:S01]  /*172d0*/  MUFU.EX2 R212, R212 ;  /* 0x000000d400d47308 */ /* 0x000fe20000000800 */
[C---:B------:R-:W-:Y:S02]  /*172e0*/  FMUL.FTZ R34, R2.reuse, R142 ;  /* 0x0000008e02227220 */ /* 0x040fe40000410000 */
[C---:B------:R-:W-:Y:S02]  /*172f0*/  FMUL.FTZ R35, R2.reuse, R143 ;  /* 0x0000008f02237220 */ /* 0x040fe40000410000 */
[C---:B------:R-:W-:Y:S02]  /*17300*/  FMUL.FTZ R50, R2.reuse, R162 ;  /* 0x000000a202327220 */ /* 0x040fe40000410000 */
[C---:B------:R-:W-:Y:S02]  /*17310*/  FMUL.FTZ R51, R2.reuse, R163 ;  /* 0x000000a302337220 */ /* 0x040fe40000410000 */
[C---:B------:R-:W-:Y:S01]  /*17320*/  FMUL.FTZ R54, R2.reuse, R54 ;  /* 0x0000003602367220 */ /* 0x040fe20000410000 */
[----:B------:R-:W-:Y:S01]  /*17330*/  MUFU.EX2 R211, R211 ;  /* 0x000000d300d37308 */ /* 0x000fe20000000800 */
[----:B------:R-:W-:Y:S02]  /*17340*/  FMUL.FTZ R55, R2, R55 ;  /* 0x0000003702377220 */ /* 0x000fe40000410000 */
[----:B-1----:R-:W-:Y:S01]  /*17350*/  FADD.FTZ R0, -R3, R100 ;  /* 0x0000006403007221 */ /* 0x002fe20000010100 */
[----:B--2---:R-:W-:Y:S01]  /*17360*/  F2FP.BF16.PACK_AB R114, R242, R233 ;  /* 0x000000e9f272723e */ /* 0x004fe200000010ff */
[----:B------:R-:W-:Y:S02]  /*17370*/  FMUL.FTZ R66, R2, R66 ;  /* 0x0000004202427220 */ /* 0x000fe40000410000 */
[----:B------:R-:W-:Y:S02]  /*17380*/  FMUL.FTZ R0, R0, c[0x0][0x2d0] ;  /* 0x0000b40000007a20 */ /* 0x000fe40000410000 */
[C---:B------:R-:W-:Y:S01]  /*17390*/  FMUL.FTZ R67, R2.reuse, R67 ;  /* 0x0000004302437220 */ /* 0x040fe20000410000 */
[----:B------:R-:W-:Y:S01]  /*173a0*/  MUFU.EX2 R208, R208 ;  /* 0x000000d000d07308 */ /* 0x000fe20000000800 */
[C---:B------:R-:W-:Y:S02]  /*173b0*/  FMUL.FTZ R70, R2.reuse, R70 ;  /* 0x0000004602467220 */ /* 0x040fe40000410000 */
[C---:B------:R-:W-:Y:S02]  /*173c0*/  FMUL.FTZ R71, R2.reuse, R71 ;  /* 0x0000004702477220 */ /* 0x040fe40000410000 */
[C---:B------:R-:W-:Y:S02]  /*173d0*/  FMUL.FTZ R82, R2.reuse, R82 ;  /* 0x0000005202527220 */ /* 0x040fe40000410000 */
[C---:B------:R-:W-:Y:S02]  /*173e0*/  FMUL.FTZ R83, R2.reuse, R83 ;  /* 0x0000005302537220 */ /* 0x040fe40000410000 */
[C---:B------:R-:W-:Y:S01]  /*173f0*/  FMUL.FTZ R98, R2.reuse, R98 ;  /* 0x0000006202627220 */ /* 0x040fe20000410000 */
[----:B------:R1:W2:Y:S01]  /*17400*/  MUFU.EX2 R3, R0 ;  /* 0x0000000000037308 */ /* 0x0002a20000000800 */
[C---:B------:R-:W-:Y:S02]  /*17410*/  FMUL.FTZ R99, R2.reuse, R99 ;  /* 0x0000006302637220 */ /* 0x040fe40000410000 */
[C---:B------:R-:W-:Y:S02]  /*17420*/  FMUL.FTZ R86, R2.reuse, R86 ;  /* 0x0000005602567220 */ /* 0x040fe40000410000 */
[----:B------:R-:W-:Y:S05]  /*17430*/  FMUL.FTZ R87, R2, R87 ;  /* 0x0000005702577220 */ /* 0x000fea0000410000 */
[----:B------:R-:W-:Y:S10]  /*17440*/  MUFU.EX2 R207, R207 ;  /* 0x000000cf00cf7308 */ /* 0x000ff40000000800 */
[----:B------:R-:W-:Y:S01]  /*17450*/  MUFU.EX2 R182, R206 ;  /* 0x000000ce00b67308 */ /* 0x000fe20000000800 */
[----:B-1----:R-:W-:Y:S01]  /*17460*/  FSEL R0, R106, RZ, P0 ;  /* 0x000000ff6a007208 */ /* 0x002fe20000000000 */
[----:B--2---:R-:W-:Y:S01]  /*17470*/  FMUL.FTZ R5, R3, R113 ;  /* 0x0000007103057220 */ /* 0x004fe20000410000 */
[----:B------:R-:W-:Y:S01]  /*17480*/  FSETP.NEU.FTZ.AND P0, PT, R103, -INF , PT ;  /* 0xff8000006700780b */ /* 0x000fe20003f1d000 */
[----:B------:R-:W-:Y:S02]  /*17490*/  FMUL.FTZ R16, R3, R124 ;  /* 0x0000007c03107220 */ /* 0x000fe40000410000 */
[----:B------:R-:W-:Y:S01]  /*174a0*/  FADD.FTZ R0, -R0, R102 ;  /* 0x0000006600007221 */ /* 0x000fe20000010100 */
[----:B------:R-:W-:Y:S01]  /*174b0*/  FSEL R101, R4, RZ, P0 ;  /* 0x000000ff04657208 */ /* 0x000fe20000000000 */
[----:B------:R-:W-:Y:S02]  /*174c0*/  FFMA.FTZ R102, R29, c[0x0][0x2d0], -R9 ;  /* 0x0000b4001d667a23 */ /* 0x000fe40000010809 */
[----:B------:R-:W-:Y:S01]  /*174d0*/  MUFU.EX2 R185, R190 ;  /* 0x000000be00b97308 */ /* 0x000fe20000000800 */
[----:B------:R-:W-:Y:S02]  /*174e0*/  FMUL.FTZ R0, R0, c[0x0][0x2d0] ;  /* 0x0000b40000007a20 */ /* 0x000fe40000410000 */
[--C-:B------:R-:W-:Y:S02]  /*174f0*/  FFMA.FTZ R4, R24, c[0x0][0x2d0], -R101.reuse ;  /* 0x0000b40018047a23 */ /* 0x100fe40000010865 */
[C---:B------:R-:W-:Y:S02]  /*17500*/  FMUL.FTZ R17, R3.reuse, R125 ;  /* 0x0000007d03117220 */ /* 0x040fe40000410000 */
[C---:B------:R-:W-:Y:S01]  /*17510*/  FMUL.FTZ R32, R3.reuse, R140 ;  /* 0x0000008c03207220 */ /* 0x040fe20000410000 */
[----:B------:R-:W-:Y:S01]  /*17520*/  LDSM.16.MT88.4 R124, [R167+0x400] ;  /* 0x00040000a77c783b */ /* 0x000fe20000004200 */
[C---:B------:R-:W-:Y:S01]  /*17530*/  FMUL.FTZ R33, R3.reuse, R141 ;  /* 0x0000008d03217220 */ /* 0x040fe20000410000 */
[----:B------:R1:W2:Y:S01]  /*17540*/  MUFU.EX2 R100, R0 ;  /* 0x0000000000647308 */ /* 0x0002a20000000800 */
[C---:B------:R-:W-:Y:S02]  /*17550*/  FMUL.FTZ R48, R3.reuse, R160 ;  /* 0x000000a003307220 */ /* 0x040fe40000410000 */
[C---:B------:R-:W-:Y:S02]  /*17560*/  FMUL.FTZ R49, R3.reuse, R161 ;  /* 0x000000a103317220 */ /* 0x040fe40000410000 */
[C---:B------:R-:W-:Y:S01]  /*17570*/  FMUL.FTZ R52, R3.reuse, R52 ;  /* 0x0000003403347220 */ /* 0x040fe20000410000 */
[----:B------:R-:W-:Y:S01]  /*17580*/  LDSM.16.MT88.4 R140, [R167+0x800] ;  /* 0x00080000a78c783b */ /* 0x000fe20000004200 */
[C---:B------:R-:W-:Y:S02]  /*17590*/  FMUL.FTZ R53, R3.reuse, R53 ;  /* 0x0000003503357220 */ /* 0x040fe40000410000 */
[C---:B------:R-:W-:Y:S01]  /*175a0*/  FMUL.FTZ R64, R3.reuse, R64 ;  /* 0x0000004003407220 */ /* 0x040fe20000410000 */
[----:B------:R3:W-:Y:S01]  /*175b0*/  MUFU.EX2 R234, R4 ;  /* 0x0000000400ea7308 */ /* 0x0007e20000000800 */
[C---:B------:R-:W-:Y:S02]  /*175c0*/  FMUL.FTZ R65, R3.reuse, R65 ;  /* 0x0000004103417220 */ /* 0x040fe40000410000 */
[C---:B------:R-:W-:Y:S01]  /*175d0*/  FMUL.FTZ R68, R3.reuse, R68 ;  /* 0x0000004403447220 */ /* 0x040fe20000410000 */
[----:B------:R-:W-:Y:S01]  /*175e0*/  LDSM.16.MT88.4 R160, [R166+0x1400] ;  /* 0x00140000a6a0783b */ /* 0x000fe20000004200 */
[C---:B------:R-:W-:Y:S02]  /*175f0*/  FMUL.FTZ R69, R3.reuse, R69 ;  /* 0x0000004503457220 */ /* 0x040fe40000410000 */
[C---:B------:R-:W-:Y:S02]  /*17600*/  FMUL.FTZ R80, R3.reuse, R80 ;  /* 0x0000005003507220 */ /* 0x040fe40000410000 */
[C---:B------:R-:W-:Y:S01]  /*17610*/  FMUL.FTZ R81, R3.reuse, R81 ;  /* 0x0000005103517220 */ /* 0x040fe20000410000 */
[----:B------:R-:W-:Y:S01]  /*17620*/  MUFU.EX2 R218, R102 ;  /* 0x0000006600da7308 */ /* 0x000fe20000000800 */
[C---:B------:R-:W-:Y:S02]  /*17630*/  FMUL.FTZ R96, R3.reuse, R96 ;  /* 0x0000006003607220 */ /* 0x040fe40000410000 */
[----:B------:R-:W-:Y:S02]  /*17640*/  FMUL.FTZ R97, R3, R97 ;  /* 0x0000006103617220 */ /* 0x000fe40000410000 */
[--C-:B-1----:R-:W-:Y:S02]  /*17650*/  FFMA.FTZ R0, R15, c[0x0][0x2d0], -R101.reuse ;  /* 0x0000b4000f007a23 */ /* 0x102fe40000010865 */
[C---:B--2---:R-:W-:Y:S02]  /*17660*/  FMUL.FTZ R8, R100.reuse, R116 ;  /* 0x0000007464087220 */ /* 0x044fe40000410000 */
[C---:B------:R-:W-:Y:S01]  /*17670*/  FMUL.FTZ R12, R100.reuse, R120 ;  /* 0x00000078640c7220 */ /* 0x040fe20000410000 */
[----:B------:R1:W-:Y:S01]  /*17680*/  MUFU.EX2 R229, R0 ;  /* 0x0000000000e57308 */ /* 0x0003e20000000800 */
[C---:B------:R-:W-:Y:S02]  /*17690*/  FMUL.FTZ R13, R100.reuse, R121 ;  /* 0x00000079640d7220 */ /* 0x040fe40000410000 */
[----:B------:R-:W-:Y:S02]  /*176a0*/  FMUL.FTZ R24, R100, R132 ;  /* 0x0000008464187220 */ /* 0x000fe40000410000 */
[----:B---3--:R-:W-:Y:S01]  /*176b0*/  FMUL.FTZ R4, R3, R112 ;  /* 0x0000007003047220 */ /* 0x008fe20000410000 */
[----:B------:R-:W-:Y:S01]  /*176c0*/  F2FP.BF16.PACK_AB R112, R232, R231 ;  /* 0x000000e7e870723e */ /* 0x000fe200000010ff */
        /* <DEDUP_REMOVED lines=8> */
[----:B------:R-:W-:Y:S01]  /*17750*/  MUFU.EX2 R184, R191 ;  /* 0x000000bf00b87308 */ /* 0x000fe20000000800 */
[C---:B------:R-:W-:Y:S02]  /*17760*/  FMUL.FTZ R56, R100.reuse, R56 ;  /* 0x0000003864387220 */ /* 0x040fe40000410000 */
[C---:B------:R-:W-:Y:S02]  /*17770*/  FMUL.FTZ R57, R100.reuse, R57 ;  /* 0x0000003964397220 */ /* 0x040fe40000410000 */
[--C-:B-1----:R-:W-:Y:S02]  /*17780*/  FFMA.FTZ R0, R21, c[0x0][0x2d0], -R101.reuse ;  /* 0x0000b40015007a23 */ /* 0x102fe40000010865 */
[C---:B------:R-:W-:Y:S02]  /*17790*/  FMUL.FTZ R60, R100.reuse, R60 ;  /* 0x0000003c643c7220 */ /* 0x040fe40000410000 */
[C---:B------:R-:W-:Y:S01]  /*177a0*/  FMUL.FTZ R61, R100.reuse, R61 ;  /* 0x0000003d643d7220 */ /* 0x040fe20000410000 */
[----:B------:R1:W2:Y:S01]  /*177b0*/  MUFU.EX2 R230, R0 ;  /* 0x0000000000e67308 */ /* 0x0002a20000000800 */
[C---:B------:R-:W-:Y:S02]  /*177c0*/  FMUL.FTZ R72, R100.reuse, R72 ;  /* 0x0000004864487220 */ /* 0x040fe40000410000 */
[C---:B------:R-:W-:Y:S02]  /*177d0*/  FMUL.FTZ R73, R100.reuse, R73 ;  /* 0x0000004964497220 */ /* 0x040fe40000410000 */
[C---:B------:R-:W-:Y:S02]  /*177e0*/  FMUL.FTZ R76, R100.reuse, R76 ;  /* 0x0000004c644c7220 */ /* 0x040fe40000410000 */
[----:B------:R-:W-:Y:S02]  /*177f0*/  FMUL.FTZ R77, R100, R77 ;  /* 0x0000004d644d7220 */ /* 0x000fe40000410000 */
[--C-:B------:R-:W-:Y:S01]  /*17800*/  FFMA.FTZ R102, R172, c[0x0][0x2d0], -R101.reuse ;  /* 0x0000b400ac667a23 */ /* 0x100fe20000010865 */
[----:B------:R-:W-:Y:S01]  /*17810*/  F2FP.BF16.PACK_AB R172, R185, R182 ;  /* 0x000000b6b9ac723e */ /* 0x000fe200000010ff */
[C---:B------:R-:W-:Y:S02]  /*17820*/  FMUL.FTZ R84, R3.reuse, R84 ;  /* 0x0000005403547220 */ /* 0x040fe40000410000 */
[----:B------:R3:W-:Y:S01]  /*17830*/  MUFU.EX2 R179, R102 ;  /* 0x0000006600b37308 */ /* 0x0007e20000000800 */
[----:B------:R-:W-:Y:S02]  /*17840*/  FMUL.FTZ R85, R3, R85 ;  /* 0x0000005503557220 */ /* 0x000fe40000410000 */
[C---:B------:R-:W-:Y:S02]  /*17850*/  FMUL.FTZ R88, R100.reuse, R88 ;  /* 0x0000005864587220 */ /* 0x040fe40000410000 */
[C---:B------:R-:W-:Y:S02]  /*17860*/  FMUL.FTZ R89, R100.reuse, R89 ;  /* 0x0000005964597220 */ /* 0x040fe40000410000 */
[C---:B------:R-:W-:Y:S02]  /*17870*/  FMUL.FTZ R92, R100.reuse, R92 ;  /* 0x0000005c645c7220 */ /* 0x040fe40000410000 */
[----:B------:R-:W-:Y:S02]  /*17880*/  FMUL.FTZ R93, R100, R93 ;  /* 0x0000005d645d7220 */ /* 0x000fe40000410000 */
[----:B-1----:R-:W-:Y:S01]  /*17890*/  FFMA.FTZ R0, R22, c[0x0][0x2d0], -R101 ;  /* 0x0000b40016007a23 */ /* 0x002fe20000010865 */
[----:B--2---:R-:W-:Y:S01]  /*178a0*/  F2FP.BF16.PACK_AB R113, R230, R229 ;  /* 0x000000e5e671723e */ /* 0x004fe200000010ff */
[----:B------:R-:W1:Y:S01]  /*178b0*/  LDSM.16.MT88.4 R20, [R166] ;  /* 0x00000000a614783b */ /* 0x000e620000004200 */
[----:B------:R-:W-:Y:S01]  /*178c0*/  FFMA.FTZ R132, R2, R245, R215 ;  /* 0x000000f502847223 */ /* 0x000fe200000100d7 */
[----:B------:R2:W4:Y:S01]  /*178d0*/  MUFU.EX2 R238, R0 ;  /* 0x0000000000ee7308 */ /* 0x0005220000000800 */
[----:B---3--:R-:W-:Y:S09]  /*178e0*/  FFMA.FTZ R102, R173, c[0x0][0x2d0], -R101 ;  /* 0x0000b400ad667a23 */ /* 0x008ff20000010865 */
[----:B------:R3:W-:Y:S01]  /*178f0*/  MUFU.EX2 R178, R102 ;  /* 0x0000006600b27308 */ /* 0x0007e20000000800 */
[----:B--2---:R-:W-:Y:S02]  /*17900*/  FSEL R0, R103, RZ, P0 ;  /* 0x000000ff67007208 */ /* 0x004fe40000000000 */
[----:B----4-:R-:W-:Y:S02]  /*17910*/  F2FP.BF16.PACK_AB R115, R234, R238 ;  /* 0x000000eeea73723e */ /* 0x010fe400000010ff */
[C---:B------:R-:W-:Y:S01]  /*17920*/  ISETP.GT.AND P0, PT, R205.reuse, R244, PT ;  /* 0x000000f4cd00720c */ /* 0x040fe20003f04270 */
[----:B------:R-:W-:Y:S01]  /*17930*/  FADD.FTZ R0, -R0, R104 ;  /* 0x0000006800007221 */ /* 0x000fe20000010100 */
[----:B------:R-:W-:Y:S01]  /*17940*/  IADD3 R205, R205, -0x1, RZ ;  /* 0xffffffffcdcd7810 */ /* 0x000fe20007ffe0ff */
[----:B------:R-:W-:Y:S02]  /*17950*/  FFMA.FTZ R104, R30, c[0x0][0x2d0], -R9 ;  /* 0x0000b4001e687a23 */ /* 0x000fe40000010809 */
[----:B------:R-:W-:Y:S02]  /*17960*/  FMUL.FTZ R0, R0, c[0x0][0x2d0] ;  /* 0x0000b40000007a20 */ /* 0x000fe40000410000 */
[----:B------:R-:W-:Y:S01]  /*17970*/  FMUL.FTZ R9, R100, R117 ;  /* 0x0000007564097220 */ /* 0x000fe20000410000 */
[----:B------:R-:W-:Y:S01]  /*17980*/  MUFU.EX2 R217, R104 ;  /* 0x0000006800d97308 */ /* 0x000fe20000000800 */
[--C-:B---3--:R-:W-:Y:S01]  /*17990*/  FFMA.FTZ R102, R174, c[0x0][0x2d0], -R101.reuse ;  /* 0x0000b400ae667a23 */ /* 0x108fe20000010865 */
[-C--:B-1----:R-:W-:Y:S01]  /*179a0*/  HMMA.16816.F32.BF16 R4, R168, R20.reuse, R4 ;  /* 0x00000014a804723c */ /* 0x082fe20000041804 */
[----:B------:R-:W-:Y:S07]  /*179b0*/  F2FP.BF16.PACK_AB R174, R184, R189 ;  /* 0x000000bdb8ae723e */ /* 0x000fee00000010ff */
[----:B------:R-:W1:Y:S10]  /*179c0*/  MUFU.EX2 R0, R0 ;  /* 0x0000000000007308 */ /* 0x000e740000000800 */
[----:B------:R2:W-:Y:S01]  /*179d0*/  MUFU.EX2 R180, R102 ;  /* 0x0000006600b47308 */ /* 0x0005e20000000800 */
[C---:B-1----:R-:W-:Y:S02]  /*179e0*/  FMUL.FTZ R10, R0.reuse, R118 ;  /* 0x00000076000a7220 */ /* 0x042fe40000410000 */
[C---:B------:R-:W-:Y:S02]  /*179f0*/  FMUL.FTZ R11, R0.reuse, R119 ;  /* 0x00000077000b7220 */ /* 0x040fe40000410000 */
[----:B------:R-:W1:Y:S01]  /*17a00*/  LDSM.16.MT88.4 R116, [R166+0xc00] ;  /* 0x000c0000a674783b */ /* 0x000e620000004200 */
[C---:B------:R-:W-:Y:S02]  /*17a10*/  FMUL.FTZ R14, R0.reuse, R122 ;  /* 0x0000007a000e7220 */ /* 0x040fe40000410000 */
[C---:B------:R-:W-:Y:S02]  /*17a20*/  FMUL.FTZ R15, R0.reuse, R123 ;  /* 0x0000007b000f7220 */ /* 0x040fe40000410000 */
[C---:B------:R-:W-:Y:S01]  /*17a30*/  HMMA.16816.F32.BF16 R8, R112.reuse, R20, R8 ;  /* 0x000000147008723c */ /* 0x040fe20000041808 */
[C---:B------:R-:W-:Y:S02]  /*17a40*/  FMUL.FTZ R42, R0.reuse, R150 ;  /* 0x00000096002a7220 */ /* 0x040fe40000410000 */
[----:B------:R-:W-:Y:S01]  /*17a50*/  LDSM.16.MT88.4 R120, [R166+0x400] ;  /* 0x00040000a678783b */ /* 0x000fe20000004200 */
[C---:B------:R-:W-:Y:S02]  /*17a60*/  FMUL.FTZ R43, R0.reuse, R151 ;  /* 0x00000097002b7220 */ /* 0x040fe40000410000 */
[C---:B------:R-:W-:Y:S02]  /*17a70*/  FMUL.FTZ R46, R0.reuse, R158 ;  /* 0x0000009e002e7220 */ /* 0x040fe40000410000 */
[-C--:B------:R-:W-:Y:S01]  /*17a80*/  HMMA.16816.F32.BF16 R12, R112, R22.reuse, R12 ;  /* 0x00000016700c723c */ /* 0x080fe2000004180c */
[C---:B------:R-:W-:Y:S03]  /*17a90*/  FMUL.FTZ R20, R3.reuse, R128 ;  /* 0x0000008003147220 */ /* 0x040fe60000410000 */
[C---:B------:R-:W-:Y:S02]  /*17aa0*/  FMUL.FTZ R21, R3.reuse, R129 ;  /* 0x0000008103157220 */ /* 0x040fe40000410000 */
[C---:B------:R-:W-:Y:S02]  /*17ab0*/  FMUL.FTZ R47, R0.reuse, R159 ;  /* 0x0000009f002f7220 */ /* 0x040fe40000410000 */
[C---:B------:R-:W-:Y:S01]  /*17ac0*/  HMMA.16816.F32.BF16 R16, R168.reuse, R22, R16 ;  /* 0x00000016a810723c */ /* 0x040fe20000041810 */
[C---:B------:R-:W-:Y:S03]  /*17ad0*/  FMUL.FTZ R26, R0.reuse, R134 ;  /* 0x00000086001a7220 */ /* 0x040fe60000410000 */
[C---:B------:R-:W-:Y:S02]  /*17ae0*/  FMUL.FTZ R27, R0.reuse, R135 ;  /* 0x00000087001b7220 */ /* 0x040fe40000410000 */
[----:B------:R-:W-:Y:S02]  /*17af0*/  FMUL.FTZ R30, R0, R138 ;  /* 0x0000008a001e7220 */ /* 0x000fe40000410000 */
[C---:B------:R-:W-:Y:S04]  /*17b00*/  FMUL.FTZ R22, R2.reuse, R130 ;  /* 0x0000008202167220 */ /* 0x040fe80000410000 */
[----:B------:R-:W-:Y:S02]  /*17b10*/  FMUL.FTZ R23, R2, R131 ;  /* 0x0000008302177220 */ /* 0x000fe40000410000 */
[----:B------:R-:W-:Y:S01]  /*17b20*/  LDSM.16.MT88.4 R128, [R166+0x800] ;  /* 0x00080000a680783b */ /* 0x000fe20000004200 */
[C---:B------:R-:W-:Y:S02]  /*17b30*/  FMUL.FTZ R58, R0.reuse, R58 ;  /* 0x0000003a003a7220 */ /* 0x040fe40000410000 */
[C---:B------:R-:W-:Y:S02]  /*17b40*/  FMUL.FTZ R59, R0.reuse, R59 ;  /* 0x0000003b003b7220 */ /* 0x040fe40000410000 */
[-C--:B------:R-:W-:Y:S01]  /*17b50*/  HMMA.16816.F32.BF16 R20, R168, R36.reuse, R20 ;  /* 0x00000024a814723c */ /* 0x080fe20000041814 */
[C---:B------:R-:W-:Y:S02]  /*17b60*/  FMUL.FTZ R62, R0.reuse, R62 ;  /* 0x0000003e003e7220 */ /* 0x040fe40000410000 */
[C---:B------:R-:W-:Y:S02]  /*17b70*/  FMUL.FTZ R63, R0.reuse, R63 ;  /* 0x0000003f003f7220 */ /* 0x040fe40000410000 */
[C---:B------:R-:W-:Y:S02]  /*17b80*/  FMUL.FTZ R74, R0.reuse, R74 ;  /* 0x0000004a004a7220 */ /* 0x040fe40000410000 */
[C---:B------:R-:W-:Y:S01]  /*17b90*/  FMUL.FTZ R75, R0.reuse, R75 ;  /* 0x0000004b004b7220 */ /* 0x040fe20000410000 */
[C---:B------:R-:W-:Y:S01]  /*17ba0*/  HMMA.16816.F32.BF16 R24, R112.reuse, R36, R24 ;  /* 0x000000247018723c */ /* 0x040fe20000041818 */
[C---:B------:R-:W-:Y:S03]  /*17bb0*/  FMUL.FTZ R31, R0.reuse, R139 ;  /* 0x0000008b001f7220 */ /* 0x040fe60000410000 */
[C---:B------:R-:W-:Y:S02]  /*17bc0*/  FMUL.FTZ R78, R0.reuse, R78 ;  /* 0x0000004e004e7220 */ /* 0x040fe40000410000 */
[C---:B------:R-:W-:Y:S02]  /*17bd0*/  FMUL.FTZ R79, R0.reuse, R79 ;  /* 0x0000004f004f7220 */ /* 0x040fe40000410000 */
[-C--:B------:R-:W-:Y:S01]  /*17be0*/  HMMA.16816.F32.BF16 R28, R112, R38.reuse, R28 ;  /* 0x00000026701c723c */ /* 0x080fe2000004181c */
[C---:B------:R-:W-:Y:S03]  /*17bf0*/  FMUL.FTZ R36, R3.reuse, R144 ;  /* 0x0000009003247220 */ /* 0x040fe60000410000 */
[----:B------:R-:W-:Y:S02]  /*17c00*/  FMUL.FTZ R37, R3, R145 ;  /* 0x0000009103257220 */ /* 0x000fe40000410000 */
[--C-:B--2---:R-:W-:Y:S02]  /*17c10*/  FFMA.FTZ R102, R175, c[0x0][0x2d0], -R101.reuse ;  /* 0x0000b400af667a23 */ /* 0x104fe40000010865 */
[C---:B------:R-:W-:Y:S01]  /*17c20*/  HMMA.16816.F32.BF16 R32, R168.reuse, R38, R32 ;  /* 0x00000026a820723c */ /* 0x040fe20000041820 */
[C---:B------:R-:W-:Y:S01]  /*17c30*/  FMUL.FTZ R90, R0.reuse, R90 ;  /* 0x0000005a005a7220 */ /* 0x040fe20000410000 */
[----:B------:R-:W-:Y:S02]  /*17c40*/  MUFU.EX2 R181, R102 ;  /* 0x0000006600b57308 */ /* 0x000fe40000000800 */
[C---:B------:R-:W-:Y:S02]  /*17c50*/  FMUL.FTZ R91, R0.reuse, R91 ;  /* 0x0000005b005b7220 */ /* 0x040fe40000410000 */
[----:B------:R-:W-:Y:S02]  /*17c60*/  FMUL.FTZ R94, R0, R94 ;  /* 0x0000005e005e7220 */ /* 0x000fe40000410000 */
[C---:B------:R-:W-:Y:S04]  /*17c70*/  FMUL.FTZ R38, R2.reuse, R146 ;  /* 0x0000009202267220 */ /* 0x040fe80000410000 */
[----:B------:R-:W-:Y:S02]  /*17c80*/  FMUL.FTZ R39, R2, R147 ;  /* 0x0000009302277220 */ /* 0x000fe40000410000 */
[----:B------:R-:W-:Y:S02]  /*17c90*/  FMUL.FTZ R95, R0, R95 ;  /* 0x0000005f005f7220 */ /* 0x000fe40000410000 */
[----:B------:R-:W-:Y:S02]  /*17ca0*/  FFMA.FTZ R2, R186, c[0x0][0x2d0], -R101 ;  /* 0x0000b400ba027a23 */ /* 0x000fe40000010865 */
[----:B------:R-:W-:Y:S01]  /*17cb0*/  FFMA.FTZ R3, R3, R243, R228 ;  /* 0x000000f303037223 */ /* 0x000fe200000100e4 */
[-C--:B-1----:R-:W-:Y:S01]  /*17cc0*/  HMMA.16816.F32.BF16 R36, R168, R116.reuse, R36 ;  /* 0x00000074a824723c */ /* 0x082fe20000041824 */
[----:B------:R1:W-:Y:S01]  /*17cd0*/  MUFU.EX2 R176, R2 ;  /* 0x0000000200b07308 */ /* 0x0003e20000000800 */
[----:B------:R-:W-:Y:S02]  /*17ce0*/  FFMA.FTZ R0, R0, R250, R229 ;  /* 0x000000fa00007223 */ /* 0x000fe400000100e5 */
[----:B------:R-:W-:Y:S04]  /*17cf0*/  FADD.FTZ R3, R240, R3 ;  /* 0x00000003f0037221 */ /* 0x000fe80000010000 */
[C---:B------:R-:W-:Y:S01]  /*17d00*/  HMMA.16816.F32.BF16 R40, R112.reuse, R116, R40 ;  /* 0x000000747028723c */ /* 0x040fe20000041828 */
[----:B------:R-:W-:Y:S07]  /*17d10*/  FADD.FTZ R3, R241, R3 ;  /* 0x00000003f1037221 */ /* 0x000fee0000010000 */
[-C--:B------:R-:W-:Y:S08]  /*17d20*/  HMMA.16816.F32.BF16 R44, R112, R118.reuse, R44 ;  /* 0x00000076702c723c */ /* 0x080ff0000004182c */
[C---:B------:R-:W-:Y:S01]  /*17d30*/  HMMA.16816.F32.BF16 R48, R168.reuse, R118, R48 ;  /* 0x00000076a830723c */ /* 0x040fe20000041830 */
[----:B------:R-:W2:Y:S03]  /*17d40*/  LDSM.16.MT88.4 R116, [R167+0xc00] ;  /* 0x000c0000a774783b */ /* 0x000ea60000004200 */
[--C-:B-1----:R-:W-:Y:S04]  /*17d50*/  FFMA.FTZ R2, R187, c[0x0][0x2d0], -R101.reuse ;  /* 0x0000b400bb027a23 */ /* 0x102fe80000010865 */
[----:B------:R-:W1:Y:S04]  /*17d60*/  MUFU.EX2 R104, R2 ;  /* 0x0000000200687308 */ /* 0x000e680000000800 */
[----:B-1----:R-:W-:Y:S01]  /*17d70*/  F2FP.BF16.PACK_AB R173, R104, R176 ;  /* 0x000000b068ad723e */ /* 0x002fe200000010ff */
[--C-:B------:R-:W-:Y:S02]  /*17d80*/  FFMA.FTZ R2, R188, c[0x0][0x2d0], -R101.reuse ;  /* 0x0000b400bc027a23 */ /* 0x100fe40000010865 */
[----:B------:R-:W-:Y:S03]  /*17d90*/  FFMA.FTZ R101, R105, c[0x0][0x2d0], -R101 ;  /* 0x0000b40069657a23 */ /* 0x000fe60000010865 */
[----:B------:R1:W-:Y:S01]  /*17da0*/  MUFU.EX2 R177, R2 ;  /* 0x0000000200b17308 */ /* 0x0003e20000000800 */
[-C--:B--2---:R-:W-:Y:S09]  /*17db0*/  HMMA.16816.F32.BF16 R52, R168, R116.reuse, R52 ;  /* 0x00000074a834723c */ /* 0x084ff20000041834 */
[----:B------:R-:W2:Y:S01]  /*17dc0*/  MUFU.EX2 R102, R101 ;  /* 0x0000006500667308 */ /* 0x000ea20000000800 */
[C---:B------:R-:W-:Y:S08]  /*17dd0*/  HMMA.16816.F32.BF16 R56, R112.reuse, R116, R56 ;  /* 0x000000747038723c */ /* 0x040ff00000041838 */
[-C--:B------:R-:W-:Y:S01]  /*17de0*/  HMMA.16816.F32.BF16 R60, R112, R118.reuse, R60 ;  /* 0x00000076703c723c */ /* 0x080fe2000004183c */
[----:B-1----:R-:W-:Y:S07]  /*17df0*/  FFMA.FTZ R2, R100, R249, R231 ;  /* 0x000000f964027223 */ /* 0x002fee00000100e7 */
[C---:B------:R-:W-:Y:S01]  /*17e00*/  HMMA.16816.F32.BF16 R64, R168.reuse, R118, R64 ;  /* 0x00000076a840723c */ /* 0x040fe20000041840 */
[----:B------:R-:W1:Y:S03]  /*17e10*/  LDSM.16.MT88.4 R116, [R166+0x1800] ;  /* 0x00180000a674783b */ /* 0x000e660000004200 */
[----:B------:R-:W-:Y:S01]  /*17e20*/  FADD.FTZ R100, R232, R2 ;  /* 0x00000002e8647221 */ /* 0x000fe20000010000 */
[----:B--2---:R-:W-:Y:S01]  /*17e30*/  F2FP.BF16.PACK_AB R175, R102, R177 ;  /* 0x000000b166af723e */ /* 0x004fe200000010ff */
        /* <DEDUP_REMOVED lines=10> */
[----:B------:R-:W-:Y:S02]  /*17ee0*/  FADD.FTZ R3, R234, R3 ;  /* 0x00000003ea037221 */ /* 0x000fe40000010000 */
[----:B------:R-:W-:Y:S02]  /*17ef0*/  FADD.FTZ R2, R223, R2 ;  /* 0x00000002df027221 */ /* 0x000fe40000010000 */
[----:B------:R-:W-:Y:S04]  /*17f00*/  FADD.FTZ R3, R179, R3 ;  /* 0x00000003b3037221 */ /* 0x000fe80000010000 */
[----:B------:R-:W-:Y:S04]  /*17f10*/  FADD.FTZ R3, R178, R3 ;  /* 0x00000003b2037221 */ /* 0x000fe80000010000 */
[----:B------:R-:W-:Y:S01]  /*17f20*/  FADD.FTZ R3, R180, R3 ;  /* 0x00000003b4037221 */ /* 0x000fe20000010000 */
[-C--:B-1----:R-:W-:Y:S03]  /*17f30*/  HMMA.16816.F32.BF16 R68, R168, R116.reuse, R68 ;  /* 0x00000074a844723c */ /* 0x082fe60000041844 */
[----:B------:R-:W-:Y:S05]  /*17f40*/  FADD.FTZ R3, R181, R3 ;  /* 0x00000003b5037221 */ /* 0x000fea0000010000 */
[C---:B------:R-:W-:Y:S08]  /*17f50*/  HMMA.16816.F32.BF16 R72, R112.reuse, R116, R72 ;  /* 0x000000747048723c */ /* 0x040ff00000041848 */
[-C--:B------:R-:W-:Y:S08]  /*17f60*/  HMMA.16816.F32.BF16 R76, R112, R118.reuse, R76 ;  /* 0x00000076704c723c */ /* 0x080ff0000004184c */
[C---:B------:R-:W-:Y:S01]  /*17f70*/  HMMA.16816.F32.BF16 R80, R168.reuse, R118, R80 ;  /* 0x00000076a850723c */ /* 0x040fe20000041850 */
[----:B------:R-:W1:Y:S07]  /*17f80*/  LDSM.16.MT88.4 R116, [R167+0x1800] ;  /* 0x00180000a774783b */ /* 0x000e6e0000004200 */
[-C--:B-1----:R-:W-:Y:S08]  /*17f90*/  HMMA.16816.F32.BF16 R84, R168, R116.reuse, R84 ;  /* 0x00000074a854723c */ /* 0x082ff00000041854 */
[C---:B------:R-:W-:Y:S07]  /*17fa0*/  HMMA.16816.F32.BF16 R88, R112.reuse, R116, R88 ;  /* 0x000000747058723c */ /* 0x040fee0000041858 */
        /* <DEDUP_REMOVED lines=8> */
[----:B------:R-:W-:Y:S04]  /*18030*/  F2FP.BF16.PACK_AB R118, R216, R221 ;  /* 0x000000ddd876723e */ /* 0x000fe800000010ff */
[----:B------:R-:W-:Y:S01]  /*18040*/  F2FP.BF16.PACK_AB R119, R181, R180 ;  /* 0x000000b4b577723e */ /* 0x000fe200000010ff */
[-C--:B------:R-:W-:Y:S01]  /*18050*/  HMMA.16816.F32.BF16 R4, R112, R120.reuse, R4 ;  /* 0x000000787004723c */ /* 0x080fe20000041804 */
[----:B------:R-:W-:Y:S02]  /*18060*/  F2FP.BF16.PACK_AB R168, R213, R183 ;  /* 0x000000b7d5a8723e */ /* 0x000fe400000010ff */
[----:B------:R-:W-:Y:S02]  /*18070*/  F2FP.BF16.PACK_AB R169, R209, R210 ;  /* 0x000000d2d1a9723e */ /* 0x000fe400000010ff */
[----:B------:R-:W-:Y:S02]  /*18080*/  F2FP.BF16.PACK_AB R170, R211, R212 ;  /* 0x000000d4d3aa723e */ /* 0x000fe400000010ff */
[----:B------:R-:W-:Y:S01]  /*18090*/  F2FP.BF16.PACK_AB R171, R207, R208 ;  /* 0x000000d0cfab723e */ /* 0x000fe200000010ff */
        /* <DEDUP_REMOVED lines=23> */
[-C--:B--2---:R-:W-:Y:S08]  /*18210*/  HMMA.16816.F32.BF16 R84, R112, R124.reuse, R84 ;  /* 0x0000007c7054723c */ /* 0x084ff00000041854 */
[C---:B------:R-:W-:Y:S08]  /*18220*/  HMMA.16816.F32.BF16 R88, R116.reuse, R124, R88 ;  /* 0x0000007c7458723c */ /* 0x040ff00000041858 */
[-C--:B------:R-:W-:Y:S08]  /*18230*/  HMMA.16816.F32.BF16 R92, R116, R126.reuse, R92 ;  /* 0x0000007e745c723c */ /* 0x080ff0000004185c */
[----:B------:R-:W-:Y:S08]  /*18240*/  HMMA.16816.F32.BF16 R96, R112, R126, R96 ;  /* 0x0000007e7060723c */ /* 0x000ff00000041860 */
[-C--:B------:R-:W-:Y:S01]  /*18250*/  HMMA.16816.F32.BF16 R112, R168, R128.reuse, R4 ;  /* 0x00000080a870723c */ /* 0x080fe20000041804 */
        /* <DEDUP_REMOVED lines=18> */
[----:B------:R-:W-:Y:S03]  /*18380*/  MOV R100, R108 ;  /* 0x0000006c00647202 */ /* 0x000fe60000000f00 */
[----:B------:R-:W-:Y:S02]  /*18390*/  FADD.FTZ R4, R217, R0 ;  /* 0x00000000d9047221 */ /* 0x000fe40000010000 */
[----:B------:R-:W-:Y:S02]  /*183a0*/  FADD.FTZ R0, R222, R5 ;  /* 0x00000005de007221 */ /* 0x000fe40000010000 */
[C---:B------:R-:W-:Y:S01]  /*183b0*/  HMMA.16816.F32.BF16 R64, R168.reuse, R6, R64 ;  /* 0x00000006a840723c */ /* 0x040fe20000041840 */
[----:B------:R-:W-:Y:S03]  /*183c0*/  FADD.FTZ R4, R218, R4 ;  /* 0x00000004da047221 */ /* 0x000fe60000010000 */
[----:B------:R-:W-:Y:S03]  /*183d0*/  FADD.FTZ R5, R224, R0 ;  /* 0x00000000e0057221 */ /* 0x000fe60000010000 */
[----:B------:R-:W-:Y:S01]  /*183e0*/  FADD.FTZ R6, R225, R2 ;  /* 0x00000002e1067221 */ /* 0x000fe20000010000 */
[-C--:B--2---:R-:W-:Y:S01]  /*183f0*/  HMMA.16816.F32.BF16 R68, R168, R8.reuse, R68 ;  /* 0x00000008a844723c */ /* 0x084fe20000041844 */
[----:B------:R-:W-:Y:S03]  /*18400*/  FADD.FTZ R2, R221, R4 ;  /* 0x00000004dd027221 */ /* 0x000fe60000010000 */
[----:B------:R-:W-:Y:S02]  /*18410*/  FADD.FTZ R0, R227, R6 ;  /* 0x00000006e3007221 */ /* 0x000fe40000010000 */
        /* <DEDUP_REMOVED lines=11> */
[----:B------:R-:W-:Y:S02]  /*184d0*/  FADD.FTZ R3, R185, R0 ;  /* 0x00000000b9037221 */ /* 0x000fe40000010000 */
[----:B------:R-:W-:Y:S02]  /*184e0*/  FADD.FTZ R0, R212, R4 ;  /* 0x00000004d4007221 */ /* 0x000fe40000010000 */
[-C--:B---3--:R-:W-:Y:S01]  /*184f0*/  HMMA.16816.F32.BF16 R84, R168, R12.reuse, R84 ;  /* 0x0000000ca854723c */ /* 0x088fe20000041854 */
        /* <DEDUP_REMOVED lines=10> */
[----:B------:R-:W-:Y:S01]  /*185a0*/  FADD.FTZ R250, R102, R0 ;  /* 0x0000000066fa7221 */ /* 0x000fe20000010000 */
[----:B------:R-:W-:Y:S03]  /*185b0*/  MOV R102, R106 ;  /* 0x0000006a00667202 */ /* 0x000fe60000000f00 */
[----:B------:R-:W-:Y:S01]  /*185c0*/  HMMA.16816.F32.BF16 R96, R168, R14, R96 ;  /* 0x0000000ea860723c */ /* 0x000fe20000041860 */
[----:B------:R-:W-:-:S07]  /*185d0*/  @P0 BRA `(.L_x_850) ;  /* 0xffffbd7000000947 */ /* 0x000fce000383ffff */
.L_x_829:
[----:B------:R-:W2:Y:S01]  /*185e0*/  LDL R0, [R1+0x20] ;  /* 0x0000200001007983 */ /* 0x000ea20000100800 */
[----:B------:R-:W-:-:S02]  /*185f0*/  IMAD.MOV.U32 R2, RZ, RZ, c[0x0][0x2c4] ;  /* 0x0000b100ff027624 */ /* 0x000fc400078e00ff */
        /* <DEDUP_REMOVED lines=20> */
.L_x_853:
[----:B------:R-:W-:-:S04]  /*18740*/  MOV R3, c[0x0][0x32c] ;  /* 0x0000cb0000037a02 */ /* 0x000fc80000000f00 */
[----:B------:R-:W-:-:S13]  /*18750*/  ISETP.NE.AND P0, PT, R3, 0x1, PT ;  /* 0x000000010300780c */ /* 0x000fda0003f05270 */
[----:B------:R-:W-:-:S05]  /*18760*/  @P0 IMAD.HI.U32 R3, R0, c[0x0][0x330], RZ ;  /* 0x0000cc0000030a27 */ /* 0x000fca00078e00ff */
[----:B------:R-:W-:Y:S02]  /*18770*/  @P0 SHF.R.U32.HI R0, RZ, c[0x0][0x334], R3 ;  /* 0x0000cd00ff000a19 */ /* 0x000fe40000011603 */
.L_x_854:
[----:B------:R-:W-:Y:S05]  /*18780*/  BSYNC B0 ;  /* 0x0000000000007941 */ /* 0x000fea0003800000 */
.L_x_852:
[----:B------:R-:W-:-:S05]  /*18790*/  IMAD R0, R0, c[0x0][0x32c], RZ ;  /* 0x0000cb0000007a24 */ /* 0x000fca00078e02ff */
[----:B------:R-:W-:-:S03]  /*187a0*/  IMNMX R2, R2, R0, !PT ;  /* 0x0000000002027217 */ /* 0x000fc60007800200 */
.L_x_851:
        /* <DEDUP_REMOVED lines=8> */
.L_x_860:
[----:B------:R-:W2:Y:S01]  /*18830*/  LDL R102, [R1+0x18] ;  /* 0x0000180001667983 */ /* 0x000ea20000100800 */
[----:B------:R-:W-:Y:S04]  /*18840*/  DEPBAR.LE SB0, 0x0 ;  /* 0x000080000000791a */ /* 0x000fe80000000000 */
[----:B------:R-:W1:Y:S01]  /*18850*/  S2R R101, SR_TID.X ;  /* 0x0000000000657919 */ /* 0x000e620000002100 */
        /* <DEDUP_REMOVED lines=68> */
.L_x_857:
[----:B-1-34-:R-:W-:Y:S05]  /*18ca0*/  BSYNC B0 ;  /* 0x0000000000007941 */ /* 0x01afea0003800000 */
.L_x_856:
        /* <DEDUP_REMOVED lines=134> */
[----:B------:R-:W-:Y:S02]  /*19510*/  FMUL.FTZ R4, R48, c[0x0][0x320] ;  /* 0x0000c80030047a20 */ /* 0x000fe40000410000 */
[----:B-1----:R-:W-:Y:S04]  /*19520*/  FMUL.FTZ R0, R16, c[0x0][0x320] ;  /* 0x0000c80010007a20 */ /* 0x002fe80000410000 */
        /* <DEDUP_REMOVED lines=59> */
[----:B------:R1:W1:Y:S01]  /*198e0*/  MUFU.TANH R18, R0 ;  /* 0x0000000000127308 */ /* 0x0002620000002400 */
[----:B------:R-:W-:-:S05]  /*198f0*/  @!P0 BRA `(.L_x_859) ;  /* 0x0000040000008947 */ /* 0x000fca0003800000 */
[----:B--234-:R-:W-:Y:S01]  /*19900*/  SHF.R.S32.HI R102, RZ, 0x1f, R101 ;  /* 0x0000001fff667819 */ /* 0x01cfe20000011465 */
[----:B------:R-:W2:Y:S03]  /*19910*/  LDL.64 R222, [R1+0x8] ;  /* 0x0000080001de7983 */ /* 0x000ea60000100a00 */
[----:B------:R-:W-:Y:S03]  /*19920*/  LEA.HI R102, R102, R101, RZ, 0x2 ;  /* 0x0000006566667211 */ /* 0x000fe600078f10ff */
[----:B------:R-:W3:Y:S01]  /*19930*/  LDL R101, [R1+0x4] ;  /* 0x0000040001657983 */ /* 0x000ee20000100800 */
        /* <DEDUP_REMOVED lines=15> */
[----:B------:R-:W-:Y:S04]  /*19a30*/  @P0 IMAD R6, R7, 0x30, RZ ;  /* 0x0000003007060824 */ /* 0x000fe800078e02ff */
[----:B------:R-:W-:Y:S01]  /*19a40*/  @P0 IMAD.IADD R8, R6, 0x1, R5 ;  /* 0x0000000106080824 */ /* 0x000fe200078e0205 */
[--C-:B--2---:R-:W-:Y:S04]  /*19a50*/  @P0 IADD3 R15, P2, P1, R4, 0x20, R222.reuse ;  /* 0x00000020040f0810 */ /* 0x104fe8000795e0de */
[--C-:B---3--:R-:W-:Y:S02]  /*19a60*/  @P0 IADD3.X R17, R8, RZ, R101.reuse, P2, P1 ;  /* 0x000000ff08110210 */ /* 0x108fe400017e2465 */
[----:B------:R-:W-:Y:S02]  /*19a70*/  ISETP.GE.AND P1, PT, R0, 0x1, PT ;  /* 0x000000010000780c */ /* 0x000fe40003f26270 */
[--C-:B------:R-:W-:Y:S04]  /*19a80*/  @P0 IADD3 R14, P3, P2, R4, 0x40, R222.reuse ;  /* 0x00000040040e0810 */ /* 0x100fe80007a7e0de */
[--C-:B------:R-:W-:Y:S07]  /*19a90*/  @P0 IADD3.X R16, R8, RZ, R101.reuse, P3, P2 ;  /* 0x000000ff08100210 */ /* 0x100fee0001fe4465 */
        /* <DEDUP_REMOVED lines=13> */
[C---:B------:R-:W-:Y:S04]  /*19b70*/  @P1 IADD3 R6, P2, R5.reuse, c[0x0][0x1c8], RZ ;  /* 0x0000720005061a10 */ /* 0x040fe80007f5e0ff */
[----:B------:R-:W-:Y:S05]  /*19b80*/  @P1 IADD3.X R7, R0, c[0x0][0x1cc], RZ, P2, !PT ;  /* 0x0000730000071a10 */ /* 0x000fea00017fe4ff */
[----:B------:R-:W-:Y:S01]  /*19b90*/  @!PT LDS RZ, [RZ] ;  /* 0x00000000fffff984 */ /* 0x000fe20000000800 */
[----:B------:R-:W-:Y:S01]  /*19ba0*/  @!PT LDS RZ, [RZ] ;  /* 0x00000000fffff984 */ /* 0x000fe20000000800 */
[----:B------:R-:W-:Y:S01]  /*19bb0*/  @!PT LDS RZ, [RZ] ;  /* 0x00000000fffff984 */ /* 0x000fe20000000800 */
[----:B------:R1:W-:Y:S02]  /*19bc0*/  @P1 LDGSTS.E.BYPASS.LTC128B.128 [R204+0x3c80], [R6.64], !P6 ;  /* 0x03c8000006cc1fae */ /* 0x0003e4000f101d46 */
[C---:B-1----:R-:W-:Y:S04]  /*19bd0*/  @P1 IADD3 R6, P3, R5.reuse, 0x40, RZ ;  /* 0x0000004005061810 */ /* 0x042fe80007f7e0ff */
[----:B------:R-:W-:Y:S04]  /*19be0*/  @P1 IADD3 R12, P2, R6, c[0x0][0x1c8], RZ ;  /* 0x00007200060c1a10 */ /* 0x000fe80007f5e0ff */
[--C-:B------:R-:W-:Y:S02]  /*19bf0*/  @P1 IADD3.X R13, RZ, c[0x0][0x1cc], R0.reuse, P2, P3 ;  /* 0x00007300ff0d1a10 */ /* 0x100fe400017e6400 */
[----:B------:R-:W-:Y:S03]  /*19c00*/  @P1 IADD3 R5, P3, R5, 0x80, RZ ;  /* 0x0000008005051810 */ /* 0x000fe60007f7e0ff */
[----:B------:R1:W-:Y:S01]  /*19c10*/  @P1 LDGSTS.E.BYPASS.LTC128B.128 [R204+0x4880], [R12.64], !P5 ;  /* 0x048800000ccc1fae */ /* 0x0003e2000e901d46 */
[----:B------:R-:W-:Y:S04]  /*19c20*/  @P1 IADD3 R10, P2, R5, c[0x0][0x1c8], RZ ;  /* 0x00007200050a1a10 */ /* 0x000fe80007f5e0ff */
[----:B------:R-:W-:Y:S02]  /*19c30*/  @P1 IADD3.X R11, RZ, c[0x0][0x1cc], R0, P2, P3 ;  /* 0x00007300ff0b1a10 */ /* 0x000fe400017e6400 */
[----:B------:R-:W-:Y:S03]  /*19c40*/  @P0 IADD3 R0, P2, R222, R4, RZ ;  /* 0x00000004de000210 */ /* 0x000fe60007f5e0ff */
[----:B------:R1:W-:Y:S02]  /*19c50*/  @P1 LDGSTS.E.BYPASS.LTC128B.128 [R204+0x5480], [R10.64], !P4 ;  /* 0x054800000acc1fae */ /* 0x0003e4000e101d46 */
[----:B------:R-:W-:Y:S01]  /*19c60*/  @P0 IMAD.X R4, R8, 0x1, R101, P2 ;  /* 0x0000000108040824 */ /* 0x000fe200010e0665 */
[C---:B------:R-:W-:Y:S04]  /*19c70*/  @P0 LEA R8, P2, R0.reuse, c[0x0][0x1c8], 0x1 ;  /* 0x0000720000080a11 */ /* 0x040fe800078408ff */
[----:B------:R-:W-:Y:S02]  /*19c80*/  @P0 LEA.HI.X R9, R0, c[0x0][0x1cc], R4, 0x1, P2 ;  /* 0x0000730000090a11 */ /* 0x000fe400010f0c04 */
[C---:B------:R-:W-:Y:S03]  /*19c90*/  @P0 LEA R6, P2, R15.reuse, c[0x0][0x1c8], 0x1 ;  /* 0x000072000f060a11 */ /* 0x040fe600078408ff */
[----:B------:R1:W-:Y:S01]  /*19ca0*/  @P0 LDGSTS.E.BYPASS.LTC128B.128 [R204+0x4480], [R8.64], !P6 ;  /* 0x0448000008cc0fae */ /* 0x0003e2000f101d46 */
[----:B------:R-:W-:Y:S02]  /*19cb0*/  @P0 LEA.HI.X R7, R15, c[0x0][0x1cc], R17, 0x1, P2 ;  /* 0x000073000f070a11 */ /* 0x000fe400010f0c11 */
[C---:B------:R-:W-:Y:S03]  /*19cc0*/  @P0 LEA R4, P2, R14.reuse, c[0x0][0x1c8], 0x1 ;  /* 0x000072000e040a11 */ /* 0x040fe600078408ff */
[----:B------:R1:W-:Y:S01]  /*19cd0*/  @P0 LDGSTS.E.BYPASS.LTC128B.128 [R204+0x5080], [R6.64], !P5 ;  /* 0x0508000006cc0fae */ /* 0x0003e2000e901d46 */
[----:B------:R-:W-:Y:S05]  /*19ce0*/  @P0 LEA.HI.X R5, R14, c[0x0][0x1cc], R16, 0x1, P2 ;  /* 0x000073000e050a11 */ /* 0x000fea00010f0c10 */
[----:B------:R1:W-:Y:S04]  /*19cf0*/  @P0 LDGSTS.E.BYPASS.LTC128B.128 [R204+0x5c80], [R4.64], !P4 ;  /* 0x05c8000004cc0fae */ /* 0x0003e8000e101d46 */
.L_x_859:
[----:B--234-:R-:W-:Y:S05]  /*19d00*/  BSYNC B0 ;  /* 0x0000000000007941 */ /* 0x01cfea0003800000 */
.L_x_858:
        /* <DEDUP_REMOVED lines=55> */
[----:B------:R-:W-:Y:S04]  /*1a080*/  FMNMX.FTZ R0, R220, R6, !PT ;  /* 0x00000006dc007209 */ /* 0x000fe80007810000 */
[----:B------:R-:W-:Y:S01]  /*1a090*/  FMNMX.FTZ R6, R219, R0, !PT ;  /* 0x00000000db067209 */ /* 0x000fe20007810000 */
[----:B------:R-:W-:Y:S01]  /*1a0a0*/  FADD.FTZ R0, -R108, R2 ;  /* 0x000000026c007221 */ /* 0x000fe20000010100 */
[----:B--2---:R-:W-:Y:S02]  /*1a0b0*/  FMNMX.FTZ R107, R4, R7, !PT ;  /* 0x00000007046b7209 */ /* 0x004fe40007810000 */
[----:B------:R-:W-:Y:S01]  /*1a0c0*/  FMNMX.FTZ R4, R212, R6, !PT ;  /* 0x00000006d4047209 */ /* 0x000fe20007810000 */
[----:B------:R-:W-:Y:S03]  /*1a0d0*/  FMUL.FTZ R2, R0, c[0x0][0x2d0] ;  /* 0x0000b40000027a20 */ /* 0x000fe60000410000 */
[----:B------:R-:W-:Y:S01]  /*1a0e0*/  FMNMX.FTZ R0, R211, R4, !PT ;  /* 0x00000004d3007209 */ /* 0x000fe20007810000 */
[----:B------:R1:W2:Y:S01]  /*1a0f0*/  MUFU.EX2 R102, R2 ;  /* 0x0000000200667308 */ /* 0x0002a20000000800 */
[----:B---3--:R-:W-:Y:S01]  /*1a100*/  FMNMX.FTZ R5, R5, R8, !PT ;  /* 0x0000000805057209 */ /* 0x008fe20007810000 */
[----:B------:R-:W-:Y:S01]  /*1a110*/  FMUL.FTZ R4, R107, c[0x0][0x2d0] ;  /* 0x0000b4006b047a20 */ /* 0x000fe20000410000 */
[----:B------:R-:W-:Y:S03]  /*1a120*/  FMNMX.FTZ R0, R105, R0, !PT ;  /* 0x0000000069007209 */ /* 0x000fe60007810000 */
[----:B------:R-:W3:Y:S01]  /*1a130*/  SHFL.BFLY PT, R8, R5, 0x1, 0x1f ;  /* 0x0c201f0005087f89 */ /* 0x000ee200000e0000 */
[----:B------:R-:W-:Y:S01]  /*1a140*/  FMNMX.FTZ R0, R104, R0, !PT ;  /* 0x0000000068007209 */ /* 0x000fe20007810000 */
[----:B-1----:R-:W-:Y:S06]  /*1a150*/  FADD.FTZ R2, -R107, R3 ;  /* 0x000000036b027221 */ /* 0x002fec0000010100 */
[----:B------:R-:W1:Y:S01]  /*1a160*/  SHFL.BFLY PT, R3, R0, 0x2, 0x1f ;  /* 0x0c401f0000037f89 */ /* 0x000e6200000e0000 */
[----:B--2---:R-:W-:Y:S02]  /*1a170*/  FMUL.FTZ R16, R102, R124 ;  /* 0x0000007c66107220 */ /* 0x004fe40000410000 */
[----:B------:R-:W-:Y:S01]  /*1a180*/  FMUL.FTZ R2, R2, c[0x0][0x2d0] ;  /* 0x0000b40002027a20 */ /* 0x000fe20000410000 */
[----:B---3--:R-:W-:Y:S01]  /*1a190*/  FMNMX.FTZ R106, R5, R8, !PT ;  /* 0x00000008056a7209 */ /* 0x008fe20007810000 */
[----:B------:R-:W-:Y:S02]  /*1a1a0*/  FMUL.FTZ R5, R108, c[0x0][0x2d0] ;  /* 0x0000b4006c057a20 */ /* 0x000fe40000410000 */
[----:B------:R2:W3:Y:S01]  /*1a1b0*/  MUFU.EX2 R101, R2 ;  /* 0x0000000200657308 */ /* 0x0004e20000000800 */
[----:B------:R-:W-:Y:S02]  /*1a1c0*/  FMUL.FTZ R17, R102, R125 ;  /* 0x0000007d66117220 */ /* 0x000fe40000410000 */
[--C-:B------:R-:W-:Y:S02]  /*1a1d0*/  FFMA.FTZ R6, R188, c[0x0][0x2d0], -R5.reuse ;  /* 0x0000b400bc067a23 */ /* 0x100fe40000010805 */
[--C-:B------:R-:W-:Y:S02]  /*1a1e0*/  FFMA.FTZ R172, R32, c[0x0][0x2d0], -R5.reuse ;  /* 0x0000b40020ac7a23 */ /* 0x100fe40000010805 */
[--C-:B------:R-:W-:Y:S02]  /*1a1f0*/  FFMA.FTZ R175, R184, c[0x0][0x2d0], -R5.reuse ;  /* 0x0000b400b8af7a23 */ /* 0x100fe40000010805 */
[--C-:B------:R-:W-:Y:S01]  /*1a200*/  FFMA.FTZ R174, R179, c[0x0][0x2d0], -R5.reuse ;  /* 0x0000b400b3ae7a23 */ /* 0x100fe20000010805 */
[----:B------:R-:W-:Y:S01]  /*1a210*/  MUFU.EX2 R222, R6 ;  /* 0x0000000600de7308 */ /* 0x000fe20000000800 */
[--C-:B------:R-:W-:Y:S02]  /*1a220*/  FFMA.FTZ R179, R27, c[0x0][0x2d0], -R4.reuse ;  /* 0x0000b4001bb37a23 */ /* 0x100fe40000010804 */
[--C-:B------:R-:W-:Y:S02]  /*1a230*/  FFMA.FTZ R173, R168, c[0x0][0x2d0], -R5.reuse ;  /* 0x0000b400a8ad7a23 */ /* 0x100fe40000010805 */
[--C-:B------:R-:W-:Y:S01]  /*1a240*/  FFMA.FTZ R184, R24, c[0x0][0x2d0], -R5.reuse ;  /* 0x0000b40018b87a23 */ /* 0x100fe20000010805 */
[----:B-1----:R-:W-:Y:S01]  /*1a250*/  FMNMX.FTZ R0, R0, R3, !PT ;  /* 0x0000000300007209 */ /* 0x002fe20007810000 */
[--C-:B------:R-:W-:Y:S02]  /*1a260*/  FFMA.FTZ R3, R191, c[0x0][0x2d0], -R4.reuse ;  /* 0x0000b400bf037a23 */ /* 0x100fe40000010804 */
[----:B------:R-:W-:Y:S01]  /*1a270*/  FFMA.FTZ R168, R31, c[0x0][0x2d0], -R4 ;  /* 0x0000b4001fa87a23 */ /* 0x000fe20000010804 */
[----:B------:R-:W-:Y:S01]  /*1a280*/  MUFU.EX2 R226, R175 ;  /* 0x000000af00e27308 */ /* 0x000fe20000000800 */
[----:B------:R-:W-:Y:S02]  /*1a290*/  FMUL.FTZ R32, R102, R140 ;  /* 0x0000008c66207220 */ /* 0x000fe40000410000 */
[----:B--2---:R-:W-:Y:S02]  /*1a2a0*/  FADD.FTZ R2, -R106, R100 ;  /* 0x000000646a027221 */ /* 0x004fe40000010100 */
[----:B------:R-:W-:Y:S02]  /*1a2b0*/  FMUL.FTZ R33, R102, R141 ;  /* 0x0000008d66217220 */ /* 0x000fe40000410000 */
[----:B------:R-:W-:Y:S02]  /*1a2c0*/  FMUL.FTZ R2, R2, c[0x0][0x2d0] ;  /* 0x0000b40002027a20 */ /* 0x000fe40000410000 */
[C---:B---3--:R-:W-:Y:S01]  /*1a2d0*/  FMUL.FTZ R34, R101.reuse, R142 ;  /* 0x0000008e65227220 */ /* 0x048fe20000410000 */
[----:B------:R1:W-:Y:S01]  /*1a2e0*/  MUFU.EX2 R223, R3 ;  /* 0x0000000300df7308 */ /* 0x0003e20000000800 */
[C---:B------:R-:W-:Y:S02]  /*1a2f0*/  FMUL.FTZ R35, R101.reuse, R143 ;  /* 0x0000008f65237220 */ /* 0x040fe40000410000 */
[C---:B------:R-:W-:Y:S01]  /*1a300*/  FMUL.FTZ R48, R102.reuse, R160 ;  /* 0x000000a066307220 */ /* 0x040fe20000410000 */
[----:B------:R-:W-:Y:S01]  /*1a310*/  LDSM.16.MT88.4 R140, [R167+0x800] ;  /* 0x00080000a78c783b */ /* 0x000fe20000004200 */
        /* <DEDUP_REMOVED lines=10> */
[----:B------:R-:W-:Y:S01]  /*1a3c0*/  MUFU.EX2 R229, R174 ;  /* 0x000000ae00e57308 */ /* 0x000fe20000000800 */
[----:B------:R-:W-:Y:S02]  /*1a3d0*/  FMUL.FTZ R65, R102, R65 ;  /* 0x0000004166417220 */ /* 0x000fe40000410000 */
[C---:B------:R-:W-:Y:S02]  /*1a3e0*/  FMUL.FTZ R66, R101.reuse, R66 ;  /* 0x0000004265427220 */ /* 0x040fe40000410000 */
[--C-:B-1----:R-:W-:Y:S02]  /*1a3f0*/  FFMA.FTZ R3, R176, c[0x0][0x2d0], -R5.reuse ;  /* 0x0000b400b0037a23 */ /* 0x102fe40000010805 */
[--C-:B------:R-:W-:Y:S02]  /*1a400*/  FFMA.FTZ R176, R18, c[0x0][0x2d0], -R4.reuse ;  /* 0x0000b40012b07a23 */ /* 0x100fe40000010804 */
[C---:B------:R-:W-:Y:S01]  /*1a410*/  FMUL.FTZ R18, R101.reuse, R126 ;  /* 0x0000007e65127220 */ /* 0x040fe20000410000 */
[----:B------:R1:W-:Y:S01]  /*1a420*/  MUFU.EX2 R238, R3 ;  /* 0x0000000300ee7308 */ /* 0x0003e20000000800 */
[----:B------:R-:W-:Y:S02]  /*1a430*/  FMUL.FTZ R67, R101, R67 ;  /* 0x0000004365437220 */ /* 0x000fe40000410000 */
[----:B------:R-:W-:Y:S02]  /*1a440*/  FMUL.FTZ R68, R102, R68 ;  /* 0x0000004466447220 */ /* 0x000fe40000410000 */
[--C-:B--2---:R-:W-:Y:S02]  /*1a450*/  FFMA.FTZ R2, R187, c[0x0][0x2d0], -R5.reuse ;  /* 0x0000b400bb027a23 */ /* 0x104fe40000010805 */
[--C-:B------:R-:W-:Y:S02]  /*1a460*/  FFMA.FTZ R187, R29, c[0x0][0x2d0], -R5.reuse ;  /* 0x0000b4001dbb7a23 */ /* 0x100fe40000010805 */
[C---:B---3--:R-:W-:Y:S01]  /*1a470*/  FMUL.FTZ R8, R100.reuse, R116 ;  /* 0x0000007464087220 */ /* 0x048fe20000410000 */
[----:B------:R2:W3:Y:S01]  /*1a480*/  MUFU.EX2 R224, R2 ;  /* 0x0000000200e07308 */ /* 0x0004e20000000800 */
[C---:B------:R-:W-:Y:S02]  /*1a490*/  FMUL.FTZ R9, R100.reuse, R117 ;  /* 0x0000007564097220 */ /* 0x040fe40000410000 */
[C---:B------:R-:W-:Y:S02]  /*1a4a0*/  FMUL.FTZ R12, R100.reuse, R120 ;  /* 0x00000078640c7220 */ /* 0x040fe40000410000 */
[C---:B------:R-:W-:Y:S02]  /*1a4b0*/  FMUL.FTZ R13, R100.reuse, R121 ;  /* 0x00000079640d7220 */ /* 0x040fe40000410000 */
[C---:B------:R-:W-:Y:S02]  /*1a4c0*/  FMUL.FTZ R24, R100.reuse, R132 ;  /* 0x0000008464187220 */ /* 0x040fe40000410000 */
[C---:B------:R-:W-:Y:S01]  /*1a4d0*/  FMUL.FTZ R29, R100.reuse, R137 ;  /* 0x00000089641d7220 */ /* 0x040fe20000410000 */
[----:B------:R-:W-:Y:S01]  /*1a4e0*/  MUFU.EX2 R230, R173 ;  /* 0x000000ad00e67308 */ /* 0x000fe20000000800 */
[C---:B------:R-:W-:Y:S02]  /*1a4f0*/  FMUL.FTZ R40, R100.reuse, R148 ;  /* 0x0000009464287220 */ /* 0x040fe40000410000 */
[----:B------:R-:W-:Y:S02]  /*1a500*/  FMUL.FTZ R41, R100, R149 ;  /* 0x0000009564297220 */ /* 0x000fe40000410000 */
[----:B-1----:R-:W-:Y:S02]  /*1a510*/  FFMA.FTZ R3, R170, c[0x0][0x2d0], -R5 ;  /* 0x0000b400aa037a23 */ /* 0x002fe40000010805 */
[--C-:B------:R-:W-:Y:S02]  /*1a520*/  FFMA.FTZ R170, R177, c[0x0][0x2d0], -R4.reuse ;  /* 0x0000b400b1aa7a23 */ /* 0x100fe40000010804 */
[--C-:B------:R-:W-:Y:S01]  /*1a530*/  FFMA.FTZ R177, R19, c[0x0][0x2d0], -R4.reuse ;  /* 0x0000b40013b17a23 */ /* 0x100fe20000010804 */
[----:B------:R1:W-:Y:S01]  /*1a540*/  MUFU.EX2 R241, R3 ;  /* 0x0000000300f17308 */ /* 0x0003e20000000800 */
[C---:B------:R-:W-:Y:S02]  /*1a550*/  FMUL.FTZ R19, R101.reuse, R127 ;  /* 0x0000007f65137220 */ /* 0x040fe40000410000 */
[----:B------:R-:W-:Y:S01]  /*1a560*/  FMUL.FTZ R44, R100, R156 ;  /* 0x0000009c642c7220 */ /* 0x000fe20000410000 */
[----:B------:R-:W-:Y:S01]  /*1a570*/  LDSM.16.MT88.4 R124, [R166+0x1000] ;  /* 0x00100000a67c783b */ /* 0x000fe20000004200 */
[--C-:B--2---:R-:W-:Y:S02]  /*1a580*/  FFMA.FTZ R2, R190, c[0x0][0x2d0], -R4.reuse ;  /* 0x0000b400be027a23 */ /* 0x104fe40000010804 */
[C---:B------:R-:W-:Y:S02]  /*1a590*/  FMUL.FTZ R45, R100.reuse, R157 ;  /* 0x0000009d642d7220 */ /* 0x040fe40000410000 */
[C---:B------:R-:W-:Y:S01]  /*1a5a0*/  FMUL.FTZ R56, R100.reuse, R56 ;  /* 0x0000003864387220 */ /* 0x040fe20000410000 */
[----:B------:R2:W-:Y:S01]  /*1a5b0*/  MUFU.EX2 R221, R2 ;  /* 0x0000000200dd7308 */ /* 0x0005e20000000800 */
[C---:B------:R-:W-:Y:S02]  /*1a5c0*/  FMUL.FTZ R57, R100.reuse, R57 ;  /* 0x0000003964397220 */ /* 0x040fe40000410000 */
[C---:B------:R-:W-:Y:S02]  /*1a5d0*/  FMUL.FTZ R60, R100.reuse, R60 ;  /* 0x0000003c643c7220 */ /* 0x040fe40000410000 */
[----:B------:R-:W-:Y:S02]  /*1a5e0*/  FMUL.FTZ R61, R100, R61 ;  /* 0x0000003d643d7220 */ /* 0x000fe40000410000 */
[----:B------:R-:W-:Y:S02]  /*1a5f0*/  FMUL.FTZ R69, R102, R69 ;  /* 0x0000004566457220 */ /* 0x000fe40000410000 */
[C---:B------:R-:W-:Y:S01]  /*1a600*/  FMUL.FTZ R70, R101.reuse, R70 ;  /* 0x0000004665467220 */ /* 0x040fe20000410000 */
[----:B------:R-:W-:Y:S01]  /*1a610*/  MUFU.EX2 R227, R170 ;  /* 0x000000aa00e37308 */ /* 0x000fe20000000800 */
[----:B------:R-:W-:Y:S02]  /*1a620*/  FMUL.FTZ R71, R101, R71 ;  /* 0x0000004765477220 */ /* 0x000fe40000410000 */
[----:B------:R-:W-:Y:S02]  /*1a630*/  FMUL.FTZ R72, R100, R72 ;  /* 0x0000004864487220 */ /* 0x000fe40000410000 */
[--C-:B-1----:R-:W-:Y:S02]  /*1a640*/  FFMA.FTZ R3, R169, c[0x0][0x2d0], -R4.reuse ;  /* 0x0000b400a9037a23 */ /* 0x102fe40000010804 */
[----:B------:R-:W-:Y:S02]  /*1a650*/  FMUL.FTZ R169, R106, c[0x0][0x2d0] ;  /* 0x0000b4006aa97a20 */ /* 0x000fe40000410000 */
[C---:B------:R-:W-:Y:S01]  /*1a660*/  FMUL.FTZ R73, R100.reuse, R73 ;  /* 0x0000004964497220 */ /* 0x040fe20000410000 */
[----:B------:R1:W-:Y:S01]  /*1a670*/  MUFU.EX2 R237, R3 ;  /* 0x0000000300ed7308 */ /* 0x0003e20000000800 */
[C---:B------:R-:W-:Y:S02]  /*1a680*/  FMUL.FTZ R76, R100.reuse, R76 ;  /* 0x0000004c644c7220 */ /* 0x040fe40000410000 */
[----:B------:R-:W-:Y:S01]  /*1a690*/  FMUL.FTZ R77, R100, R77 ;  /* 0x0000004d644d7220 */ /* 0x000fe20000410000 */
[----:B--2---:R-:W2:Y:S01]  /*1a6a0*/  SHFL.BFLY PT, R2, R0, 0x1, 0x1f ;  /* 0x0c201f0000027f89 */ /* 0x004ea200000e0000 */
[C---:B------:R-:W-:Y:S02]  /*1a6b0*/  FMUL.FTZ R80, R102.reuse, R80 ;  /* 0x0000005066507220 */ /* 0x040fe40000410000 */
[C---:B------:R-:W-:Y:S02]  /*1a6c0*/  FMUL.FTZ R81, R102.reuse, R81 ;  /* 0x0000005166517220 */ /* 0x040fe40000410000 */
[C---:B------:R-:W-:Y:S01]  /*1a6d0*/  FMUL.FTZ R82, R101.reuse, R82 ;  /* 0x0000005265527220 */ /* 0x040fe20000410000 */
[----:B------:R-:W-:Y:S01]  /*1a6e0*/  MUFU.EX2 R232, R172 ;  /* 0x000000ac00e87308 */ /* 0x000fe20000000800 */
[C---:B------:R-:W-:Y:S02]  /*1a6f0*/  FMUL.FTZ R83, R101.reuse, R83 ;  /* 0x0000005365537220 */ /* 0x040fe40000410000 */
[C---:B------:R-:W-:Y:S02]  /*1a700*/  FMUL.FTZ R84, R102.reuse, R84 ;  /* 0x0000005466547220 */ /* 0x040fe40000410000 */
[----:B------:R-:W-:Y:S02]  /*1a710*/  FMUL.FTZ R85, R102, R85 ;  /* 0x0000005566557220 */ /* 0x000fe40000410000 */
[C---:B------:R-:W-:Y:S02]  /*1a720*/  FMUL.FTZ R86, R101.reuse, R86 ;  /* 0x0000005665567220 */ /* 0x040fe40000410000 */
[----:B------:R-:W-:Y:S01]  /*1a730*/  FMUL.FTZ R87, R101, R87 ;  /* 0x0000005765577220 */ /* 0x000fe20000410000 */
[----:B------:R-:W-:Y:S01]  /*1a740*/  MUFU.EX2 R228, R168 ;  /* 0x000000a800e47308 */ /* 0x000fe20000000800 */
[C---:B------:R-:W-:Y:S02]  /*1a750*/  FMUL.FTZ R88, R100.reuse, R88 ;  /* 0x0000005864587220 */ /* 0x040fe40000410000 */
[----:B------:R-:W-:Y:S02]  /*1a760*/  FMUL.FTZ R89, R100, R89 ;  /* 0x0000005964597220 */ /* 0x000fe40000410000 */
[--C-:B-1----:R-:W-:Y:S02]  /*1a770*/  FFMA.FTZ R3, R210, c[0x0][0x2d0], -R169.reuse ;  /* 0x0000b400d2037a23 */ /* 0x102fe400000108a9 */
[----:B------:R-:W-:Y:S01]  /*1a780*/  FMUL.FTZ R92, R100, R92 ;  /* 0x0000005c645c7220 */ /* 0x000fe20000410000 */
[----:B--2---:R-:W-:Y:S01]  /*1a790*/  FMNMX.FTZ R2, R0, R2, !PT ;  /* 0x0000000200027209 */ /* 0x004fe20007810000 */
[--C-:B------:R-:W-:Y:S01]  /*1a7a0*/  FFMA.FTZ R0, R171, c[0x0][0x2d0], -R4.reuse ;  /* 0x0000b400ab007a23 */ /* 0x100fe20000010804 */
[----:B------:R1:W-:Y:S01]  /*1a7b0*/  MUFU.EX2 R190, R3 ;  /* 0x0000000300be7308 */ /* 0x0003e20000000800 */
[--C-:B------:R-:W-:Y:S02]  /*1a7c0*/  FFMA.FTZ R171, R178, c[0x0][0x2d0], -R4.reuse ;  /* 0x0000b400b2ab7a23 */ /* 0x100fe40000010804 */
[--C-:B------:R-:W-:Y:S02]  /*1a7d0*/  FFMA.FTZ R178, R26, c[0x0][0x2d0], -R4.reuse ;  /* 0x0000b4001ab27a23 */ /* 0x100fe40000010804 */
[----:B------:R-:W-:Y:S02]  /*1a7e0*/  FMUL.FTZ R93, R100, R93 ;  /* 0x0000005d645d7220 */ /* 0x000fe40000410000 */
[C---:B------:R-:W-:Y:S02]  /*1a7f0*/  FMUL.FTZ R96, R102.reuse, R96 ;  /* 0x0000006066607220 */ /* 0x040fe40000410000 */
[----:B------:R-:W-:Y:S01]  /*1a800*/  FMUL.FTZ R97, R102, R97 ;  /* 0x0000006166617220 */ /* 0x000fe20000410000 */
[----:B------:R2:W-:Y:S01]  /*1a810*/  MUFU.EX2 R240, R0 ;  /* 0x0000000000f07308 */ /* 0x0005e20000000800 */
[C---:B------:R-:W-:Y:S02]  /*1a820*/  FMUL.FTZ R98, R101.reuse, R98 ;  /* 0x0000006265627220 */ /* 0x040fe40000410000 */
[----:B------:R-:W-:Y:S02]  /*1a830*/  FMUL.FTZ R99, R101, R99 ;  /* 0x0000006365637220 */ /* 0x000fe40000410000 */
[--C-:B------:R-:W-:Y:S05]  /*1a840*/  FFMA.FTZ R132, R181, c[0x0][0x2d0], -R169.reuse ;  /* 0x0000b400b5847a23 */ /* 0x100fea00000108a9 */
[----:B------:R-:W-:Y:S01]  /*1a850*/  MUFU.EX2 R225, R171 ;  /* 0x000000ab00e17308 */ /* 0x000fe20000000800 */
[----:B-1----:R-:W-:Y:S09]  /*1a860*/  FFMA.FTZ R3, R208, c[0x0][0x2d0], -R169 ;  /* 0x0000b400d0037a23 */ /* 0x002ff200000108a9 */
[----:B------:R1:W4:Y:S01]  /*1a870*/  MUFU.EX2 R234, R3 ;  /* 0x0000000300ea7308 */ /* 0x0003220000000800 */
[----:B--2---:R-:W-:Y:S02]  /*1a880*/  FADD.FTZ R0, -R2, R103 ;  /* 0x0000006702007221 */ /* 0x004fe40000010100 */
[----:B------:R-:W-:Y:S02]  /*1a890*/  FFMA.FTZ R103, R30, c[0x0][0x2d0], -R4 ;  /* 0x0000b4001e677a23 */ /* 0x000fe40000010804 */
[----:B------:R-:W-:Y:S02]  /*1a8a0*/  FMUL.FTZ R0, R0, c[0x0][0x2d0] ;  /* 0x0000b40000007a20 */ /* 0x000fe40000410000 */
[----:B------:R-:W-:Y:S01]  /*1a8b0*/  FMUL.FTZ R4, R102, R112 ;  /* 0x0000007066047220 */ /* 0x000fe20000410000 */
[----:B---3--:R-:W-:Y:S02]  /*1a8c0*/  F2FP.BF16.PACK_AB R112, R224, R222 ;  /* 0x000000dee070723e */ /* 0x008fe400000010ff */
[----:B------:R2:W-:Y:S10]  /*1a8d0*/  MUFU.EX2 R231, R103 ;  /* 0x0000006700e77308 */ /* 0x0005f40000000800 */
[----:B------:R-:W3:Y:S01]  /*1a8e0*/  MUFU.EX2 R0, R0 ;  /* 0x0000000000007308 */ /* 0x000ee20000000800 */
[----:B-1----:R-:W-:Y:S01]  /*1a8f0*/  FFMA.FTZ R3, R186, c[0x0][0x2d0], -R169 ;  /* 0x0000b400ba037a23 */ /* 0x002fe200000108a9 */
[----:B----4-:R-:W-:Y:S01]  /*1a900*/  F2FP.BF16.PACK_AB R116, R234, R190 ;  /* 0x000000beea74723e */ /* 0x010fe200000010ff */
[----:B------:R-:W-:Y:S02]  /*1a910*/  FFMA.FTZ R186, R28, c[0x0][0x2d0], -R5 ;  /* 0x0000b4001cba7a23 */ /* 0x000fe40000010805 */
[----:B------:R-:W-:Y:S05]  /*1a920*/  FMUL.FTZ R28, R100, R136 ;  /* 0x00000088641c7220 */ /* 0x000fea0000410000 */
[----:B------:R1:W-:Y:S01]  /*1a930*/  MUFU.EX2 R236, R3 ;  /* 0x0000000300ec7308 */ /* 0x0003e20000000800 */
[--C-:B--2---:R-:W-:Y:S09]  /*1a940*/  FFMA.FTZ R103, R218, c[0x0][0x2d0], -R169.reuse ;  /* 0x0000b400da677a23 */ /* 0x104ff200000108a9 */
[----:B------:R2:W-:Y:S01]  /*1a950*/  MUFU.EX2 R208, R103 ;  /* 0x0000006700d07308 */ /* 0x0005e20000000800 */
[C---:B---3--:R-:W-:Y:S02]  /*1a960*/  FMUL.FTZ R10, R0.reuse, R118 ;  /* 0x00000076000a7220 */ /* 0x048fe40000410000 */
[C---:B------:R-:W-:Y:S02]  /*1a970*/  FMUL.FTZ R11, R0.reuse, R119 ;  /* 0x00000077000b7220 */ /* 0x040fe40000410000 */
[C---:B------:R-:W-:Y:S02]  /*1a980*/  FMUL.FTZ R14, R0.reuse, R122 ;  /* 0x0000007a000e7220 */ /* 0x040fe40000410000 */
[C---:B------:R-:W-:Y:S03]  /*1a990*/  FMUL.FTZ R15, R0.reuse, R123 ;  /* 0x0000007b000f7220 */ /* 0x040fe60000410000 */
[----:B------:R-:W-:Y:S01]  /*1a9a0*/  MUFU.EX2 R186, R186 ;  /* 0x000000ba00ba7308 */ /* 0x000fe20000000800 */
[----:B------:R-:W3:Y:S01]  /*1a9b0*/  LDSM.16.MT88.4 R120, [R166+0xc00] ;  /* 0x000c0000a678783b */ /* 0x000ee20000004200 */
[----:B------:R-:W-:Y:S02]  /*1a9c0*/  FMUL.FTZ R26, R0, R134 ;  /* 0x00000086001a7220 */ /* 0x000fe40000410000 */
[----:B-1----:R-:W-:Y:S02]  /*1a9d0*/  FFMA.FTZ R3, R185, c[0x0][0x2d0], -R169 ;  /* 0x0000b400b9037a23 */ /* 0x002fe400000108a9 */
[----:B------:R-:W-:Y:S02]  /*1a9e0*/  FFMA.FTZ R185, R25, c[0x0][0x2d0], -R5 ;  /* 0x0000b40019b97a23 */ /* 0x000fe40000010805 */
[----:B------:R-:W-:Y:S01]  /*1a9f0*/  FMUL.FTZ R5, R102, R113 ;  /* 0x0000007166057220 */ /* 0x000fe20000410000 */
[----:B------:R-:W-:Y:S01]  /*1aa00*/  F2FP.BF16.PACK_AB R113, R223, R221 ;  /* 0x000000dddf71723e */ /* 0x000fe200000010ff */
[----:B------:R1:W4:Y:S01]  /*1aa10*/  MUFU.EX2 R242, R3 ;  /* 0x0000000300f27308 */ /* 0x0003220000000800 */
[----:B------:R-:W-:Y:S02]  /*1aa20*/  FMUL.FTZ R25, R100, R133 ;  /* 0x0000008564197220 */ /* 0x000fe40000410000 */
[C---:B------:R-:W-:Y:S02]  /*1aa30*/  FMUL.FTZ R27, R0.reuse, R135 ;  /* 0x00000087001b7220 */ /* 0x040fe40000410000 */
[C---:B------:R-:W-:Y:S02]  /*1aa40*/  FMUL.FTZ R30, R0.reuse, R138 ;  /* 0x0000008a001e7220 */ /* 0x040fe40000410000 */
[C---:B------:R-:W-:Y:S02]  /*1aa50*/  FMUL.FTZ R31, R0.reuse, R139 ;  /* 0x0000008b001f7220 */ /* 0x040fe40000410000 */
[C---:B------:R-:W-:Y:S01]  /*1aa60*/  FMUL.FTZ R42, R0.reuse, R150 ;  /* 0x00000096002a7220 */ /* 0x040fe20000410000 */
[----:B------:R-:W-:Y:S01]  /*1aa70*/  MUFU.EX2 R185, R185 ;  /* 0x000000b900b97308 */ /* 0x000fe20000000800 */
[C---:B------:R-:W-:Y:S02]  /*1aa80*/  FMUL.FTZ R43, R0.reuse, R151 ;  /* 0x00000097002b7220 */ /* 0x040fe40000410000 */
[C---:B------:R-:W-:Y:S02]  /*1aa90*/  FMUL.FTZ R46, R0.reuse, R158 ;  /* 0x0000009e002e7220 */ /* 0x040fe40000410000 */
[C---:B------:R-:W-:Y:S02]  /*1aaa0*/  FMUL.FTZ R47, R0.reuse, R159 ;  /* 0x0000009f002f7220 */ /* 0x040fe40000410000 */
[----:B--2---:R-:W-:Y:S02]  /*1aab0*/  FFMA.FTZ R103, R215, c[0x0][0x2d0], -R169 ;  /* 0x0000b400d7677a23 */ /* 0x004fe400000108a9 */
[C---:B------:R-:W-:Y:S02]  /*1aac0*/  FMUL.FTZ R58, R0.reuse, R58 ;  /* 0x0000003a003a7220 */ /* 0x040fe40000410000 */
[----:B------:R2:W-:Y:S01]  /*1aad0*/  MUFU.EX2 R215, R103 ;  /* 0x0000006700d77308 */ /* 0x0005e20000000800 */
[----:B------:R-:W-:Y:S02]  /*1aae0*/  FMUL.FTZ R59, R0, R59 ;  /* 0x0000003b003b7220 */ /* 0x000fe40000410000 */
[----:B-1----:R-:W-:Y:S01]  /*1aaf0*/  FMUL.FTZ R3, R2, c[0x0][0x2d0] ;  /* 0x0000b40002037a20 */ /* 0x002fe20000410000 */
[----:B----4-:R-:W-:Y:S01]  /*1ab00*/  F2FP.BF16.PACK_AB R118, R242, R236 ;  /* 0x000000ecf276723e */ /* 0x010fe200000010ff */
[C---:B------:R-:W-:Y:S02]  /*1ab10*/  FMUL.FTZ R62, R0.reuse, R62 ;  /* 0x0000003e003e7220 */ /* 0x040fe40000410000 */
[--C-:B------:R-:W-:Y:S02]  /*1ab20*/  FFMA.FTZ R6, R189, c[0x0][0x2d0], -R3.reuse ;  /* 0x0000b400bd067a23 */ /* 0x100fe40000010803 */
[--C-:B------:R-:W-:Y:S02]  /*1ab30*/  FFMA.FTZ R7, R207, c[0x0][0x2d0], -R3.reuse ;  /* 0x0000b400cf077a23 */ /* 0x100fe40000010803 */
[----:B------:R1:W4:Y:S01]  /*1ab40*/  MUFU.EX2 R188, R6 ;  /* 0x0000000600bc7308 */ /* 0x0003220000000800 */
[C---:B------:R-:W-:Y:S02]  /*1ab50*/  FMUL.FTZ R63, R0.reuse, R63 ;  /* 0x0000003f003f7220 */ /* 0x040fe40000410000 */
[C---:B------:R-:W-:Y:S02]  /*1ab60*/  FMUL.FTZ R74, R0.reuse, R74 ;  /* 0x0000004a004a7220 */ /* 0x040fe40000410000 */
[C---:B------:R-:W-:Y:S02]  /*1ab70*/  FMUL.FTZ R75, R0.reuse, R75 ;  /* 0x0000004b004b7220 */ /* 0x040fe40000410000 */
[C---:B------:R-:W-:Y:S02]  /*1ab80*/  FMUL.FTZ R78, R0.reuse, R78 ;  /* 0x0000004e004e7220 */ /* 0x040fe40000410000 */
[C---:B------:R-:W-:Y:S01]  /*1ab90*/  FMUL.FTZ R79, R0.reuse, R79 ;  /* 0x0000004f004f7220 */ /* 0x040fe20000410000 */
[----:B------:R5:W-:Y:S01]  /*1aba0*/  MUFU.EX2 R235, R7 ;  /* 0x0000000700eb7308 */ /* 0x000be20000000800 */
[----:B------:R-:W-:Y:S02]  /*1abb0*/  FMUL.FTZ R90, R0, R90 ;  /* 0x0000005a005a7220 */ /* 0x000fe40000410000 */
[----:B--2---:R-:W-:Y:S02]  /*1abc0*/  FFMA.FTZ R103, R214, c[0x0][0x2d0], -R3 ;  /* 0x0000b400d6677a23 */ /* 0x004fe40000010803 */
[C---:B------:R-:W-:Y:S02]  /*1abd0*/  FMUL.FTZ R91, R0.reuse, R91 ;  /* 0x0000005b005b7220 */ /* 0x040fe40000410000 */
[C---:B------:R-:W-:Y:S02]  /*1abe0*/  FMUL.FTZ R94, R0.reuse, R94 ;  /* 0x0000005e005e7220 */ /* 0x040fe40000410000 */
[----:B------:R-:W-:Y:S02]  /*1abf0*/  FMUL.FTZ R95, R0, R95 ;  /* 0x0000005f005f7220 */ /* 0x000fe40000410000 */
[----:B------:R-:W-:Y:S01]  /*1ac00*/  FFMA.FTZ R135, R100, R249, R190 ;  /* 0x000000f964877223 */ /* 0x000fe200000100be */
[----:B------:R-:W-:Y:S01]  /*1ac10*/  F2FP.BF16.PACK_AB R100, R229, R226 ;  /* 0x000000e2e564723e */ /* 0x000fe200000010ff */
[----:B------:R-:W-:Y:S02]  /*1ac20*/  FFMA.FTZ R133, R180, c[0x0][0x2d0], -R169 ;  /* 0x0000b400b4857a23 */ /* 0x000fe400000108a9 */
[--C-:B-1----:R-:W-:Y:S01]  /*1ac30*/  FFMA.FTZ R6, R209, c[0x0][0x2d0], -R3.reuse ;  /* 0x0000b400d1067a23 */ /* 0x102fe20000010803 */
[----:B------:R-:W-:Y:S01]  /*1ac40*/  MUFU.EX2 R180, R187 ;  /* 0x000000bb00b47308 */ /* 0x000fe20000000800 */
[----:B------:R-:W-:Y:S02]  /*1ac50*/  FFMA.FTZ R134, R105, c[0x0][0x2d0], -R3 ;  /* 0x0000b40069867a23 */ /* 0x000fe40000010803 */
[----:B------:R-:W-:Y:S02]  /*1ac60*/  FFMA.FTZ R105, R102, R243, R222 ;  /* 0x000000f366697223 */ /* 0x000fe400000100de */
[----:B----4-:R-:W-:Y:S02]  /*1ac70*/  FFMA.FTZ R0, R0, R250, R188 ;  /* 0x000000fa00007223 */ /* 0x010fe400000100bc */
[----:B------:R-:W-:Y:S02]  /*1ac80*/  FADD.FTZ R137, R224, R105 ;  /* 0x00000069e0897221 */ /* 0x000fe40000010000 */
[----:B-----5:R-:W-:Y:S01]  /*1ac90*/  FMUL.FTZ R7, R101, R115 ;  /* 0x0000007365077220 */ /* 0x020fe20000410000 */
[----:B------:R1:W2:Y:S01]  /*1aca0*/  MUFU.EX2 R233, R6 ;  /* 0x0000000600e97308 */ /* 0x0002a20000000800 */
[----:B------:R-:W-:Y:S01]  /*1acb0*/  F2FP.BF16.PACK_AB R115, R240, R237 ;  /* 0x000000edf073723e */ /* 0x000fe200000010ff */
[----:B------:R-:W-:Y:S04]  /*1acc0*/  FADD.FTZ R105, R234, R135 ;  /* 0x00000087ea697221 */ /* 0x000fe80000010000 */
[----:B------:R-:W-:Y:S04]  /*1acd0*/  FADD.FTZ R172, R236, R105 ;  /* 0x00000069ecac7221 */ /* 0x000fe80000010000 */
[----:B------:R4:W-:Y:S10]  /*1ace0*/  MUFU.EX2 R209, R103 ;  /* 0x0000006700d17308 */ /* 0x0009f40000000800 */
[----:B------:R-:W-:Y:S01]  /*1acf0*/  MUFU.EX2 R187, R176 ;  /* 0x000000b000bb7308 */ /* 0x000fe20000000800 */
[--C-:B-1----:R-:W-:Y:S01]  /*1ad00*/  FFMA.FTZ R6, R206, c[0x0][0x2d0], -R3.reuse ;  /* 0x0000b400ce067a23 */ /* 0x102fe20000010803 */
[C---:B--2---:R-:W-:Y:S01]  /*1ad10*/  F2FP.BF16.PACK_AB R117, R233.reuse, R188 ;  /* 0x000000bce975723e */ /* 0x044fe200000010ff */
[----:B------:R-:W-:Y:S07]  /*1ad20*/  FADD.FTZ R0, R233, R0 ;  /* 0x00000000e9007221 */ /* 0x000fee0000010000 */
[----:B------:R1:W2:Y:S01]  /*1ad30*/  MUFU.EX2 R239, R6 ;  /* 0x0000000600ef7308 */ /* 0x0002a20000000800 */
[----:B------:R-:W-:Y:S02]  /*1ad40*/  FADD.FTZ R0, R235, R0 ;  /* 0x00000000eb007221 */ /* 0x000fe40000010000 */
[----:B----4-:R-:W-:Y:S07]  /*1ad50*/  FFMA.FTZ R103, R213, c[0x0][0x2d0], -R3 ;  /* 0x0000b400d5677a23 */ /* 0x010fee0000010803 */
[----:B------:R4:W-:Y:S10]  /*1ad60*/  MUFU.EX2 R210, R103 ;  /* 0x0000006700d27308 */ /* 0x0009f40000000800 */
[----:B------:R-:W-:Y:S01]  /*1ad70*/  MUFU.EX2 R188, R184 ;  /* 0x000000b800bc7308 */ /* 0x000fe20000000800 */
[----:B-1----:R-:W-:Y:S01]  /*1ad80*/  FMUL.FTZ R6, R101, R114 ;  /* 0x0000007265067220 */ /* 0x002fe20000410000 */
[----:B------:R-:W-:Y:S01]  /*1ad90*/  F2FP.BF16.PACK_AB R114, R241, R238 ;  /* 0x000000eef172723e */ /* 0x000fe200000010ff */
[C---:B--2---:R-:W-:Y:S01]  /*1ada0*/  FADD.FTZ R0, R239.reuse, R0 ;  /* 0x00000000ef007221 */ /* 0x044fe20000010000 */
[----:B------:R-:W-:Y:S06]  /*1adb0*/  F2FP.BF16.PACK_AB R119, R239, R235 ;  /* 0x000000ebef77723e */ /* 0x000fec00000010ff */
[----:B------:R-:W-:Y:S01]  /*1adc0*/  MUFU.EX2 R184, R177 ;  /* 0x000000b100b87308 */ /* 0x000fe20000000800 */
[-C--:B------:R-:W-:Y:S05]  /*1add0*/  HMMA.16816.F32.BF16 R4, R112, R20.reuse, R4 ;  /* 0x000000147004723c */ /* 0x080fea0000041804 */
[----:B----4-:R-:W-:Y:S03]  /*1ade0*/  FFMA.FTZ R103, R216, c[0x0][0x2d0], -R169 ;  /* 0x0000b400d8677a23 */ /* 0x010fe600000108a9 */
[C---:B------:R-:W-:Y:S01]  /*1adf0*/  HMMA.16816.F32.BF16 R8, R116.reuse, R20, R8 ;  /* 0x000000147408723c */ /* 0x040fe20000041808 */
[----:B------:R1:W-:Y:S06]  /*1ae00*/  MUFU.EX2 R207, R103 ;  /* 0x0000006700cf7308 */ /* 0x0003ec0000000800 */
[----:B------:R-:W-:Y:S01]  /*1ae10*/  FMUL.FTZ R20, R102, R128 ;  /* 0x0000008066147220 */ /* 0x000fe20000410000 */
[-C--:B------:R-:W-:Y:S03]  /*1ae20*/  HMMA.16816.F32.BF16 R12, R116, R22.reuse, R12 ;  /* 0x00000016740c723c */ /* 0x080fe6000004180c */
[----:B------:R-:W-:Y:S01]  /*1ae30*/  MUFU.EX2 R176, R132 ;  /* 0x0000008400b07308 */ /* 0x000fe20000000800 */
[----:B------:R-:W-:Y:S02]  /*1ae40*/  FFMA.FTZ R128, R212, c[0x0][0x2d0], -R3 ;  /* 0x0000b400d4807a23 */ /* 0x000fe40000010803 */
[----:B------:R-:W-:Y:S02]  /*1ae50*/  FMUL.FTZ R21, R102, R129 ;  /* 0x0000008166157220 */ /* 0x000fe40000410000 */
[C---:B------:R-:W-:Y:S04]  /*1ae60*/  HMMA.16816.F32.BF16 R16, R112.reuse, R22, R16 ;  /* 0x000000167010723c */ /* 0x040fe80000041810 */
[----:B------:R-:W-:Y:S01]  /*1ae70*/  FFMA.FTZ R129, R182, c[0x0][0x2d0], -R169 ;  /* 0x0000b400b6817a23 */ /* 0x000fe200000108a9 */
[----:B------:R-:W2:Y:S02]  /*1ae80*/  MUFU.EX2 R175, R133 ;  /* 0x0000008500af7308 */ /* 0x000ea40000000800 */
[C---:B------:R-:W-:Y:S02]  /*1ae90*/  FMUL.FTZ R22, R101.reuse, R130 ;  /* 0x0000008265167220 */ /* 0x040fe40000410000 */
[----:B------:R-:W-:Y:S03]  /*1aea0*/  FMUL.FTZ R23, R101, R131 ;  /* 0x0000008365177220 */ /* 0x000fe60000410000 */
[----:B------:R-:W-:Y:S02]  /*1aeb0*/  FFMA.FTZ R131, R211, c[0x0][0x2d0], -R3 ;  /* 0x0000b400d3837a23 */ /* 0x000fe40000010803 */
[--C-:B------:R-:W-:Y:S01]  /*1aec0*/  FFMA.FTZ R130, R183, c[0x0][0x2d0], -R169.reuse ;  /* 0x0000b400b7827a23 */ /* 0x100fe200000108a9 */
[----:B------:R-:W-:Y:S01]  /*1aed0*/  MUFU.EX2 R181, R129 ;  /* 0x0000008100b57308 */ /* 0x000fe20000000800 */
[-C--:B------:R-:W-:Y:S03]  /*1aee0*/  HMMA.16816.F32.BF16 R20, R112, R36.reuse, R20 ;  /* 0x000000247014723c */ /* 0x080fe60000041814 */
[----:B-1----:R-:W-:Y:S05]  /*1aef0*/  FFMA.FTZ R103, R217, c[0x0][0x2d0], -R169 ;  /* 0x0000b400d9677a23 */ /* 0x002fea00000108a9 */
[C---:B------:R-:W-:Y:S01]  /*1af00*/  HMMA.16816.F32.BF16 R24, R116.reuse, R36, R24 ;  /* 0x000000247418723c */ /* 0x040fe20000041818 */
[----:B------:R-:W-:Y:S03]  /*1af10*/  MUFU.EX2 R177, R131 ;  /* 0x0000008300b17308 */ /* 0x000fe60000000800 */
[----:B--2---:R-:W-:Y:S03]  /*1af20*/  F2FP.BF16.PACK_AB R170, R175, R176 ;  /* 0x000000b0afaa723e */ /* 0x004fe600000010ff */
[C---:B------:R-:W-:Y:S01]  /*1af30*/  FMUL.FTZ R36, R102.reuse, R144 ;  /* 0x0000009066247220 */ /* 0x040fe20000410000 */
[-C--:B------:R-:W-:Y:S03]  /*1af40*/  HMMA.16816.F32.BF16 R28, R116, R38.reuse, R28 ;  /* 0x00000026741c723c */ /* 0x080fe6000004181c */
[----:B------:R-:W-:Y:S01]  /*1af50*/  MUFU.EX2 R182, R179 ;  /* 0x000000b300b67308 */ /* 0x000fe20000000800 */
[----:B------:R-:W-:Y:S01]  /*1af60*/  FMUL.FTZ R37, R102, R145 ;  /* 0x0000009166257220 */ /* 0x000fe20000410000 */
[----:B------:R-:W-:Y:S03]  /*1af70*/  F2FP.BF16.PACK_AB R102, R232, R230 ;  /* 0x000000e6e866723e */ /* 0x000fe600000010ff */
[C---:B------:R-:W-:Y:S05]  /*1af80*/  HMMA.16816.F32.BF16 R32, R112.reuse, R38, R32 ;  /* 0x000000267020723c */ /* 0x040fea0000041820 */
[----:B------:R-:W1:Y:S02]  /*1af90*/  MUFU.EX2 R179, R130 ;  /* 0x0000008200b37308 */ /* 0x000e640000000800 */
[C---:B------:R-:W-:Y:S02]  /*1afa0*/  FMUL.FTZ R38, R101.reuse, R146 ;  /* 0x0000009265267220 */ /* 0x040fe40000410000 */
[----:B------:R-:W-:Y:S06]  /*1afb0*/  FMUL.FTZ R39, R101, R147 ;  /* 0x0000009365277220 */ /* 0x000fec0000410000 */
[----:B------:R-:W-:Y:S01]  /*1afc0*/  MUFU.EX2 R183, R178 ;  /* 0x000000b200b77308 */ /* 0x000fe20000000800 */
[-C--:B---3--:R-:W-:Y:S08]  /*1afd0*/  HMMA.16816.F32.BF16 R36, R112, R120.reuse, R36 ;  /* 0x000000787024723c */ /* 0x088ff00000041824 */
[C---:B------:R-:W-:Y:S01]  /*1afe0*/  HMMA.16816.F32.BF16 R40, R116.reuse, R120, R40 ;  /* 0x000000787428723c */ /* 0x040fe20000041828 */
[----:B------:R2:W3:Y:S03]  /*1aff0*/  MUFU.EX2 R178, R128 ;  /* 0x0000008000b27308 */ /* 0x0004e60000000800 */
[----:B-1----:R-:W-:Y:S04]  /*1b000*/  F2FP.BF16.PACK_AB R168, R181, R179 ;  /* 0x000000b3b5a8723e */ /* 0x002fe800000010ff */
[-C--:B------:R-:W-:Y:S03]  /*1b010*/  HMMA.16816.F32.BF16 R44, R116, R122.reuse, R44 ;  /* 0x0000007a742c723c */ /* 0x080fe6000004182c */
[----:B------:R1:W-:Y:S05]  /*1b020*/  MUFU.EX2 R206, R103 ;  /* 0x0000006700ce7308 */ /* 0x0003ea0000000800 */
[C---:B------:R-:W-:Y:S01]  /*1b030*/  HMMA.16816.F32.BF16 R48, R112.reuse, R122, R48 ;  /* 0x0000007a7030723c */ /* 0x040fe20000041830 */
[----:B------:R-:W4:Y:S04]  /*1b040*/  LDSM.16.MT88.4 R120, [R167+0xc00] ;  /* 0x000c0000a778783b */ /* 0x000f280000004200 */
[----:B------:R-:W-:Y:S04]  /*1b050*/  MUFU.EX2 R174, R134 ;  /* 0x0000008600ae7308 */ /* 0x000fe80000000800 */
[----:B--2---:R-:W-:Y:S03]  /*1b060*/  LDSM.16.MT88.4 R128, [R166+0x800] ;  /* 0x00080000a680783b */ /* 0x004fe60000004200 */
[----:B---3--:R-:W-:Y:S01]  /*1b070*/  F2FP.BF16.PACK_AB R169, R177, R178 ;  /* 0x000000b2b1a9723e */ /* 0x008fe200000010ff */
[--C-:B-1----:R-:W-:Y:S04]  /*1b080*/  FFMA.FTZ R103, R220, c[0x0][0x2d0], -R3.reuse ;  /* 0x0000b400dc677a23 */ /* 0x102fe80000010803 */
[----:B------:R1:W-:Y:S01]  /*1b090*/  MUFU.EX2 R191, R103 ;  /* 0x0000006700bf7308 */ /* 0x0003e20000000800 */
[-C--:B----4-:R-:W-:Y:S03]  /*1b0a0*/  HMMA.16816.F32.BF16 R52, R112, R120.reuse, R52 ;  /* 0x000000787034723c */ /* 0x090fe60000041834 */
[--C-:B-1----:R-:W-:Y:S05]  /*1b0b0*/  FFMA.FTZ R103, R219, c[0x0][0x2d0], -R3.reuse ;  /* 0x0000b400db677a23 */ /* 0x102fea0000010803 */
[C---:B------:R-:W-:Y:S01]  /*1b0c0*/  HMMA.16816.F32.BF16 R56, R116.reuse, R120, R56 ;  /* 0x000000787438723c */ /* 0x040fe20000041838 */
[----:B------:R1:W-:Y:S03]  /*1b0d0*/  MUFU.EX2 R189, R103 ;  /* 0x0000006700bd7308 */ /* 0x0003e60000000800 */
[----:B------:R-:W-:Y:S02]  /*1b0e0*/  FFMA.FTZ R3, R104, c[0x0][0x2d0], -R3 ;  /* 0x0000b40068037a23 */ /* 0x000fe40000010803 */
[----:B------:R-:W-:Y:S01]  /*1b0f0*/  FFMA.FTZ R104, R101, R245, R221 ;  /* 0x000000f565687223 */ /* 0x000fe200000100dd */
[----:B------:R-:W-:Y:S01]  /*1b100*/  F2FP.BF16.PACK_AB R101, R227, R225 ;  /* 0x000000e1e365723e */ /* 0x000fe200000010ff */
[-C--:B------:R-:W-:Y:S03]  /*1b110*/  HMMA.16816.F32.BF16 R60, R116, R122.reuse, R60 ;  /* 0x0000007a743c723c */ /* 0x080fe6000004183c */
[----:B------:R-:W2:Y:S01]  /*1b120*/  MUFU.EX2 R173, R3 ;  /* 0x0000000300ad7308 */ /* 0x000ea20000000800 */
[----:B------:R-:W-:Y:S02]  /*1b130*/  FADD.FTZ R136, R223, R104 ;  /* 0x00000068df887221 */ /* 0x000fe40000010000 */
[----:B------:R-:W-:Y:S02]  /*1b140*/  FADD.FTZ R104, R238, R137 ;  /* 0x00000089ee687221 */ /* 0x000fe40000010000 */
[C---:B------:R-:W-:Y:S01]  /*1b150*/  HMMA.16816.F32.BF16 R64, R112.reuse, R122, R64 ;  /* 0x0000007a7040723c */ /* 0x040fe20000041840 */
[----:B------:R-:W3:Y:S03]  /*1b160*/  LDSM.16.MT88.4 R120, [R166+0x1800] ;  /* 0x00180000a678783b */ /* 0x000ee60000004200 */
[----:B------:R-:W-:Y:S01]  /*1b170*/  FADD.FTZ R105, R241, R104 ;  /* 0x00000068f1697221 */ /* 0x000fe20000010000 */
[----:B-1----:R-:W-:Y:S02]  /*1b180*/  F2FP.BF16.PACK_AB R103, R231, R228 ;  /* 0x000000e4e767723e */ /* 0x002fe400000010ff */
[----:B--2---:R-:W-:Y:S01]  /*1b190*/  F2FP.BF16.PACK_AB R171, R173, R174 ;  /* 0x000000aeadab723e */ /* 0x004fe200000010ff */
[----:B------:R-:W-:Y:S04]  /*1b1a0*/  FADD.FTZ R3, R237, R136 ;  /* 0x00000088ed037221 */ /* 0x000fe80000010000 */
[----:B------:R-:W-:Y:S02]  /*1b1b0*/  FADD.FTZ R104, R240, R3 ;  /* 0x00000003f0687221 */ /* 0x000fe40000010000 */
[----:B------:R-:W-:Y:S04]  /*1b1c0*/  FADD.FTZ R3, R226, R105 ;  /* 0x00000069e2037221 */ /* 0x000fe80000010000 */
[----:B------:R-:W-:Y:S01]  /*1b1d0*/  FADD.FTZ R3, R229, R3 ;  /* 0x00000003e5037221 */ /* 0x000fe20000010000 */
[-C--:B---3--:R-:W-:Y:S08]  /*1b1e0*/  HMMA.16816.F32.BF16 R68, R112, R120.reuse, R68 ;  /* 0x000000787044723c */ /* 0x088ff00000041844 */
[C---:B------:R-:W-:Y:S08]  /*1b1f0*/  HMMA.16816.F32.BF16 R72, R116.reuse, R120, R72 ;  /* 0x000000787448723c */ /* 0x040ff00000041848 */
[-C--:B------:R-:W-:Y:S08]  /*1b200*/  HMMA.16816.F32.BF16 R76, R116, R122.reuse, R76 ;  /* 0x0000007a744c723c */ /* 0x080ff0000004184c */
[C---:B------:R-:W-:Y:S01]  /*1b210*/  HMMA.16816.F32.BF16 R80, R112.reuse, R122, R80 ;  /* 0x0000007a7050723c */ /* 0x040fe20000041850 */
[----:B------:R-:W1:Y:S07]  /*1b220*/  LDSM.16.MT88.4 R120, [R167+0x1800] ;  /* 0x00180000a778783b */ /* 0x000e6e0000004200 */
[-C--:B-1----:R-:W-:Y:S08]  /*1b230*/  HMMA.16816.F32.BF16 R84, R112, R120.reuse, R84 ;  /* 0x000000787054723c */ /* 0x082ff00000041854 */
[C---:B------:R-:W-:Y:S08]  /*1b240*/  HMMA.16816.F32.BF16 R88, R116.reuse, R120, R88 ;  /* 0x000000787458723c */ /* 0x040ff00000041858 */
[-C--:B------:R-:W-:Y:S07]  /*1b250*/  HMMA.16816.F32.BF16 R92, R116, R122.reuse, R92 ;  /* 0x0000007a745c723c */ /* 0x080fee000004185c */
[----:B------:R-:W-:Y:S01]  /*1b260*/  F2FP.BF16.PACK_AB R116, R215, R208 ;  /* 0x000000d0d774723e */ /* 0x000fe200000010ff */
[----:B------:R-:W-:Y:S01]  /*1b270*/  HMMA.16816.F32.BF16 R96, R112, R122, R96 ;  /* 0x0000007a7060723c */ /* 0x000fe20000041860 */
[----:B------:R-:W1:Y:S03]  /*1b280*/  LDSM.16.MT88.4 R112, [R166+0x400] ;  /* 0x00040000a670783b */ /* 0x000e660000004200 */
[----:B------:R-:W-:Y:S02]  /*1b290*/  F2FP.BF16.PACK_AB R117, R210, R209 ;  /* 0x000000d1d275723e */ /* 0x000fe400000010ff */
[----:B------:R-:W-:Y:S02]  /*1b2a0*/  F2FP.BF16.PACK_AB R118, R206, R207 ;  /* 0x000000cfce76723e */ /* 0x000fe400000010ff */
[----:B------:R-:W-:Y:S01]  /*1b2b0*/  F2FP.BF16.PACK_AB R119, R189, R191 ;  /* 0x000000bfbd77723e */ /* 0x000fe200000010ff */
[----:B------:R-:W2:Y:S01]  /*1b2c0*/  LDSM.16.MT88.4 R120, [R167+0x400] ;  /* 0x00040000a778783b */ /* 0x000ea20000004200 */
        /* <DEDUP_REMOVED lines=26> */
[----:B------:R-:W-:Y:S07]  /*1b470*/  HMMA.16816.F32.BF16 R96, R100, R126, R96 ;  /* 0x0000007e6460723c */ /* 0x000fee0000041860 */
[----:B------:R-:W-:Y:S02]  /*1b480*/  F2FP.BF16.PACK_AB R100, R186, R180 ;  /* 0x000000b4ba64723e */ /* 0x000fe400000010ff */
[----:B------:R-:W-:Y:S03]  /*1b490*/  F2FP.BF16.PACK_AB R101, R183, R182 ;  /* 0x000000b6b765723e */ /* 0x000fe600000010ff */
[----:B------:R-:W-:Y:S02]  /*1b4a0*/  F2FP.BF16.PACK_AB R102, R188, R185 ;  /* 0x000000b9bc66723e */ /* 0x000fe400000010ff */
[----:B------:R-:W-:Y:S07]  /*1b4b0*/  F2FP.BF16.PACK_AB R103, R187, R184 ;  /* 0x000000b8bb67723e */ /* 0x000fee00000010ff */
        /* <DEDUP_REMOVED lines=59> */
[----:B------:R-:W-:-:S05]  /*1b870*/  @P0 BRA `(.L_x_860) ;  /* 0xffffcfb000000947 */ /* 0x000fca000383ffff */
.L_x_855:
[----:B------:R-:W2:Y:S02]  /*1b880*/  LDL R0, [R1+0x18] ;  /* 0x0000180001007983 */ /* 0x000ea40000100800 */
[----:B--2---:R-:W-:-:S13]  /*1b890*/  ISETP.GE.AND P0, PT, R205, R0, PT ;  /* 0x00000000cd00720c */ /* 0x004fda0003f06270 */
[----:B------:R-:W-:Y:S05]  /*1b8a0*/  @!P0 BRA `(.L_x_861) ;  /* 0x000042b000008947 */ /* 0x000fea0003800000 */
[----:B------:R-:W-:Y:S01]  /*1b8b0*/  IMAD.MOV.U32 R101, RZ, RZ, R107 ;  /* 0x000000ffff657224 */ /* 0x000fe200078e006b */
[----:B------:R-:W-:Y:S01]  /*1b8c0*/  MOV R104, R103 ;  /* 0x0000006700687202 */ /* 0x000fe20000000f00 */
[----:B------:R-:W-:Y:S01]  /*1b8d0*/  IMAD.MOV.U32 R100, RZ, RZ, R108 ;  /* 0x000000ffff647224 */ /* 0x000fe200078e006c */
[----:B------:R-:W-:Y:S02]  /*1b8e0*/  MOV R102, R106 ;  /* 0x0000006a00667202 */ /* 0x000fe40000000f00 */
.L_x_880:
[----:B------:R-:W-:Y:S04]  /*1b8f0*/  DEPBAR.LE SB0, 0x0 ;  /* 0x000080000000791a */ /* 0x000fe80000000000 */
[----:B------:R-:W-:Y:S01]  /*1b900*/  WARPSYNC 0xffffffff ;  /* 0xffffffff00007948 */ /* 0x000fe20003800000 */
[----:B------:R-:W-:Y:S01]  /*1b910*/  BAR.SYNC.DEFER_BLOCKING 0x0 ;  /* 0x0000000000007b1d */ /* 0x000fe20000010000 */
[----:B------:R-:W-:Y:S01]  /*1b920*/  SHF.R.S32.HI R0, RZ, 0x1f, R205 ;  /* 0x0000001fff007819 */ /* 0x000fe200000114cd */
[----:B------:R-:W-:Y:S01]  /*1b930*/  IMAD.WIDE.U32 R2, R205, c[0x0][0x208], RZ ;  /* 0x00008200cd027a25 */ /* 0x000fe200078e00ff */
[C---:B------:R-:W-:Y:S02]  /*1b940*/  LOP3.LUT P5, RZ, R203.reuse, 0x100, RZ, 0xc0, !PT ;  /* 0x00000100cbff7812 */ /* 0x040fe400078ac0ff */
[C---:B------:R-:W-:Y:S01]  /*1b950*/  LOP3.LUT P4, RZ, R203.reuse, 0x80, RZ, 0xc0, !PT ;  /* 0x00000080cbff7812 */ /* 0x040fe2000788c0ff */
[----:B------:R-:W-:Y:S01]  /*1b960*/  IMAD R0, R0, c[0x0][0x208], RZ ;  /* 0x0000820000007a24 */ /* 0x000fe200078e02ff */
[----:B------:R-:W-:Y:S03]  /*1b970*/  LOP3.LUT P3, RZ, R203, 0x40, RZ, 0xc0, !PT ;  /* 0x00000040cbff7812 */ /* 0x000fe6000786c0ff */
[----:B------:R-:W-:Y:S05]  /*1b980*/  IMAD R0, R205, c[0x0][0x20c], R0 ;  /* 0x00008300cd007a24 */ /* 0x000fea00078e0200 */
[----:B------:R-:W-:Y:S01]  /*1b990*/  IADD3 R12, R3, R0, RZ ;  /* 0x00000000030c7210 */ /* 0x000fe20007ffe0ff */
[----:B------:R-:W-:Y:S01]  /*1b9a0*/  IMAD.WIDE.U32 R2, R2, 0x30, RZ ;  /* 0x0000003002027825 */ /* 0x000fe200078e00ff */
[----:B------:R-:W-:Y:S01]  /*1b9b0*/  LDSM.16.M88.4 R48, [R192] ;  /* 0x00000000c030783b */ /* 0x000fe20000000200 */
[----:B------:R-:W-:Y:S07]  /*1b9c0*/  BSSY B0, `(.L_x_862) ;  /* 0x000010e000007945 */ /* 0x000fee0003800000 */
        /* <DEDUP_REMOVED lines=11> */
[----:B------:R-:W-:Y:S01]  /*1ba80*/  IMAD R16, R12, 0x30, RZ ;  /* 0x000000300c107824 */ /* 0x000fe200078e02ff */
[----:B------:R-:W-:Y:S01]  /*1ba90*/  @!P1 MOV R0, c[0x0][0x208] ;  /* 0x0000820000009a02 */ /* 0x000fe20000000f00 */
[-C--:B------:R-:W-:Y:S03]  /*1baa0*/  HMMA.16816.F32.BF16 R12, R44, R18.reuse, RZ ;  /* 0x000000122c0c723c */ /* 0x080fe600000418ff */
[C---:B------:R-:W-:Y:S02]  /*1bab0*/  @!P1 LEA R24, P0, R0.reuse, R2, 0x5 ;  /* 0x0000000200189211 */ /* 0x040fe400078028ff */
[----:B------:R-:W2:Y:S01]  /*1bac0*/  LDSM.16.M88.4 R180, [R193+0x1000] ;  /* 0x00100000c1b4783b */ /* 0x000ea20000000200 */
[----:B------:R-:W-:Y:S02]  /*1bad0*/  @!P1 MOV R17, c[0x0][0x20c] ;  /* 0x0000830000119a02 */ /* 0x000fe40000000f00 */
[----:B------:R-:W-:Y:S04]  /*1bae0*/  IADD3 R3, R3, R16, RZ ;  /* 0x0000001003037210 */ /* 0x000fe80007ffe0ff */
[----:B------:R-:W-:Y:S01]  /*1baf0*/  @!P1 LEA.HI.X R28, R0, R3, R17, 0x5, P0 ;  /* 0x00000003001c9211 */ /* 0x000fe200000f2c11 */
        /* <DEDUP_REMOVED lines=13> */
[----:B------:R4:W-:Y:S06]  /*1bbd0*/  LDGSTS.E.BYPASS.LTC128B.128 [R204+0x1880], [R2.64], !P5 ;  /* 0x0188000002cc7fae */ /* 0x0009ec000e901d46 */
[----:B------:R-:W-:Y:S02]  /*1bbe0*/  @!P1 IADD3.X R32, R28, R248, RZ, P0, !PT ;  /* 0x000000f81c209210 */ /* 0x000fe400007fe4ff */
[-C--:B------:R-:W-:Y:S01]  /*1bbf0*/  HMMA.16816.F32.BF16 R28, R44, R34.reuse, RZ ;  /* 0x000000222c1c723c */ /* 0x080fe200000418ff */
[----:B------:R4:W-:Y:S02]  /*1bc00*/  LDGSTS.E.BYPASS.LTC128B.128 [R204+0x2480], [R2.64+0x40], !P4 ;  /* 0x0248004002cc7fae */ /* 0x0009e4000e101d46 */
[C---:B------:R-:W-:Y:S04]  /*1bc10*/  @!P1 LEA R36, P0, R0.reuse, c[0x0][0x1f8], 0x1 ;  /* 0x00007e0000249a11 */ /* 0x040fe800078008ff */
[----:B------:R-:W-:Y:S02]  /*1bc20*/  @!P1 LEA.HI.X R37, R0, c[0x0][0x1fc], R32, 0x1, P0 ;  /* 0x00007f0000259a11 */ /* 0x000fe400000f0c20 */
[C---:B------:R-:W-:Y:S01]  /*1bc30*/  HMMA.16816.F32.BF16 R32, R48.reuse, R34, RZ ;  /* 0x000000223020723c */ /* 0x040fe200000418ff */
[----:B------:R4:W-:Y:S08]  /*1bc40*/  LDGSTS.E.BYPASS.LTC128B.128 [R204+0x3080], [R2.64+0x80], !P3 ;  /* 0x0308008002cc7fae */ /* 0x0009f0000d901d46 */
[----:B------:R1:W-:Y:S08]  /*1bc50*/  @!P1 LDGSTS.E.BYPASS.LTC128B.128 [R204+0x2080], [R36.64], !P5 ;  /* 0x0208000024cc9fae */ /* 0x0003f0000e901d46 */
[----:B------:R1:W-:Y:S08]  /*1bc60*/  @!P1 LDGSTS.E.BYPASS.LTC128B.128 [R204+0x2c80], [R36.64+0x40], !P4 ;  /* 0x02c8004024cc9fae */ /* 0x0003f0000e101d46 */
[----:B------:R1:W-:Y:S08]  /*1bc70*/  @!P1 LDGSTS.E.BYPASS.LTC128B.128 [R204+0x3880], [R36.64+0x80], !P3 ;  /* 0x0388008024cc9fae */ /* 0x0003f0000d901d46 */
[----:B------:R-:W0:Y:S01]  /*1bc80*/  LDGDEPBAR ;  /* 0x00000000000079af */ /* 0x000e220000000000 */
[-C--:B-1----:R-:W-:Y:S08]  /*1bc90*/  HMMA.16816.F32.BF16 R36, R48, R168.reuse, RZ ;  /* 0x000000a83024723c */ /* 0x082ff000000418ff */
[C---:B------:R-:W-:Y:S08]  /*1bca0*/  HMMA.16816.F32.BF16 R40, R44.reuse, R168, RZ ;  /* 0x000000a82c28723c */ /* 0x040ff000000418ff */
[-C--:B------:R-:W-:Y:S08]  /*1bcb0*/  HMMA.16816.F32.BF16 R44, R44, R170.reuse, RZ ;  /* 0x000000aa2c2c723c */ /* 0x080ff000000418ff */
[----:B------:R-:W-:Y:S01]  /*1bcc0*/  HMMA.16816.F32.BF16 R48, R48, R170, RZ ;  /* 0x000000aa3030723c */ /* 0x000fe200000418ff */
[----:B------:R-:W-:Y:S07]  /*1bcd0*/  LDSM.16.M88.4 R168, [R192+0x2000] ;  /* 0x00200000c0a8783b */ /* 0x000fee0000000200 */
[-C--:B------:R-:W-:Y:S08]  /*1bce0*/  HMMA.16816.F32.BF16 R4, R172, R176.reuse, R4 ;  /* 0x000000b0ac04723c */ /* 0x080ff00000041804 */
        /* <DEDUP_REMOVED lines=19> */
[----:B------:R-:W-:Y:S03]  /*1be20*/  LDSM.16.M88.4 R176, [R200] ;  /* 0x00000000c8b0783b */ /* 0x000fe60000000200 */
[----:B-----5:R-:W-:Y:S04]  /*1be30*/  ISETP.GT.AND P0, PT, R205, R216, PT ;  /* 0x000000d8cd00720c */ /* 0x020fe80003f04270 */
        /* <DEDUP_REMOVED lines=52> */
[----:B----4-:R-:W-:Y:S04]  /*1c180*/  FMUL.FTZ R3, R10, c[0x0][0x320] ;  /* 0x0000c8000a037a20 */ /* 0x010fe80000410000 */
        /* <DEDUP_REMOVED lines=129> */
[--C-:B---3--:R-:W-:Y:S01]  /*1c9a0*/  @P1 IMAD.X R0, R0, 0x1, R215.reuse, P2 ;  /* 0x0000000100001824 */ /* 0x108fe200010e06d7 */
        /* <DEDUP_REMOVED lines=15> */
.L_x_863:
[----:B--234-:R-:W-:Y:S05]  /*1caa0*/  BSYNC B0 ;  /* 0x0000000000007941 */ /* 0x01cfea0003800000 */
.L_x_862:
        /* <DEDUP_REMOVED lines=35> */
.L_x_866:
[----:B------:R-:W-:Y:S04]  /*1cce0*/  MOV R8, c[0x0][0x32c] ;  /* 0x0000cb0000087a02 */ /* 0x000fe80000000f00 */
[----:B------:R-:W-:Y:S11]  /*1ccf0*/  ISETP.NE.AND P0, PT, R8, 0x1, PT ;  /* 0x000000010800780c */ /* 0x000ff60003f05270 */
[----:B------:R-:W-:Y:S02]  /*1cd00*/  @!UPT UIADD3 URZ, URZ, URZ, URZ ;  /* 0x0000003f3f3ff290 */ /* 0x000fe4000fffe03f */
[----:B------:R-:W-:Y:S05]  /*1cd10*/  @P0 IMAD.HI.U32 R8, R4, c[0x0][0x330], RZ ;  /* 0x0000cc0004080a27 */ /* 0x000fea00078e00ff */
[----:B------:R-:W-:Y:S02]  /*1cd20*/  @P0 SHF.R.U32.HI R4, RZ, c[0x0][0x334], R8 ;  /* 0x0000cd00ff040a19 */ /* 0x000fe40000011608 */
.L_x_867:
[----:B------:R-:W-:Y:S05]  /*1cd30*/  BSYNC B0 ;  /* 0x0000000000007941 */ /* 0x000fea0003800000 */
.L_x_865:
[----:B------:R-:W-:Y:S04]  /*1cd40*/  IMAD.IADD R8, R0, 0x1, -R44 ;  /* 0x0000000100087824 */ /* 0x000fe800078e0a2c */
[----:B------:R-:W-:Y:S05]  /*1cd50*/  IMAD R4, R4, c[0x0][0x32c], R8 ;  /* 0x0000cb0004047a24 */ /* 0x000fea00078e0208 */
[----:B------:R-:W-:Y:S02]  /*1cd60*/  IADD3 R8, R4, c[0x0][0x32c], RZ ;  /* 0x0000cb0004087a10 */ /* 0x000fe40007ffe0ff */
[----:B------:R-:W-:Y:S02]  /*1cd70*/  IMNMX R2, R2, R4, !PT ;  /* 0x0000000402027217 */ /* 0x000fe40007800200 */
[----:B------:R-:W-:Y:S02]  /*1cd80*/  IMNMX R3, R3, R8, PT ;  /* 0x0000000803037217 */ /* 0x000fe40003800200 */
.L_x_864:
        /* <DEDUP_REMOVED lines=31> */
[C---:B------:R-:W-:Y:S02]  /*1cf80*/  ISETP.GT.AND P0, PT, R2.reuse, 0x10, !P1 ;  /* 0x000000100200780c */ /* 0x040fe40004f04270 */
        /* <DEDUP_REMOVED lines=8> */
[C---:B------:R-:W-:Y:S02]  /*1d010*/  ISETP.GT.AND P0, PT, R2.reuse, 0x18, !P5 ;  /* 0x000000180200780c */ /* 0x040fe40006f04270 */
[----:B------:R-:W-:Y:S02]  /*1d020*/  LOP3.LUT R203, R203, 0xffffffdf, RZ, 0xc0, !PT ;  /* 0xffffffdfcbcb7812 */ /* 0x000fe400078ec0ff */
        /* <DEDUP_REMOVED lines=38> */
.L_x_870:
[----:B------:R-:W-:Y:S04]  /*1d290*/  MOV R9, c[0x0][0x32c] ;  /* 0x0000cb0000097a02 */ /* 0x000fe80000000f00 */
[----:B------:R-:W-:Y:S11]  /*1d2a0*/  ISETP.NE.AND P0, PT, R9, 0x1, PT ;  /* 0x000000010900780c */ /* 0x000ff60003f05270 */
[----:B------:R-:W-:Y:S02]  /*1d2b0*/  @!UPT UIADD3 URZ, URZ, URZ, URZ ;  /* 0x0000003f3f3ff290 */ /* 0x000fe4000fffe03f */
[----:B------:R-:W-:Y:S05]  /*1d2c0*/  @P0 IMAD.HI.U32 R9, R4, c[0x0][0x330], RZ ;  /* 0x0000cc0004090a27 */ /* 0x000fea00078e00ff */
[----:B------:R-:W-:Y:S02]  /*1d2d0*/  @P0 SHF.R.U32.HI R4, RZ, c[0x0][0x334], R9 ;  /* 0x0000cd00ff040a19 */ /* 0x000fe40000011609 */
.L_x_871:
[----:B------:R-:W-:Y:S05]  /*1d2e0*/  BSYNC B0 ;  /* 0x0000000000007941 */ /* 0x000fea0003800000 */
.L_x_869:
[----:B------:R-:W-:Y:S04]  /*1d2f0*/  IMAD.IADD R9, R0, 0x1, -R44 ;  /* 0x0000000100097824 */ /* 0x000fe800078e0a2c */
[----:B------:R-:W-:Y:S05]  /*1d300*/  IMAD R4, R4, c[0x0][0x32c], R9 ;  /* 0x0000cb0004047a24 */ /* 0x000fea00078e0209 */
[----:B------:R-:W-:Y:S02]  /*1d310*/  IADD3 R9, R4, c[0x0][0x32c], RZ ;  /* 0x0000cb0004097a10 */ /* 0x000fe40007ffe0ff */
[----:B------:R-:W-:Y:S02]  /*1d320*/  IMNMX R2, R2, R4, !PT ;  /* 0x0000000402027217 */ /* 0x000fe40007800200 */
[----:B------:R-:W-:Y:S02]  /*1d330*/  IMNMX R3, R3, R9, PT ;  /* 0x0000000903037217 */ /* 0x000fe40003800200 */
.L_x_868:
[----:B------:R-:W-:Y:S01]  /*1d340*/  LOP3.LUT P0, RZ, R203, 0x8, RZ, 0xc0, !PT ;  /* 0x00000008cbff7812 */ /* 0x000fe2000780c0ff */
[----:B------:R-:W1:Y:S03]  /*1d350*/  SHFL.IDX PT, R4, R5, 0x2, 0x1c1f ;  /* 0x005c1f0005047f89 */ /* 0x000e6600000e0000 */
        /* <DEDUP_REMOVED lines=59> */
.L_x_874:
[----:B------:R-:W-:Y:S04]  /*1d710*/  MOV R9, c[0x0][0x32c] ;  /* 0x0000cb0000097a02 */ /* 0x000fe80000000f00 */
[----:B------:R-:W-:Y:S11]  /*1d720*/  ISETP.NE.AND P0, PT, R9, 0x1, PT ;  /* 0x000000010900780c */ /* 0x000ff60003f05270 */
[----:B------:R-:W-:Y:S02]  /*1d730*/  @!UPT UIADD3 URZ, URZ, URZ, URZ ;  /* 0x0000003f3f3ff290 */ /* 0x000fe4000fffe03f */
[----:B------:R-:W-:Y:S05]  /*1d740*/  @P0 IMAD.HI.U32 R9, R4, c[0x0][0x330], RZ ;  /* 0x0000cc0004090a27 */ /* 0x000fea00078e00ff */
[----:B------:R-:W-:Y:S02]  /*1d750*/  @P0 SHF.R.U32.HI R4, RZ, c[0x0][0x334], R9 ;  /* 0x0000cd00ff040a19 */ /* 0x000fe40000011609 */
.L_x_875:
[----:B------:R-:W-:Y:S05]  /*1d760*/  BSYNC B0 ;  /* 0x0000000000007941 */ /* 0x000fea0003800000 */
.L_x_873:
[----:B------:R-:W-:Y:S04]  /*1d770*/  IMAD.IADD R9, R0, 0x1, -R44 ;  /* 0x0000000100097824 */ /* 0x000fe800078e0a2c */
[----:B------:R-:W-:Y:S05]  /*1d780*/  IMAD R4, R4, c[0x0][0x32c], R9 ;  /* 0x0000cb0004047a24 */ /* 0x000fea00078e0209 */
[----:B------:R-:W-:Y:S02]  /*1d790*/  IADD3 R9, R4, c[0x0][0x32c], RZ ;  /* 0x0000cb0004097a10 */ /* 0x000fe40007ffe0ff */
[----:B------:R-:W-:Y:S02]  /*1d7a0*/  IMNMX R2, R2, R4, !PT ;  /* 0x0000000402027217 */ /* 0x000fe40007800200 */
[----:B------:R-:W-:Y:S02]  /*1d7b0*/  IMNMX R3, R3, R9, PT ;  /* 0x0000000903037217 */ /* 0x000fe40003800200 */
.L_x_872:
[----:B------:R-:W-:Y:S01]  /*1d7c0*/  LOP3.LUT P0, RZ, R203, 0x8, RZ, 0xc0, !PT ;  /* 0x00000008cbff7812 */ /* 0x000fe2000780c0ff */
[----:B------:R-:W1:Y:S03]  /*1d7d0*/  SHFL.IDX PT, R4, R5, 0x3, 0x1c1f ;  /* 0x007c1f0005047f89 */ /* 0x000e6600000e0000 */
[C---:B------:R-:W-:Y:S04]  /*1d7e0*/  ISETP.GT.AND P0, PT, R2.reuse, 0x1, !P0 ;  /* 0x000000010200780c */ /* 0x040fe80004704270 */
        /* <DEDUP_REMOVED lines=58> */
.L_x_878:
[----:B------:R-:W-:Y:S04]  /*1db90*/  MOV R5, c[0x0][0x32c] ;  /* 0x0000cb0000057a02 */ /* 0x000fe80000000f00 */
[----:B------:R-:W-:Y:S11]  /*1dba0*/  ISETP.NE.AND P0, PT, R5, 0x1, PT ;  /* 0x000000010500780c */ /* 0x000ff60003f05270 */
[----:B------:R-:W-:Y:S02]  /*1dbb0*/  @!UPT UIADD3 URZ, URZ, URZ, URZ ;  /* 0x0000003f3f3ff290 */ /* 0x000fe4000fffe03f */
[----:B------:R-:W-:Y:S05]  /*1dbc0*/  @P0 IMAD.HI.U32 R5, R4, c[0x0][0x330], RZ ;  /* 0x0000cc0004050a27 */ /* 0x000fea00078e00ff */
[----:B------:R-:W-:Y:S02]  /*1dbd0*/  @P0 SHF.R.U32.HI R4, RZ, c[0x0][0x334], R5 ;  /* 0x0000cd00ff040a19 */ /* 0x000fe40000011605 */
.L_x_879:
[----:B------:R-:W-:Y:S05]  /*1dbe0*/  BSYNC B0 ;  /* 0x0000000000007941 */ /* 0x000fea0003800000 */
.L_x_877:
[----:B------:R-:W-:Y:S04]  /*1dbf0*/  IMAD.IADD R0, R0, 0x1, -R44 ;  /* 0x0000000100007824 */ /* 0x000fe800078e0a2c */
[----:B------:R-:W-:Y:S05]  /*1dc00*/  IMAD R0, R4, c[0x0][0x32c], R0 ;  /* 0x0000cb0004007a24 */ /* 0x000fea00078e0200 */
[----:B------:R-:W-:Y:S02]  /*1dc10*/  IADD3 R4, R0, c[0x0][0x32c], RZ ;  /* 0x0000cb0000047a10 */ /* 0x000fe40007ffe0ff */
[----:B------:R-:W-:Y:S02]  /*1dc20*/  IMNMX R2, R2, R0, !PT ;  /* 0x0000000002027217 */ /* 0x000fe40007800200 */
[----:B------:R-:W-:Y:S02]  /*1dc30*/  IMNMX R3, R3, R4, PT ;  /* 0x0000000403037217 */ /* 0x000fe40003800200 */
.L_x_876:
        /* <DEDUP_REMOVED lines=34> */
[C---:B------:R-:W-:Y:S02]  /*1de60*/  ISETP.LT.OR P0, PT, R3.reuse, 0x11, P0 ;  /* 0x000000110300780c */ /* 0x040fe40000701670 */
        /* <DEDUP_REMOVED lines=24> */
[----:B------:R-:W-:Y:S01]  /*1dff0*/  ISETP.GT.AND P0, PT, R2, 0x21, !P2 ;  /* 0x000000210200780c */ /* 0x000fe20005704270 */
        /* <DEDUP_REMOVED lines=13> */
[C---:B------:R-:W-:Y:S01]  /*1e0d0*/  FMUL.FTZ R3, R108.reuse, c[0x0][0x2d0] ;  /* 0x0000b4006c037a20 */ /* 0x040fe20000410000 */
        /* <DEDUP_REMOVED lines=18> */
[--C-:B------:R-:W-:Y:S01]  /*1e200*/  FFMA.FTZ R215, R35, c[0x0][0x2d0], -R7.reuse ;  /* 0x0000b40023d77a23 */ /* 0x100fe20000010807 */
[----:B------:R-:W-:Y:S01]  /*1e210*/  LDSM.16.MT88.4 R36, [R167] ;  /* 0x00000000a724783b */ /* 0x000fe20000004200 */
[----:B------:R-:W-:Y:S01]  /*1e220*/  FMNMX.FTZ R2, R189, R5, !PT ;  /* 0x00000005bd027209 */ /* 0x000fe20007810000 */
[--C-:B------:R-:W-:Y:S02]  /*1e230*/  FFMA.FTZ R213, R34, c[0x0][0x2d0], -R7.reuse ;  /* 0x0000b40022d57a23 */ /* 0x100fe40000010807 */
[--C-:B------:R-:W-:Y:S01]  /*1e240*/  FFMA.FTZ R212, R33, c[0x0][0x2d0], -R7.reuse ;  /* 0x0000b40021d47a23 */ /* 0x100fe20000010807 */
[----:B------:R-:W-:Y:S01]  /*1e250*/  FMNMX.FTZ R2, R206, R2, !PT ;  /* 0x00000002ce027209 */ /* 0x000fe20007810000 */
[--C-:B------:R-:W-:Y:S02]  /*1e260*/  FFMA.FTZ R214, R40, c[0x0][0x2d0], -R7.reuse ;  /* 0x0000b40028d67a23 */ /* 0x100fe40000010807 */
[----:B------:R-:W4:Y:S01]  /*1e270*/  SHFL.BFLY PT, R5, R0, 0x1, 0x1f ;  /* 0x0c201f0000057f89 */ /* 0x000f2200000e0000 */
[----:B------:R-:W-:Y:S01]  /*1e280*/  FMNMX.FTZ R2, R191, R2, !PT ;  /* 0x00000002bf027209 */ /* 0x000fe20007810000 */
[----:B------:R-:W-:Y:S01]  /*1e290*/  MUFU.EX2 R221, R186 ;  /* 0x000000ba00dd7308 */ /* 0x000fe20000000800 */
[--C-:B-1----:R-:W-:Y:S05]  /*1e2a0*/  FFMA.FTZ R4, R12, c[0x0][0x2d0], -R7.reuse ;  /* 0x0000b4000c047a23 */ /* 0x102fea0000010807 */
[----:B------:R-:W1:Y:S04]  /*1e2b0*/  SHFL.BFLY PT, R6, R2, 0x2, 0x1f ;  /* 0x0c401f0002067f89 */ /* 0x000e6800000e0000 */
[----:B------:R5:W-:Y:S01]  /*1e2c0*/  MUFU.EX2 R242, R4 ;  /* 0x0000000400f27308 */ /* 0x000be20000000800 */
[----:B--2---:R-:W-:Y:S02]  /*1e2d0*/  FMNMX.FTZ R3, R14, R104, !PT ;  /* 0x000000680e037209 */ /* 0x004fe40007810000 */
[----:B---3--:R-:W-:Y:S02]  /*1e2e0*/  F2FP.BF16.PACK_AB R168, R241, R224 ;  /* 0x000000e0f1a8723e */ /* 0x008fe400000010ff */
[----:B------:R-:W-:Y:S04]  /*1e2f0*/  FMNMX.FTZ R3, R20, R3, !PT ;  /* 0x0000000314037209 */ /* 0x000fe80007810000 */
[----:B------:R-:W-:Y:S01]  /*1e300*/  FMNMX.FTZ R3, R21, R3, !PT ;  /* 0x0000000315037209 */ /* 0x000fe20007810000 */
[----:B------:R-:W-:Y:S01]  /*1e310*/  MUFU.EX2 R223, R185 ;  /* 0x000000b900df7308 */ /* 0x000fe20000000800 */
[----:B----4-:R-:W-:Y:S02]  /*1e320*/  FMNMX.FTZ R107, R0, R5, !PT ;  /* 0x00000005006b7209 */ /* 0x010fe40007810000 */
[----:B------:R-:W-:Y:S02]  /*1e330*/  FMNMX.FTZ R0, R24, R3, !PT ;  /* 0x0000000318007209 */ /* 0x000fe40007810000 */
[----:B------:R-:W-:Y:S02]  /*1e340*/  FSEL R3, R108, RZ, P0 ;  /* 0x000000ff6c037208 */ /* 0x000fe40000000000 */
[C---:B------:R-:W-:Y:S02]  /*1e350*/  FSETP.NEU.FTZ.AND P0, PT, R107.reuse, -INF , PT ;  /* 0xff8000006b00780b */ /* 0x040fe40003f1d000 */
[----:B-1----:R-:W-:Y:S01]  /*1e360*/  FMNMX.FTZ R2, R2, R6, !PT ;  /* 0x0000000602027209 */ /* 0x002fe20007810000 */
[----:B------:R-:W-:Y:S01]  /*1e370*/  MUFU.EX2 R226, R184 ;  /* 0x000000b800e27308 */ /* 0x000fe20000000800 */
[----:B------:R-:W-:Y:S01]  /*1e380*/  FMNMX.FTZ R6, R176, R0, !PT ;  /* 0x00000000b0067209 */ /* 0x000fe20007810000 */
[----:B------:R-:W-:Y:S02]  /*1e390*/  FMUL.FTZ R0, R107, c[0x0][0x2d0] ;  /* 0x0000b4006b007a20 */ /* 0x000fe40000410000 */
        /* <DEDUP_REMOVED lines=11> */
[--C-:B------:R-:W-:Y:S02]  /*1e450*/  FFMA.FTZ R208, R32, c[0x0][0x2d0], -R8.reuse ;  /* 0x0000b40020d07a23 */ /* 0x100fe40000010808 */
[--C-:B------:R-:W-:Y:S01]  /*1e460*/  FFMA.FTZ R211, R31, c[0x0][0x2d0], -R8.reuse ;  /* 0x0000b4001fd37a23 */ /* 0x100fe20000010808 */
[----:B-1----:R-:W-:Y:S04]  /*1e470*/  FMNMX.FTZ R106, R2, R5, !PT ;  /* 0x00000005026a7209 */ /* 0x002fe80007810000 */
[----:B------:R-:W-:Y:S01]  /*1e480*/  MUFU.EX2 R222, R178 ;  /* 0x000000b200de7308 */ /* 0x000fe20000000800 */
[----:B------:R-:W-:Y:S02]  /*1e490*/  FSEL R5, R107, RZ, P0 ;  /* 0x000000ff6b057208 */ /* 0x000fe40000000000 */
[----:B--2---:R-:W-:Y:S01]  /*1e4a0*/  FMNMX.FTZ R4, R180, R6, !PT ;  /* 0x00000006b4047209 */ /* 0x004fe20007810000 */
[--C-:B------:R-:W-:Y:S01]  /*1e4b0*/  FFMA.FTZ R6, R22, c[0x0][0x2d0], -R8.reuse ;  /* 0x0000b40016067a23 */ /* 0x100fe20000010808 */
[----:B------:R-:W-:Y:S02]  /*1e4c0*/  FSETP.NEU.FTZ.AND P0, PT, R106, -INF , PT ;  /* 0xff8000006a00780b */ /* 0x000fe40003f1d000 */
[----:B------:R-:W-:Y:S02]  /*1e4d0*/  FMNMX.FTZ R4, R181, R4, !PT ;  /* 0x00000004b5047209 */ /* 0x000fe40007810000 */
[----:B---3--:R-:W-:Y:S01]  /*1e4e0*/  F2FP.BF16.PACK_AB R170, R240, R242 ;  /* 0x000000f2f0aa723e */ /* 0x008fe200000010ff */
[----:B------:R-:W-:Y:S01]  /*1e4f0*/  MUFU.EX2 R239, R6 ;  /* 0x0000000600ef7308 */ /* 0x000fe20000000800 */
[----:B----4-:R-:W-:Y:S01]  /*1e500*/  FMNMX.FTZ R0, R207, R4, !PT ;  /* 0x00000004cf007209 */ /* 0x010fe20007810000 */
[--C-:B------:R-:W-:Y:S03]  /*1e510*/  FFMA.FTZ R4, R13, c[0x0][0x2d0], -R8.reuse ;  /* 0x0000b4000d047a23 */ /* 0x100fe60000010808 */
[----:B------:R-:W-:Y:S05]  /*1e520*/  FMNMX.FTZ R0, R188, R0, !PT ;  /* 0x00000000bc007209 */ /* 0x000fea0007810000 */
[----:B------:R1:W2:Y:S01]  /*1e530*/  MUFU.EX2 R233, R4 ;  /* 0x0000000400e97308 */ /* 0x0002a20000000800 */
[----:B------:R-:W-:Y:S04]  /*1e540*/  FMNMX.FTZ R0, R187, R0, !PT ;  /* 0x00000000bb007209 */ /* 0x000fe80007810000 */
[----:B------:R-:W-:Y:S05]  /*1e550*/  FMNMX.FTZ R0, R105, R0, !PT ;  /* 0x0000000069007209 */ /* 0x000fea0007810000 */
[----:B------:R-:W3:Y:S01]  /*1e560*/  SHFL.BFLY PT, R2, R0, 0x2, 0x1f ;  /* 0x0c401f0000027f89 */ /* 0x000ee200000e0000 */
        /* <DEDUP_REMOVED lines=42> */
[--C-:B------:R-:W-:Y:S01]  /*1e810*/  FFMA.FTZ R4, R24, c[0x0][0x2d0], -R101.reuse ;  /* 0x0000b40018047a23 */ /* 0x100fe20000010865 */
[----:B------:R1:W-:Y:S01]  /*1e820*/  MUFU.EX2 R227, R102 ;  /* 0x0000006600e37308 */ /* 0x0003e20000000800 */
[C---:B------:R-:W-:Y:S01]  /*1e830*/  FMUL.FTZ R16, R3.reuse, R124 ;  /* 0x0000007c03107220 */ /* 0x040fe20000410000 */
[----:B------:R-:W-:Y:S01]  /*1e840*/  MOV R124, R216 ;  /* 0x000000d8007c7202 */ /* 0x000fe20000000f00 */
[C---:B------:R-:W-:Y:S02]  /*1e850*/  FMUL.FTZ R32, R3.reuse, R140 ;  /* 0x0000008c03207220 */ /* 0x040fe40000410000 */
        /* <DEDUP_REMOVED lines=9> */
[----:B------:R-:W-:Y:S01]  /*1e8f0*/  FMUL.FTZ R53, R3, R53 ;  /* 0x0000003503357220 */ /* 0x000fe20000410000 */
[----:B------:R4:W-:Y:S01]  /*1e900*/  MUFU.EX2 R237, R4 ;  /* 0x0000000400ed7308 */ /* 0x0009e20000000800 */
[C---:B------:R-:W-:Y:S01]  /*1e910*/  FMUL.FTZ R54, R100.reuse, R54 ;  /* 0x0000003664367220 */ /* 0x040fe20000410000 */
[----:B------:R-:W-:Y:S01]  /*1e920*/  LDSM.16.MT88.4 R160, [R166+0x1400] ;  /* 0x00140000a6a0783b */ /* 0x000fe20000004200 */
[C---:B------:R-:W-:Y:S02]  /*1e930*/  FMUL.FTZ R55, R100.reuse, R55 ;  /* 0x0000003764377220 */ /* 0x040fe40000410000 */
[--C-:B-1----:R-:W-:Y:S02]  /*1e940*/  FFMA.FTZ R102, R173, c[0x0][0x2d0], -R172.reuse ;  /* 0x0000b400ad667a23 */ /* 0x102fe400000108ac */
[C---:B------:R-:W-:Y:S02]  /*1e950*/  FMUL.FTZ R64, R3.reuse, R64 ;  /* 0x0000004003407220 */ /* 0x040fe40000410000 */
[C---:B------:R-:W-:Y:S01]  /*1e960*/  FMUL.FTZ R65, R3.reuse, R65 ;  /* 0x0000004103417220 */ /* 0x040fe20000410000 */
        /* <DEDUP_REMOVED lines=8> */
[----:B------:R-:W-:Y:S02]  /*1e9f0*/  FMUL.FTZ R24, R2, R132 ;  /* 0x0000008402187220 */ /* 0x000fe40000410000 */
[C---:B----4-:R-:W-:Y:S01]  /*1ea00*/  FMUL.FTZ R4, R3.reuse, R112 ;  /* 0x0000007003047220 */ /* 0x050fe20000410000 */
[----:B------:R-:W-:Y:S01]  /*1ea10*/  F2FP.BF16.PACK_AB R112, R232, R230 ;  /* 0x000000e6e870723e */ /* 0x000fe200000010ff */
[C---:B------:R-:W-:Y:S02]  /*1ea20*/  FMUL.FTZ R25, R2.reuse, R133 ;  /* 0x0000008502197220 */ /* 0x040fe40000410000 */
[C---:B------:R-:W-:Y:S02]  /*1ea30*/  FMUL.FTZ R29, R2.reuse, R137 ;  /* 0x00000089021d7220 */ /* 0x040fe40000410000 */
[C---:B------:R-:W-:Y:S02]  /*1ea40*/  FMUL.FTZ R40, R2.reuse, R148 ;  /* 0x0000009402287220 */ /* 0x040fe40000410000 */
[C---:B------:R-:W-:Y:S02]  /*1ea50*/  FMUL.FTZ R41, R2.reuse, R149 ;  /* 0x0000009502297220 */ /* 0x040fe40000410000 */
[C---:B------:R-:W-:Y:S02]  /*1ea60*/  FMUL.FTZ R44, R2.reuse, R156 ;  /* 0x0000009c022c7220 */ /* 0x040fe40000410000 */
[----:B------:R-:W-:Y:S02]  /*1ea70*/  FMUL.FTZ R45, R2, R157 ;  /* 0x0000009d022d7220 */ /* 0x000fe40000410000 */
[--C-:B-1----:R-:W-:Y:S02]  /*1ea80*/  FFMA.FTZ R102, R174, c[0x0][0x2d0], -R172.reuse ;  /* 0x0000b400ae667a23 */ /* 0x102fe400000108ac */
[----:B------:R-:W-:Y:S02]  /*1ea90*/  FMUL.FTZ R56, R2, R56 ;  /* 0x0000003802387220 */ /* 0x000fe40000410000 */
[----:B------:R1:W-:Y:S01]  /*1eaa0*/  MUFU.EX2 R218, R102 ;  /* 0x0000006600da7308 */ /* 0x0003e20000000800 */
[--C-:B--2---:R-:W-:Y:S02]  /*1eab0*/  FFMA.FTZ R0, R20, c[0x0][0x2d0], -R101.reuse ;  /* 0x0000b40014007a23 */ /* 0x104fe40000010865 */
[C---:B------:R-:W-:Y:S02]  /*1eac0*/  FMUL.FTZ R57, R2.reuse, R57 ;  /* 0x0000003902397220 */ /* 0x040fe40000410000 */
[C---:B------:R-:W-:Y:S02]  /*1ead0*/  FMUL.FTZ R60, R2.reuse, R60 ;  /* 0x0000003c023c7220 */ /* 0x040fe40000410000 */
[----:B------:R-:W-:Y:S02]  /*1eae0*/  FMUL.FTZ R61, R2, R61 ;  /* 0x0000003d023d7220 */ /* 0x000fe40000410000 */
[C---:B------:R-:W-:Y:S01]  /*1eaf0*/  FMUL.FTZ R68, R3.reuse, R68 ;  /* 0x0000004403447220 */ /* 0x040fe20000410000 */
[----:B------:R2:W3:Y:S01]  /*1eb00*/  MUFU.EX2 R236, R0 ;  /* 0x0000000000ec7308 */ /* 0x0004e20000000800 */
[----:B------:R-:W-:Y:S02]  /*1eb10*/  FMUL.FTZ R69, R3, R69 ;  /* 0x0000004503457220 */ /* 0x000fe40000410000 */
[C---:B------:R-:W-:Y:S02]  /*1eb20*/  FMUL.FTZ R70, R100.reuse, R70 ;  /* 0x0000004664467220 */ /* 0x040fe40000410000 */
[----:B------:R-:W-:Y:S02]  /*1eb30*/  FMUL.FTZ R71, R100, R71 ;  /* 0x0000004764477220 */ /* 0x000fe40000410000 */
[C---:B------:R-:W-:Y:S02]  /*1eb40*/  FMUL.FTZ R72, R2.reuse, R72 ;  /* 0x0000004802487220 */ /* 0x040fe40000410000 */
[C---:B------:R-:W-:Y:S02]  /*1eb50*/  FMUL.FTZ R73, R2.reuse, R73 ;  /* 0x0000004902497220 */ /* 0x040fe40000410000 */
[C---:B------:R-:W-:Y:S02]  /*1eb60*/  FMUL.FTZ R76, R2.reuse, R76 ;  /* 0x0000004c024c7220 */ /* 0x040fe40000410000 */
[----:B------:R-:W-:Y:S02]  /*1eb70*/  FMUL.FTZ R77, R2, R77 ;  /* 0x0000004d024d7220 */ /* 0x000fe40000410000 */
[--C-:B-1----:R-:W-:Y:S02]  /*1eb80*/  FFMA.FTZ R102, R175, c[0x0][0x2d0], -R172.reuse ;  /* 0x0000b400af667a23 */ /* 0x102fe400000108ac */
[C---:B------:R-:W-:Y:S02]  /*1eb90*/  FMUL.FTZ R80, R3.reuse, R80 ;  /* 0x0000005003507220 */ /* 0x040fe40000410000 */
[----:B------:R1:W-:Y:S01]  /*1eba0*/  MUFU.EX2 R219, R102 ;  /* 0x0000006600db7308 */ /* 0x0003e20000000800 */
[----:B------:R-:W-:Y:S02]  /*1ebb0*/  FMUL.FTZ R81, R3, R81 ;  /* 0x0000005103517220 */ /* 0x000fe40000410000 */
[----:B------:R-:W-:Y:S02]  /*1ebc0*/  FMUL.FTZ R82, R100, R82 ;  /* 0x0000005264527220 */ /* 0x000fe40000410000 */
[--C-:B--2---:R-:W-:Y:S01]  /*1ebd0*/  FFMA.FTZ R0, R21, c[0x0][0x2d0], -R101.reuse ;  /* 0x0000b40015007a23 */ /* 0x104fe20000010865 */
[----:B---3--:R-:W-:Y:S01]  /*1ebe0*/  F2FP.BF16.PACK_AB R113, R236, R229 ;  /* 0x000000e5ec71723e */ /* 0x008fe200000010ff */
[----:B------:R-:W2:Y:S01]  /*1ebf0*/  LDSM.16.MT88.4 R20, [R166] ;  /* 0x00000000a614783b */ /* 0x000ea20000004200 */
[C---:B------:R-:W-:Y:S02]  /*1ec00*/  FMUL.FTZ R83, R100.reuse, R83 ;  /* 0x0000005364537220 */ /* 0x040fe40000410000 */
[----:B------:R3:W4:Y:S01]  /*1ec10*/  MUFU.EX2 R238, R0 ;  /* 0x0000000000ee7308 */ /* 0x0007220000000800 */
[C---:B------:R-:W-:Y:S02]  /*1ec20*/  FMUL.FTZ R96, R3.reuse, R96 ;  /* 0x0000006003607220 */ /* 0x040fe40000410000 */
[C---:B------:R-:W-:Y:S02]  /*1ec30*/  FMUL.FTZ R97, R3.reuse, R97 ;  /* 0x0000006103617220 */ /* 0x040fe40000410000 */
[C---:B------:R-:W-:Y:S02]  /*1ec40*/  FMUL.FTZ R98, R100.reuse, R98 ;  /* 0x0000006264627220 */ /* 0x040fe40000410000 */
[C---:B------:R-:W-:Y:S02]  /*1ec50*/  FMUL.FTZ R99, R100.reuse, R99 ;  /* 0x0000006364637220 */ /* 0x040fe40000410000 */
[C---:B------:R-:W-:Y:S02]  /*1ec60*/  FMUL.FTZ R84, R3.reuse, R84 ;  /* 0x0000005403547220 */ /* 0x040fe40000410000 */
[----:B------:R-:W-:Y:S02]  /*1ec70*/  FMUL.FTZ R85, R3, R85 ;  /* 0x0000005503557220 */ /* 0x000fe40000410000 */
[C---:B------:R-:W-:Y:S02]  /*1ec80*/  FMUL.FTZ R86, R100.reuse, R86 ;  /* 0x0000005664567220 */ /* 0x040fe40000410000 */
[----:B-1----:R-:W-:Y:S02]  /*1ec90*/  FFMA.FTZ R102, R177, c[0x0][0x2d0], -R172 ;  /* 0x0000b400b1667a23 */ /* 0x002fe400000108ac */
[----:B------:R-:W-:Y:S02]  /*1eca0*/  FMUL.FTZ R87, R100, R87 ;  /* 0x0000005764577220 */ /* 0x000fe40000410000 */
[----:B------:R1:W-:Y:S01]  /*1ecb0*/  MUFU.EX2 R216, R102 ;  /* 0x0000006600d87308 */ /* 0x0003e20000000800 */
[C---:B------:R-:W-:Y:S02]  /*1ecc0*/  FMUL.FTZ R88, R2.reuse, R88 ;  /* 0x0000005802587220 */ /* 0x040fe40000410000 */
[C---:B------:R-:W-:Y:S01]  /*1ecd0*/  FMUL.FTZ R89, R2.reuse, R89 ;  /* 0x0000005902597220 */ /* 0x040fe20000410000 */
[----:B---3--:R-:W-:Y:S01]  /*1ece0*/  FSEL R0, R103, RZ, P0 ;  /* 0x000000ff67007208 */ /* 0x008fe20000000000 */
[C---:B------:R-:W-:Y:S01]  /*1ecf0*/  FMUL.FTZ R92, R2.reuse, R92 ;  /* 0x0000005c025c7220 */ /* 0x040fe20000410000 */
[----:B----4-:R-:W-:Y:S01]  /*1ed00*/  F2FP.BF16.PACK_AB R115, R237, R238 ;  /* 0x000000eeed73723e */ /* 0x010fe200000010ff */
[----:B------:R-:W-:Y:S02]  /*1ed10*/  FMUL.FTZ R93, R2, R93 ;  /* 0x0000005d025d7220 */ /* 0x000fe40000410000 */
[----:B------:R-:W-:Y:S02]  /*1ed20*/  FADD.FTZ R0, -R0, R104 ;  /* 0x0000006800007221 */ /* 0x000fe40000010100 */
[----:B------:R-:W-:Y:S02]  /*1ed30*/  FFMA.FTZ R104, R28, c[0x0][0x2d0], -R8 ;  /* 0x0000b4001c687a23 */ /* 0x000fe40000010808 */
[----:B------:R-:W-:Y:S02]  /*1ed40*/  FMUL.FTZ R0, R0, c[0x0][0x2d0] ;  /* 0x0000b40000007a20 */ /* 0x000fe40000410000 */
[C---:B------:R-:W-:Y:S01]  /*1ed50*/  FMUL.FTZ R8, R2.reuse, R116 ;  /* 0x0000007402087220 */ /* 0x040fe20000410000 */
[----:B------:R3:W-:Y:S01]  /*1ed60*/  MUFU.EX2 R225, R104 ;  /* 0x0000006800e17308 */ /* 0x0007e20000000800 */
[-C--:B--2---:R-:W-:Y:S01]  /*1ed70*/  HMMA.16816.F32.BF16 R4, R168, R20.reuse, R4 ;  /* 0x00000014a804723c */ /* 0x084fe20000041804 */
[C---:B------:R-:W-:Y:S02]  /*1ed80*/  FMUL.FTZ R28, R2.reuse, R136 ;  /* 0x00000088021c7220 */ /* 0x040fe40000410000 */
[----:B------:R-:W-:Y:S02]  /*1ed90*/  FFMA.FTZ R2, R2, R249, R230 ;  /* 0x000000f902027223 */ /* 0x000fe400000100e6 */
[--C-:B-1----:R-:W-:Y:S04]  /*1eda0*/  FFMA.FTZ R102, R176, c[0x0][0x2d0], -R101.reuse ;  /* 0x0000b400b0667a23 */ /* 0x102fe80000010865 */
[----:B------:R-:W1:Y:S10]  /*1edb0*/  MUFU.EX2 R0, R0 ;  /* 0x0000000000007308 */ /* 0x000e740000000800 */
[----:B------:R2:W-:Y:S01]  /*1edc0*/  MUFU.EX2 R178, R102 ;  /* 0x0000006600b27308 */ /* 0x0005e20000000800 */
[--C-:B---3--:R-:W-:Y:S09]  /*1edd0*/  FFMA.FTZ R104, R207, c[0x0][0x2d0], -R101.reuse ;  /* 0x0000b400cf687a23 */ /* 0x108ff20000010865 */
[----:B------:R-:W-:Y:S01]  /*1ede0*/  MUFU.EX2 R104, R104 ;  /* 0x0000006800687308 */ /* 0x000fe20000000800 */
        /* <DEDUP_REMOVED lines=20> */
[C---:B------:R-:W-:Y:S02]  /*1ef30*/  FMUL.FTZ R62, R0.reuse, R62 ;  /* 0x0000003e003e7220 */ /* 0x040fe40000410000 */
[C---:B------:R-:W-:Y:S02]  /*1ef40*/  FMUL.FTZ R63, R0.reuse, R63 ;  /* 0x0000003f003f7220 */ /* 0x040fe40000410000 */
[C---:B------:R-:W-:Y:S01]  /*1ef50*/  FMUL.FTZ R74, R0.reuse, R74 ;  /* 0x0000004a004a7220 */ /* 0x040fe20000410000 */
        /* <DEDUP_REMOVED lines=8> */
[C---:B------:R-:W-:Y:S01]  /*1efe0*/  FFMA.FTZ R131, R3.reuse, R243, R224 ;  /* 0x000000f303837223 */ /* 0x040fe200000100e0 */
[----:B------:R-:W-:Y:S01]  /*1eff0*/  MOV R224, R124 ;  /* 0x0000007c00e07202 */ /* 0x000fe20000000f00 */
[C---:B------:R-:W-:Y:S01]  /*1f000*/  FMUL.FTZ R36, R3.reuse, R144 ;  /* 0x0000009003247220 */ /* 0x040fe20000410000 */
[----:B------:R-:W-:Y:S02]  /*1f010*/  LDSM.16.MT88.4 R124, [R166+0x800] ;  /* 0x00080000a67c783b */ /* 0x000fe40000004200 */
[-C--:B------:R-:W-:Y:S01]  /*1f020*/  HMMA.16816.F32.BF16 R28, R112, R38.reuse, R28 ;  /* 0x00000026701c723c */ /* 0x080fe2000004181c */
[----:B------:R-:W-:Y:S01]  /*1f030*/  FMUL.FTZ R37, R3, R145 ;  /* 0x0000009103257220 */ /* 0x000fe20000410000 */
[----:B------:R-:W-:Y:S01]  /*1f040*/  ISETP.GT.AND P0, PT, R205, R224, PT ;  /* 0x000000e0cd00720c */ /* 0x000fe20003f04270 */
[--C-:B--2---:R-:W-:Y:S02]  /*1f050*/  FFMA.FTZ R102, R179, c[0x0][0x2d0], -R101.reuse ;  /* 0x0000b400b3667a23 */ /* 0x104fe40000010865 */
[C---:B------:R-:W-:Y:S02]  /*1f060*/  FMUL.FTZ R90, R0.reuse, R90 ;  /* 0x0000005a005a7220 */ /* 0x040fe40000410000 */
[----:B------:R2:W-:Y:S01]  /*1f070*/  MUFU.EX2 R177, R102 ;  /* 0x0000006600b17308 */ /* 0x0005e20000000800 */
[C---:B------:R-:W-:Y:S01]  /*1f080*/  HMMA.16816.F32.BF16 R32, R168.reuse, R38, R32 ;  /* 0x00000026a820723c */ /* 0x040fe20000041820 */
[C---:B------:R-:W-:Y:S03]  /*1f090*/  FMUL.FTZ R91, R0.reuse, R91 ;  /* 0x0000005b005b7220 */ /* 0x040fe60000410000 */
[C---:B------:R-:W-:Y:S02]  /*1f0a0*/  FMUL.FTZ R94, R0.reuse, R94 ;  /* 0x0000005e005e7220 */ /* 0x040fe40000410000 */
[----:B------:R-:W-:Y:S02]  /*1f0b0*/  FMUL.FTZ R95, R0, R95 ;  /* 0x0000005f005f7220 */ /* 0x000fe40000410000 */
[C---:B------:R-:W-:Y:S04]  /*1f0c0*/  FMUL.FTZ R38, R100.reuse, R146 ;  /* 0x0000009264267220 */ /* 0x040fe80000410000 */
[----:B------:R-:W-:Y:S02]  /*1f0d0*/  FMUL.FTZ R39, R100, R147 ;  /* 0x0000009364277220 */ /* 0x000fe40000410000 */
[--C-:B------:R-:W-:Y:S02]  /*1f0e0*/  FFMA.FTZ R130, R190, c[0x0][0x2d0], -R172.reuse ;  /* 0x0000b400be827a23 */ /* 0x100fe400000108ac */
[----:B------:R-:W-:Y:S01]  /*1f0f0*/  MUFU.EX2 R190, R209 ;  /* 0x000000d100be7308 */ /* 0x000fe20000000800 */
[--C-:B------:R-:W-:Y:S02]  /*1f100*/  FFMA.FTZ R129, R189, c[0x0][0x2d0], -R172.reuse ;  /* 0x0000b400bd817a23 */ /* 0x100fe400000108ac */
[-C--:B-1----:R-:W-:Y:S01]  /*1f110*/  HMMA.16816.F32.BF16 R36, R168, R116.reuse, R36 ;  /* 0x00000074a824723c */ /* 0x082fe20000041824 */
[--C-:B------:R-:W-:Y:S02]  /*1f120*/  FFMA.FTZ R128, R206, c[0x0][0x2d0], -R172.reuse ;  /* 0x0000b400ce807a23 */ /* 0x100fe400000108ac */
[----:B------:R-:W-:Y:S02]  /*1f130*/  FFMA.FTZ R172, R191, c[0x0][0x2d0], -R172 ;  /* 0x0000b400bfac7a23 */ /* 0x000fe400000108ac */
[--C-:B--2---:R-:W-:Y:S02]  /*1f140*/  FFMA.FTZ R102, R180, c[0x0][0x2d0], -R101.reuse ;  /* 0x0000b400b4667a23 */ /* 0x104fe40000010865 */
[----:B------:R-:W-:Y:S01]  /*1f150*/  MUFU.EX2 R191, R214 ;  /* 0x000000d600bf7308 */ /* 0x000fe20000000800 */
[C---:B------:R-:W-:Y:S01]  /*1f160*/  HMMA.16816.F32.BF16 R40, R112.reuse, R116, R40 ;  /* 0x000000747028723c */ /* 0x040fe20000041828 */
[----:B------:R-:W-:Y:S03]  /*1f170*/  FFMA.FTZ R3, R187, c[0x0][0x2d0], -R101 ;  /* 0x0000b400bb037a23 */ /* 0x000fe60000010865 */
[----:B------:R-:W-:Y:S04]  /*1f180*/  FFMA.FTZ R0, R0, R250, R229 ;  /* 0x000000fa00007223 */ /* 0x000fe800000100e5 */
[-C--:B------:R-:W-:Y:S01]  /*1f190*/  HMMA.16816.F32.BF16 R44, R112, R118.reuse, R44 ;  /* 0x00000076702c723c */ /* 0x080fe2000004182c */
[----:B------:R1:W-:Y:S07]  /*1f1a0*/  MUFU.EX2 R179, R102 ;  /* 0x0000006600b37308 */ /* 0x0003ee0000000800 */
[C---:B------:R-:W-:Y:S01]  /*1f1b0*/  HMMA.16816.F32.BF16 R48, R168.reuse, R118, R48 ;  /* 0x00000076a830723c */ /* 0x040fe20000041830 */
[----:B------:R-:W2:Y:S02]  /*1f1c0*/  LDSM.16.MT88.4 R116, [R167+0xc00] ;  /* 0x000c0000a774783b */ /* 0x000ea40000004200 */
[----:B------:R-:W-:Y:S10]  /*1f1d0*/  MUFU.EX2 R189, R210 ;  /* 0x000000d200bd7308 */ /* 0x000ff40000000800 */
[----:B------:R-:W-:Y:S01]  /*1f1e0*/  MUFU.EX2 R209, R213 ;  /* 0x000000d500d17308 */ /* 0x000fe20000000800 */
[--C-:B-1----:R-:W-:Y:S09]  /*1f1f0*/  FFMA.FTZ R102, R181, c[0x0][0x2d0], -R101.reuse ;  /* 0x0000b400b5667a23 */ /* 0x102ff20000010865 */
[----:B------:R1:W-:Y:S10]  /*1f200*/  MUFU.EX2 R180, R102 ;  /* 0x0000006600b47308 */ /* 0x0003f40000000800 */
[----:B------:R-:W-:Y:S01]  /*1f210*/  MUFU.EX2 R210, R212 ;  /* 0x000000d400d27308 */ /* 0x000fe20000000800 */
[-C--:B--2---:R-:W-:Y:S09]  /*1f220*/  HMMA.16816.F32.BF16 R52, R168, R116.reuse, R52 ;  /* 0x00000074a834723c */ /* 0x084ff20000041834 */
[----:B------:R-:W-:Y:S03]  /*1f230*/  MUFU.EX2 R206, R208 ;  /* 0x000000d000ce7308 */ /* 0x000fe60000000800 */
[--C-:B-1----:R-:W-:Y:S01]  /*1f240*/  FFMA.FTZ R102, R188, c[0x0][0x2d0], -R101.reuse ;  /* 0x0000b400bc667a23 */ /* 0x102fe20000010865 */
[C---:B------:R-:W-:Y:S01]  /*1f250*/  HMMA.16816.F32.BF16 R56, R112.reuse, R116, R56 ;  /* 0x000000747038723c */ /* 0x040fe20000041838 */
[----:B------:R-:W-:Y:S05]  /*1f260*/  FFMA.FTZ R101, R105, c[0x0][0x2d0], -R101 ;  /* 0x0000b40069657a23 */ /* 0x000fea0000010865 */
[----:B------:R-:W-:Y:S02]  /*1f270*/  MUFU.EX2 R181, R130 ;  /* 0x0000008200b57308 */ /* 0x000fe40000000800 */
[-C--:B------:R-:W-:Y:S08]  /*1f280*/  HMMA.16816.F32.BF16 R60, R112, R118.reuse, R60 ;  /* 0x00000076703c723c */ /* 0x080ff0000004183c */
[----:B------:R-:W1:Y:S01]  /*1f290*/  MUFU.EX2 R182, R129 ;  /* 0x0000008100b67308 */ /* 0x000e620000000800 */
[C---:B------:R-:W-:Y:S01]  /*1f2a0*/  HMMA.16816.F32.BF16 R64, R168.reuse, R118, R64 ;  /* 0x00000076a840723c */ /* 0x040fe20000041840 */
[----:B------:R-:W2:Y:S08]  /*1f2b0*/  LDSM.16.MT88.4 R116, [R166+0x1800] ;  /* 0x00180000a674783b */ /* 0x000eb00000004200 */
[----:B------:R-:W-:Y:S10]  /*1f2c0*/  MUFU.EX2 R183, R128 ;  /* 0x0000008000b77308 */ /* 0x000ff40000000800 */
[----:B------:R1:W3:Y:S10]  /*1f2d0*/  MUFU.EX2 R184, R172 ;  /* 0x000000ac00b87308 */ /* 0x0002f40000000800 */
[----:B------:R-:W4:Y:S10]  /*1f2e0*/  MUFU.EX2 R102, R102 ;  /* 0x0000006600667308 */ /* 0x000f340000000800 */
[----:B------:R5:W-:Y:S01]  /*1f2f0*/  MUFU.EX2 R176, R3 ;  /* 0x0000000300b07308 */ /* 0x000be20000000800 */
[-C--:B--2---:R-:W-:Y:S01]  /*1f300*/  HMMA.16816.F32.BF16 R68, R168, R116.reuse, R68 ;  /* 0x00000074a844723c */ /* 0x084fe20000041844 */
[----:B-1----:R-:W-:Y:S02]  /*1f310*/  F2FP.BF16.PACK_AB R172, R182, R181 ;  /* 0x000000b5b6ac723e */ /* 0x002fe400000010ff */
[----:B---3--:R-:W-:Y:S06]  /*1f320*/  F2FP.BF16.PACK_AB R174, R184, R183 ;  /* 0x000000b7b8ae723e */ /* 0x008fec00000010ff */
[----:B------:R-:W1:Y:S01]  /*1f330*/  MUFU.EX2 R105, R101 ;  /* 0x0000006500697308 */ /* 0x000e620000000800 */
[C---:B------:R-:W-:Y:S02]  /*1f340*/  HMMA.16816.F32.BF16 R72, R112.reuse, R116, R72 ;  /* 0x000000747048723c */ /* 0x040fe40000041848 */
[----:B----4-:R-:W-:Y:S06]  /*1f350*/  F2FP.BF16.PACK_AB R173, R102, R104 ;  /* 0x0000006866ad723e */ /* 0x010fec00000010ff */
[-C--:B------:R-:W-:Y:S01]  /*1f360*/  HMMA.16816.F32.BF16 R76, R112, R118.reuse, R76 ;  /* 0x00000076704c723c */ /* 0x080fe2000004184c */
[----:B-----5:R-:W-:Y:S07]  /*1f370*/  FFMA.FTZ R3, R100, R245, R234 ;  /* 0x000000f564037223 */ /* 0x020fee00000100ea */
[C---:B------:R-:W-:Y:S01]  /*1f380*/  HMMA.16816.F32.BF16 R80, R168.reuse, R118, R80 ;  /* 0x00000076a850723c */ /* 0x040fe20000041850 */
[----:B------:R-:W2:Y:S03]  /*1f390*/  LDSM.16.MT88.4 R116, [R167+0x1800] ;  /* 0x00180000a774783b */ /* 0x000ea60000004200 */
[----:B------:R-:W-:Y:S02]  /*1f3a0*/  FADD.FTZ R100, R233, R3 ;  /* 0x00000003e9647221 */ /* 0x000fe40000010000 */
[----:B------:R-:W-:Y:S01]  /*1f3b0*/  FADD.FTZ R3, R232, R2 ;  /* 0x00000002e8037221 */ /* 0x000fe20000010000 */
[----:B-1----:R-:W-:Y:S01]  /*1f3c0*/  F2FP.BF16.PACK_AB R175, R105, R176 ;  /* 0x000000b069af723e */ /* 0x002fe200000010ff */
        /* <DEDUP_REMOVED lines=10> */
[-C--:B--2---:R-:W-:Y:S08]  /*1f470*/  HMMA.16816.F32.BF16 R84, R168, R116.reuse, R84 ;  /* 0x00000074a854723c */ /* 0x084ff00000041854 */
        /* <DEDUP_REMOVED lines=20> */
[-C--:B-1----:R-:W-:Y:S08]  /*1f5c0*/  HMMA.16816.F32.BF16 R20, R112, R120.reuse, R20 ;  /* 0x000000787014723c */ /* 0x082ff00000041814 */
        /* <DEDUP_REMOVED lines=49> */
[-C--:B--2---:R-:W-:Y:S01]  /*1f8e0*/  HMMA.16816.F32.BF16 R68, R168, R8.reuse, R68 ;  /* 0x00000008a844723c */ /* 0x084fe20000041844 */
[----:B------:R-:W-:Y:S03]  /*1f8f0*/  FADD.FTZ R6, R220, R100 ;  /* 0x00000064dc067221 */ /* 0x000fe60000010000 */
[----:B------:R-:W-:Y:S01]  /*1f900*/  MOV R100, R108 ;  /* 0x0000006c00647202 */ /* 0x000fe20000000f00 */
[----:B------:R-:W-:Y:S02]  /*1f910*/  FADD.FTZ R0, R222, R6 ;  /* 0x00000006de007221 */ /* 0x000fe40000010000 */
[----:B------:R-:W-:Y:S01]  /*1f920*/  FADD.FTZ R6, R226, R2 ;  /* 0x00000002e2067221 */ /* 0x000fe20000010000 */
        /* <DEDUP_REMOVED lines=14> */
[----:B------:R-:W-:Y:S02]  /*1fa10*/  FADD.FTZ R4, R191, R4 ;  /* 0x00000004bf047221 */ /* 0x000fe40000010000 */
[----:B------:R-:W-:Y:S02]  /*1fa20*/  FADD.FTZ R5, R190, R2 ;  /* 0x00000002be057221 */ /* 0x000fe40000010000 */
[C---:B------:R-:W-:Y:S01]  /*1fa30*/  HMMA.16816.F32.BF16 R88, R172.reuse, R12, R88 ;  /* 0x0000000cac58723c */ /* 0x040fe20000041858 */
[----:B------:R-:W-:Y:S03]  /*1fa40*/  FADD.FTZ R2, R104, R3 ;  /* 0x0000000368027221 */ /* 0x000fe60000010000 */
[----:B------:R-:W-:Y:S01]  /*1fa50*/  FADD.FTZ R3, R182, R0 ;  /* 0x00000000b6037221 */ /* 0x000fe20000010000 */
[----:B------:R-:W-:Y:S01]  /*1fa60*/  MOV R104, R103 ;  /* 0x0000006700687202 */ /* 0x000fe20000000f00 */
[----:B------:R-:W-:Y:S02]  /*1fa70*/  FADD.FTZ R0, R209, R4 ;  /* 0x00000004d1007221 */ /* 0x000fe40000010000 */
[-C--:B------:R-:W-:Y:S01]  /*1fa80*/  HMMA.16816.F32.BF16 R92, R172, R14.reuse, R92 ;  /* 0x0000000eac5c723c */ /* 0x080fe2000004185c */
[----:B------:R-:W-:Y:S03]  /*1fa90*/  FADD.FTZ R2, R102, R2 ;  /* 0x0000000266027221 */ /* 0x000fe60000010000 */
[----:B------:R-:W-:Y:S01]  /*1faa0*/  FADD.FTZ R4, R206, R5 ;  /* 0x00000005ce047221 */ /* 0x000fe20000010000 */
[----:B------:R-:W-:Y:S01]  /*1fab0*/  MOV R102, R106 ;  /* 0x0000006a00667202 */ /* 0x000fe20000000f00 */
[----:B------:R-:W-:Y:S02]  /*1fac0*/  FADD.FTZ R3, R183, R3 ;  /* 0x00000003b7037221 */ /* 0x000fe40000010000 */
[----:B------:R-:W-:Y:S01]  /*1fad0*/  FADD.FTZ R243, R210, R0 ;  /* 0x00000000d2f37221 */ /* 0x000fe20000010000 */
[----:B------:R-:W-:Y:S03]  /*1fae0*/  HMMA.16816.F32.BF16 R96, R168, R14, R96 ;  /* 0x0000000ea860723c */ /* 0x000fe60000041860 */
[----:B------:R-:W-:Y:S01]  /*1faf0*/  FADD.FTZ R2, R176, R2 ;  /* 0x00000002b0027221 */ /* 0x000fe20000010000 */
[----:B------:R-:W-:Y:S01]  /*1fb00*/  IADD3 R0, R205, -0x1, RZ ;  /* 0xffffffffcd007810 */ /* 0x000fe20007ffe0ff */
[----:B------:R-:W-:Y:S02]  /*1fb10*/  FADD.FTZ R245, R185, R4 ;  /* 0x00000004b9f57221 */ /* 0x000fe40000010000 */
[----:B------:R-:W-:Y:S01]  /*1fb20*/  FADD.FTZ R249, R184, R3 ;  /* 0x00000003b8f97221 */ /* 0x000fe20000010000 */
[----:B------:R-:W-:Y:S01]  /*1fb30*/  MOV R205, R0 ;  /* 0x0000000000cd7202 */ /* 0x000fe20000000f00 */
[----:B------:R-:W-:Y:S01]  /*1fb40*/  FADD.FTZ R250, R105, R2 ;  /* 0x0000000269fa7221 */ /* 0x000fe20000010000 */
[----:B------:R-:W-:-:S05]  /*1fb50*/  @P0 BRA `(.L_x_880) ;  /* 0xffffbd9000000947 */ /* 0x000fca000383ffff */
.L_x_861:
[----:B------:R-:W-:Y:S02]  /*1fb60*/  MOV R9, 0x1f ;  /* 0x0000001f00097802 */ /* 0x000fe40000000f00 */
[----:B------:R-:W-:Y:S01]  /*1fb70*/  MOV R8, 0xffffffff ;  /* 0xffffffff00087802 */ /* 0x000fe20000000f00 */
[----:B------:R-:W-:Y:S06]  /*1fb80*/  BRA.DIV ~URZ, `(.L_x_881) ;  /* 0x000059a27f007947 */ /* 0x000fec000b800000 */
[----:B------:R1:W2:Y:S02]  /*1fb90*/  SHFL.BFLY PT, R0, R243, 0x2, 0x1f ;  /* 0x0c401f00f3007f89 */ /* 0x0002a400000e0000 */
.L_x_961:
[----:B--2---:R-:W-:Y:S01]  /*1fba0*/  FADD.FTZ R5, R0, R243 ;  /* 0x000000f300057221 */ /* 0x004fe20000010000 */
[----:B------:R-:W-:Y:S05]  /*1fbb0*/  BRA.DIV ~URZ, `(.L_x_882) ;  /* 0x000059c27f007947 */ /* 0x000fea000b800000 */
[----:B------:R-:W2:Y:S04]  /*1fbc0*/  SHFL.BFLY PT, R2, R245, 0x2, 0x1f ;  /* 0x0c401f00f5027f89 */ /* 0x000ea800000e0000 */
[----:B------:R-:W3:Y:S04]  /*1fbd0*/  SHFL.BFLY PT, R0, R249, 0x2, 0x1f ;  /* 0x0c401f00f9007f89 */ /* 0x000ee800000e0000 */
[----:B------:R-:W4:Y:S04]  /*1fbe0*/  SHFL.BFLY PT, R6, R250, 0x2, 0x1f ;  /* 0x0c401f00fa067f89 */ /* 0x000f2800000e0000 */
[----:B------:R-:W5:Y:S01]  /*1fbf0*/  SHFL.BFLY PT, R3, R5, 0x1, 0x1f ;  /* 0x0c201f0005037f89 */ /* 0x000f6200000e0000 */
[----:B--2---:R-:W-:-:S02]  /*1fc00*/  FADD.FTZ R2, R2, R245 ;  /* 0x000000f502027221 */ /* 0x004fc40000010000 */
[----:B---3--:R-:W-:-:S03]  /*1fc10*/  FADD.FTZ R0, R0, R249 ;  /* 0x000000f900007221 */ /* 0x008fc60000010000 */
[----:B------:R-:W2:Y:S01]  /*1fc20*/  SHFL.BFLY PT, R4, R2, 0x1, 0x1f ;  /* 0x0c201f0002047f89 */ /* 0x000ea200000e0000 */
[----:B----4-:R-:W-:-:S03]  /*1fc30*/  FADD.FTZ R6, R6, R250 ;  /* 0x000000fa06067221 */ /* 0x010fc60000010000 */
[----:B------:R-:W3:Y:S01]  /*1fc40*/  SHFL.BFLY PT, R7, R0, 0x1, 0x1f ;  /* 0x0c201f0000077f89 */ /* 0x000ee200000e0000 */
[----:B-----5:R-:W-:-:S03]  /*1fc50*/  FADD.FTZ R5, R5, R3 ;  /* 0x0000000305057221 */ /* 0x020fc60000010000 */
[----:B------:R4:W1:Y:S01]  /*1fc60*/  SHFL.BFLY PT, R8, R6, 0x1, 0x1f ;  /* 0x0c201f0006087f89 */ /* 0x00086200000e0000 */
[----:B--2---:R-:W-:Y:S02]  /*1fc70*/  FADD.FTZ R4, R2, R4 ;  /* 0x0000000402047221 */ /* 0x004fe40000010000 */
[----:B---3--:R-:W-:Y:S02]  /*1fc80*/  FADD.FTZ R7, R0, R7 ;  /* 0x0000000700077221 */ /* 0x008fe40000010000 */
.L_x_962:
[----:B------:R-:W-:Y:S01]  /*1fc90*/  FSETP.NE.FTZ.AND P3, PT, R5, RZ, PT ;  /* 0x000000ff0500720b */ /* 0x000fe20003f75000 */
[----:B------:R-:W-:Y:S01]  /*1fca0*/  CS2R R2, SRZ ;  /* 0x0000000000027805 */ /* 0x000fe2000001ff00 */
[----:B------:R-:W-:Y:S01]  /*1fcb0*/  MOV R0, RZ ;  /* 0x000000ff00007202 */ /* 0x000fe20000000f00 */
[----:B-1--4-:R-:W-:Y:S01]  /*1fcc0*/  FADD.FTZ R6, R8, R6 ;  /* 0x0000000608067221 */ /* 0x012fe20000010000 */
[----:B------:R-:W-:Y:S02]  /*1fcd0*/  FSETP.NE.FTZ.AND P2, PT, R4, RZ, PT ;  /* 0x000000ff0400720b */ /* 0x000fe40003f55000 */
[----:B------:R-:W-:Y:S02]  /*1fce0*/  FSETP.NE.FTZ.AND P1, PT, R7, RZ, PT ;  /* 0x000000ff0700720b */ /* 0x000fe40003f35000 */
[----:B------:R-:W-:-:S02]  /*1fcf0*/  FSETP.NE.FTZ.AND P0, PT, R6, RZ, PT ;  /* 0x000000ff0600720b */ /* 0x000fc40003f15000 */
[----:B------:R-:W-:Y:S02]  /*1fd00*/  MOV R23, 0xff800000 ;  /* 0xff80000000177802 */ /* 0x000fe40000000f00 */
[----:B------:R-:W-:Y:S01]  /*1fd10*/  MOV R22, 0xff800000 ;  /* 0xff80000000167802 */ /* 0x000fe20000000f00 */
[----:B------:R-:W1:Y:S01]  /*1fd20*/  @P3 MUFU.RCP R0, R5 ;  /* 0x0000000500003308 */ /* 0x000e620000001000 */
[----:B------:R-:W-:Y:S02]  /*1fd30*/  MOV R21, 0xff800000 ;  /* 0xff80000000157802 */ /* 0x000fe40000000f00 */
[----:B------:R-:W-:-:S03]  /*1fd40*/  MOV R20, 0xff800000 ;  /* 0xff80000000147802 */ /* 0x000fc60000000f00 */
[----:B------:R-:W-:Y:S02]  /*1fd50*/  @P1 MOV R10, 0x3f317218 ;  /* 0x3f317218000a1802 */ /* 0x000fe40000000f00 */
[----:B------:R-:W-:Y:S08]  /*1fd60*/  @P2 MUFU.RCP R3, R4 ;  /* 0x0000000400032308 */ /* 0x000ff00000001000 */
[----:B------:R-:W2:Y:S01]  /*1fd70*/  @P2 MUFU.LG2 R4, R4 ;  /* 0x0000000400042308 */ /* 0x000ea20000000c00 */
[----:B-1----:R-:W-:-:S02]  /*1fd80*/  FMUL.FTZ R168, R0, R112 ;  /* 0x0000007000a87220 */ /* 0x002fc40000410000 */
[C---:B------:R-:W-:Y:S02]  /*1fd90*/  FMUL.FTZ R169, R0.reuse, R113 ;  /* 0x0000007100a97220 */ /* 0x040fe40000410000 */
[C---:B------:R-:W-:Y:S02]  /*1fda0*/  FMUL.FTZ R170, R0.reuse, R124 ;  /* 0x0000007c00aa7220 */ /* 0x040fe40000410000 */
[C---:B------:R-:W-:Y:S01]  /*1fdb0*/  FMUL.FTZ R171, R0.reuse, R125 ;  /* 0x0000007d00ab7220 */ /* 0x040fe20000410000 */
[----:B------:R-:W1:Y:S01]  /*1fdc0*/  @P1 MUFU.RCP R2, R7 ;  /* 0x0000000700021308 */ /* 0x000e620000001000 */
[C---:B------:R-:W-:Y:S02]  /*1fdd0*/  FMUL.FTZ R172, R0.reuse, R128 ;  /* 0x0000008000ac7220 */ /* 0x040fe40000410000 */
[C---:B------:R-:W-:Y:S02]  /*1fde0*/  FMUL.FTZ R173, R0.reuse, R129 ;  /* 0x0000008100ad7220 */ /* 0x040fe40000410000 */
[----:B------:R-:W-:-:S02]  /*1fdf0*/  FMUL.FTZ R174, R0, R140 ;  /* 0x0000008c00ae7220 */ /* 0x000fc40000410000 */
[C---:B------:R-:W-:Y:S01]  /*1fe00*/  FMUL.FTZ R175, R0.reuse, R141 ;  /* 0x0000008d00af7220 */ /* 0x040fe20000410000 */
[----:B------:R-:W-:Y:S01]  /*1fe10*/  @P3 MUFU.LG2 R5, R5 ;  /* 0x0000000500053308 */ /* 0x000fe20000000c00 */
        /* <DEDUP_REMOVED lines=17> */
[----:B--2---:R-:W-:-:S02]  /*1ff30*/  @P2 FMUL.FTZ R8, R4, 0.69314718246459960938 ;  /* 0x3f31721804082820 */ /* 0x004fc40000410000 */
[C---:B------:R-:W-:Y:S02]  /*1ff40*/  FMUL.FTZ R144, R3.reuse, R126 ;  /* 0x0000007e03907220 */ /* 0x040fe40000410000 */
[C---:B------:R-:W-:Y:S02]  /*1ff50*/  FMUL.FTZ R145, R3.reuse, R127 ;  /* 0x0000007f03917220 */ /* 0x040fe40000410000 */
[C---:B------:R-:W-:Y:S02]  /*1ff60*/  FMUL.FTZ R126, R3.reuse, R54 ;  /* 0x00000036037e7220 */ /* 0x040fe40000410000 */
[C---:B------:R-:W-:Y:S02]  /*1ff70*/  FMUL.FTZ R127, R3.reuse, R55 ;  /* 0x00000037037f7220 */ /* 0x040fe40000410000 */
[C---:B------:R-:W-:Y:S02]  /*1ff80*/  FMUL.FTZ R140, R3.reuse, R114 ;  /* 0x00000072038c7220 */ /* 0x040fe40000410000 */
[----:B------:R-:W-:-:S02]  /*1ff90*/  FMUL.FTZ R141, R3, R115 ;  /* 0x00000073038d7220 */ /* 0x000fc40000410000 */
[C---:B-1----:R-:W-:Y:S01]  /*1ffa0*/  FMUL.FTZ R54, R2.reuse, R56 ;  /* 0x0000003802367220 */ /* 0x042fe20000410000 */
[----:B---3--:R-:W-:Y:S01]  /*1ffb0*/  @P2 MOV R7, 0x3f317218 ;  /* 0x3f31721800072802 */ /* 0x008fe20000000f00 */
[----:B------:R-:W-:Y:S02]  /*1ffc0*/  FMUL.FTZ R55, R2, R57 ;  /* 0x0000003902377220 */ /* 0x000fe40000410000 */
[----:B------:R-:W-:Y:S02]  /*1ffd0*/  FMUL.FTZ R112, R3, R142 ;  /* 0x0000008e03707220 */ /* 0x000fe40000410000 */
        /* <DEDUP_REMOVED lines=8> */
[----:B------:R-:W-:Y:S02]  /*20060*/  FMUL.FTZ R129, R3, R67 ;  /* 0x0000004303817220 */ /* 0x000fe40000410000 */
        /* <DEDUP_REMOVED lines=72> */
.L_x_750:
        /* <DEDUP_REMOVED lines=19> */
.L_x_884:
[----:B--2---:R-:W-:Y:S05]  /*20620*/  BSYNC B0 ;  /* 0x0000000000007941 */ /* 0x004fea0003800000 */
.L_x_883:
        /* <DEDUP_REMOVED lines=115> */
[----:B------:R-:W-:Y:S02]  /*20d60*/  STS [R11+0x5000], R3 ;  /* 0x005000030b007388 */ /* 0x000fe40000000800 */
        /* <DEDUP_REMOVED lines=9> */
[----:B-----5:R1:W2:Y:S04]  /*20e00*/  LDG.E R10, [R4.64] ;  /* 0x00000006040a7981 */ /* 0x0202a8000c1e1900 */
[----:B-1----:R-:W2:Y:S02]  /*20e10*/  LDG.E R4, [R4.64+0x4] ;  /* 0x0000040604047981 */ /* 0x002ea4000c1e1900 */
[----:B--2---:R-:W-:Y:S02]  /*20e20*/  IADD3 R10, -R10, R4, RZ ;  /* 0x000000040a0a7210 */ /* 0x004fe40007ffe1ff */
.L_x_887:
[----:B--2---:R-:W2:Y:S04]  /*20e30*/  LDL R3, [R1+0x44] ;  /* 0x0000440001037983 */ /* 0x004ea80000100800 */
[----:B------:R-:W2:Y:S04]  /*20e40*/  LDL R78, [R1+0x20] ;  /* 0x00002000014e7983 */ /* 0x000ea80000100800 */
[----:B------:R-:W3:Y:S04]  /*20e50*/  LDL R24, [R1+0x48] ;  /* 0x0000480001187983 */ /* 0x000ee80000100800 */
[----:B------:R-:W4:Y:S04]  /*20e60*/  LDL R13, [R1+0x30] ;  /* 0x00003000010d7983 */ /* 0x000f280000100800 */
[----:B------:R-:W4:Y:S01]  /*20e70*/  LDL R25, [R1+0xa8] ;  /* 0x0000a80001197983 */ /* 0x000f220000100800 */
[----:B------:R-:W-:Y:S01]  /*20e80*/  IMAD.MOV.U32 R11, RZ, RZ, 0x368 ;  /* 0x00000368ff0b7424 */ /* 0x000fe200078e00ff */
[----:B------:R-:W-:-:S04]  /*20e90*/  ISETP.GT.AND P2, PT, R0, 0x1, PT ;  /* 0x000000010000780c */ /* 0x000fc80003f44270 */
[----:B------:R-:W-:-:S04]  /*20ea0*/  SEL R11, R11, 0x328, P2 ;  /* 0x000003280b0b7807 */ /* 0x000fc80001000000 */
[----:B------:R-:W1:Y:S08]  /*20eb0*/  LDC.64 R6, c[0x0][R11+0x170] ;  /* 0x00005c000b067b82 */ /* 0x000e700000000a00 */
[----:B------:R-:W3:Y:S08]  /*20ec0*/  LDC.64 R14, c[0x0][R11+0x168] ;  /* 0x00005a000b0e7b82 */ /* 0x000ef00000000a00 */
[----:B------:R1:W2:Y:S08]  /*20ed0*/  LDC.64 R18, c[0x0][R11+0x178] ;  /* 0x00005e000b127b82 */ /* 0x0002b00000000a00 */
[----:B------:R1:W2:Y:S01]  /*20ee0*/  LDC.64 R16, c[0x0][R11+0x160] ;  /* 0x000058000b107b82 */ /* 0x0002a20000000a00 */
[----:B------:R-:W-:Y:S01]  /*20ef0*/  ISETP.NE.U32.AND P0, PT, RZ, c[0x0][0x500], PT ;  /* 0x00014000ff007a0c */ /* 0x000fe20003f05070 */
[----:B------:R-:W-:-:S03]  /*20f00*/  IMAD.MOV.U32 R0, RZ, RZ, c[0x0][0x4e8] ;  /* 0x00013a00ff007624 */ /* 0x000fc600078e00ff */
[----:B------:R-:W-:Y:S02]  /*20f10*/  ISETP.NE.AND.EX P0, PT, RZ, c[0x0][0x504], PT, P0 ;  /* 0x00014100ff007a0c */ /* 0x000fe40003f05300 */
[----:B------:R-:W-:Y:S02]  /*20f20*/  ISETP.NE.AND P5, PT, R0, 0x1, PT ;  /* 0x000000010000780c */ /* 0x000fe40003fa5270 */
[----:B------:R-:W-:Y:S02]  /*20f30*/  SHF.R.S32.HI R4, RZ, 0x1f, R8 ;  /* 0x0000001fff047819 */ /* 0x000fe40000011408 */
[----:B------:R-:W-:Y:S02]  /*20f40*/  SEL R0, R8, RZ, !P0 ;  /* 0x000000ff08007207 */ /* 0x000fe40004000000 */
[----:B------:R-:W-:Y:S01]  /*20f50*/  SEL R5, R4, RZ, !P0 ;  /* 0x000000ff04057207 */ /* 0x000fe20004000000 */
[----:B------:R-:W2:Y:S02]  /*20f60*/  S2R R26, SR_TID.X ;  /* 0x00000000001a7919 */ /* 0x000ea40000002100 */
[----:B-1----:R-:W-:-:S04]  /*20f70*/  IMAD R4, R7, R0, RZ ;  /* 0x0000000007047224 */ /* 0x002fc800078e02ff */
[C---:B------:R-:W-:Y:S02]  /*20f80*/  IMAD R12, R6.reuse, R5, R4 ;  /* 0x00000005060c7224 */ /* 0x040fe400078e0204 */
[----:B------:R-:W-:-:S04]  /*20f90*/  IMAD.WIDE.U32 R6, R6, R0, RZ ;  /* 0x0000000006067225 */ /* 0x000fc800078e00ff */
[----:B------:R-:W-:Y:S01]  /*20fa0*/  IMAD.IADD R12, R7, 0x1, R12 ;  /* 0x00000001070c7824 */ /* 0x000fe200078e020c */
[----:B------:R-:W-:-:S04]  /*20fb0*/  LOP3.LUT R203, R203, 0xfffffffd, RZ, 0xc0, !PT ;  /* 0xfffffffdcbcb7812 */ /* 0x000fc800078ec0ff */
[----:B------:R-:W-:Y:S01]  /*20fc0*/  LOP3.LUT R203, R203, 0xfffffffe, RZ, 0xc0, !PT ;  /* 0xfffffffecbcb7812 */ /* 0x000fe200078ec0ff */
[----:B--2---:R-:W-:-:S04]  /*20fd0*/  IMAD.IADD R3, R3, 0x1, R78 ;  /* 0x0000000103037824 */ /* 0x004fc800078e024e */
[----:B------:R-:W-:-:S04]  /*20fe0*/  @P5 IMAD.HI.U32 R5, R3, c[0x0][0x4ec], RZ ;  /* 0x00013b0003055a27 */ /* 0x000fc800078e00ff */
[----:B---3--:R-:W-:-:S04]  /*20ff0*/  IMAD.WIDE.U32 R8, R14, R24, RZ ;  /* 0x000000180e087225 */ /* 0x008fc800078e00ff */
[----:B------:R-:W-:Y:S01]  /*21000*/  IMAD.MOV.U32 R4, RZ, RZ, R3 ;  /* 0x000000ffff047224 */ /* 0x000fe200078e0003 */
[----:B------:R-:W-:Y:S01]  /*21010*/  @P5 SHF.R.U32.HI R4, RZ, c[0x0][0x4f0], R5 ;  /* 0x00013c00ff045a19 */ /* 0x000fe20000011605 */
[----:B------:R-:W-:Y:S01]  /*21020*/  IMAD R11, R15, R24, RZ ;  /* 0x000000180f0b7224 */ /* 0x000fe200078e02ff */
[----:B----4-:R-:W-:Y:S02]  /*21030*/  SEL R5, R13, RZ, P2 ;  /* 0x000000ff0d057207 */ /* 0x010fe40001000000 */
        /* <DEDUP_REMOVED lines=35> */
[----:B------:R-:W4:Y:S04]  /*21270*/  SHFL.IDX PT, R8, R6, 0x2, 0x1c1f ;  /* 0x005c1f0006087f89 */ /* 0x000f2800000e0000 */
[----:B------:R-:W1:Y:S01]  /*21280*/  SHFL.IDX PT, R6, R6, 0x3, 0x1c1f ;  /* 0x007c1f0006067f89 */ /* 0x000e6200000e0000 */
[----:B---3--:R-:W-:-:S05]  /*21290*/  IMAD.IADD R5, R25, 0x1, R78 ;  /* 0x0000000119057824 */ /* 0x008fca00078e024e */
[C---:B------:R-:W-:Y:S02]  /*212a0*/  IADD3 R17, R5.reuse, 0x8, RZ ;  /* 0x0000000805117810 */ /* 0x040fe40007ffe0ff */
[CC--:B------:R-:W-:Y:S02]  /*212b0*/  ISETP.GE.OR P4, PT, R5.reuse, R4.reuse, P0 ;  /* 0x000000040500720c */ /* 0x0c0fe40000786670 */
[----:B------:R-:W-:Y:S02]  /*212c0*/  IADD3 R16, R5, 0x40, RZ ;  /* 0x0000004005107810 */ /* 0x000fe40007ffe0ff */
[-C--:B------:R-:W-:Y:S02]  /*212d0*/  ISETP.GE.OR P3, PT, R17, R4.reuse, P0 ;  /* 0x000000041100720c */ /* 0x080fe40000766670 */
[----:B------:R-:W-:Y:S02]  /*212e0*/  ISETP.GE.OR P1, PT, R16, R4, P0 ;  /* 0x000000041000720c */ /* 0x000fe40000726670 */
[----:B------:R-:W-:-:S05]  /*212f0*/  IADD3 R15, R5, 0x48, RZ ;  /* 0x00000048050f7810 */ /* 0x000fca0007ffe0ff */
[----:B-1----:R1:W-:Y:S04]  /*21300*/  @!P4 ST.E [R12.64], R21 ;  /* 0x000000150c00c985 */ /* 0x0023e8000c101906 */
        /* <DEDUP_REMOVED lines=67> */
.L_x_963:
[----:B------:R-:W-:Y:S05]  /*21740*/  BRA.DIV ~URZ, `(.L_x_890) ;  /* 0x000040e27f007947 */ /* 0x000fea000b800000 */
[----:B------:R3:W4:Y:S02]  /*21750*/  SHFL.IDX PT, R0, R13, RZ, 0x1c1f ;  /* 0x001c1fff0d007589 */ /* 0x00072400000e0000 */
.L_x_964:
        /* <DEDUP_REMOVED lines=20> */
.L_x_892:
[----:B------:R-:W-:Y:S05]  /*218a0*/  BSYNC B0 ;  /* 0x0000000000007941 */ /* 0x000fea0003800000 */
.L_x_891:
[----:B------:R-:W-:Y:S05]  /*218b0*/  BRA.DIV ~URZ, `(.L_x_893) ;  /* 0x00003fd27f007947 */ /* 0x000fea000b800000 */
[----:B--2---:R2:W1:Y:S04]  /*218c0*/  SHFL.IDX PT, R10, R12, 0x1, 0x1c1f ;  /* 0x003c1f000c0a7f89 */ /* 0x00446800000e0000 */
[----:B----4-:R2:W4:Y:S02]  /*218d0*/  SHFL.IDX PT, R0, R13, 0x1, 0x1c1f ;  /* 0x003c1f000d007f89 */ /* 0x01052400000e0000 */
.L_x_965:
        /* <DEDUP_REMOVED lines=21> */
.L_x_895:
[----:B------:R-:W-:Y:S05]  /*21a30*/  BSYNC B0 ;  /* 0x0000000000007941 */ /* 0x000fea0003800000 */
.L_x_894:
[----:B------:R-:W-:Y:S05]  /*21a40*/  BRA.DIV ~URZ, `(.L_x_896) ;  /* 0x00003f027f007947 */ /* 0x000fea000b800000 */
[----:B-1----:R1:W2:Y:S02]  /*21a50*/  SHFL.IDX PT, R10, R12, 0x2, 0x1c1f ;  /* 0x005c1f000c0a7f89 */ /* 0x0022a400000e0000 */
.L_x_966:
[----:B------:R-:W-:Y:S05]  /*21a60*/  BRA.DIV ~URZ, `(.L_x_897) ;  /* 0x00003f527f007947 */ /* 0x000fea000b800000 */
[----:B----4-:R4:W1:Y:S02]  /*21a70*/  SHFL.IDX PT, R0, R13, 0x2, 0x1c1f ;  /* 0x005c1f000d007f89 */ /* 0x01086400000e0000 */
.L_x_967:
        /* <DEDUP_REMOVED lines=21> */
.L_x_899:
[----:B------:R-:W-:Y:S05]  /*21bd0*/  BSYNC B0 ;  /* 0x0000000000007941 */ /* 0x000fea0003800000 */
.L_x_898:
[----:B------:R-:W-:Y:S05]  /*21be0*/  BRA.DIV ~URZ, `(.L_x_900) ;  /* 0x00003e327f007947 */ /* 0x000fea000b800000 */
[----:B-1----:R1:W3:Y:S04]  /*21bf0*/  SHFL.IDX PT, R6, R12, 0x3, 0x1c1f ;  /* 0x007c1f000c067f89 */ /* 0x0022e800000e0000 */
[----:B------:R1:W4:Y:S02]  /*21c00*/  SHFL.IDX PT, R0, R13, 0x3, 0x1c1f ;  /* 0x007c1f000d007f89 */ /* 0x00032400000e0000 */
.L_x_968:
        /* <DEDUP_REMOVED lines=22> */
.L_x_888:
[----:B-1----:R-:W2:Y:S04]  /*21d70*/  LDL.LU R6, [R1+0x48] ;  /* 0x0000480001067983 */ /* 0x002ea80000300800 */
        /* <DEDUP_REMOVED lines=33> */
.L_x_969:
[----:B------:R-:W-:Y:S05]  /*21f90*/  BRA.DIV ~URZ, `(.L_x_903) ;  /* 0x00003bb27f007947 */ /* 0x000fea000b800000 */
[----:B------:R3:W4:Y:S02]  /*21fa0*/  SHFL.IDX PT, R0, R24, RZ, 0x1c1f ;  /* 0x001c1fff18007589 */ /* 0x00072400000e0000 */
.L_x_970:
[----:B------:R-:W5:Y:S01]  /*21fb0*/  LDL R5, [R1] ;  /* 0x0000000001057983 */ /* 0x000f620000100800 */
        /* <DEDUP_REMOVED lines=10> */
[----:B------:R-:W-:Y:S02]  /*22060*/  IADD3 R6, R5, 0x50, RZ ;  /* 0x0000005005067810 */ /* 0x000fe40007ffe0ff */
[----:B------:R-:W-:-:S02]  /*22070*/  SHF.R.S32.HI R26, RZ, 0x1f, R5 ;  /* 0x0000001fff1a7819 */ /* 0x000fc40000011405 */
        /* <DEDUP_REMOVED lines=9> */
[----:B------:R-:W-:Y:S01]  /*22110*/  SHF.R.S32.HI R34, RZ, 0x1f, R6 ;  /* 0x0000001fff227819 */ /* 0x000fe20000011406 */
[----:B------:R-:W-:Y:S05]  /*22120*/  @P0 BRA `(.L_x_905) ;  /* 0x0000032000000947 */ /* 0x000fea0003800000 */
[----:B------:R-:W-:Y:S01]  /*22130*/  ISETP.GE.AND P1, PT, R5, c[0x0][0x3c8], PT ;  /* 0x0000f20005007a0c */ /* 0x000fe20003f26270 */
[----:B------:R-:W5:Y:S01]  /*22140*/  LDL R20, [R1+0x7c] ;  /* 0x00007c0001147983 */ /* 0x000f620000100800 */
[----:B------:R-:W-:Y:S02]  /*22150*/  ISETP.GE.AND P2, PT, R15, c[0x0][0x3c8], PT ;  /* 0x0000f2000f007a0c */ /* 0x000fe40003f46270 */
[----:B------:R-:W-:-:S09]  /*22160*/  ISETP.GE.AND P4, PT, R14, c[0x0][0x3c8], PT ;  /* 0x0000f2000e007a0c */ /* 0x000fd20003f86270 */
[----:B----4-:R-:W-:-:S04]  /*22170*/  @!P1 LEA R2, P0, R5, R0, 0x2 ;  /* 0x0000000005029211 */ /* 0x010fc800078010ff */
[----:B--2---:R-:W-:Y:S02]  /*22180*/  @!P1 LEA.HI.X R3, R5, R4, R26, 0x2, P0 ;  /* 0x0000000405039211 */ /* 0x004fe400000f141a */
[----:B------:R-:W2:Y:S01]  /*22190*/  LDL R5, [R1+0x54] ;  /* 0x0000540001057983 */ /* 0x000ea20000100800 */
[----:B------:R-:W-:Y:S02]  /*221a0*/  @!P2 LEA R16, P0, R15, R0, 0x2 ;  /* 0x000000000f10a211 */ /* 0x000fe400078010ff */
[----:B------:R-:W-:Y:S01]  /*221b0*/  ISETP.GE.AND P3, PT, R13, c[0x0][0x3c8], PT ;  /* 0x0000f2000d007a0c */ /* 0x000fe20003f66270 */
[----:B------:R4:W-:Y:S01]  /*221c0*/  @!P1 ST.E.64 [R2.64], R168 ;  /* 0x000000a802009985 */ /* 0x0009e2000c101b06 */
[----:B------:R-:W-:Y:S02]  /*221d0*/  @!P2 LEA.HI.X R17, R15, R4, R23, 0x2, P0 ;  /* 0x000000040f11a211 */ /* 0x000fe400000f1417 */
[----:B------:R-:W-:-:S03]  /*221e0*/  ISETP.GE.AND P1, PT, R12, c[0x0][0x3c8], PT ;  /* 0x0000f2000c007a0c */ /* 0x000fc60003f26270 */
[----:B------:R1:W-:Y:S01]  /*221f0*/  @!P2 ST.E.64 [R16.64], R170 ;  /* 0x000000aa1000a985 */ /* 0x0003e2000c101b06 */
[----:B------:R-:W-:Y:S02]  /*22200*/  ISETP.GE.AND P2, PT, R10, c[0x0][0x3c8], PT ;  /* 0x0000f2000a007a0c */ /* 0x000fe40003f46270 */
[----:B----4-:R-:W-:-:S04]  /*22210*/  @!P4 LEA R2, P0, R14, R0, 0x2 ;  /* 0x000000000e02c211 */ /* 0x010fc800078010ff */
[----:B------:R-:W-:Y:S02]  /*22220*/  @!P4 LEA.HI.X R3, R14, R4, R25, 0x2, P0 ;  /* 0x000000040e03c211 */ /* 0x000fe400000f1419 */
[----:B-1----:R-:W-:-:S03]  /*22230*/  @!P3 LEA R16, P0, R13, R0, 0x2 ;  /* 0x000000000d10b211 */ /* 0x002fc600078010ff */
[----:B------:R1:W-:Y:S01]  /*22240*/  @!P4 ST.E.64 [R2.64], R172 ;  /* 0x000000ac0200c985 */ /* 0x0003e2000c101b06 */
[----:B------:R-:W-:Y:S02]  /*22250*/  ISETP.GE.AND P4, PT, R11, c[0x0][0x3c8], PT ;  /* 0x0000f2000b007a0c */ /* 0x000fe40003f86270 */
[----:B------:R-:W-:-:S05]  /*22260*/  @!P3 LEA.HI.X R17, R13, R4, R28, 0x2, P0 ;  /* 0x000000040d11b211 */ /* 0x000fca00000f141c */
[----:B------:R4:W-:Y:S01]  /*22270*/  @!P3 ST.E.64 [R16.64], R174 ;  /* 0x000000ae1000b985 */ /* 0x0009e2000c101b06 */
[----:B-1----:R-:W-:-:S04]  /*22280*/  @!P1 LEA R2, P0, R12, R0, 0x2 ;  /* 0x000000000c029211 */ /* 0x002fc800078010ff */
[----:B------:R-:W-:Y:S02]  /*22290*/  @!P1 LEA.HI.X R3, R12, R4, R27, 0x2, P0 ;  /* 0x000000040c039211 */ /* 0x000fe400000f141b */
[----:B----4-:R-:W-:-:S03]  /*222a0*/  @!P4 LEA R16, P0, R11, R0, 0x2 ;  /* 0x000000000b10c211 */ /* 0x010fc600078010ff */
        /* <DEDUP_REMOVED lines=8> */
[----:B----4-:R-:W-:-:S03]  /*22330*/  @!P1 LEA R16, P0, R9, R0, 0x2 ;  /* 0x0000000009109211 */ /* 0x010fc600078010ff */
[----:B------:R1:W-:Y:S01]  /*22340*/  @!P2 ST.E.64 [R2.64], R178 ;  /* 0x000000b20200a985 */ /* 0x0003e2000c101b06 */
[----:B------:R-:W-:Y:S02]  /*22350*/  ISETP.GE.AND P2, PT, R6, c[0x0][0x3c8], PT ;  /* 0x0000f20006007a0c */ /* 0x000fe40003f46270 */
[----:B------:R-:W-:-:S05]  /*22360*/  @!P1 LEA.HI.X R17, R9, R4, R30, 0x2, P0 ;  /* 0x0000000409119211 */ /* 0x000fca00000f141e */
[----:B------:R4:W-:Y:S01]  /*22370*/  @!P1 ST.E.64 [R16.64], R180 ;  /* 0x000000b410009985 */ /* 0x0009e2000c101b06 */
[----:B-1----:R-:W-:-:S04]  /*22380*/  @!P4 LEA R2, P0, R8, R0, 0x2 ;  /* 0x000000000802c211 */ /* 0x002fc800078010ff */
[----:B------:R-:W-:Y:S02]  /*22390*/  @!P4 LEA.HI.X R3, R8, R4, R32, 0x2, P0 ;  /* 0x000000040803c211 */ /* 0x000fe400000f1420 */
[----:B------:R-:W-:-:S04]  /*223a0*/  @!P3 LEA R18, P0, R7, R0, 0x2 ;  /* 0x000000000712b211 */ /* 0x000fc800078010ff */
[----:B------:R-:W-:Y:S02]  /*223b0*/  @!P3 LEA.HI.X R19, R7, R4, R33, 0x2, P0 ;  /* 0x000000040713b211 */ /* 0x000fe400000f1421 */
[C---:B----4-:R-:W-:Y:S01]  /*223c0*/  @!P2 LEA R16, P0, R6.reuse, R0, 0x2 ;  /* 0x000000000610a211 */ /* 0x050fe200078010ff */
[----:B------:R1:W-:Y:S03]  /*223d0*/  @!P4 ST.E.64 [R2.64], R100 ;  /* 0x000000640200c985 */ /* 0x0003e6000c101b06 */
[----:B------:R-:W-:Y:S01]  /*223e0*/  @!P2 LEA.HI.X R17, R6, R4, R34, 0x2, P0 ;  /* 0x000000040611a211 */ /* 0x000fe200000f1422 */
[----:B------:R4:W-:Y:S04]  /*223f0*/  @!P3 ST.E.64 [R18.64], R184 ;  /* 0x000000b81200b985 */ /* 0x0009e8000c101b06 */
[----:B------:R4:W-:Y:S01]  /*22400*/  @!P2 ST.E.64 [R16.64], R182 ;  /* 0x000000b61000a985 */ /* 0x0009e2000c101b06 */
[----:B--2---:R-:W-:-:S13]  /*22410*/  ISETP.GE.AND P1, PT, R5, c[0x0][0x3c8], PT ;  /* 0x0000f20005007a0c */ /* 0x004fda0003f26270 */
[----:B-1----:R-:W-:-:S04]  /*22420*/  @!P1 LEA R2, P0, R5, R0, 0x2 ;  /* 0x0000000005029211 */ /* 0x002fc800078010ff */
[----:B-----5:R-:W-:-:S05]  /*22430*/  @!P1 LEA.HI.X R3, R5, R4, R20, 0x2, P0 ;  /* 0x0000000405039211 */ /* 0x020fca00000f1414 */
[----:B------:R4:W-:Y:S04]  /*22440*/  @!P1 ST.E.64 [R2.64], R96 ;  /* 0x0000006002009985 */ /* 0x0009e8000c101b06 */
.L_x_905:
[----:B------:R-:W-:Y:S05]  /*22450*/  BSYNC B0 ;  /* 0x0000000000007941 */ /* 0x000fea0003800000 */
.L_x_904:
[----:B------:R-:W-:Y:S05]  /*22460*/  BRA.DIV ~URZ, `(.L_x_906) ;  /* 0x000037427f007947 */ /* 0x000fea000b800000 */
[----:B--2---:R2:W1:Y:S04]  /*22470*/  SHFL.IDX PT, R4, R22, 0x1, 0x1c1f ;  /* 0x003c1f0016047f89 */ /* 0x00446800000e0000 */
[----:B----4-:R2:W4:Y:S02]  /*22480*/  SHFL.IDX PT, R0, R24, 0x1, 0x1c1f ;  /* 0x003c1f0018007f89 */ /* 0x01052400000e0000 */
.L_x_971:
[----:B------:R-:W-:Y:S01]  /*22490*/  BSSY B0, `(.L_x_907) ;  /* 0x0000035000007945 */ /* 0x000fe20003800000 */
[----:B------:R-:W-:Y:S05]  /*224a0*/  @P6 BRA `(.L_x_908) ;  /* 0x0000033000006947 */ /* 0x000fea0003800000 */
[----:B------:R-:W5:Y:S01]  /*224b0*/  LDL R5, [R1] ;  /* 0x0000000001057983 */ /* 0x000f620000100800 */
[----:B------:R-:W-:Y:S02]  /*224c0*/  ISETP.GE.AND P0, PT, R15, c[0x0][0x3c8], PT ;  /* 0x0000f2000f007a0c */ /* 0x000fe40003f06270 */
[----:B------:R-:W-:Y:S01]  /*224d0*/  ISETP.GE.AND P3, PT, R14, c[0x0][0x3c8], PT ;  /* 0x0000f2000e007a0c */ /* 0x000fe20003f66270 */
[----:B--2---:R-:W2:Y:S01]  /*224e0*/  LDL R35, [R1+0x7c] ;  /* 0x00007c0001237983 */ /* 0x004ea20000100800 */
[----:B------:R-:W-:-:S02]  /*224f0*/  ISETP.GE.AND P5, PT, R13, c[0x0][0x3c8], PT ;  /* 0x0000f2000d007a0c */ /* 0x000fc40003fa6270 */
[----:B-----5:R-:W-:-:S13]  /*22500*/  ISETP.GE.AND P1, PT, R5, c[0x0][0x3c8], PT ;  /* 0x0000f20005007a0c */ /* 0x020fda0003f26270 */
[----:B----4-:R-:W-:-:S04]  /*22510*/  @!P1 LEA R2, P2, R5, R0, 0x2 ;  /* 0x0000000005029211 */ /* 0x010fc800078410ff */
[----:B-1----:R-:W-:Y:S02]  /*22520*/  @!P1 LEA.HI.X R3, R5, R4, R26, 0x2, P2 ;  /* 0x0000000405039211 */ /* 0x002fe400010f141a */
[----:B------:R-:W4:Y:S01]  /*22530*/  LDL R5, [R1+0x54] ;  /* 0x0000540001057983 */ /* 0x000f220000100800 */
[----:B------:R-:W-:-:S04]  /*22540*/  @!P0 LEA R16, P2, R15, R0, 0x2 ;  /* 0x000000000f108211 */ /* 0x000fc800078410ff */
[----:B------:R-:W-:Y:S02]  /*22550*/  @!P0 LEA.HI.X R17, R15, R4, R23, 0x2, P2 ;  /* 0x000000040f118211 */ /* 0x000fe400010f1417 */
[----:B------:R-:W-:Y:S01]  /*22560*/  ISETP.GE.AND P2, PT, R12, c[0x0][0x3c8], PT ;  /* 0x0000f2000c007a0c */ /* 0x000fe20003f46270 */
[----:B------:R1:W-:Y:S01]  /*22570*/  @!P1 ST.E.64 [R2.64], R140 ;  /* 0x0000008c02009985 */ /* 0x0003e2000c101b06 */
[----:B------:R-:W-:-:S03]  /*22580*/  ISETP.GE.AND P1, PT, R11, c[0x0][0x3c8], PT ;  /* 0x0000f2000b007a0c */ /* 0x000fc60003f26270 */
[----:B------:R5:W-:Y:S01]  /*22590*/  @!P0 ST.E.64 [R16.64], R144 ;  /* 0x0000009010008985 */ /* 0x000be2000c101b06 */
[CC--:B-1----:R-:W-:Y:S02]  /*225a0*/  @!P3 LEA R2, P4, R14.reuse, R0.reuse, 0x2 ;  /* 0x000000000e02b211 */ /* 0x0c2fe400078810ff */
[C---:B-----5:R-:W-:Y:S02]  /*225b0*/  @!P5 LEA R16, P0, R13.reuse, R0, 0x2 ;  /* 0x000000000d10d211 */ /* 0x060fe400078010ff */
        /* <DEDUP_REMOVED lines=9> */
[----:B------:R-:W-:-:S03]  /*22650*/  @!P1 LEA R18, P3, R11, R0, 0x2 ;  /* 0x000000000b129211 */ /* 0x000fc600078610ff */
[----:B------:R1:W-:Y:S01]  /*22660*/  @!P2 ST.E.64 [R2.64], R114 ;  /* 0x000000720200a985 */ /* 0x0003e2000c101b06 */
[C---:B-----5:R-:W-:Y:S02]  /*22670*/  @!P0 LEA R16, P2, R10.reuse, R0, 0x2 ;  /* 0x000000000a108211 */ /* 0x060fe400078410ff */
[-C--:B------:R-:W-:Y:S02]  /*22680*/  @!P1 LEA.HI.X R19, R11, R4.reuse, R29, 0x2, P3 ;  /* 0x000000040b139211 */ /* 0x080fe400018f141d */
[----:B------:R-:W-:Y:S02]  /*22690*/  ISETP.GE.AND P3, PT, R7, c[0x0][0x3c8], PT ;  /* 0x0000f20007007a0c */ /* 0x000fe40003f66270 */
[----:B------:R-:W-:Y:S01]  /*226a0*/  @!P0 LEA.HI.X R17, R10, R4, R31, 0x2, P2 ;  /* 0x000000040a118211 */ /* 0x000fe200010f141f */
[----:B------:R5:W-:Y:S01]  /*226b0*/  @!P1 ST.E.64 [R18.64], R124 ;  /* 0x0000007c12009985 */ /* 0x000be2000c101b06 */
[----:B------:R-:W-:-:S03]  /*226c0*/  ISETP.GE.AND P2, PT, R6, c[0x0][0x3c8], PT ;  /* 0x0000f20006007a0c */ /* 0x000fc60003f46270 */
[----:B------:R3:W-:Y:S01]  /*226d0*/  @!P0 ST.E.64 [R16.64], R126 ;  /* 0x0000007e10008985 */ /* 0x0007e2000c101b06 */
[----:B------:R-:W-:-:S04]  /*226e0*/  @!P5 LEA R20, P0, R8, R0, 0x2 ;  /* 0x000000000814d211 */ /* 0x000fc800078010ff */
[----:B------:R-:W-:Y:S02]  /*226f0*/  @!P5 LEA.HI.X R21, R8, R4, R32, 0x2, P0 ;  /* 0x000000040815d211 */ /* 0x000fe400000f1420 */
[----:B-1----:R-:W-:-:S04]  /*22700*/  @!P4 LEA R2, P1, R9, R0, 0x2 ;  /* 0x000000000902c211 */ /* 0x002fc800078210ff */
[----:B------:R-:W-:Y:S02]  /*22710*/  @!P4 LEA.HI.X R3, R9, R4, R30, 0x2, P1 ;  /* 0x000000040903c211 */ /* 0x000fe400008f141e */
[----:B-----5:R-:W-:-:S04]  /*22720*/  @!P3 LEA R18, P0, R7, R0, 0x2 ;  /* 0x000000000712b211 */ /* 0x020fc800078010ff */
[----:B------:R-:W-:Y:S02]  /*22730*/  @!P3 LEA.HI.X R19, R7, R4, R33, 0x2, P0 ;  /* 0x000000040713b211 */ /* 0x000fe400000f1421 */
[C---:B---3--:R-:W-:Y:S01]  /*22740*/  @!P2 LEA R16, P0, R6.reuse, R0, 0x2 ;  /* 0x000000000610a211 */ /* 0x048fe200078010ff */
[----:B------:R1:W-:Y:S03]  /*22750*/  @!P4 ST.E.64 [R2.64], R128 ;  /* 0x000000800200c985 */ /* 0x0003e6000c101b06 */
[----:B------:R-:W-:Y:S01]  /*22760*/  @!P2 LEA.HI.X R17, R6, R4, R34, 0x2, P0 ;  /* 0x000000040611a211 */ /* 0x000fe200000f1422 */
[----:B------:R3:W-:Y:S04]  /*22770*/  @!P5 ST.E.64 [R20.64], R146 ;  /* 0x000000921400d985 */ /* 0x0007e8000c101b06 */
[----:B------:R3:W-:Y:S04]  /*22780*/  @!P3 ST.E.64 [R18.64], R142 ;  /* 0x0000008e1200b985 */ /* 0x0007e8000c101b06 */
[----:B------:R3:W-:Y:S01]  /*22790*/  @!P2 ST.E.64 [R16.64], R104 ;  /* 0x000000681000a985 */ /* 0x0007e2000c101b06 */
[----:B----4-:R-:W-:-:S13]  /*227a0*/  ISETP.GE.AND P1, PT, R5, c[0x0][0x3c8], PT ;  /* 0x0000f20005007a0c */ /* 0x010fda0003f26270 */
[----:B-1----:R-:W-:-:S04]  /*227b0*/  @!P1 LEA R2, P0, R5, R0, 0x2 ;  /* 0x0000000005029211 */ /* 0x002fc800078010ff */
[----:B--2---:R-:W-:-:S05]  /*227c0*/  @!P1 LEA.HI.X R3, R5, R4, R35, 0x2, P0 ;  /* 0x0000000405039211 */ /* 0x004fca00000f1423 */
[----:B------:R3:W-:Y:S04]  /*227d0*/  @!P1 ST.E.64 [R2.64], R98 ;  /* 0x0000006202009985 */ /* 0x0007e8000c101b06 */
.L_x_908:
[----:B------:R-:W-:Y:S05]  /*227e0*/  BSYNC B0 ;  /* 0x0000000000007941 */ /* 0x000fea0003800000 */
.L_x_907:
[----:B------:R-:W-:Y:S05]  /*227f0*/  BRA.DIV ~URZ, `(.L_x_909) ;  /* 0x000034727f007947 */ /* 0x000fea000b800000 */
[----:B-1----:R1:W2:Y:S02]  /*22800*/  SHFL.IDX PT, R4, R22, 0x2, 0x1c1f ;  /* 0x005c1f0016047f89 */ /* 0x0022a400000e0000 */
.L_x_972:
[----:B------:R-:W-:Y:S05]  /*22810*/  BRA.DIV ~URZ, `(.L_x_910) ;  /* 0x000034c27f007947 */ /* 0x000fea000b800000 */
[----:B----4-:R4:W1:Y:S02]  /*22820*/  SHFL.IDX PT, R0, R24, 0x2, 0x1c1f ;  /* 0x005c1f0018007f89 */ /* 0x01086400000e0000 */
.L_x_973:
[----:B------:R-:W-:Y:S01]  /*22830*/  LOP3.LUT P0, RZ, R203, 0x1, RZ, 0xc0, !PT ;  /* 0x00000001cbff7812 */ /* 0x000fe2000780c0ff */
[----:B------:R-:W-:-:S12]  /*22840*/  BSSY B0, `(.L_x_911) ;  /* 0x0000035000007945 */ /* 0x000fd80003800000 */
[----:B------:R-:W-:Y:S05]  /*22850*/  @P0 BRA `(.L_x_912) ;  /* 0x0000033000000947 */ /* 0x000fea0003800000 */
[----:B---3--:R-:W3:Y:S04]  /*22860*/  LDL R16, [R1] ;  /* 0x0000000001107983 */ /* 0x008ee80000100800 */
[----:B------:R-:W5:Y:S01]  /*22870*/  LDL R5, [R1+0x54] ;  /* 0x0000540001057983 */ /* 0x000f620000100800 */
[----:B------:R-:W-:Y:S02]  /*22880*/  ISETP.GE.AND P2, PT, R15, c[0x0][0x3c8], PT ;  /* 0x0000f2000f007a0c */ /* 0x000fe40003f46270 */
[----:B------:R-:W-:Y:S01]  /*22890*/  ISETP.GE.AND P4, PT, R14, c[0x0][0x3c8], PT ;  /* 0x0000f2000e007a0c */ /* 0x000fe20003f86270 */
[----:B----4-:R-:W4:Y:S01]  /*228a0*/  LDL R35, [R1+0x7c] ;  /* 0x00007c0001237983 */ /* 0x010f220000100800 */
[----:B------:R-:W-:-:S09]  /*228b0*/  ISETP.GE.AND P3, PT, R13, c[0x0][0x3c8], PT ;  /* 0x0000f2000d007a0c */ /* 0x000fd20003f66270 */
[----:B-1----:R-:W-:-:S04]  /*228c0*/  @!P2 LEA R18, P1, R15, R0, 0x2 ;  /* 0x000000000f12a211 */ /* 0x002fc800078210ff */
[----:B--2---:R-:W-:Y:S02]  /*228d0*/  @!P2 LEA.HI.X R19, R15, R4, R23, 0x2, P1 ;  /* 0x000000040f13a211 */ /* 0x004fe400008f1417 */
[----:B------:R-:W-:Y:S02]  /*228e0*/  ISETP.GE.AND P1, PT, R12, c[0x0][0x3c8], PT ;  /* 0x0000f2000c007a0c */ /* 0x000fe40003f26270 */
[----:B------:R-:W-:Y:S02]  /*228f0*/  ISETP.GE.AND P6, PT, R10, c[0x0][0x3c8], PT ;  /* 0x0000f2000a007a0c */ /* 0x000fe40003fc6270 */
[----:B---3--:R-:W-:-:S13]  /*22900*/  ISETP.GE.AND P0, PT, R16, c[0x0][0x3c8], PT ;  /* 0x0000f20010007a0c */ /* 0x008fda0003f06270 */
[----:B------:R-:W-:-:S04]  /*22910*/  @!P0 LEA R2, P5, R16, R0, 0x2 ;  /* 0x0000000010028211 */ /* 0x000fc800078a10ff */
[----:B------:R-:W-:Y:S02]  /*22920*/  @!P0 LEA.HI.X R3, R16, R4, R26, 0x2, P5 ;  /* 0x0000000410038211 */ /* 0x000fe400028f141a */
[----:B------:R-:W-:-:S03]  /*22930*/  @!P4 LEA R16, P5, R14, R0, 0x2 ;  /* 0x000000000e10c211 */ /* 0x000fc600078a10ff */
[----:B------:R1:W-:Y:S01]  /*22940*/  @!P0 ST.E.64 [R2.64], R44 ;  /* 0x0000002c02008985 */ /* 0x0003e2000c101b06 */
[----:B------:R-:W-:-:S03]  /*22950*/  ISETP.GE.AND P0, PT, R11, c[0x0][0x3c8], PT ;  /* 0x0000f2000b007a0c */ /* 0x000fc60003f06270 */
[----:B------:R2:W-:Y:S01]  /*22960*/  @!P2 ST.E.64 [R18.64], R46 ;  /* 0x0000002e1200a985 */ /* 0x0005e2000c101b06 */
[----:B------:R-:W-:-:S05]  /*22970*/  @!P4 LEA.HI.X R17, R14, R4, R25, 0x2, P5 ;  /* 0x000000040e11c211 */ /* 0x000fca00028f1419 */
[----:B------:R3:W-:Y:S01]  /*22980*/  @!P4 ST.E.64 [R16.64], R48 ;  /* 0x000000301000c985 */ /* 0x0007e2000c101b06 */
[----:B------:R-:W-:Y:S02]  /*22990*/  ISETP.GE.AND P4, PT, R9, c[0x0][0x3c8], PT ;  /* 0x0000f20009007a0c */ /* 0x000fe40003f86270 */
[----:B-1----:R-:W-:-:S04]  /*229a0*/  @!P3 LEA R2, P2, R13, R0, 0x2 ;  /* 0x000000000d02b211 */ /* 0x002fc800078410ff */
[----:B------:R-:W-:Y:S02]  /*229b0*/  @!P3 LEA.HI.X R3, R13, R4, R28, 0x2, P2 ;  /* 0x000000040d03b211 */ /* 0x000fe400010f141c */
[----:B--2---:R-:W-:-:S03]  /*229c0*/  @!P1 LEA R18, P5, R12, R0, 0x2 ;  /* 0x000000000c129211 */ /* 0x004fc600078a10ff */
[----:B------:R1:W-:Y:S01]  /*229d0*/  @!P3 ST.E.64 [R2.64], R50 ;  /* 0x000000320200b985 */ /* 0x0003e2000c101b06 */
[----:B------:R-:W-:Y:S02]  /*229e0*/  @!P1 LEA.HI.X R19, R12, R4, R27, 0x2, P5 ;  /* 0x000000040c139211 */ /* 0x000fe400028f141b */
[----:B---3--:R-:W-:Y:S02]  /*229f0*/  @!P6 LEA R16, P5, R10, R0, 0x2 ;  /* 0x000000000a10e211 */ /* 0x008fe400078a10ff */
[----:B------:R-:W-:Y:S01]  /*22a00*/  ISETP.GE.AND P3, PT, R8, c[0x0][0x3c8], PT ;  /* 0x0000f20008007a0c */ /* 0x000fe20003f66270 */
[----:B------:R-:W-:Y:S01]  /*22a10*/  @!P1 ST.E.64 [R18.64], R66 ;  /* 0x0000004212009985 */ /* 0x000fe2000c101b06 */
[----:B------:R-:W-:Y:S02]  /*22a20*/  @!P6 LEA.HI.X R17, R10, R4, R31, 0x2, P5 ;  /* 0x000000040a11e211 */ /* 0x000fe400028f141f */
[----:B------:R-:W-:Y:S02]  /*22a30*/  ISETP.GE.AND P1, PT, R6, c[0x0][0x3c8], PT ;  /* 0x0000f20006007a0c */ /* 0x000fe40003f26270 */
[----:B-1----:R-:W-:-:S04]  /*22a40*/  @!P0 LEA R2, P2, R11, R0, 0x2 ;  /* 0x000000000b028211 */ /* 0x002fc800078410ff */
[----:B------:R-:W-:Y:S02]  /*22a50*/  @!P0 LEA.HI.X R3, R11, R4, R29, 0x2, P2 ;  /* 0x000000040b038211 */ /* 0x000fe400010f141d */
[----:B------:R-:W-:-:S03]  /*22a60*/  ISETP.GE.AND P2, PT, R7, c[0x0][0x3c8], PT ;  /* 0x0000f20007007a0c */ /* 0x000fc60003f46270 */
[----:B------:R1:W-:Y:S01]  /*22a70*/  @!P0 ST.E.64 [R2.64], R52 ;  /* 0x0000003402008985 */ /* 0x0003e2000c101b06 */
[----:B-----5:R-:W-:-:S03]  /*22a80*/  ISETP.GE.AND P0, PT, R5, c[0x0][0x3c8], PT ;  /* 0x0000f20005007a0c */ /* 0x020fc60003f06270 */
        /* <DEDUP_REMOVED lines=8> */
[-C--:B------:R-:W-:Y:S02]  /*22b10*/  @!P2 LEA.HI.X R19, R7, R4.reuse, R33, 0x2, P4 ;  /* 0x000000040713a211 */ /* 0x080fe400020f1421 */
[----:B------:R-:W-:Y:S01]  /*22b20*/  @!P1 LEA.HI.X R17, R6, R4, R34, 0x2, P5 ;  /* 0x0000000406119211 */ /* 0x000fe200028f1422 */
[----:B------:R2:W-:Y:S04]  /*22b30*/  @!P3 ST.E.64 [R20.64], R80 ;  /* 0x000000501400b985 */ /* 0x0005e8000c101b06 */
[----:B------:R2:W-:Y:S04]  /*22b40*/  @!P2 ST.E.64 [R18.64], R68 ;  /* 0x000000441200a985 */ /* 0x0005e8000c101b06 */
[----:B------:R2:W-:Y:S01]  /*22b50*/  @!P1 ST.E.64 [R16.64], R60 ;  /* 0x0000003c10009985 */ /* 0x0005e2000c101b06 */
[----:B-1----:R-:W-:-:S04]  /*22b60*/  @!P0 LEA R2, P4, R5, R0, 0x2 ;  /* 0x0000000005028211 */ /* 0x002fc800078810ff */
[----:B----4-:R-:W-:-:S05]  /*22b70*/  @!P0 LEA.HI.X R3, R5, R4, R35, 0x2, P4 ;  /* 0x0000000405038211 */ /* 0x010fca00020f1423 */
[----:B------:R2:W-:Y:S04]  /*22b80*/  @!P0 ST.E.64 [R2.64], R38 ;  /* 0x0000002602008985 */ /* 0x0005e8000c101b06 */
.L_x_912:
[----:B------:R-:W-:Y:S05]  /*22b90*/  BSYNC B0 ;  /* 0x0000000000007941 */ /* 0x000fea0003800000 */
.L_x_911:
[----:B------:R-:W-:Y:S05]  /*22ba0*/  BRA.DIV ~URZ, `(.L_x_913) ;  /* 0x000031927f007947 */ /* 0x000fea000b800000 */
[----:B--2---:R2:W3:Y:S04]  /*22bb0*/  SHFL.IDX PT, R4, R22, 0x3, 0x1c1f ;  /* 0x007c1f0016047f89 */ /* 0x0044e800000e0000 */
[----:B-1----:R2:W1:Y:S02]  /*22bc0*/  SHFL.IDX PT, R0, R24, 0x3, 0x1c1f ;  /* 0x007c1f0018007f89 */ /* 0x00246400000e0000 */
.L_x_974:
[----:B------:R-:W-:-:S13]  /*22bd0*/  LOP3.LUT P0, RZ, R203, 0x2, RZ, 0xc0, !PT ;  /* 0x00000002cbff7812 */ /* 0x000fda000780c0ff */
[----:B------:R-:W-:Y:S05]  /*22be0*/  @P0 BRA `(.L_x_901) ;  /* 0x0000115000000947 */ /* 0x000fea0003800000 */
[----:B---3--:R-:W3:Y:S01]  /*22bf0*/  LDL R2, [R1] ;  /* 0x0000000001027983 */ /* 0x008ee20000100800 */
[----:B------:R-:W-:Y:S02]  /*22c00*/  ISETP.GE.AND P3, PT, R15, c[0x0][0x3c8], PT ;  /* 0x0000f2000f007a0c */ /* 0x000fe40003f66270 */
[----:B------:R-:W-:Y:S01]  /*22c10*/  ISETP.GE.AND P2, PT, R14, c[0x0][0x3c8], PT ;  /* 0x0000f2000e007a0c */ /* 0x000fe20003f46270 */
[----:B------:R-:W5:Y:S01]  /*22c20*/  LDL R5, [R1+0x54] ;  /* 0x0000540001057983 */ /* 0x000f620000100800 */
[----:B------:R-:W-:Y:S02]  /*22c30*/  ISETP.GE.AND P1, PT, R13, c[0x0][0x3c8], PT ;  /* 0x0000f2000d007a0c */ /* 0x000fe40003f26270 */
[----:B------:R-:W-:-:S07]  /*22c40*/  ISETP.GE.AND P0, PT, R12, c[0x0][0x3c8], PT ;  /* 0x0000f2000c007a0c */ /* 0x000fce0003f06270 */
[----:B-1----:R-:W-:-:S04]  /*22c50*/  @!P3 LEA R20, P5, R15, R0, 0x2 ;  /* 0x000000000f14b211 */ /* 0x002fc800078a10ff */
[----:B------:R-:W-:Y:S02]  /*22c60*/  @!P3 LEA.HI.X R21, R15, R4, R23, 0x2, P5 ;  /* 0x000000040f15b211 */ /* 0x000fe400028f1417 */
[----:B------:R-:W-:-:S04]  /*22c70*/  @!P2 LEA R16, P5, R14, R0, 0x2 ;  /* 0x000000000e10a211 */ /* 0x000fc800078a10ff */
[----:B------:R-:W-:Y:S02]  /*22c80*/  @!P2 LEA.HI.X R17, R14, R4, R25, 0x2, P5 ;  /* 0x000000040e11a211 */ /* 0x000fe400028f1419 */
[----:B---3--:R-:W-:-:S13]  /*22c90*/  ISETP.GE.AND P4, PT, R2, c[0x0][0x3c8], PT ;  /* 0x0000f20002007a0c */ /* 0x008fda0003f86270 */
[----:B------:R-:W-:-:S04]  /*22ca0*/  @!P4 LEA R18, P6, R2, R0, 0x2 ;  /* 0x000000000212c211 */ /* 0x000fc800078c10ff */
[----:B------:R-:W-:Y:S02]  /*22cb0*/  @!P4 LEA.HI.X R19, R2, R4, R26, 0x2, P6 ;  /* 0x000000040213c211 */ /* 0x000fe400030f141a */
[CC--:B------:R-:W-:Y:S02]  /*22cc0*/  @!P1 LEA R14, P6, R13.reuse, R0.reuse, 0x2 ;  /* 0x000000000d0e9211 */ /* 0x0c0fe400078c10ff */
[C---:B------:R-:W-:Y:S02]  /*22cd0*/  @!P0 LEA R2, P5, R12.reuse, R0, 0x2 ;  /* 0x000000000c028211 */ /* 0x040fe400078a10ff */
[-C--:B------:R-:W-:Y:S02]  /*22ce0*/  @!P1 LEA.HI.X R15, R13, R4.reuse, R28, 0x2, P6 ;  /* 0x000000040d0f9211 */ /* 0x080fe400030f141c */
[----:B------:R-:W-:Y:S02]  /*22cf0*/  ISETP.GE.AND P6, PT, R11, c[0x0][0x3c8], PT ;  /* 0x0000f2000b007a0c */ /* 0x000fe40003fc6270 */
[----:B------:R-:W-:-:S02]  /*22d00*/  @!P0 LEA.HI.X R3, R12, R4, R27, 0x2, P5 ;  /* 0x000000040c038211 */ /* 0x000fc400028f141b */
[----:B------:R-:W-:Y:S01]  /*22d10*/  ISETP.GE.AND P5, PT, R10, c[0x0][0x3c8], PT ;  /* 0x0000f2000a007a0c */ /* 0x000fe20003fa6270 */
[----:B------:R-:W-:Y:S01]  /*22d20*/  @!P4 ST.E.64 [R18.64], R84 ;  /* 0x000000541200c985 */ /* 0x000fe2000c101b06 */
[----:B------:R-:W-:-:S03]  /*22d30*/  ISETP.GE.AND P4, PT, R9, c[0x0][0x3c8], PT ;  /* 0x0000f20009007a0c */ /* 0x000fc60003f86270 */
[----:B------:R-:W-:Y:S01]  /*22d40*/  @!P3 ST.E.64 [R20.64], R76 ;  /* 0x0000004c1400b985 */ /* 0x000fe2000c101b06 */
[----:B------:R-:W-:-:S03]  /*22d50*/  ISETP.GE.AND P3, PT, R8, c[0x0][0x3c8], PT ;  /* 0x0000f20008007a0c */ /* 0x000fc60003f66270 */
[----:B------:R1:W-:Y:S04]  /*22d60*/  @!P2 ST.E.64 [R16.64], R70 ;  /* 0x000000461000a985 */ /* 0x0003e8000c101b06 */
[----:B------:R3:W-:Y:S01]  /*22d70*/  @!P1 ST.E.64 [R14.64], R64 ;  /* 0x000000400e009985 */ /* 0x0007e2000c101b06 */
[----:B------:R-:W-:-:S03]  /*22d80*/  ISETP.GE.AND P2, PT, R7, c[0x0][0x3c8], PT ;  /* 0x0000f20007007a0c */ /* 0x000fc60003f46270 */
[----:B------:R2:W-:Y:S01]  /*22d90*/  @!P0 ST.E.64 [R2.64], R40 ;  /* 0x0000002802008985 */ /* 0x0005e2000c101b06 */
[CC--:B-1----:R-:W-:Y:S02]  /*22da0*/  @!P6 LEA R16, P0, R11.reuse, R0.reuse, 0x2 ;  /* 0x000000000b10e211 */ /* 0x0c2fe400078010ff */
[C---:B---3--:R-:W-:Y:S02]  /*22db0*/  @!P5 LEA R14, P1, R10.reuse, R0, 0x2 ;  /* 0x000000000a0ed211 */ /* 0x048fe400078210ff */
[----:B------:R-:W-:Y:S02]  /*22dc0*/  @!P6 LEA.HI.X R17, R11, R4, R29, 0x2, P0 ;  /* 0x000000040b11e211 */ /* 0x000fe400000f141d */
[----:B------:R-:W-:Y:S02]  /*22dd0*/  @!P4 LEA R12, P0, R9, R0, 0x2 ;  /* 0x00000000090cc211 */ /* 0x000fe400078010ff */
[----:B------:R-:W-:Y:S02]  /*22de0*/  @!P5 LEA.HI.X R15, R10, R4, R31, 0x2, P1 ;  /* 0x000000040a0fd211 */ /* 0x000fe400008f141f */
[----:B------:R-:W-:-:S02]  /*22df0*/  ISETP.GE.AND P1, PT, R6, c[0x0][0x3c8], PT ;  /* 0x0000f20006007a0c */ /* 0x000fc40003f26270 */
[----:B------:R-:W-:Y:S02]  /*22e00*/  @!P4 LEA.HI.X R13, R9, R4, R30, 0x2, P0 ;  /* 0x00000004090dc211 */ /* 0x000fe400000f141e */
[----:B------:R-:W-:-:S04]  /*22e10*/  @!P3 LEA R10, P0, R8, R0, 0x2 ;  /* 0x00000000080ab211 */ /* 0x000fc800078010ff */
[----:B------:R-:W-:Y:S02]  /*22e20*/  @!P3 LEA.HI.X R11, R8, R4, R32, 0x2, P0 ;  /* 0x00000004080bb211 */ /* 0x000fe400000f1420 */
[----:B------:R-:W-:-:S04]  /*22e30*/  @!P2 LEA R8, P0, R7, R0, 0x2 ;  /* 0x000000000708a211 */ /* 0x000fc800078010ff */
[----:B------:R-:W-:Y:S02]  /*22e40*/  @!P2 LEA.HI.X R9, R7, R4, R33, 0x2, P0 ;  /* 0x000000040709a211 */ /* 0x000fe400000f1421 */
[C---:B--2---:R-:W-:Y:S01]  /*22e50*/  @!P1 LEA R2, P0, R6.reuse, R0, 0x2 ;  /* 0x0000000006029211 */ /* 0x044fe200078010ff */
[----:B------:R1:W-:Y:S03]  /*22e60*/  @!P6 ST.E.64 [R16.64], R86 ;  /* 0x000000561000e985 */ /* 0x0003e6000c101b06 */
[----:B------:R-:W-:Y:S01]  /*22e70*/  @!P1 LEA.HI.X R3, R6, R4, R34, 0x2, P0 ;  /* 0x0000000406039211 */ /* 0x000fe200000f1422 */
[----:B------:R1:W-:Y:S04]  /*22e80*/  @!P5 ST.E.64 [R14.64], R82 ;  /* 0x000000520e00d985 */ /* 0x0003e8000c101b06 */
[----:B------:R1:W-:Y:S04]  /*22e90*/  @!P4 ST.E.64 [R12.64], R72 ;  /* 0x000000480c00c985 */ /* 0x0003e8000c101b06 */
[----:B------:R1:W-:Y:S04]  /*22ea0*/  @!P3 ST.E.64 [R10.64], R62 ;  /* 0x0000003e0a00b985 */ /* 0x0003e8000c101b06 */
[----:B------:R1:W-:Y:S04]  /*22eb0*/  @!P2 ST.E.64 [R8.64], R58 ;  /* 0x0000003a0800a985 */ /* 0x0003e8000c101b06 */
[----:B------:R1:W-:Y:S01]  /*22ec0*/  @!P1 ST.E.64 [R2.64], R42 ;  /* 0x0000002a02009985 */ /* 0x0003e2000c101b06 */
[----:B-----5:R-:W-:-:S13]  /*22ed0*/  ISETP.GE.AND P0, PT, R5, c[0x0][0x3c8], PT ;  /* 0x0000f20005007a0c */ /* 0x020fda0003f06270 */
[----:B------:R-:W-:Y:S05]  /*22ee0*/  @P0 BRA `(.L_x_901) ;  /* 0x00000e5000000947 */ /* 0x000fea0003800000 */
[----:B------:R-:W2:Y:S01]  /*22ef0*/  LDL R22, [R1+0x7c] ;  /* 0x00007c0001167983 */ /* 0x000ea20000100800 */
[----:B-1----:R-:W-:-:S04]  /*22f00*/  LEA R2, P0, R5, R0, 0x2 ;  /* 0x0000000005027211 */ /* 0x002fc800078010ff */
[----:B--2---:R-:W-:-:S05]  /*22f10*/  LEA.HI.X R3, R5, R4, R22, 0x2, P0 ;  /* 0x0000000405037211 */ /* 0x004fca00000f1416 */
[----:B------:R1:W-:Y:S01]  /*22f20*/  ST.E.64 [R2.64], R36 ;  /* 0x0000002402007985 */ /* 0x0003e2000c101b06 */
[----:B------:R-:W-:Y:S05]  /*22f30*/  BRA `(.L_x_901) ;  /* 0x00000e0000007947 */ /* 0x000fea0003800000 */
.L_x_886:
[----:B------:R-:W2:Y:S04]  /*22f40*/  LDL.LU R7, [R1+0x2c] ;  /* 0x00002c0001077983 */ /* 0x000ea80000300800 */
[----:B-1----:R-:W3:Y:S01]  /*22f50*/  LDL R6, [R1+0x34] ;  /* 0x0000340001067983 */ /* 0x002ee20000100800 */
[----:B------:R-:W-:Y:S01]  /*22f60*/  ISETP.NE.U32.AND P0, PT, RZ, c[0x0][0x508], PT ;  /* 0x00014200ff007a0c */ /* 0x000fe20003f05070 */
[----:B------:R-:W-:Y:S01]  /*22f70*/  IMAD.MOV.U32 R4, RZ, RZ, 0x4 ;  /* 0x00000004ff047424 */ /* 0x000fe200078e00ff */
[----:B------:R-:W-:Y:S01]  /*22f80*/  ISETP.NE.U32.AND P2, PT, RZ, c[0x0][0x500], PT ;  /* 0x00014000ff007a0c */ /* 0x000fe20003f45070 */
[----:B------:R-:W-:Y:S01]  /*22f90*/  IMAD.MOV.U32 R19, RZ, RZ, c[0x0][0x388] ;  /* 0x0000e200ff137624 */ /* 0x000fe200078e00ff */
[----:B------:R-:W-:Y:S01]  /*22fa0*/  ISETP.NE.AND.EX P0, PT, RZ, c[0x0][0x50c], PT, P0 ;  /* 0x00014300ff007a0c */ /* 0x000fe20003f05300 */
[----:B------:R-:W-:Y:S01]  /*22fb0*/  IMAD.MOV.U32 R0, RZ, RZ, RZ ;  /* 0x000000ffff007224 */ /* 0x000fe200078e00ff */
[----:B------:R-:W-:Y:S01]  /*22fc0*/  ISETP.NE.AND.EX P2, PT, RZ, c[0x0][0x504], PT, P2 ;  /* 0x00014100ff007a0c */ /* 0x000fe20003f45320 */
[----:B---3--:R-:W-:-:S10]  /*22fd0*/  IMAD.WIDE R2, R6, R4, c[0x0][0x500] ;  /* 0x0001400006027625 */ /* 0x008fd400078e0204 */
[----:B------:R-:W-:Y:S02]  /*22fe0*/  @P0 IMAD.WIDE R4, R6, R4, c[0x0][0x508] ;  /* 0x0001420006040625 */ /* 0x000fe400078e0204 */
        /* <DEDUP_REMOVED lines=9> */
.L_x_914:
[----:B-1----:R-:W1:Y:S01]  /*23080*/  S2R R4, SR_TID.X ;  /* 0x0000000000047919 */ /* 0x002e620000002100 */
[----:B------:R-:W-:Y:S01]  /*23090*/  SHF.R.S32.HI R2, RZ, 0x1f, R6 ;  /* 0x0000001fff027819 */ /* 0x000fe20000011406 */
[----:B------:R-:W-:Y:S01]  /*230a0*/  BSSY B0, `(.L_x_915) ;  /* 0x0000038000007945 */ /* 0x000fe20003800000 */
[----:B-----5:R-:W-:-:S02]  /*230b0*/  SHF.R.S32.HI R17, RZ, 0x1f, R0 ;  /* 0x0000001fff117819 */ /* 0x020fc40000011400 */
[----:B------:R-:W-:Y:S02]  /*230c0*/  SEL R10, R6, RZ, !P2 ;  /* 0x000000ff060a7207 */ /* 0x000fe40005000000 */
[----:B------:R-:W-:Y:S02]  /*230d0*/  SEL R20, R2, RZ, !P2 ;  /* 0x000000ff02147207 */ /* 0x000fe40005000000 */
[----:B-1----:R-:W-:-:S13]  /*230e0*/  ISETP.GT.AND P0, PT, R4, 0x7f, PT ;  /* 0x0000007f0400780c */ /* 0x002fda0003f04270 */
        /* <DEDUP_REMOVED lines=51> */
.L_x_916:
[----:B------:R-:W-:Y:S05]  /*23420*/  BSYNC B0 ;  /* 0x0000000000007941 */ /* 0x000fea0003800000 */
.L_x_915:
        /* <DEDUP_REMOVED lines=47> */
.L_x_975:
[----:B------:R-:W-:Y:S05]  /*23720*/  BRA.DIV ~URZ, `(.L_x_918) ;  /* 0x000027427f007947 */ /* 0x000fea000b800000 */
[----:B------:R3:W4:Y:S02]  /*23730*/  SHFL.IDX PT, R0, R12, RZ, 0x1c1f ;  /* 0x001c1fff0c007589 */ /* 0x00072400000e0000 */
.L_x_976:
        /* <DEDUP_REMOVED lines=21> */
.L_x_920:
[----:B------:R-:W-:Y:S05]  /*23890*/  BSYNC B0 ;  /* 0x0000000000007941 */ /* 0x000fea0003800000 */
.L_x_919:
[----:B------:R-:W-:Y:S05]  /*238a0*/  BRA.DIV ~URZ, `(.L_x_921) ;  /* 0x000026227f007947 */ /* 0x000fea000b800000 */
[----:B--2---:R2:W1:Y:S04]  /*238b0*/  SHFL.IDX PT, R8, R9, 0x1, 0x1c1f ;  /* 0x003c1f0009087f89 */ /* 0x00446800000e0000 */
[----:B----4-:R2:W4:Y:S02]  /*238c0*/  SHFL.IDX PT, R0, R12, 0x1, 0x1c1f ;  /* 0x003c1f000c007f89 */ /* 0x01052400000e0000 */
.L_x_977:
        /* <DEDUP_REMOVED lines=21> */
.L_x_923:
[----:B------:R-:W-:Y:S05]  /*23a20*/  BSYNC B0 ;  /* 0x0000000000007941 */ /* 0x000fea0003800000 */
.L_x_922:
[----:B------:R-:W-:Y:S05]  /*23a30*/  BRA.DIV ~URZ, `(.L_x_924) ;  /* 0x000025527f007947 */ /* 0x000fea000b800000 */
[----:B-1----:R1:W2:Y:S02]  /*23a40*/  SHFL.IDX PT, R8, R9, 0x2, 0x1c1f ;  /* 0x005c1f0009087f89 */ /* 0x0022a400000e0000 */
.L_x_978:
[----:B------:R-:W-:Y:S05]  /*23a50*/  BRA.DIV ~URZ, `(.L_x_925) ;  /* 0x000025a27f007947 */ /* 0x000fea000b800000 */
[----:B----4-:R4:W1:Y:S02]  /*23a60*/  SHFL.IDX PT, R0, R12, 0x2, 0x1c1f ;  /* 0x005c1f000c007f89 */ /* 0x01086400000e0000 */
.L_x_979:
        /* <DEDUP_REMOVED lines=21> */
.L_x_927:
[----:B------:R-:W-:Y:S05]  /*23bc0*/  BSYNC B0 ;  /* 0x0000000000007941 */ /* 0x000fea0003800000 */
.L_x_926:
[----:B------:R-:W-:Y:S05]  /*23bd0*/  BRA.DIV ~URZ, `(.L_x_928) ;  /* 0x000024827f007947 */ /* 0x000fea000b800000 */
[----:B--2---:R2:W3:Y:S04]  /*23be0*/  SHFL.IDX PT, R8, R9, 0x3, 0x1c1f ;  /* 0x007c1f0009087f89 */ /* 0x0044e800000e0000 */
[----:B-1----:R2:W1:Y:S02]  /*23bf0*/  SHFL.IDX PT, R0, R12, 0x3, 0x1c1f ;  /* 0x007c1f000c007f89 */ /* 0x00246400000e0000 */
.L_x_980:
        /* <DEDUP_REMOVED lines=20> */
.L_x_901:
[----:B------:R-:W-:Y:S05]  /*23d40*/  BSYNC B1 ;  /* 0x0000000000017941 */ /* 0x000fea0003800000 */
.L_x_885:
        /* <DEDUP_REMOVED lines=15> */
.L_x_981:
[----:B------:R-:W-:Y:S05]  /*23e40*/  BRA.DIV ~URZ, `(.L_x_931) ;  /* 0x000023427f007947 */ /* 0x000fea000b800000 */
[----:B------:R3:W4:Y:S02]  /*23e50*/  SHFL.IDX PT, R8, R74, 0x1, 0x1f ;  /* 0x00201f004a087f89 */ /* 0x00072400000e0000 */
.L_x_982:
        /* <DEDUP_REMOVED lines=19> */
.L_x_983:
        /* <DEDUP_REMOVED lines=16> */
.L_x_984:
[----:B---3--:R-:W-:Y:S01]  /*24090*/  IMAD R0, R0, c[0x0][0x538], RZ ;  /* 0x00014e0000007a24 */ /* 0x008fe200078e02ff */
[----:B------:R-:W-:Y:S04]  /*240a0*/  BSSY B1, `(.L_x_934) ;  /* 0x00000ce000017945 */ /* 0x000fe80003800000 */
[----:B----4-:R-:W-:-:S04]  /*240b0*/  IADD3 R8, R0, R8, RZ ;  /* 0x0000000800087210 */ /* 0x010fc80007ffe0ff */
[----:B--2---:R-:W-:-:S13]  /*240c0*/  ISETP.GT.AND P0, PT, R8, R9, PT ;  /* 0x000000090800720c */ /* 0x004fda0003f04270 */
[----:B------:R-:W-:Y:S05]  /*240d0*/  @P0 BRA `(.L_x_935) ;  /* 0x0000025000000947 */ /* 0x000fea0003800000 */
.L_x_939:
        /* <DEDUP_REMOVED lines=17> */
.L_x_985:
        /* <DEDUP_REMOVED lines=16> */
.L_x_986:
[----:B--2---:R-:W-:-:S05]  /*242f0*/  IMAD R0, R0, c[0x0][0x538], RZ ;  /* 0x00014e0000007a24 */ /* 0x004fca00078e02ff */
[----:B------:R-:W-:-:S04]  /*24300*/  IADD3 R8, R0, R8, RZ ;  /* 0x0000000800087210 */ /* 0x000fc80007ffe0ff */
[----:B------:R-:W-:-:S13]  /*24310*/  ISETP.GT.AND P0, PT, R8, R9, PT ;  /* 0x000000090800720c */ /* 0x000fda0003f04270 */
[----:B-1----:R-:W-:Y:S05]  /*24320*/  @!P0 BRA `(.L_x_939) ;  /* 0xfffffdb000008947 */ /* 0x002fea000383ffff */
.L_x_935:
[----:B------:R-:W-:-:S05]  /*24330*/  IADD3 R11, -R0, R8, RZ ;  /* 0x00000008000b7210 */ /* 0x000fca0007ffe1ff */
[----:B------:R-:W-:-:S05]  /*24340*/  IMAD R0, R4, c[0x0][0x538], R11 ;  /* 0x00014e0004007a24 */ /* 0x000fca00078e020b */
[----:B------:R-:W-:Y:S01]  /*24350*/  ISETP.GT.AND P0, PT, R0, R9, PT ;  /* 0x000000090000720c */ /* 0x000fe20003f04270 */
[----:B------:R-:W-:-:S12]  /*24360*/  BRA.DIV ~URZ, `(.L_x_940) ;  /* 0x000022627f007947 */ /* 0x000fd8000b800000 */
[----:B------:R-:W-:-:S03]  /*24370*/  VOTE.ANY R12, PT, !P0 ;  /* 0x00000000000c7806 */ /* 0x000fc600040e0100 */
.L_x_987:
[----:B------:R-:W2:Y:S01]  /*24380*/  LDL.LU R0, [R1+0x34] ;  /* 0x0000340001007983 */ /* 0x000ea20000300800 */
[----:B------:R-:W2:Y:S02]  /*24390*/  POPC R8, R12 ;  /* 0x0000000c00087309 */ /* 0x000ea40000000000 */
[----:B--2---:R-:W-:-:S05]  /*243a0*/  IADD3 R0, R8, R0, RZ ;  /* 0x0000000008007210 */ /* 0x004fca0007ffe0ff */
[----:B------:R2:W-:Y:S01]  /*243b0*/  STL [R1+0x34], R0 ;  /* 0x0000340001007387 */ /* 0x0005e20000100800 */
[----:B------:R-:W-:Y:S05]  /*243c0*/  BRA.DIV ~URZ, `(.L_x_941) ;  /* 0x000022527f007947 */ /* 0x000fea000b800000 */
[----:B------:R3:W4:Y:S04]  /*243d0*/  SHFL.IDX PT, R10, R6, R8, 0x1f ;  /* 0x00001f08060a7589 */ /* 0x00072800000e0000 */
[----:B------:R3:W1:Y:S02]  /*243e0*/  SHFL.IDX PT, R7, R7, R8, 0x1f ;  /* 0x00001f0807077589 */ /* 0x00066400000e0000 */
.L_x_988:
[----:B------:R-:W-:Y:S01]  /*243f0*/  ISETP.NE.AND P0, PT, R12, RZ, PT ;  /* 0x000000ff0c00720c */ /* 0x000fe20003f05270 */
[----:B------:R-:W-:-:S12]  /*24400*/  BSSY B0, `(.L_x_942) ;  /* 0x0000005000007945 */ /* 0x000fd80003800000 */
[----:B------:R-:W-:Y:S05]  /*24410*/  @!P0 BRA `(.L_x_943) ;  /* 0x0000003000008947 */ /* 0x000fea0003800000 */
[----:B------:R-:W-:Y:S01]  /*24420*/  IADD3 R3, R8, -0x1, RZ ;  /* 0xffffffff08037810 */ /* 0x000fe20007ffe0ff */
[----:B------:R-:W-:Y:S05]  /*24430*/  BRA.DIV ~URZ, `(.L_x_944) ;  /* 0x000022b27f007947 */ /* 0x000fea000b800000 */
[----:B------:R2:W3:Y:S02]  /*24440*/  SHFL.IDX PT, R13, R4, R3, 0x1f ;  /* 0x00001f03040d7589 */ /* 0x0004e400000e0000 */
.L_x_943:
[----:B------:R-:W-:Y:S05]  /*24450*/  BSYNC B0 ;  /* 0x0000000000007941 */ /* 0x000fea0003800000 */
.L_x_942:
        /* <DEDUP_REMOVED lines=68> */
.L_x_946:
        /* <DEDUP_REMOVED lines=68> */
.L_x_947:
[----:B------:R-:W-:Y:S05]  /*24ce0*/  BSYNC B0 ;  /* 0x0000000000007941 */ /* 0x000fea0003800000 */
.L_x_945:
[----:B------:R-:W-:-:S04]  /*24cf0*/  LOP3.LUT R2, RZ, R2, RZ, 0x33, !PT ;  /* 0x00000002ff027212 */ /* 0x000fc800078e33ff */
[----:B-1----:R-:W-:-:S05]  /*24d00*/  IADD3 R0, R2, R10, RZ ;  /* 0x0000000a02007210 */ /* 0x002fca0007ffe0ff */
[----:B------:R1:W-:Y:S01]  /*24d10*/  STL [R1+0x2c], R0 ;  /* 0x00002c0001007387 */ /* 0x0003e20000100800 */
[----:B------:R-:W-:Y:S05]  /*24d20*/  BRA `(.L_x_948) ;  /* 0x0000005000007947 */ /* 0x000fea0003800000 */
.L_x_936:
[----:B------:R-:W-:Y:S01]  /*24d30*/  MOV R0, c[0x0][0x53c] ;  /* 0x00014f0000007a02 */ /* 0x000fe20000000f00 */
[----:B------:R2:W-:Y:S04]  /*24d40*/  STL [R1+0x28], R9 ;  /* 0x0000280901007387 */ /* 0x0005e80000100800 */
[----:B------:R2:W-:Y:S04]  /*24d50*/  STL [R1+0x2c], RZ ;  /* 0x00002cff01007387 */ /* 0x0005e80000100800 */
[----:B------:R2:W-:Y:S04]  /*24d60*/  STL [R1+0x30], RZ ;  /* 0x000030ff01007387 */ /* 0x0005e80000100800 */
[----:B------:R2:W-:Y:S02]  /*24d70*/  STL [R1+0x34], R0 ;  /* 0x0000340001007387 */ /* 0x0005e40000100800 */
.L_x_948:
[----:B------:R-:W-:Y:S05]  /*24d80*/  BSYNC B1 ;  /* 0x0000000000017941 */ /* 0x000fea0003800000 */
.L_x_934:
        /* <DEDUP_REMOVED lines=9> */
.L_x_929:
[----:B--2---:R-:W2:Y:S02]  /*24e20*/  LDL R0, [R1+0x34] ;  /* 0x0000340001007983 */ /* 0x004ea40000100800 */
[----:B--2---:R-:W-:-:S13]  /*24e30*/  ISETP.GE.AND P0, PT, R0, c[0x0][0x53c], PT ;  /* 0x00014f0000007a0c */ /* 0x004fda0003f06270 */
[----:B-1----:R-:W-:Y:S01]  /*24e40*/  @P0 CALL.REL.NOINC `(.L_x_949) ;  /* 0x0000001000000944 */ /* 0x002fe20003c00000 */
[----:B------:R-:W-:Y:S05]  /*24e50*/  BRA `(.L_x_950) ;  /* 0xfffdd1b000007947 */ /* 0x000fea000383ffff */
.L_x_949:
[----:B------:R-:W-:Y:S05]  /*24e60*/  EXIT ;  /* 0x000000000000794d */ /* 0x000fea0003800000 */
.L_x_687:
[----:B------:R-:W-:Y:S01]  /*24e70*/  IMAD.MOV.U32 R0, RZ, RZ, R5 ;  /* 0x000000ffff007224 */ /* 0x000fe200078e0005 */
[----:B------:R-:W-:Y:S02]  /*24e80*/  MOV R2, 0x1 ;  /* 0x0000000100027802 */ /* 0x000fe40000000f00 */
[----:B------:R-:W-:Y:S02]  /*24e90*/  MOV R3, 0x24eb0 ;  /* 0x00024eb000037802 */ /* 0x000fe40000000f00 */
[----:B------:R-:W-:Y:S05]  /*24ea0*/  CALL.REL.NOINC `($__internal_14_$__cuda_sm70_shflsync_up_p) ;  /* 0x0000193000007944 */ /* 0x000fea0003c00000 */
[----:B------:R-:W-:Y:S01]  /*24eb0*/  MOV R0, R4 ;  /* 0x0000000400007202 */ /* 0x000fe20000000f00 */
[----:B------:R-:W-:Y:S05]  /*24ec0*/  BRA `(.L_x_951) ;  /* 0xfffdb59000007947 */ /* 0x000fea000383ffff */
.L_x_688:
[----:B------:R-:W-:Y:S01]  /*24ed0*/  IMAD.MOV.U32 R0, RZ, RZ, R5 ;  /* 0x000000ffff007224 */ /* 0x000fe200078e0005 */
[----:B------:R-:W-:Y:S02]  /*24ee0*/  MOV R2, 0x2 ;  /* 0x0000000200027802 */ /* 0x000fe40000000f00 */
[----:B------:R-:W-:Y:S02]  /*24ef0*/  MOV R3, 0x24f10 ;  /* 0x00024f1000037802 */ /* 0x000fe40000000f00 */
[----:B------:R-:W-:Y:S05]  /*24f00*/  CALL.REL.NOINC `($__internal_14_$__cuda_sm70_shflsync_up_p) ;  /* 0x000018d000007944 */ /* 0x000fea0003c00000 */
[----:B------:R-:W-:Y:S01]  /*24f10*/  SEL R0, R4, RZ, P4 ;  /* 0x000000ff04007207 */ /* 0x000fe20002000000 */
[----:B------:R-:W-:Y:S01]  /*24f20*/  IMAD.MOV.U32 R2, RZ, RZ, 0x4 ;  /* 0x00000004ff027424 */ /* 0x000fe200078e00ff */
[----:B------:R-:W-:-:S03]  /*24f30*/  MOV R3, 0x24f60 ;  /* 0x00024f6000037802 */ /* 0x000fc60000000f00 */
[----:B------:R-:W-:Y:S02]  /*24f40*/  IMAD.IADD R0, R5, 0x1, R0 ;  /* 0x0000000105007824 */ /* 0x000fe400078e0200 */
        /* <DEDUP_REMOVED lines=14> */
[----:B------:R-:W-:Y:S01]  /*25030*/  IMAD.IADD R4, R0, 0x1, R4 ;  /* 0x0000000100047824 */ /* 0x000fe200078e0204 */
[----:B------:R-:W-:-:S03]  /*25040*/  MOV R0, 0x1f ;  /* 0x0000001f00007802 */ /* 0x000fc60000000f00 */
[----:B------:R-:W-:Y:S02]  /*25050*/  IMAD.MOV.U32 R5, RZ, RZ, R4 ;  /* 0x000000ffff057224 */ /* 0x000fe400078e0004 */
[----:B------:R-:W-:Y:S05]  /*25060*/  CALL.REL.NOINC `($__internal_13_$__cuda_sm70_shflsync_idx_p) ;  /* 0x0000172000007944 */ /* 0x000fea0003c00000 */
[----:B------:R-:W-:Y:S05]  /*25070*/  BRA `(.L_x_952) ;  /* 0xfffdb4e000007947 */ /* 0x000fea000383ffff */
.L_x_690:
[----:B------:R-:W-:Y:S02]  /*25080*/  SEL R0, RZ, 0x1, P0 ;  /* 0x00000001ff007807 */ /* 0x000fe40000000000 */
[----:B------:R-:W-:Y:S02]  /*25090*/  MOV R2, 0x250b0 ;  /* 0x000250b000027802 */ /* 0x000fe40000000f00 */
[----:B------:R-:W-:Y:S05]  /*250a0*/  CALL.REL.NOINC `($__internal_15_$__cuda_sm70_votesync_ballot) ;  /* 0x000017a000007944 */ /* 0x000fea0003c00000 */
[----:B------:R-:W-:Y:S01]  /*250b0*/  MOV R10, R0 ;  /* 0x00000000000a7202 */ /* 0x000fe20000000f00 */
[----:B------:R-:W-:Y:S05]  /*250c0*/  BRA `(.L_x_953) ;  /* 0xfffdb52000007947 */ /* 0x000fea000383ffff */
.L_x_691:
[----:B------:R-:W-:Y:S01]  /*250d0*/  IMAD.MOV.U32 R5, RZ, RZ, R9 ;  /* 0x000000ffff057224 */ /* 0x000fe200078e0009 */
[----:B------:R-:W-:Y:S01]  /*250e0*/  MOV R3, R7 ;  /* 0x0000000700037202 */ /* 0x000fe20000000f00 */
[----:B-1----:R-:W-:Y:S01]  /*250f0*/  IMAD.MOV.U32 R0, RZ, RZ, 0x1f ;  /* 0x0000001fff007424 */ /* 0x002fe200078e00ff */
[----:B------:R-:W-:Y:S02]  /*25100*/  MOV R2, 0x25120 ;  /* 0x0002512000027802 */ /* 0x000fe40000000f00 */
[----:B------:R-:W-:Y:S05]  /*25110*/  CALL.REL.NOINC `($__internal_13_$__cuda_sm70_shflsync_idx_p) ;  /* 0x0000167000007944 */ /* 0x000fea0003c00000 */
[----:B------:R-:W-:Y:S01]  /*25120*/  IMAD.MOV.U32 R12, RZ, RZ, R0 ;  /* 0x000000ffff0c7224 */ /* 0x000fe200078e0000 */
[----:B------:R-:W-:Y:S01]  /*25130*/  MOV R5, R8 ;  /* 0x0000000800057202 */ /* 0x000fe20000000f00 */
[----:B------:R-:W-:Y:S01]  /*25140*/  IMAD.MOV.U32 R6, RZ, RZ, RZ ;  /* 0x000000ffff067224 */ /* 0x000fe200078e00ff */
[----:B------:R-:W-:Y:S01]  /*25150*/  MOV R3, R7 ;  /* 0x0000000700037202 */ /* 0x000fe20000000f00 */
[----:B------:R-:W-:Y:S01]  /*25160*/  IMAD.MOV.U32 R0, RZ, RZ, 0x1f ;  /* 0x0000001fff007424 */ /* 0x000fe200078e00ff */
[----:B------:R-:W-:-:S02]  /*25170*/  MOV R2, 0x25190 ;  /* 0x0002519000027802 */ /* 0x000fc40000000f00 */
[----:B------:R-:W-:Y:S05]  /*25180*/  CALL.REL.NOINC `($__internal_13_$__cuda_sm70_shflsync_idx_p) ;  /* 0x0000160000007944 */ /* 0x000fea0003c00000 */
[----:B------:R-:W-:Y:S01]  /*25190*/  MOV R9, R0 ;  /* 0x0000000000097202 */ /* 0x000fe20000000f00 */
[----:B------:R-:W-:Y:S05]  /*251a0*/  BRA `(.L_x_954) ;  /* 0xfffdb4b000007947 */ /* 0x000fea000383ffff */
.L_x_694:
[----:B------:R-:W-:Y:S01]  /*251b0*/  IMAD.MOV.U32 R5, RZ, RZ, R4 ;  /* 0x000000ffff057224 */ /* 0x000fe200078e0004 */
[----:B-1----:R-:W-:-:S02]  /*251c0*/  MOV R0, 0x1f ;  /* 0x0000001f00007802 */ /* 0x002fc40000000f00 */
[----:B------:R-:W-:Y:S02]  /*251d0*/  MOV R2, 0x251f0 ;  /* 0x000251f000027802 */ /* 0x000fe40000000f00 */
[----:B--234-:R-:W-:Y:S05]  /*251e0*/  CALL.REL.NOINC `($__internal_13_$__cuda_sm70_shflsync_idx_p) ;  /* 0x000015a000007944 */ /* 0x01cfea0003c00000 */
[----:B------:R-:W-:Y:S01]  /*251f0*/  MOV R6, R0 ;  /* 0x0000000000067202 */ /* 0x000fe20000000f00 */
[----:B------:R-:W-:Y:S05]  /*25200*/  BRA `(.L_x_693) ;  /* 0xfffdb4b000007947 */ /* 0x000fea000383ffff */
.L_x_751:
[----:B------:R-:W-:Y:S01]  /*25210*/  IMAD.MOV.U32 R5, RZ, RZ, R10 ;  /* 0x000000ffff057224 */ /* 0x000fe200078e000a */
[----:B------:R-:W-:Y:S01]  /*25220*/  MOV R3, RZ ;  /* 0x000000ff00037202 */ /* 0x000fe20000000f00 */
[----:B------:R-:W-:Y:S01]  /*25230*/  IMAD.MOV.U32 R0, RZ, RZ, 0x1c1f ;  /* 0x00001c1fff007424 */ /* 0x000fe200078e00ff */
[----:B-1----:R-:W-:Y:S02]  /*25240*/  MOV R2, 0x25260 ;  /* 0x0002526000027802 */ /* 0x002fe40000000f00 */
[----:B-----5:R-:W-:Y:S05]  /*25250*/  CALL.REL.NOINC `($__internal_13_$__cuda_sm70_shflsync_idx_p) ;  /* 0x0000153000007944 */ /* 0x020fea0003c00000 */
[----:B------:R-:W-:Y:S01]  /*25260*/  MOV R8, R0 ;  /* 0x0000000000087202 */ /* 0x000fe20000000f00 */
[----:B------:R-:W-:Y:S05]  /*25270*/  BRA `(.L_x_955) ;  /* 0xfffe3c7000007947 */ /* 0x000fea000383ffff */
.L_x_752:
[----:B------:R-:W-:Y:S01]  /*25280*/  IMAD.MOV.U32 R5, RZ, RZ, R11 ;  /* 0x000000ffff057224 */ /* 0x000fe200078e000b */
[----:B------:R-:W-:Y:S01]  /*25290*/  MOV R3, RZ ;  /* 0x000000ff00037202 */ /* 0x000fe20000000f00 */
[----:B------:R-:W-:Y:S01]  /*252a0*/  IMAD.MOV.U32 R0, RZ, RZ, 0x1c1f ;  /* 0x00001c1fff007424 */ /* 0x000fe200078e00ff */
[----:B-1----:R-:W-:Y:S02]  /*252b0*/  MOV R2, 0x252d0 ;  /* 0x000252d000027802 */ /* 0x002fe40000000f00 */
[----:B--23-5:R-:W-:Y:S05]  /*252c0*/  CALL.REL.NOINC `($__internal_13_$__cuda_sm70_shflsync_idx_p) ;  /* 0x000014c000007944 */ /* 0x02cfea0003c00000 */
[----:B------:R-:W-:Y:S05]  /*252d0*/  BRA `(.L_x_956) ;  /* 0xfffe3c3000007947 */ /* 0x000fea000383ffff */
.L_x_755:
[----:B-1----:R-:W-:Y:S01]  /*252e0*/  IMAD.MOV.U32 R5, RZ, RZ, R10 ;  /* 0x000000ffff057224 */ /* 0x002fe200078e000a */
[----:B------:R-:W-:Y:S01]  /*252f0*/  MOV R3, 0x1 ;  /* 0x0000000100037802 */ /* 0x000fe20000000f00 */
[----:B------:R-:W-:Y:S01]  /*25300*/  IMAD.MOV.U32 R0, RZ, RZ, 0x1c1f ;  /* 0x00001c1fff007424 */ /* 0x000fe200078e00ff */
[----:B------:R-:W-:-:S02]  /*25310*/  MOV R2, 0x25330 ;  /* 0x0002533000027802 */ /* 0x000fc40000000f00 */
[----:B--2345:R-:W-:Y:S05]  /*25320*/  CALL.REL.NOINC `($__internal_13_$__cuda_sm70_shflsync_idx_p) ;  /* 0x0000146000007944 */ /* 0x03cfea0003c00000 */
[----:B------:R-:W-:Y:S01]  /*25330*/  IMAD.MOV.U32 R8, RZ, RZ, R0 ;  /* 0x000000ffff087224 */ /* 0x000fe200078e0000 */
[----:B------:R-:W-:Y:S01]  /*25340*/  MOV R3, 0x1 ;  /* 0x0000000100037802 */ /* 0x000fe20000000f00 */
[----:B------:R-:W-:Y:S01]  /*25350*/  IMAD.MOV.U32 R5, RZ, RZ, R11 ;  /* 0x000000ffff057224 */ /* 0x000fe200078e000b */
[----:B------:R-:W-:-:S02]  /*25360*/  MOV R0, 0x1c1f ;  /* 0x00001c1f00007802 */ /* 0x000fc40000000f00 */
[----:B------:R-:W-:Y:S02]  /*25370*/  MOV R2, 0x25390 ;  /* 0x0002539000027802 */ /* 0x000fe40000000f00 */
[----:B------:R-:W-:Y:S05]  /*25380*/  CALL.REL.NOINC `($__internal_13_$__cuda_sm70_shflsync_idx_p) ;  /* 0x0000140000007944 */ /* 0x000fea0003c00000 */
[----:B------:R-:W-:Y:S05]  /*25390*/  BRA `(.L_x_957) ;  /* 0xfffe3d2000007947 */ /* 0x000fea000383ffff */
.L_x_758:
[----:B-1----:R-:W-:Y:S01]  /*253a0*/  IMAD.MOV.U32 R5, RZ, RZ, R10 ;  /* 0x000000ffff057224 */ /* 0x002fe200078e000a */
[----:B------:R-:W-:Y:S01]  /*253b0*/  MOV R3, 0x2 ;  /* 0x0000000200037802 */ /* 0x000fe20000000f00 */
[----:B------:R-:W-:Y:S01]  /*253c0*/  IMAD.MOV.U32 R0, RZ, RZ, 0x1c1f ;  /* 0x00001c1fff007424 */ /* 0x000fe200078e00ff */
[----:B------:R-:W-:Y:S02]  /*253d0*/  MOV R2, 0x253f0 ;  /* 0x000253f000027802 */ /* 0x000fe40000000f00 */
[----:B--2345:R-:W-:Y:S05]  /*253e0*/  CALL.REL.NOINC `($__internal_13_$__cuda_sm70_shflsync_idx_p) ;  /* 0x000013a000007944 */ /* 0x03cfea0003c00000 */
[----:B------:R-:W-:Y:S01]  /*253f0*/  MOV R8, R0 ;  /* 0x0000000000087202 */ /* 0x000fe20000000f00 */
[----:B------:R-:W-:Y:S05]  /*25400*/  BRA `(.L_x_958) ;  /* 0xfffe3e5000007947 */ /* 0x000fea000383ffff */
.L_x_759:
[----:B-1----:R-:W-:Y:S01]  /*25410*/  IMAD.MOV.U32 R5, RZ, RZ, R11 ;  /* 0x000000ffff057224 */ /* 0x002fe200078e000b */
[----:B------:R-:W-:Y:S01]  /*25420*/  MOV R3, 0x2 ;  /* 0x0000000200037802 */ /* 0x000fe20000000f00 */
[----:B------:R-:W-:Y:S01]  /*25430*/  IMAD.MOV.U32 R0, RZ, RZ, 0x1c1f ;  /* 0x00001c1fff007424 */ /* 0x000fe200078e00ff */
[----:B------:R-:W-:Y:S02]  /*25440*/  MOV R2, 0x25460 ;  /* 0x0002546000027802 */ /* 0x000fe40000000f00 */
[----:B--2345:R-:W-:Y:S05]  /*25450*/  CALL.REL.NOINC `($__internal_13_$__cuda_sm70_shflsync_idx_p) ;  /* 0x0000133000007944 */ /* 0x03cfea0003c00000 */
[----:B------:R-:W-:Y:S05]  /*25460*/  BRA `(.L_x_959) ;  /* 0xfffe3e1000007947 */ /* 0x000fea000383ffff */
.L_x_762:
[----:B--2---:R-:W-:Y:S01]  /*25470*/  IMAD.MOV.U32 R5, RZ, RZ, R10 ;  /* 0x000000ffff057224 */ /* 0x004fe200078e000a */
[----:B------:R-:W-:Y:S01]  /*25480*/  MOV R3, 0x3 ;  /* 0x0000000300037802 */ /* 0x000fe20000000f00 */
[----:B------:R-:W-:Y:S01]  /*25490*/  IMAD.MOV.U32 R0, RZ, RZ, 0x1c1f ;  /* 0x00001c1fff007424 */ /* 0x000fe200078e00ff */
[----:B------:R-:W-:-:S02]  /*254a0*/  MOV R2, 0x254c0 ;  /* 0x000254c000027802 */ /* 0x000fc40000000f00 */
[----:B-1-345:R-:W-:Y:S05]  /*254b0*/  CALL.REL.NOINC `($__internal_13_$__cuda_sm70_shflsync_idx_p) ;  /* 0x000012d000007944 */ /* 0x03afea0003c00000 */
[----:B------:R-:W-:Y:S01]  /*254c0*/  IMAD.MOV.U32 R8, RZ, RZ, R0 ;  /* 0x000000ffff087224 */ /* 0x000fe200078e0000 */
[----:B------:R-:W-:Y:S01]  /*254d0*/  MOV R3, 0x3 ;  /* 0x0000000300037802 */ /* 0x000fe20000000f00 */
[----:B------:R-:W-:Y:S01]  /*254e0*/  IMAD.MOV.U32 R5, RZ, RZ, R11 ;  /* 0x000000ffff057224 */ /* 0x000fe200078e000b */
[----:B------:R-:W-:-:S02]  /*254f0*/  MOV R0, 0x1c1f ;  /* 0x00001c1f00007802 */ /* 0x000fc40000000f00 */
[----:B------:R-:W-:Y:S02]  /*25500*/  MOV R2, 0x25520 ;  /* 0x0002552000027802 */ /* 0x000fe40000000f00 */
[----:B------:R-:W-:Y:S05]  /*25510*/  CALL.REL.NOINC `($__internal_13_$__cuda_sm70_shflsync_idx_p) ;  /* 0x0000127000007944 */ /* 0x000fea0003c00000 */
[----:B------:R-:W-:Y:S05]  /*25520*/  BRA `(.L_x_960) ;  /* 0xfffe3f0000007947 */ /* 0x000fea000383ffff */
.L_x_881:
[----:B------:R-:W-:Y:S01]  /*25530*/  IMAD.MOV.U32 R0, RZ, RZ, R243 ;  /* 0x000000ffff007224 */ /* 0x000fe200078e00f3 */
[----:B------:R-:W-:Y:S02]  /*25540*/  MOV R3, 0x2 ;  /* 0x0000000200037802 */ /* 0x000fe40000000f00 */
[----:B------:R-:W-:Y:S02]  /*25550*/  MOV R2, 0x25570 ;  /* 0x0002557000027802 */ /* 0x000fe40000000f00 */
[----:B------:R-:W-:Y:S05]  /*25560*/  CALL.REL.NOINC `($__internal_12_$__cuda_sm70_shflsync_bfly_p) ;  /* 0x000011e000007944 */ /* 0x000fea0003c00000 */
[----:B------:R-:W-:Y:S05]  /*25570*/  BRA `(.L_x_961) ;  /* 0xffffa62000007947 */ /* 0x000fea000383ffff */
.L_x_882:
[----:B------:R-:W-:Y:S01]  /*25580*/  IMAD.MOV.U32 R0, RZ, RZ, R5 ;  /* 0x000000ffff007224 */ /* 0x000fe200078e0005 */
[----:B------:R-:W-:Y:S02]  /*25590*/  MOV R3, 0x1 ;  /* 0x0000000100037802 */ /* 0x000fe40000000f00 */
[----:B------:R-:W-:Y:S02]  /*255a0*/  MOV R2, 0x255c0 ;  /* 0x000255c000027802 */ /* 0x000fe40000000f00 */
[----:B-1----:R-:W-:Y:S05]  /*255b0*/  CALL.REL.NOINC `($__internal_12_$__cuda_sm70_shflsync_bfly_p) ;  /* 0x0000119000007944 */ /* 0x002fea0003c00000 */
[----:B------:R-:W-:Y:S01]  /*255c0*/  FADD.FTZ R5, R5, R0 ;  /* 0x0000000005057221 */ /* 0x000fe20000010000 */
[----:B------:R-:W-:Y:S02]  /*255d0*/  MOV R0, R245 ;  /* 0x000000f500007202 */ /* 0x000fe40000000f00 */
[----:B------:R-:W-:Y:S02]  /*255e0*/  MOV R3, 0x2 ;  /* 0x0000000200037802 */ /* 0x000fe40000000f00 */
[----:B------:R-:W-:-:S02]  /*255f0*/  MOV R2, 0x25610 ;  /* 0x0002561000027802 */ /* 0x000fc40000000f00 */
[----:B------:R-:W-:Y:S05]  /*25600*/  CALL.REL.NOINC `($__internal_12_$__cuda_sm70_shflsync_bfly_p) ;  /* 0x0000114000007944 */ /* 0x000fea0003c00000 */
[----:B------:R-:W-:Y:S01]  /*25610*/  FADD.FTZ R245, R245, R0 ;  /* 0x00000000f5f57221 */ /* 0x000fe20000010000 */
[----:B------:R-:W-:-:S02]  /*25620*/  MOV R3, 0x1 ;  /* 0x0000000100037802 */ /* 0x000fc40000000f00 */
[----:B------:R-:W-:Y:S02]  /*25630*/  MOV R2, 0x25660 ;  /* 0x0002566000027802 */ /* 0x000fe40000000f00 */
[----:B------:R-:W-:Y:S02]  /*25640*/  MOV R0, R245 ;  /* 0x000000f500007202 */ /* 0x000fe40000000f00 */
[----:B------:R-:W-:Y:S05]  /*25650*/  CALL.REL.NOINC `($__internal_12_$__cuda_sm70_shflsync_bfly_p) ;  /* 0x000010f000007944 */ /* 0x000fea0003c00000 */
[----:B------:R-:W-:Y:S01]  /*25660*/  FADD.FTZ R4, R245, R0 ;  /* 0x00000000f5047221 */ /* 0x000fe20000010000 */
[----:B------:R-:W-:Y:S02]  /*25670*/  MOV R0, R249 ;  /* 0x000000f900007202 */ /* 0x000fe40000000f00 */
[----:B------:R-:W-:Y:S02]  /*25680*/  MOV R3, 0x2 ;  /* 0x0000000200037802 */ /* 0x000fe40000000f00 */
[----:B------:R-:W-:Y:S02]  /*25690*/  MOV R2, 0x256b0 ;  /* 0x000256b000027802 */ /* 0x000fe40000000f00 */
[----:B------:R-:W-:Y:S05]  /*256a0*/  CALL.REL.NOINC `($__internal_12_$__cuda_sm70_shflsync_bfly_p) ;  /* 0x000010a000007944 */ /* 0x000fea0003c00000 */
[----:B------:R-:W-:Y:S01]  /*256b0*/  FADD.FTZ R7, R249, R0 ;  /* 0x00000000f9077221 */ /* 0x000fe20000010000 */
[----:B------:R-:W-:Y:S02]  /*256c0*/  MOV R3, 0x1 ;  /* 0x0000000100037802 */ /* 0x000fe40000000f00 */
[----:B------:R-:W-:-:S02]  /*256d0*/  MOV R2, 0x25700 ;  /* 0x0002570000027802 */ /* 0x000fc40000000f00 */
        /* <DEDUP_REMOVED lines=9> */
[----:B------:R-:W-:Y:S02]  /*25770*/  MOV R2, 0x257a0 ;  /* 0x000257a000027802 */ /* 0x000fe40000000f00 */
[----:B------:R-:W-:-:S02]  /*25780*/  MOV R0, R6 ;  /* 0x0000000600007202 */ /* 0x000fc40000000f00 */
[----:B------:R-:W-:Y:S05]  /*25790*/  CALL.REL.NOINC `($__internal_12_$__cuda_sm70_shflsync_bfly_p) ;  /* 0x00000fb000007944 */ /* 0x000fea0003c00000 */
[----:B------:R-:W-:Y:S01]  /*257a0*/  MOV R8, R0 ;  /* 0x0000000000087202 */ /* 0x000fe20000000f00 */
[----:B------:R-:W-:Y:S05]  /*257b0*/  BRA `(.L_x_962) ;  /* 0xffffa4d000007947 */ /* 0x000fea000383ffff */
.L_x_889:
[----:B-1234-:R-:W-:Y:S01]  /*257c0*/  IMAD.MOV.U32 R5, RZ, RZ, R12 ;  /* 0x000000ffff057224 */ /* 0x01efe200078e000c */
[----:B------:R-:W-:Y:S01]  /*257d0*/  MOV R3, RZ ;  /* 0x000000ff00037202 */ /* 0x000fe20000000f00 */
[----:B------:R-:W-:Y:S01]  /*257e0*/  IMAD.MOV.U32 R0, RZ, RZ, 0x1c1f ;  /* 0x00001c1fff007424 */ /* 0x000fe200078e00ff */
[----:B------:R-:W-:-:S02]  /*257f0*/  MOV R2, 0x25810 ;  /* 0x0002581000027802 */ /* 0x000fc40000000f00 */
[----:B------:R-:W-:Y:S05]  /*25800*/  CALL.REL.NOINC `($__internal_13_$__cuda_sm70_shflsync_idx_p) ;  /* 0x00000f8000007944 */ /* 0x000fea0003c00000 */
[----:B------:R-:W-:Y:S01]  /*25810*/  MOV R10, R0 ;  /* 0x00000000000a7202 */ /* 0x000fe20000000f00 */
[----:B------:R-:W-:Y:S05]  /*25820*/  BRA `(.L_x_963) ;  /* 0xffffbf1000007947 */ /* 0x000fea000383ffff */
.L_x_890:
[----:B------:R-:W-:Y:S01]  /*25830*/  IMAD.MOV.U32 R5, RZ, RZ, R13 ;  /* 0x000000ffff057224 */ /* 0x000fe200078e000d */
[----:B------:R-:W-:Y:S01]  /*25840*/  MOV R3, RZ ;  /* 0x000000ff00037202 */ /* 0x000fe20000000f00 */
[----:B------:R-:W-:Y:S01]  /*25850*/  IMAD.MOV.U32 R0, RZ, RZ, 0x1c1f ;  /* 0x00001c1fff007424 */ /* 0x000fe200078e00ff */
[----:B------:R-:W-:-:S02]  /*25860*/  MOV R2, 0x25880 ;  /* 0x0002588000027802 */ /* 0x000fc40000000f00 */
[----:B-12---:R-:W-:Y:S05]  /*25870*/  CALL.REL.NOINC `($__internal_13_$__cuda_sm70_shflsync_idx_p) ;  /* 0x00000f1000007944 */ /* 0x006fea0003c00000 */
[----:B------:R-:W-:Y:S05]  /*25880*/  BRA `(.L_x_964) ;  /* 0xffffbed000007947 */ /* 0x000fea000383ffff */
.L_x_893:
[----:B------:R-:W-:Y:S01]  /*25890*/  IMAD.MOV.U32 R5, RZ, RZ, R12 ;  /* 0x000000ffff057224 */ /* 0x000fe200078e000c */
[----:B--2---:R-:W-:Y:S01]  /*258a0*/  MOV R3, 0x1 ;  /* 0x0000000100037802 */ /* 0x004fe20000000f00 */
[----:B----4-:R-:W-:Y:S01]  /*258b0*/  IMAD.MOV.U32 R0, RZ, RZ, 0x1c1f ;  /* 0x00001c1fff007424 */ /* 0x010fe200078e00ff */
[----:B------:R-:W-:-:S02]  /*258c0*/  MOV R2, 0x258e0 ;  /* 0x000258e000027802 */ /* 0x000fc40000000f00 */
[----:B-1-3--:R-:W-:Y:S05]  /*258d0*/  CALL.REL.NOINC `($__internal_13_$__cuda_sm70_shflsync_idx_p) ;  /* 0x00000eb000007944 */ /* 0x00afea0003c00000 */
[----:B------:R-:W-:Y:S01]  /*258e0*/  IMAD.MOV.U32 R10, RZ, RZ, R0 ;  /* 0x000000ffff0a7224 */ /* 0x000fe200078e0000 */
[----:B------:R-:W-:Y:S01]  /*258f0*/  MOV R3, 0x1 ;  /* 0x0000000100037802 */ /* 0x000fe20000000f00 */
[----:B------:R-:W-:Y:S01]  /*25900*/  IMAD.MOV.U32 R5, RZ, RZ, R13 ;  /* 0x000000ffff057224 */ /* 0x000fe200078e000d */
[----:B------:R-:W-:-:S02]  /*25910*/  MOV R0, 0x1c1f ;  /* 0x00001c1f00007802 */ /* 0x000fc40000000f00 */
[----:B------:R-:W-:Y:S02]  /*25920*/  MOV R2, 0x25940 ;  /* 0x0002594000027802 */ /* 0x000fe40000000f00 */
[----:B------:R-:W-:Y:S05]  /*25930*/  CALL.REL.NOINC `($__internal_13_$__cuda_sm70_shflsync_idx_p) ;  /* 0x00000e5000007944 */ /* 0x000fea0003c00000 */
[----:B------:R-:W-:Y:S05]  /*25940*/  BRA `(.L_x_965) ;  /* 0xffffbf9000007947 */ /* 0x000fea000383ffff */
.L_x_896:
[----:B------:R-:W-:Y:S01]  /*25950*/  IMAD.MOV.U32 R5, RZ, RZ, R12 ;  /* 0x000000ffff057224 */ /* 0x000fe200078e000c */
[----:B-1----:R-:W-:Y:S01]  /*25960*/  MOV R3, 0x2 ;  /* 0x0000000200037802 */ /* 0x002fe20000000f00 */
[----:B----4-:R-:W-:Y:S01]  /*25970*/  IMAD.MOV.U32 R0, RZ, RZ, 0x1c1f ;  /* 0x00001c1fff007424 */ /* 0x010fe200078e00ff */
[----:B------:R-:W-:Y:S02]  /*25980*/  MOV R2, 0x259a0 ;  /* 0x000259a000027802 */ /* 0x000fe40000000f00 */
[----:B--23--:R-:W-:Y:S05]  /*25990*/  CALL.REL.NOINC `($__internal_13_$__cuda_sm70_shflsync_idx_p) ;  /* 0x00000df000007944 */ /* 0x00cfea0003c00000 */
[----:B------:R-:W-:Y:S01]  /*259a0*/  MOV R10, R0 ;  /* 0x00000000000a7202 */ /* 0x000fe20000000f00 */
[----:B------:R-:W-:Y:S05]  /*259b0*/  BRA `(.L_x_966) ;  /* 0xffffc0a000007947 */ /* 0x000fea000383ffff */
.L_x_897:
[----:B------:R-:W-:Y:S01]  /*259c0*/  IMAD.MOV.U32 R5, RZ, RZ, R13 ;  /* 0x000000ffff057224 */ /* 0x000fe200078e000d */
[----:B------:R-:W-:Y:S01]  /*259d0*/  MOV R3, 0x2 ;  /* 0x0000000200037802 */ /* 0x000fe20000000f00 */
[----:B----4-:R-:W-:Y:S01]  /*259e0*/  IMAD.MOV.U32 R0, RZ, RZ, 0x1c1f ;  /* 0x00001c1fff007424 */ /* 0x010fe200078e00ff */
[----:B------:R-:W-:Y:S02]  /*259f0*/  MOV R2, 0x25a10 ;  /* 0x00025a1000027802 */ /* 0x000fe40000000f00 */
[----:B-123--:R-:W-:Y:S05]  /*25a00*/  CALL.REL.NOINC `($__internal_13_$__cuda_sm70_shflsync_idx_p) ;  /* 0x00000d8000007944 */ /* 0x00efea0003c00000 */
[----:B------:R-:W-:Y:S05]  /*25a10*/  BRA `(.L_x_967) ;  /* 0xffffc06000007947 */ /* 0x000fea000383ffff */
.L_x_900:
[----:B------:R-:W-:Y:S01]  /*25a20*/  IMAD.MOV.U32 R5, RZ, RZ, R12 ;  /* 0x000000ffff057224 */ /* 0x000fe200078e000c */
[----:B-1----:R-:W-:Y:S01]  /*25a30*/  MOV R3, 0x3 ;  /* 0x0000000300037802 */ /* 0x002fe20000000f00 */
[----:B------:R-:W-:Y:S01]  /*25a40*/  IMAD.MOV.U32 R0, RZ, RZ, 0x1c1f ;  /* 0x00001c1fff007424 */ /* 0x000fe200078e00ff */
[----:B------:R-:W-:-:S02]  /*25a50*/  MOV R2, 0x25a70 ;  /* 0x00025a7000027802 */ /* 0x000fc40000000f00 */
[----:B--234-:R-:W-:Y:S05]  /*25a60*/  CALL.REL.NOINC `($__internal_13_$__cuda_sm70_shflsync_idx_p) ;  /* 0x00000d2000007944 */ /* 0x01cfea0003c00000 */
[----:B------:R-:W-:Y:S01]  /*25a70*/  IMAD.MOV.U32 R6, RZ, RZ, R0 ;  /* 0x000000ffff067224 */ /* 0x000fe200078e0000 */
[----:B------:R-:W-:Y:S01]  /*25a80*/  MOV R3, 0x3 ;  /* 0x0000000300037802 */ /* 0x000fe20000000f00 */
[----:B------:R-:W-:Y:S01]  /*25a90*/  IMAD.MOV.U32 R5, RZ, RZ, R13 ;  /* 0x000000ffff057224 */ /* 0x000fe200078e000d */
[----:B------:R-:W-:-:S02]  /*25aa0*/  MOV R0, 0x1c1f ;  /* 0x00001c1f00007802 */ /* 0x000fc40000000f00 */
[----:B------:R-:W-:Y:S02]  /*25ab0*/  MOV R2, 0x25ad0 ;  /* 0x00025ad000027802 */ /* 0x000fe40000000f00 */
[----:B------:R-:W-:Y:S05]  /*25ac0*/  CALL.REL.NOINC `($__internal_13_$__cuda_sm70_shflsync_idx_p) ;  /* 0x00000cc000007944 */ /* 0x000fea0003c00000 */
[----:B------:R-:W-:Y:S05]  /*25ad0*/  BRA `(.L_x_968) ;  /* 0xffffc13000007947 */ /* 0x000fea000383ffff */
.L_x_902:
[----:B------:R-:W-:Y:S01]  /*25ae0*/  IMAD.MOV.U32 R5, RZ, RZ, R22 ;  /* 0x000000ffff057224 */ /* 0x000fe200078e0016 */
[----:B------:R-:W-:Y:S01]  /*25af0*/  MOV R3, RZ ;  /* 0x000000ff00037202 */ /* 0x000fe20000000f00 */
[----:B------:R-:W-:Y:S01]  /*25b00*/  IMAD.MOV.U32 R0, RZ, RZ, 0x1c1f ;  /* 0x00001c1fff007424 */ /* 0x000fe200078e00ff */
[----:B------:R-:W-:Y:S02]  /*25b10*/  MOV R2, 0x25b30 ;  /* 0x00025b3000027802 */ /* 0x000fe40000000f00 */
[----:B------:R-:W-:Y:S05]  /*25b20*/  CALL.REL.NOINC `($__internal_13_$__cuda_sm70_shflsync_idx_p) ;  /* 0x00000c6000007944 */ /* 0x000fea0003c00000 */
[----:B------:R-:W-:Y:S01]  /*25b30*/  MOV R4, R0 ;  /* 0x0000000000047202 */ /* 0x000fe20000000f00 */
[----:B------:R-:W-:Y:S05]  /*25b40*/  BRA `(.L_x_969) ;  /* 0xffffc44000007947 */ /* 0x000fea000383ffff */
.L_x_903:
[----:B------:R-:W-:Y:S01]  /*25b50*/  IMAD.MOV.U32 R5, RZ, RZ, R24 ;  /* 0x000000ffff057224 */ /* 0x000fe200078e0018 */
[----:B------:R-:W-:Y:S01]  /*25b60*/  MOV R3, RZ ;  /* 0x000000ff00037202 */ /* 0x000fe20000000f00 */
[----:B------:R-:W-:Y:S01]  /*25b70*/  IMAD.MOV.U32 R0, RZ, RZ, 0x1c1f ;  /* 0x00001c1fff007424 */ /* 0x000fe200078e00ff */
[----:B------:R-:W-:Y:S02]  /*25b80*/  MOV R2, 0x25ba0 ;  /* 0x00025ba000027802 */ /* 0x000fe40000000f00 */
[----:B-12---:R-:W-:Y:S05]  /*25b90*/  CALL.REL.NOINC `($__internal_13_$__cuda_sm70_shflsync_idx_p) ;  /* 0x00000bf000007944 */ /* 0x006fea0003c00000 */
[----:B------:R-:W-:Y:S05]  /*25ba0*/  BRA `(.L_x_970) ;  /* 0xffffc40000007947 */ /* 0x000fea000383ffff */
.L_x_906:
[----:B------:R-:W-:Y:S01]  /*25bb0*/  IMAD.MOV.U32 R5, RZ, RZ, R22 ;  /* 0x000000ffff057224 */ /* 0x000fe200078e0016 */
[----:B----4-:R-:W-:Y:S01]  /*25bc0*/  MOV R3, 0x1 ;  /* 0x0000000100037802 */ /* 0x010fe20000000f00 */
[----:B------:R-:W-:Y:S01]  /*25bd0*/  IMAD.MOV.U32 R0, RZ, RZ, 0x1c1f ;  /* 0x00001c1fff007424 */ /* 0x000fe200078e00ff */
[----:B------:R-:W-:-:S02]  /*25be0*/  MOV R2, 0x25c00 ;  /* 0x00025c0000027802 */ /* 0x000fc40000000f00 */
[----:B-123--:R-:W-:Y:S05]  /*25bf0*/  CALL.REL.NOINC `($__internal_13_$__cuda_sm70_shflsync_idx_p) ;  /* 0x00000b9000007944 */ /* 0x00efea0003c00000 */
[----:B------:R-:W-:Y:S01]  /*25c00*/  IMAD.MOV.U32 R4, RZ, RZ, R0 ;  /* 0x000000ffff047224 */ /* 0x000fe200078e0000 */
[----:B------:R-:W-:Y:S01]  /*25c10*/  MOV R3, 0x1 ;  /* 0x0000000100037802 */ /* 0x000fe20000000f00 */
[----:B------:R-:W-:Y:S01]  /*25c20*/  IMAD.MOV.U32 R5, RZ, RZ, R24 ;  /* 0x000000ffff057224 */ /* 0x000fe200078e0018 */
[----:B------:R-:W-:-:S02]  /*25c30*/  MOV R0, 0x1c1f ;  /* 0x00001c1f00007802 */ /* 0x000fc40000000f00 */
[----:B------:R-:W-:Y:S02]  /*25c40*/  MOV R2, 0x25c60 ;  /* 0x00025c6000027802 */ /* 0x000fe40000000f00 */
[----:B------:R-:W-:Y:S05]  /*25c50*/  CALL.REL.NOINC `($__internal_13_$__cuda_sm70_shflsync_idx_p) ;  /* 0x00000b3000007944 */ /* 0x000fea0003c00000 */
[----:B------:R-:W-:Y:S05]  /*25c60*/  BRA `(.L_x_971) ;  /* 0xffffc82000007947 */ /* 0x000fea000383ffff */
.L_x_909:
[----:B------:R-:W-:Y:S01]  /*25c70*/  IMAD.MOV.U32 R5, RZ, RZ, R22 ;  /* 0x000000ffff057224 */ /* 0x000fe200078e0016 */
[----:B---3--:R-:W-:Y:S01]  /*25c80*/  MOV R3, 0x2 ;  /* 0x0000000200037802 */ /* 0x008fe20000000f00 */
[----:B----4-:R-:W-:Y:S01]  /*25c90*/  IMAD.MOV.U32 R0, RZ, RZ, 0x1c1f ;  /* 0x00001c1fff007424 */ /* 0x010fe200078e00ff */
[----:B------:R-:W-:Y:S02]  /*25ca0*/  MOV R2, 0x25cc0 ;  /* 0x00025cc000027802 */ /* 0x000fe40000000f00 */
[----:B-12---:R-:W-:Y:S05]  /*25cb0*/  CALL.REL.NOINC `($__internal_13_$__cuda_sm70_shflsync_idx_p) ;  /* 0x00000ad000007944 */ /* 0x006fea0003c00000 */
[----:B------:R-:W-:Y:S01]  /*25cc0*/  MOV R4, R0 ;  /* 0x0000000000047202 */ /* 0x000fe20000000f00 */
[----:B------:R-:W-:Y:S05]  /*25cd0*/  BRA `(.L_x_972) ;  /* 0xffffcb3000007947 */ /* 0x000fea000383ffff */
.L_x_910:
[----:B------:R-:W-:Y:S01]  /*25ce0*/  IMAD.MOV.U32 R5, RZ, RZ, R24 ;  /* 0x000000ffff057224 */ /* 0x000fe200078e0018 */
[----:B---3--:R-:W-:Y:S01]  /*25cf0*/  MOV R3, 0x2 ;  /* 0x0000000200037802 */ /* 0x008fe20000000f00 */
[----:B----4-:R-:W-:Y:S01]  /*25d00*/  IMAD.MOV.U32 R0, RZ, RZ, 0x1c1f ;  /* 0x00001c1fff007424 */ /* 0x010fe200078e00ff */
[----:B------:R-:W-:Y:S02]  /*25d10*/  MOV R2, 0x25d30 ;  /* 0x00025d3000027802 */ /* 0x000fe40000000f00 */
[----:B-12---:R-:W-:Y:S05]  /*25d20*/  CALL.REL.NOINC `($__internal_13_$__cuda_sm70_shflsync_idx_p) ;  /* 0x00000a6000007944 */ /* 0x006fea0003c00000 */
[----:B------:R-:W-:Y:S05]  /*25d30*/  BRA `(.L_x_973) ;  /* 0xffffcaf000007947 */ /* 0x000fea000383ffff */
.L_x_913:
[----:B------:R-:W-:Y:S01]  /*25d40*/  IMAD.MOV.U32 R5, RZ, RZ, R22 ;  /* 0x000000ffff057224 */ /* 0x000fe200078e0016 */
[----:B--23--:R-:W-:Y:S01]  /*25d50*/  MOV R3, 0x3 ;  /* 0x0000000300037802 */ /* 0x00cfe20000000f00 */
[----:B-1----:R-:W-:Y:S01]  /*25d60*/  IMAD.MOV.U32 R0, RZ, RZ, 0x1c1f ;  /* 0x00001c1fff007424 */ /* 0x002fe200078e00ff */
[----:B------:R-:W-:-:S02]  /*25d70*/  MOV R2, 0x25d90 ;  /* 0x00025d9000027802 */ /* 0x000fc40000000f00 */
[----:B----4-:R-:W-:Y:S05]  /*25d80*/  CALL.REL.NOINC `($__internal_13_$__cuda_sm70_shflsync_idx_p) ;  /* 0x00000a0000007944 */ /* 0x010fea0003c00000 */
[----:B------:R-:W-:Y:S01]  /*25d90*/  IMAD.MOV.U32 R4, RZ, RZ, R0 ;  /* 0x000000ffff047224 */ /* 0x000fe200078e0000 */
[----:B------:R-:W-:Y:S01]  /*25da0*/  MOV R3, 0x3 ;  /* 0x0000000300037802 */ /* 0x000fe20000000f00 */
[----:B------:R-:W-:Y:S01]  /*25db0*/  IMAD.MOV.U32 R5, RZ, RZ, R24 ;  /* 0x000000ffff057224 */ /* 0x000fe200078e0018 */
[----:B------:R-:W-:-:S02]  /*25dc0*/  MOV R0, 0x1c1f ;  /* 0x00001c1f00007802 */ /* 0x000fc40000000f00 */
[----:B------:R-:W-:Y:S02]  /*25dd0*/  MOV R2, 0x25df0 ;  /* 0x00025df000027802 */ /* 0x000fe40000000f00 */
[----:B------:R-:W-:Y:S05]  /*25de0*/  CALL.REL.NOINC `($__internal_13_$__cuda_sm70_shflsync_idx_p) ;  /* 0x000009a000007944 */ /* 0x000fea0003c00000 */
[----:B------:R-:W-:Y:S05]  /*25df0*/  BRA `(.L_x_974) ;  /* 0xffffcdd000007947 */ /* 0x000fea000383ffff */
.L_x_917:
[----:B------:R-:W-:Y:S01]  /*25e00*/  IMAD.MOV.U32 R5, RZ, RZ, R9 ;  /* 0x000000ffff057224 */ /* 0x000fe200078e0009 */
[----:B------:R-:W-:Y:S01]  /*25e10*/  MOV R3, RZ ;  /* 0x000000ff00037202 */ /* 0x000fe20000000f00 */
[----:B------:R-:W-:Y:S01]  /*25e20*/  IMAD.MOV.U32 R0, RZ, RZ, 0x1c1f ;  /* 0x00001c1fff007424 */ /* 0x000fe200078e00ff */
[----:B------:R-:W-:Y:S02]  /*25e30*/  MOV R2, 0x25e50 ;  /* 0x00025e5000027802 */ /* 0x000fe40000000f00 */
[----:B------:R-:W-:Y:S05]  /*25e40*/  CALL.REL.NOINC `($__internal_13_$__cuda_sm70_shflsync_idx_p) ;  /* 0x0000094000007944 */ /* 0x000fea0003c00000 */
[----:B------:R-:W-:Y:S01]  /*25e50*/  MOV R8, R0 ;  /* 0x0000000000087202 */ /* 0x000fe20000000f00 */
[----:B------:R-:W-:Y:S05]  /*25e60*/  BRA `(.L_x_975) ;  /* 0xffffd8b000007947 */ /* 0x000fea000383ffff */
.L_x_918:
[----:B------:R-:W-:Y:S01]  /*25e70*/  IMAD.MOV.U32 R5, RZ, RZ, R12 ;  /* 0x000000ffff057224 */ /* 0x000fe200078e000c */
[----:B------:R-:W-:Y:S01]  /*25e80*/  MOV R3, RZ ;  /* 0x000000ff00037202 */ /* 0x000fe20000000f00 */
[----:B------:R-:W-:Y:S01]  /*25e90*/  IMAD.MOV.U32 R0, RZ, RZ, 0x1c1f ;  /* 0x00001c1fff007424 */ /* 0x000fe200078e00ff */
[----:B------:R-:W-:Y:S02]  /*25ea0*/  MOV R2, 0x25ec0 ;  /* 0x00025ec000027802 */ /* 0x000fe40000000f00 */
[----:B-12---:R-:W-:Y:S05]  /*25eb0*/  CALL.REL.NOINC `($__internal_13_$__cuda_sm70_shflsync_idx_p) ;  /* 0x000008d000007944 */ /* 0x006fea0003c00000 */
[----:B------:R-:W-:Y:S05]  /*25ec0*/  BRA `(.L_x_976) ;  /* 0xffffd87000007947 */ /* 0x000fea000383ffff */
.L_x_921:
[----:B--2---:R-:W-:Y:S01]  /*25ed0*/  IMAD.MOV.U32 R5, RZ, RZ, R9 ;  /* 0x000000ffff057224 */ /* 0x004fe200078e0009 */
[----:B------:R-:W-:Y:S01]  /*25ee0*/  MOV R3, 0x1 ;  /* 0x0000000100037802 */ /* 0x000fe20000000f00 */
        /* <DEDUP_REMOVED lines=10> */
.L_x_924:
[----:B-1----:R-:W-:Y:S01]  /*25f90*/  IMAD.MOV.U32 R5, RZ, RZ, R9 ;  /* 0x000000ffff057224 */ /* 0x002fe200078e0009 */
[----:B------:R-:W-:Y:S01]  /*25fa0*/  MOV R3, 0x2 ;  /* 0x0000000200037802 */ /* 0x000fe20000000f00 */
[----:B----4-:R-:W-:Y:S01]  /*25fb0*/  IMAD.MOV.U32 R0, RZ, RZ, 0x1c1f ;  /* 0x00001c1fff007424 */ /* 0x010fe200078e00ff */
[----:B------:R-:W-:Y:S02]  /*25fc0*/  MOV R2, 0x25fe0 ;  /* 0x00025fe000027802 */ /* 0x000fe40000000f00 */
[----:B--23--:R-:W-:Y:S05]  /*25fd0*/  CALL.REL.NOINC `($__internal_13_$__cuda_sm70_shflsync_idx_p) ;  /* 0x000007b000007944 */ /* 0x00cfea0003c00000 */
[----:B------:R-:W-:Y:S01]  /*25fe0*/  MOV R8, R0 ;  /* 0x0000000000087202 */ /* 0x000fe20000000f00 */
[----:B------:R-:W-:Y:S05]  /*25ff0*/  BRA `(.L_x_978) ;  /* 0xffffda5000007947 */ /* 0x000fea000383ffff */
.L_x_925:
[----:B------:R-:W-:Y:S01]  /*26000*/  IMAD.MOV.U32 R5, RZ, RZ, R12 ;  /* 0x000000ffff057224 */ /* 0x000fe200078e000c */
[----:B------:R-:W-:Y:S01]  /*26010*/  MOV R3, 0x2 ;  /* 0x0000000200037802 */ /* 0x000fe20000000f00 */
[----:B----4-:R-:W-:Y:S01]  /*26020*/  IMAD.MOV.U32 R0, RZ, RZ, 0x1c1f ;  /* 0x00001c1fff007424 */ /* 0x010fe200078e00ff */
[----:B------:R-:W-:Y:S02]  /*26030*/  MOV R2, 0x26050 ;  /* 0x0002605000027802 */ /* 0x000fe40000000f00 */
[----:B-123--:R-:W-:Y:S05]  /*26040*/  CALL.REL.NOINC `($__internal_13_$__cuda_sm70_shflsync_idx_p) ;  /* 0x0000074000007944 */ /* 0x00efea0003c00000 */
[----:B------:R-:W-:Y:S05]  /*26050*/  BRA `(.L_x_979) ;  /* 0xffffda1000007947 */ /* 0x000fea000383ffff */
.L_x_928:
[----:B-1----:R-:W-:Y:S01]  /*26060*/  IMAD.MOV.U32 R5, RZ, RZ, R9 ;  /* 0x000000ffff057224 */ /* 0x002fe200078e0009 */
[----:B------:R-:W-:Y:S01]  /*26070*/  MOV R3, 0x3 ;  /* 0x0000000300037802 */ /* 0x000fe20000000f00 */
        /* <DEDUP_REMOVED lines=10> */
.L_x_930:
[----:B------:R-:W-:Y:S01]  /*26120*/  IMAD.MOV.U32 R5, RZ, RZ, R74 ;  /* 0x000000ffff057224 */ /* 0x000fe200078e004a */
[----:B------:R-:W-:Y:S01]  /*26130*/  MOV R3, RZ ;  /* 0x000000ff00037202 */ /* 0x000fe20000000f00 */
[----:B------:R-:W-:Y:S01]  /*26140*/  IMAD.MOV.U32 R0, RZ, RZ, 0x1f ;  /* 0x0000001fff007424 */ /* 0x000fe200078e00ff */
[----:B------:R-:W-:Y:S02]  /*26150*/  MOV R2, 0x26170 ;  /* 0x0002617000027802 */ /* 0x000fe40000000f00 */
[----:B--2---:R-:W-:Y:S05]  /*26160*/  CALL.REL.NOINC `($__internal_13_$__cuda_sm70_shflsync_idx_p) ;  /* 0x0000062000007944 */ /* 0x004fea0003c00000 */
[----:B------:R-:W-:Y:S01]  /*26170*/  MOV R9, R0 ;  /* 0x0000000000097202 */ /* 0x000fe20000000f00 */
[----:B------:R-:W-:Y:S05]  /*26180*/  BRA `(.L_x_981) ;  /* 0xffffdcb000007947 */ /* 0x000fea000383ffff */
.L_x_931:
[----:B------:R-:W-:Y:S01]  /*26190*/  IMAD.MOV.U32 R5, RZ, RZ, R74 ;  /* 0x000000ffff057224 */ /* 0x000fe200078e004a */
[----:B------:R-:W-:Y:S01]  /*261a0*/  MOV R3, 0x1 ;  /* 0x0000000100037802 */ /* 0x000fe20000000f00 */
[----:B------:R-:W-:Y:S01]  /*261b0*/  IMAD.MOV.U32 R0, RZ, RZ, 0x1f ;  /* 0x0000001fff007424 */ /* 0x000fe200078e00ff */
[----:B------:R-:W-:Y:S02]  /*261c0*/  MOV R2, 0x261e0 ;  /* 0x000261e000027802 */ /* 0x000fe40000000f00 */
[----:B-12---:R-:W-:Y:S05]  /*261d0*/  CALL.REL.NOINC `($__internal_13_$__cuda_sm70_shflsync_idx_p) ;  /* 0x000005b000007944 */ /* 0x006fea0003c00000 */
[----:B------:R-:W-:Y:S01]  /*261e0*/  MOV R8, R0 ;  /* 0x0000000000087202 */ /* 0x000fe20000000f00 */
[----:B------:R-:W-:Y:S05]  /*261f0*/  BRA `(.L_x_982) ;  /* 0xffffdc6000007947 */ /* 0x000fea000383ffff */
.L_x_932:
[----:B------:R-:W-:Y:S02]  /*26200*/  MOV R2, 0x1 ;  /* 0x0000000100027802 */ /* 0x000fe40000000f00 */
[----:B------:R-:W-:-:S02]  /*26210*/  MOV R3, 0x26230 ;  /* 0x0002623000037802 */ /* 0x000fc40000000f00 */
[----:B-1234-:R-:W-:Y:S05]  /*26220*/  CALL.REL.NOINC `($__internal_14_$__cuda_sm70_shflsync_up_p) ;  /* 0x000005b000007944 */ /* 0x01efea0003c00000 */
[----:B------:R-:W-:Y:S05]  /*26230*/  BRA `(.L_x_983) ;  /* 0xffffdd5000007947 */ /* 0x000fea000383ffff */
.L_x_933:
[----:B------:R-:W-:Y:S02]  /*26240*/  MOV R2, 0x2 ;  /* 0x0000000200027802 */ /* 0x000fe40000000f00 */
[----:B------:R-:W-:-:S02]  /*26250*/  MOV R3, 0x26270 ;  /* 0x0002627000037802 */ /* 0x000fc40000000f00 */
[----:B--2-4-:R-:W-:Y:S05]  /*26260*/  CALL.REL.NOINC `($__internal_14_$__cuda_sm70_shflsync_up_p) ;  /* 0x0000057000007944 */ /* 0x014fea0003c00000 */
        /* <DEDUP_REMOVED lines=23> */
.L_x_937:
[----:B------:R-:W-:Y:S02]  /*263e0*/  MOV R2, 0x1 ;  /* 0x0000000100027802 */ /* 0x000fe40000000f00 */
[----:B------:R-:W-:Y:S02]  /*263f0*/  MOV R3, 0x26410 ;  /* 0x0002641000037802 */ /* 0x000fe40000000f00 */
[----:B------:R-:W-:Y:S05]  /*26400*/  CALL.REL.NOINC `($__internal_14_$__cuda_sm70_shflsync_up_p) ;  /* 0x000003d000007944 */ /* 0x000fea0003c00000 */
[----:B------:R-:W-:Y:S01]  /*26410*/  MOV R2, R4 ;  /* 0x0000000400027202 */ /* 0x000fe20000000f00 */
[----:B------:R-:W-:Y:S05]  /*26420*/  BRA `(.L_x_985) ;  /* 0xffffddc000007947 */ /* 0x000fea000383ffff */
.L_x_938:
        /* <DEDUP_REMOVED lines=26> */
.L_x_940:
[----:B------:R-:W-:Y:S02]  /*265d0*/  SEL R0, RZ, 0x1, P0 ;  /* 0x00000001ff007807 */ /* 0x000fe40000000000 */
[----:B------:R-:W-:Y:S02]  /*265e0*/  MOV R2, 0x26600 ;  /* 0x0002660000027802 */ /* 0x000fe40000000f00 */
[----:B-1----:R-:W-:Y:S05]  /*265f0*/  CALL.REL.NOINC `($__internal_15_$__cuda_sm70_votesync_ballot) ;  /* 0x0000025000007944 */ /* 0x002fea0003c00000 */
[----:B------:R-:W-:Y:S01]  /*26600*/  MOV R12, R0 ;  /* 0x00000000000c7202 */ /* 0x000fe20000000f00 */
[----:B------:R-:W-:Y:S05]  /*26610*/  BRA `(.L_x_987) ;  /* 0xffffdd6000007947 */ /* 0x000fea000383ffff */
.L_x_941:
[----:B------:R-:W-:Y:S01]  /*26620*/  IMAD.MOV.U32 R5, RZ, RZ, R6 ;  /* 0x000000ffff057224 */ /* 0x000fe200078e0006 */
[----:B------:R-:W-:Y:S01]  /*26630*/  MOV R3, R8 ;  /* 0x0000000800037202 */ /* 0x000fe20000000f00 */
[----:B--2---:R-:W-:Y:S01]  /*26640*/  IMAD.MOV.U32 R0, RZ, RZ, 0x1f ;  /* 0x0000001fff007424 */ /* 0x004fe200078e00ff */
[----:B------:R-:W-:Y:S02]  /*26650*/  MOV R2, 0x26670 ;  /* 0x0002667000027802 */ /* 0x000fe40000000f00 */
[----:B-1----:R-:W-:Y:S05]  /*26660*/  CALL.REL.NOINC `($__internal_13_$__cuda_sm70_shflsync_idx_p) ;  /* 0x0000012000007944 */ /* 0x002fea0003c00000 */
[----:B------:R-:W-:Y:S01]  /*26670*/  IMAD.MOV.U32 R10, RZ, RZ, R0 ;  /* 0x000000ffff0a7224 */ /* 0x000fe200078e0000 */
[----:B------:R-:W-:Y:S01]  /*26680*/  MOV R3, R8 ;  /* 0x0000000800037202 */ /* 0x000fe20000000f00 */
[----:B------:R-:W-:Y:S01]  /*26690*/  IMAD.MOV.U32 R5, RZ, RZ, R7 ;  /* 0x000000ffff057224 */ /* 0x000fe200078e0007 */
[----:B------:R-:W-:Y:S02]  /*266a0*/  MOV R0, 0x1f ;  /* 0x0000001f00007802 */ /* 0x000fe40000000f00 */
[----:B------:R-:W-:-:S02]  /*266b0*/  MOV R2, 0x266d0 ;  /* 0x000266d000027802 */ /* 0x000fc40000000f00 */
[----:B------:R-:W-:Y:S05]  /*266c0*/  CALL.REL.NOINC `($__internal_13_$__cuda_sm70_shflsync_idx_p) ;  /* 0x000000c000007944 */ /* 0x000fea0003c00000 */
[----:B------:R-:W-:Y:S01]  /*266d0*/  MOV R7, R0 ;  /* 0x0000000000077202 */ /* 0x000fe20000000f00 */
[----:B------:R-:W-:Y:S05]  /*266e0*/  BRA `(.L_x_988) ;  /* 0xffffdd0000007947 */ /* 0x000fea000383ffff */
.L_x_944:
[----:B------:R-:W-:Y:S01]  /*266f0*/  IMAD.MOV.U32 R5, RZ, RZ, R4 ;  /* 0x000000ffff057224 */ /* 0x000fe200078e0004 */
[----:B--2---:R-:W-:-:S02]  /*26700*/  MOV R0, 0x1f ;  /* 0x0000001f00007802 */ /* 0x004fc40000000f00 */
[----:B------:R-:W-:Y:S02]  /*26710*/  MOV R2, 0x26730 ;  /* 0x0002673000027802 */ /* 0x000fe40000000f00 */
[----:B-1-34-:R-:W-:Y:S05]  /*26720*/  CALL.REL.NOINC `($__internal_13_$__cuda_sm70_shflsync_idx_p) ;  /* 0x0000006000007944 */ /* 0x01afea0003c00000 */
[----:B------:R-:W-:Y:S01]  /*26730*/  MOV R13, R0 ;  /* 0x00000000000d7202 */ /* 0x000fe20000000f00 */
[----:B------:R-:W-:Y:S05]  /*26740*/  BRA `(.L_x_943) ;  /* 0xffffdd0000007947 */ /* 0x000fea000383ffff */
        .weak           $__internal_12_$__cuda_sm70_shflsync_bfly_p
        .type           $__internal_12_$__cuda_sm70_shflsync_bfly_p,@function
        .size           $__internal_12_$__cuda_sm70_shflsync_bfly_p,($__internal_13_$__cuda_sm70_shflsync_idx_p - $__internal_12_$__cuda_sm70_shflsync_bfly_p)
$__internal_12_$__cuda_sm70_shflsync_bfly_p:
[----:B------:R-:W-:Y:S04]  /*26750*/  WARPSYNC R8 ;  /* 0x0000000800007348 */ /* 0x000fe80003800000 */
[----:B------:R1:W2:Y:S02]  /*26760*/  SHFL.BFLY PT, R0, R0, R3, R9 ;  /* 0x0c00000300007389 */ /* 0x0002a400000e0009 */
[----:B-1----:R-:W-:-:S04]  /*26770*/  MOV R3, 0x0 ;  /* 0x0000000000037802 */ /* 0x002fc80000000f00 */
[----:B--2---:R-:W-:Y:S05]  /*26780*/  RET.REL.NODEC R2 `(_ZN7cutlass13device_kernelIN5flash19enable_sm80_to_sm89INS1_16FlashAttnFwdSm80INS1_25CollectiveMainloopFwdSm80ILi4ELi1ELb0EN4cute5tupleIJNS5_1CILi128EEENS7_ILi48EEENS7_ILi96EEEEEELi96ENS_10bfloat16_tEfNS_4arch4Sm80ELb0ELb1ELb1ELb1ELb0ELb1ELb1ELb1EEENS1_21CollectiveEpilogueFwdINS6_IJS8_SA_S9_EEENS6_IJNS7_ILi1EEESI_SI_EEESC_SE_Li128ELb1ELb1ELb1ELb0EEENS1_36VarlenDynamicPersistentTileSchedulerILi128ELi48ELi128ELi128ELb1ELb1ELb0ELb1ELb0ELb1EEEEEEEEEvNT_6ParamsE) ;  /* 0xfffd987002007950 */ /* 0x004fea0003c3ffff */
        .weak           $__internal_13_$__cuda_sm70_shflsync_idx_p
        .type           $__internal_13_$__cuda_sm70_shflsync_idx_p,@function
        .size           $__internal_13_$__cuda_sm70_shflsync_idx_p,($__internal_14_$__cuda_sm70_shflsync_up_p - $__internal_13_$__cuda_sm70_shflsync_idx_p)
$__internal_13_$__cuda_sm70_shflsync_idx_p:
[----:B------:R-:W-:-:S04]  /*26790*/  MOV R75, 0xffffffff ;  /* 0xffffffff004b7802 */ /* 0x000fc80000000f00 */
[----:B------:R-:W-:Y:S04]  /*267a0*/  WARPSYNC R75 ;  /* 0x0000004b00007348 */ /* 0x000fe80003800000 */
[----:B------:R1:W2:Y:S02]  /*267b0*/  SHFL.IDX PT, R0, R5, R3, R0 ;  /* 0x0000000305007389 */ /* 0x0002a400000e0000 */
[----:B-1----:R-:W-:-:S04]  /*267c0*/  MOV R3, 0x0 ;  /* 0x0000000000037802 */ /* 0x002fc80000000f00 */
[----:B--2---:R-:W-:Y:S05]  /*267d0*/  RET.REL.NODEC R2 `(_ZN7cutlass13device_kernelIN5flash19enable_sm80_to_sm89INS1_16FlashAttnFwdSm80INS1_25CollectiveMainloopFwdSm80ILi4ELi1ELb0EN4cute5tupleIJNS5_1CILi128EEENS7_ILi48EEENS7_ILi96EEEEEELi96ENS_10bfloat16_tEfNS_4arch4Sm80ELb0ELb1ELb1ELb1ELb0ELb1ELb1ELb1EEENS1_21CollectiveEpilogueFwdINS6_IJS8_SA_S9_EEENS6_IJNS7_ILi1EEESI_SI_EEESC_SE_Li128ELb1ELb1ELb1ELb0EEENS1_36VarlenDynamicPersistentTileSchedulerILi128ELi48ELi128ELi128ELb1ELb1ELb0ELb1ELb0ELb1EEEEEEEEEvNT_6ParamsE) ;  /* 0xfffd982002007950 */ /* 0x004fea0003c3ffff */
        .weak           $__internal_14_$__cuda_sm70_shflsync_up_p
        .type           $__internal_14_$__cuda_sm70_shflsync_up_p,@function
        .size           $__internal_14_$__cuda_sm70_shflsync_up_p,($__internal_15_$__cuda_sm70_votesync_ballot - $__internal_14_$__cuda_sm70_shflsync_up_p)
$__internal_14_$__cuda_sm70_shflsync_up_p:
[----:B------:R-:W-:Y:S02]  /*267e0*/  IMAD.MOV.U32 R4, RZ, RZ, RZ ;  /* 0x000000ffff047224 */ /* 0x000fe400078e00ff */
[----:B------:R-:W-:-:S04]  /*267f0*/  IMAD.MOV.U32 R10, RZ, RZ, -0x1 ;  /* 0xffffffffff0a7424 */ /* 0x000fc800078e00ff */
[----:B------:R-:W-:Y:S04]  /*26800*/  WARPSYNC R10 ;  /* 0x0000000a00007348 */ /* 0x000fe80003800000 */
[----:B------:R1:W2:Y:S02]  /*26810*/  SHFL.UP PT, R4, R0, R2, R4 ;  /* 0x0400000200047389 */ /* 0x0002a400000e0004 */
[----:B-1----:R-:W-:Y:S02]  /*26820*/  MOV R2, R3 ;  /* 0x0000000300027202 */ /* 0x002fe40000000f00 */
[----:B------:R-:W-:-:S04]  /*26830*/  MOV R3, 0x0 ;  /* 0x0000000000037802 */ /* 0x000fc80000000f00 */
[----:B--2---:R-:W-:Y:S05]  /*26840*/  RET.REL.NODEC R2 `(_ZN7cutlass13device_kernelIN5flash19enable_sm80_to_sm89INS1_16FlashAttnFwdSm80INS1_25CollectiveMainloopFwdSm80ILi4ELi1ELb0EN4cute5tupleIJNS5_1CILi128EEENS7_ILi48EEENS7_ILi96EEEEEELi96ENS_10bfloat16_tEfNS_4arch4Sm80ELb0ELb1ELb1ELb1ELb0ELb1ELb1ELb1EEENS1_21CollectiveEpilogueFwdINS6_IJS8_SA_S9_EEENS6_IJNS7_ILi1EEESI_SI_EEESC_SE_Li128ELb1ELb1ELb1ELb0EEENS1_36VarlenDynamicPersistentTileSchedulerILi128ELi48ELi128ELi128ELb1ELb1ELb0ELb1ELb0ELb1EEEEEEEEEvNT_6ParamsE) ;  /* 0xfffd97b002007950 */ /* 0x004fea0003c3ffff */
        .weak           $__internal_15_$__cuda_sm70_votesync_ballot
        .type           $__internal_15_$__cuda_sm70_votesync_ballot,@function
        .size           $__internal_15_$__cuda_sm70_votesync_ballot,(.L_x_1441 - $__internal_15_$__cuda_sm70_votesync_ballot)
$__internal_15_$__cuda_sm70_votesync_ballot:
[----:B------:R-:W-:Y:S01]  /*26850*/  ISETP.NE.U32.AND P0, PT, R0, 0x1, PT ;  /* 0x000000010000780c */ /* 0x000fe20003f05070 */
[----:B------:R-:W-:-:S04]  /*26860*/  IMAD.MOV.U32 R3, RZ, RZ, -0x1 ;  /* 0xffffffffff037424 */ /* 0x000fc800078e00ff */
[----:B------:R-:W-:Y:S08]  /*26870*/  WARPSYNC R3 ;  /* 0x0000000300007348 */ /* 0x000ff00003800000 */
[----:B------:R-:W-:-:S04]  /*26880*/  VOTE.ANY R0, PT, !P0 ;  /* 0x0000000000007806 */ /* 0x000fc800040e0100 */
[----:B------:R-:W-:Y:S01]  /*26890*/  LOP3.LUT R0, R0, R3, RZ, 0xc0, !PT ;  /* 0x0000000300007212 */ /* 0x000fe200078ec0ff */
[----:B------:R-:W-:-:S04]  /*268a0*/  IMAD.MOV.U32 R3, RZ, RZ, 0x0 ;  /* 0x00000000ff037424 */ /* 0x000fc800078e00ff */
[----:B------:R-:W-:Y:S05]  /*268b0*/  RET.REL.NODEC R2 `(_ZN7cutlass13device_kernelIN5flash19enable_sm80_to_sm89INS1_16FlashAttnFwdSm80INS1_25CollectiveMainloopFwdSm80ILi4ELi1ELb0EN4cute5tupleIJNS5_1CILi128EEENS7_ILi48EEENS7_ILi96EEEEEELi96ENS_10bfloat16_tEfNS_4arch4Sm80ELb0ELb1ELb1ELb1ELb0ELb1ELb1ELb1EEENS1_21CollectiveEpilogueFwdINS6_IJS8_SA_S9_EEENS6_IJNS7_ILi1EEESI_SI_EEESC_SE_Li128ELb1ELb1ELb1ELb0EEENS1_36VarlenDynamicPersistentTileSchedulerILi128ELi48ELi128ELi128ELb1ELb1ELb0ELb1ELb0ELb1EEEEEEEEEvNT_6ParamsE) ;  /* 0xfffd974002007950 */ /* 0x000fea0003c3ffff */
.L_x_989:
        /* <DEDUP_REMOVED lines=12> */
.L_x_1441:


//--------------------- .text._ZN7cutlass13device_kernelIN5flash19enable_sm80_to_sm89INS1_16FlashAttnFwdSm80INS1_25CollectiveMainloopFwdSm80ILi4ELi1ELb0EN4cute5tupleIJNS5_1CILi128EEENS7_ILi64EEENS7_ILi96EEEEEELi96ENS_10bfloat16_tEfNS_4arch4Sm80ELb1ELb0ELb1ELb0ELb0ELb0ELb1ELb1EEENS1_21CollectiveEpilogueFwdINS6_IJS8_SA_S9_EEENS6_IJNS7_ILi1EEESI_SI_EEESC_SE_Li128ELb0ELb1ELb1ELb0EEENS1_30DynamicPersistentTileSchedulerILi128ELi128ELb1ELb1ELb0EEEEEEEEEvNT_6ParamsE --------------------------
	.section	.text._ZN7cutlass13device_kernelIN5flash19enable_sm80_to_sm89INS1_16FlashAttnFwdSm80INS1_25CollectiveMainloopFwdSm80ILi4ELi1ELb0EN4cute5tupleIJNS5_1CILi128EEENS7_ILi64EEENS7_ILi96EEEEEELi96ENS_10bfloat16_tEfNS_4arch4Sm80ELb1ELb0ELb1ELb0ELb0ELb0ELb1ELb1EEENS1_21CollectiveEpilogueFwdINS6_IJS8_SA_S9_EEENS6_IJNS7_ILi1EEESI_SI_EEESC_SE_Li128ELb0ELb1ELb1ELb0EEENS1_30DynamicPersistentTileSchedulerILi128ELi128ELb1ELb1ELb0EEEEEEEEEvNT_6ParamsE,"ax",@progbits
	.sectioninfo	@"SHI_REGISTERS=255"
	.align	128
.text._ZN7cutlass13device_kernelIN5flash19enable_sm80_to_sm89INS1_16FlashAttnFwdSm80INS1_25CollectiveMainloopFwdSm80ILi4ELi1ELb0EN4cute5tupleIJNS5_1CILi128EEENS7_ILi64EEENS7_ILi96EEEEEELi96ENS_10bfloat16_tEfNS_4arch4Sm80ELb1ELb0ELb1ELb0ELb0ELb0ELb1ELb1EEENS1_21CollectiveEpilogueFwdINS6_IJS8_SA_S9_EEENS6_IJNS7_ILi1EEESI_SI_EEESC_SE_Li128ELb0ELb1ELb1ELb0EEENS1_30DynamicPersistentTileSchedulerILi128ELi128ELb1ELb1ELb0EEEEEEEEEvNT_6ParamsE:
        .type           _ZN7cutlass13device_kernelIN5flash19enable_sm80_to_sm89INS1_16FlashAttnFwdSm80INS1_25CollectiveMainloopFwdSm80ILi4ELi1ELb0EN4cute5tupleIJNS5_1CILi128EEENS7_ILi64EEENS7_ILi96EEEEEELi96ENS_10bfloat16_tEfNS_4arch4Sm80ELb1ELb0ELb1ELb0ELb0ELb0ELb1ELb1EEENS1_21CollectiveEpilogueFwdINS6_IJS8_SA_S9_EEENS6_IJNS7_ILi1EEESI_SI_EEESC_SE_Li128ELb0ELb1ELb1ELb0EEENS1_30DynamicPersistentTileSchedulerILi128ELi128ELb1ELb1ELb0EEEEEEEEEvNT_6ParamsE,@function
        .size           _ZN7cutlass13device_kernelIN5flash19enable_sm80_to_sm89INS1_16FlashAttnFwdSm80INS1_25CollectiveMainloopFwdSm80ILi4ELi1ELb0EN4cute5tupleIJNS5_1CILi128EEENS7_ILi64EEENS7_ILi96EEEEEELi96ENS_10bfloat16_tEfNS_4arch4Sm80ELb1ELb0ELb1ELb0ELb0ELb0ELb1ELb1EEENS1_21CollectiveEpilogueFwdINS6_IJS8_SA_S9_EEENS6_IJNS7_ILi1EEESI_SI_EEESC_SE_Li128ELb0ELb1ELb1ELb0EEENS1_30DynamicPersistentTileSchedulerILi128ELi128ELb1ELb1ELb0EEEEEEEEEvNT_6ParamsE,(.L_x_1446 - _ZN7cutlass13device_kernelIN5flash19enable_sm80_to_sm89INS1_16FlashAttnFwdSm80INS1_25CollectiveMainloopFwdSm80ILi4ELi1ELb0EN4cute5tupleIJNS5_1CILi128EEENS7_ILi64EEENS7_ILi96EEEEEELi96ENS_10bfloat16_tEfNS_4arch4Sm80ELb1ELb0ELb1ELb0ELb0ELb0ELb1ELb1EEENS1_21CollectiveEpilogueFwdINS6_IJS8_SA_S9_EEENS6_IJNS7_ILi1EEESI_SI_EEESC_SE_Li128ELb0ELb1ELb1ELb0EEENS1_30DynamicPersistentTileSchedulerILi128ELi128ELb1ELb1ELb0EEEEEEEEEvNT_6ParamsE)
        .other          _ZN7cutlass13device_kernelIN5flash19enable_sm80_to_sm89INS1_16FlashAttnFwdSm80INS1_25CollectiveMainloopFwdSm80ILi4ELi1ELb0EN4cute5tupleIJNS5_1CILi128EEENS7_ILi64EEENS7_ILi96EEEEEELi96ENS_10bfloat16_tEfNS_4arch4Sm80ELb1ELb0ELb1ELb0ELb0ELb0ELb1ELb1EEENS1_21CollectiveEpilogueFwdINS6_IJS8_SA_S9_EEENS6_IJNS7_ILi1EEESI_SI_EEESC_SE_Li128ELb0ELb1ELb1ELb0EEENS1_30DynamicPersistentTileSchedulerILi128ELi128ELb1ELb1ELb0EEEEEEEEEvNT_6ParamsE,@"STO_CUDA_ENTRY STV_DEFAULT"
_ZN7cutlass13device_kernelIN5flash19enable_sm80_to_sm89INS1_16FlashAttnFwdSm80INS1_25CollectiveMainloopFwdSm80ILi4ELi1ELb0EN4cute5tupleIJNS5_1CILi128EEENS7_ILi64EEENS7_ILi96EEEEEELi96ENS_10bfloat16_tEfNS_4arch4Sm80ELb1ELb0ELb1ELb0ELb0ELb0ELb1ELb1EEENS1_21CollectiveEpilogueFwdINS6_IJS8_SA_S9_EEENS6_IJNS7_ILi1EEESI_SI_EEESC_SE_Li128ELb0ELb1ELb1ELb0EEENS1_30DynamicPersistentTileSchedulerILi128ELi128ELb1ELb1ELb0EEEEEEEEEvNT_6ParamsE:
[----:B------:R-:W-:-:S03]  /*0000*/  MOV R1, c[0x0][0x28] ;  /* 0x00000a0000017a02 */ /* 0x000fc60000000f00 */
[----:B------:R-:W1:Y:S01]  /*0010*/  S2R R13, SR_TID.X ;  /* 0x00000000000d7919 */ /* 0x000e620000002100 */
[----:B------:R-:W-:-:S03]  /*0020*/  IADD3 R1, R1, -0x78, RZ ;  /* 0xffffff8801017810 */ /* 0x000fc60007ffe0ff */
[----:B------:R-:W2:Y:S01]  /*0030*/  S2R R17, SR_CTAID.X ;  /* 0x0000000000117919 */ /* 0x000ea20000002500 */
[----:B-1----:R-:W-:-:S05]  /*0040*/  SHF.R.U32.HI R2, RZ, 0x5, R13 ;  /* 0x00000005ff027819 */ /* 0x002fca000001160d */
[----:B------:R-:W1:Y:S02]  /*0050*/  SHFL.IDX PT, R0, R2, RZ, 0x1f ;  /* 0x00001fff02007589 */ /* 0x000e6400000e0000 */
[----:B-1----:R-:W-:Y:S02]  /*0060*/  ISETP.GE.AND P0, PT, R0, 0x1, PT ;  /* 0x000000010000780c */ /* 0x002fe40003f06270 */
[----:B------:R1:W-:Y:S11]  /*0070*/  STL [R1+0x68], R0 ;  /* 0x0000680001007387 */ /* 0x0003f60000100800 */
[----:B------:R-:W-:Y:S06]  /*0080*/  @P0 BAR.ARV 0x4, 0x80 ;  /* 0x0102000000000b1d */ /* 0x000fec0000002000 */
[----:B--2---:R-:W-:-:S13]  /*0090*/  ISETP.GE.AND P0, PT, R17, c[0x0][0x538], PT ;  /* 0x00014e0011007a0c */ /* 0x004fda0003f06270 */
[----:B------:R-:W-:Y:S05]  /*00a0*/  @P0 EXIT ;  /* 0x000000000000094d */ /* 0x000fea0003800000 */
[----:B-1----:R-:W-:Y:S01]  /*00b0*/  SHF.R.S32.HI R8, RZ, 0x1f, R13 ;  /* 0x0000001fff087819 */ /* 0x002fe2000001140d */
[----:B------:R-:W-:Y:S01]  /*00c0*/  IMAD.MOV.U32 R214, RZ, RZ, 0x20 ;  /* 0x00000020ffd67424 */ /* 0x000fe200078e00ff */
[----:B------:R-:W-:Y:S02]  /*00d0*/  ULDC.64 UR6, c[0x0][0x118] ;  /* 0x0000460000067ab9 */ /* 0x000fe40000000a00 */
[CC--:B------:R-:W-:Y:S02]  /*00e0*/  LEA.HI R16, R8.reuse, R13.reuse, RZ, 0x3 ;  /* 0x0000000d08107211 */ /* 0x0c0fe400078f18ff */
[----:B------:R-:W-:Y:S02]  /*00f0*/  LEA.HI R4, R8, R13, RZ, 0x4 ;  /* 0x0000000d08047211 */ /* 0x000fe400078f20ff */
[----:B------:R-:W-:Y:S02]  /*0100*/  LOP3.LUT R2, R16, 0xfffffff8, RZ, 0xc0, !PT ;  /* 0xfffffff810027812 */ /* 0x000fe400078ec0ff */
[----:B------:R-:W-:-:S02]  /*0110*/  SHF.R.S32.HI R5, RZ, 0x4, R4 ;  /* 0x00000004ff057819 */ /* 0x000fc40000011404 */
        /* <DEDUP_REMOVED lines=12> */
[----:B------:R-:W-:Y:S01]  /*01e0*/  SHF.R.S32.HI R3, RZ, 0x1f, R0 ;  /* 0x0000001fff037819 */ /* 0x000fe20000011400 */
[----:B------:R-:W-:Y:S01]  /*01f0*/  IMAD R11, R12, 0x8, R11 ;  /* 0x000000080c0b7824 */ /* 0x000fe200078e020b */
        /* <DEDUP_REMOVED lines=13> */
[----:B------:R-:W-:Y:S01]  /*02d0*/  SHF.R.U32.HI R5, RZ, 0x3, R0 ;  /* 0x00000003ff057819 */ /* 0x000fe20000011600 */
[----:B------:R-:W-:Y:S01]  /*02e0*/  STL [R1+0x48], R20 ;  /* 0x0000481401007387 */ /* 0x000fe20000100800 */
[----:B------:R-:W-:Y:S02]  /*02f0*/  LOP3.LUT R4, R0, 0x18, R20, 0xf8, !PT ;  /* 0x0000001800047812 */ /* 0x000fe400078ef814 */
[----:B------:R-:W-:-:S02]  /*0300*/  SHF.R.S32.HI R215, RZ, 0x5, R8 ;  /* 0x00000005ffd77819 */ /* 0x000fc40000011408 */
[----:B------:R-:W-:Y:S02]  /*0310*/  SHF.R.S32.HI R0, RZ, 0x1f, R8 ;  /* 0x0000001fff007819 */ /* 0x000fe40000011408 */
[----:B------:R-:W-:Y:S02]  /*0320*/  LOP3.LUT R2, R3, 0x7fffffe, RZ, 0xc0, !PT ;  /* 0x07fffffe03027812 */ /* 0x000fe400078ec0ff */
[----:B------:R-:W-:Y:S02]  /*0330*/  LEA.HI R0, R0, R215, RZ, 0x2 ;  /* 0x000000d700007211 */ /* 0x000fe400078f10ff */
[----:B------:R-:W-:Y:S01]  /*0340*/  LOP3.LUT R8, R4, R5, RZ, 0x3c, !PT ;  /* 0x0000000504087212 */ /* 0x000fe200078e3cff */
[----:B------:R-:W-:Y:S01]  /*0350*/  IMAD.IADD R2, R22, 0x1, -R2 ;  /* 0x0000000116027824 */ /* 0x000fe200078e0a02 */
[--C-:B------:R-:W-:Y:S02]  /*0360*/  SHF.R.S32.HI R6, RZ, 0x1, R7.reuse ;  /* 0x00000001ff067819 */ /* 0x100fe40000011407 */
[----:B------:R-:W-:-:S02]  /*0370*/  SHF.R.S32.HI R4, RZ, 0x1f, R7 ;  /* 0x0000001fff047819 */ /* 0x000fc40000011407 */
[----:B------:R-:W-:Y:S02]  /*0380*/  SHF.R.S32.HI R5, RZ, 0x1f, R19 ;  /* 0x0000001fff057819 */ /* 0x000fe40000011413 */
[----:B------:R-:W-:Y:S01]  /*0390*/  LOP3.LUT R3, R0, 0xffffffc, RZ, 0xc0, !PT ;  /* 0x0ffffffc00037812 */ /* 0x000fe200078ec0ff */
[----:B------:R-:W-:Y:S01]  /*03a0*/  IMAD R0, R215, 0x8, R2 ;  /* 0x00000008d7007824 */ /* 0x000fe200078e0202 */
[----:B------:R-:W-:Y:S02]  /*03b0*/  LEA.HI R2, R4, R6, RZ, 0x2 ;  /* 0x0000000604027211 */ /* 0x000fe400078f10ff */
[----:B------:R-:W-:Y:S01]  /*03c0*/  LEA.HI R13, R5, R19, RZ, 0x2 ;  /* 0x00000013050d7211 */ /* 0x000fe200078f10ff */
[----:B------:R-:W-:Y:S01]  /*03d0*/  IMAD.IADD R5, R215, 0x1, -R3 ;  /* 0x00000001d7057824 */ /* 0x000fe200078e0a03 */
[----:B------:R-:W-:Y:S01]  /*03e0*/  LOP3.LUT R3, R2, 0xfffffffc, RZ, 0xc0, !PT ;  /* 0xfffffffc02037812 */ /* 0x000fe200078ec0ff */
[----:B------:R-:W-:Y:S01]  /*03f0*/  IMAD.U32 R7, R0, 0x20, R8 ;  /* 0x0000002000077824 */ /* 0x000fe200078e0008 */
[----:B------:R-:W-:-:S02]  /*0400*/  SHF.R.S32.HI R4, RZ, 0x2, R13 ;  /* 0x00000002ff047819 */ /* 0x000fc4000001140d */
[----:B------:R-:W-:Y:S01]  /*0410*/  LEA.HI R0, R10, R10, RZ, 0x1 ;  /* 0x0000000a0a007211 */ /* 0x000fe200078f08ff */
[----:B------:R-:W-:Y:S01]  /*0420*/  IMAD.IADD R8, R6, 0x1, -R3 ;  /* 0x0000000106087824 */ /* 0x000fe200078e0a03 */
[----:B------:R-:W-:Y:S01]  /*0430*/  SHF.R.S32.HI R2, RZ, 0x1, R9 ;  /* 0x00000001ff027819 */ /* 0x000fe20000011409 */
[----:B------:R-:W-:Y:S01]  /*0440*/  IMAD R18, R5, 0x10, R4 ;  /* 0x0000001005127824 */ /* 0x000fe200078e0204 */
[C---:B------:R-:W-:Y:S01]  /*0450*/  LOP3.LUT R4, R0.reuse, 0x1ffffffe, RZ, 0xc0, !PT ;  /* 0x1ffffffe00047812 */ /* 0x040fe200078ec0ff */
[----:B------:R-:W-:Y:S01]  /*0460*/  IMAD.SHL.U32 R3, R0, 0x20, RZ ;  /* 0x0000002000037824 */ /* 0x000fe200078e00ff */
[C---:B------:R-:W-:Y:S01]  /*0470*/  LOP3.LUT P0, RZ, R2.reuse, 0x2, RZ, 0xc0, !PT ;  /* 0x0000000202ff7812 */ /* 0x040fe2000780c0ff */
[----:B------:R-:W-:Y:S01]  /*0480*/  IMAD.SHL.U32 R0, R2, 0x40, RZ ;  /* 0x0000004002007824 */ /* 0x000fe200078e00ff */
[----:B------:R1:W-:Y:S01]  /*0490*/  STL [R1+0x34], R7 ;  /* 0x0000340701007387 */ /* 0x0003e20000100800 */
[----:B------:R-:W-:Y:S01]  /*04a0*/  IMAD.SHL.U32 R5, R15, 0x20, RZ ;  /* 0x000000200f057824 */ /* 0x000fe200078e00ff */
[----:B------:R-:W-:Y:S01]  /*04b0*/  LOP3.LUT R6, R3, 0xffffffc0, RZ, 0xc0, !PT ;  /* 0xffffffc003067812 */ /* 0x000fe200078ec0ff */
[----:B------:R-:W-:Y:S01]  /*04c0*/  IMAD.SHL.U32 R2, R8, 0x40, RZ ;  /* 0x0000004008027824 */ /* 0x000fe200078e00ff */
[----:B------:R-:W-:Y:S01]  /*04d0*/  LOP3.LUT R0, R0, 0xc0, RZ, 0xc0, !PT ;  /* 0x000000c000007812 */ /* 0x000fe200078ec0ff */
[----:B------:R-:W-:Y:S01]  /*04e0*/  IMAD.IADD R9, R10, 0x1, -R4 ;  /* 0x000000010a097824 */ /* 0x000fe200078e0a04 */
[----:B------:R-:W-:Y:S01]  /*04f0*/  LOP3.LUT R4, R5, 0xffffff00, RZ, 0xc0, !PT ;  /* 0xffffff0005047812 */ /* 0x000fe200078ec0ff */
[----:B------:R-:W-:Y:S01]  /*0500*/  STL [R1+0x6c], R18 ;  /* 0x00006c1201007387 */ /* 0x000fe20000100800 */
[----:B------:R-:W-:Y:S01]  /*0510*/  LOP3.LUT R2, R2, 0xc0, RZ, 0xc0, !PT ;  /* 0x000000c002027812 */ /* 0x000fe200078ec0ff */
[----:B------:R-:W-:Y:S01]  /*0520*/  IMAD R6, R9, 0x8, R6 ;  /* 0x0000000809067824 */ /* 0x000fe200078e0206 */
[----:B------:R-:W-:Y:S01]  /*0530*/  LOP3.LUT R3, R0, 0x8, R16, 0xf8, !PT ;  /* 0x0000000800037812 */ /* 0x000fe200078ef810 */
[----:B------:R-:W-:Y:S01]  /*0540*/  IMAD R215, R215, 0x200, R4 ;  /* 0x00000200d7d77824 */ /* 0x000fe200078e0204 */
[----:B------:R-:W-:Y:S01]  /*0550*/  SHF.R.U32.HI R212, RZ, 0x3, R0 ;  /* 0x00000003ffd47819 */ /* 0x000fe20000011600 */
[----:B------:R-:W-:Y:S01]  /*0560*/  STL [R1+0x58], R17 ;  /* 0x0000581101007387 */ /* 0x000fe20000100800 */
[----:B------:R-:W-:Y:S01]  /*0570*/  SHF.R.U32.HI R213, RZ, 0x3, R2 ;  /* 0x00000003ffd57819 */ /* 0x000fe20000011602 */
[----:B------:R-:W-:Y:S01]  /*0580*/  IMAD R215, R14, 0x20, R215 ;  /* 0x000000200ed77824 */ /* 0x000fe200078e02d7 */
[----:B------:R-:W-:-:S02]  /*0590*/  LOP3.LUT R212, R3, R212, RZ, 0x3c, !PT ;  /* 0x000000d403d47212 */ /* 0x000fc400078e3cff */
[----:B------:R-:W-:Y:S02]  /*05a0*/  IADD3 R3, R20, 0x20, RZ ;  /* 0x0000002014037810 */ /* 0x000fe40007ffe0ff */
[----:B------:R-:W-:Y:S01]  /*05b0*/  LOP3.LUT P1, RZ, R8, 0x2, RZ, 0xc0, !PT ;  /* 0x0000000208ff7812 */ /* 0x000fe2000782c0ff */
[----:B------:R-:W-:-:S03]  /*05c0*/  IMAD.U32 R212, R11, 0x20, R212 ;  /* 0x000000200bd47824 */ /* 0x000fc600078e00d4 */
[----:B------:R-:W-:Y:S01]  /*05d0*/  SEL R214, R214, 0xffffffe0, !P1 ;  /* 0xffffffe0d6d67807 */ /* 0x000fe20004800000 */
[----:B-1----:R-:W-:Y:S01]  /*05e0*/  IMAD.SHL.U32 R7, R12, 0x8, RZ ;  /* 0x000000080c077824 */ /* 0x002fe200078e00ff */
[----:B------:R-:W-:-:S04]  /*05f0*/  LEA R212, R212, 0x3100, 0x1 ;  /* 0x00003100d4d47811 */ /* 0x000fc800078e08ff */
[----:B------:R-:W-:Y:S01]  /*0600*/  LOP3.LUT R0, R2, 0x8, R7, 0xf8, !PT ;  /* 0x0000000802007812 */ /* 0x000fe200078ef807 */
[----:B------:R-:W-:Y:S01]  /*0610*/  IMAD R2, R10, 0x20, R22 ;  /* 0x000000200a027824 */ /* 0x000fe200078e0216 */
[----:B------:R-:W-:Y:S02]  /*0620*/  IADD3 R217, R212, 0x20, RZ ;  /* 0x00000020d4d97810 */ /* 0x000fe40007ffe0ff */
[----:B------:R-:W-:Y:S01]  /*0630*/  LOP3.LUT R213, R0, R213, RZ, 0x3c, !PT ;  /* 0x000000d500d57212 */ /* 0x000fe200078e3cff */
[----:B------:R-:W-:Y:S01]  /*0640*/  IMAD R0, R14, 0x20, R4 ;  /* 0x000000200e007824 */ /* 0x000fe200078e0204 */
[----:B------:R1:W-:Y:S01]  /*0650*/  STL [R1+0x70], R2 ;  /* 0x0000700201007387 */ /* 0x0003e20000100800 */
[----:B------:R-:W-:Y:S02]  /*0660*/  SHF.R.S32.HI R4, RZ, 0x1f, R3 ;  /* 0x0000001fff047819 */ /* 0x000fe40000011403 */
[C---:B------:R-:W-:Y:S01]  /*0670*/  IMAD.IADD R215, R213.reuse, 0x1, R215 ;  /* 0x00000001d5d77824 */ /* 0x040fe200078e02d7 */
[----:B------:R-:W-:Y:S01]  /*0680*/  @P0 IADD3 R217, R212, -0x20, RZ ;  /* 0xffffffe0d4d90810 */ /* 0x000fe20007ffe0ff */
[----:B------:R-:W-:Y:S01]  /*0690*/  IMAD.IADD R213, R213, 0x1, R0 ;  /* 0x00000001d5d57824 */ /* 0x000fe200078e0200 */
[----:B------:R-:W-:Y:S01]  /*06a0*/  LOP3.LUT R0, R13, 0x7ffffffc, RZ, 0xc0, !PT ;  /* 0x7ffffffc0d007812 */ /* 0x000fe200078ec0ff */
[----:B------:R2:W-:Y:S01]  /*06b0*/  STL [R1+0x60], R4 ;  /* 0x0000600401007387 */ /* 0x0005e20000100800 */
[----:B------:R-:W-:-:S02]  /*06c0*/  LEA R215, R215, 0x6100, 0x1 ;  /* 0x00006100d7d77811 */ /* 0x000fc400078e08ff */
[----:B------:R-:W-:Y:S01]  /*06d0*/  LEA R213, R213, 0x100, 0x1 ;  /* 0x00000100d5d57811 */ /* 0x000fe200078e08ff */
[----:B------:R-:W-:Y:S01]  /*06e0*/  IMAD.IADD R0, R19, 0x1, -R0 ;  /* 0x0000000113007824 */ /* 0x000fe200078e0a00 */
[----:B------:R-:W-:Y:S01]  /*06f0*/  IADD3 R228, R217, 0x400, RZ ;  /* 0x00000400d9e47810 */ /* 0x000fe20007ffe0ff */
[----:B------:R-:W-:Y:S01]  /*0700*/  IMAD.IADD R216, R215, 0x1, R214 ;  /* 0x00000001d7d87824 */ /* 0x000fe200078e02d6 */
[C---:B------:R-:W-:Y:S01]  /*0710*/  IADD3 R227, R217.reuse, 0x800, RZ ;  /* 0x00000800d9e37810 */ /* 0x040fe20007ffe0ff */
[----:B------:R-:W-:Y:S01]  /*0720*/  IMAD.IADD R214, R214, 0x1, R213 ;  /* 0x00000001d6d67824 */ /* 0x000fe200078e02d5 */
[C---:B------:R-:W-:Y:S02]  /*0730*/  IADD3 R226, R217.reuse, 0xc00, RZ ;  /* 0x00000c00d9e27810 */ /* 0x040fe40007ffe0ff */
[C---:B------:R-:W-:Y:S02]  /*0740*/  IADD3 R225, R217.reuse, 0x1000, RZ ;  /* 0x00001000d9e17810 */ /* 0x040fe40007ffe0ff */
[----:B------:R-:W-:-:S02]  /*0750*/  IADD3 R224, R217, 0x1400, RZ ;  /* 0x00001400d9e07810 */ /* 0x000fc40007ffe0ff */
[C---:B------:R-:W-:Y:S02]  /*0760*/  IADD3 R223, R217.reuse, 0x1800, RZ ;  /* 0x00001800d9df7810 */ /* 0x040fe40007ffe0ff */
[C---:B------:R-:W-:Y:S02]  /*0770*/  IADD3 R222, R217.reuse, 0x1c00, RZ ;  /* 0x00001c00d9de7810 */ /* 0x040fe40007ffe0ff */
[----:B-1----:R-:W-:Y:S02]  /*0780*/  IADD3 R2, R20, 0x40, RZ ;  /* 0x0000004014027810 */ /* 0x002fe40007ffe0ff */
[C---:B------:R-:W-:Y:S02]  /*0790*/  IADD3 R221, R217.reuse, 0x2000, RZ ;  /* 0x00002000d9dd7810 */ /* 0x040fe40007ffe0ff */
[----:B------:R-:W-:Y:S01]  /*07a0*/  SHF.R.S32.HI R3, RZ, 0x1f, R2 ;  /* 0x0000001fff037819 */ /* 0x000fe20000011402 */
[----:B------:R-:W-:Y:S01]  /*07b0*/  IMAD.SHL.U32 R2, R0, 0x2, RZ ;  /* 0x0000000200027824 */ /* 0x000fe200078e00ff */
[C---:B------:R-:W-:Y:S01]  /*07c0*/  IADD3 R220, R217.reuse, 0x2400, RZ ;  /* 0x00002400d9dc7810 */ /* 0x040fe20007ffe0ff */
[----:B------:R-:W-:Y:S01]  /*07d0*/  IMAD.IADD R0, R18, 0x1, R6 ;  /* 0x0000000112007824 */ /* 0x000fe200078e0206 */
[C---:B------:R-:W-:Y:S01]  /*07e0*/  IADD3 R219, R217.reuse, 0x2800, RZ ;  /* 0x00002800d9db7810 */ /* 0x040fe20007ffe0ff */
[----:B------:R2:W-:Y:S01]  /*07f0*/  STL [R1+0x5c], R3 ;  /* 0x00005c0301007387 */ /* 0x0005e20000100800 */
[----:B------:R-:W-:-:S03]  /*0800*/  IADD3 R218, R217, 0x2c00, RZ ;  /* 0x00002c00d9da7810 */ /* 0x000fc60007ffe0ff */
[----:B------:R2:W-:Y:S04]  /*0810*/  STL [R1+0x3c], R2 ;  /* 0x00003c0201007387 */ /* 0x0005e80000100800 */
[----:B------:R2:W-:Y:S02]  /*0820*/  STL [R1+0x64], R0 ;  /* 0x0000640001007387 */ /* 0x0005e40000100800 */
.L_x_1031:
[----:B--2---:R-:W2:Y:S01]  /*0830*/  LDL R4, [R1+0x58] ;  /* 0x0000580001047983 */ /* 0x004ea20000100800 */
[----:B------:R-:W-:Y:S01]  /*0840*/  IMAD.MOV.U32 R0, RZ, RZ, c[0x0][0x560] ;  /* 0x00015800ff007624 */ /* 0x000fe200078e00ff */
[----:B------:R-:W-:Y:S01]  /*0850*/  YIELD ;  /* 0x0000000000007946 */ /* 0x000fe20003800000 */
[----:B------:R-:W-:Y:S03]  /*0860*/  BSSY B0, `(.L_x_990) ;  /* 0x0000016000007945 */ /* 0x000fe60003800000 */
[----:B------:R-:W-:-:S13]  /*0870*/  ISETP.NE.AND P0, PT, R0, 0x1, PT ;  /* 0x000000010000780c */ /* 0x000fda0003f05270 */
[----:B--2---:R-:W-:Y:S01]  /*0880*/  @P0 IMAD.HI.U32 R0, R4, c[0x0][0x564], RZ ;  /* 0x0001590004000a27 */ /* 0x004fe200078e00ff */
[----:B------:R-:W-:-:S04]  /*0890*/  MOV R3, R4 ;  /* 0x0000000400037202 */ /* 0x000fc80000000f00 */
[----:B------:R-:W-:-:S04]  /*08a0*/  @P0 SHF.R.U32.HI R3, RZ, c[0x0][0x568], R0 ;  /* 0x00015a00ff030a19 */ /* 0x000fc80000011600 */
[----:B------:R-:W-:Y:S01]  /*08b0*/  ISETP.GE.AND P0, PT, R3, c[0x0][0x578], PT ;  /* 0x00015e0003007a0c */ /* 0x000fe20003f06270 */
[----:B------:R-:W-:-:S04]  /*08c0*/  IMAD.MOV R2, RZ, RZ, -R3 ;  /* 0x000000ffff027224 */ /* 0x000fc800078e0a03 */
[----:B------:R-:W-:-:S08]  /*08d0*/  IMAD R2, R2, c[0x0][0x560], R4 ;  /* 0x0001580002027a24 */ /* 0x000fd000078e0204 */
[----:B------:R-:W-:Y:S05]  /*08e0*/  @!P0 BRA `(.L_x_991) ;  /* 0x0000007000008947 */ /* 0x000fea0003800000 */
[----:B------:R-:W-:-:S04]  /*08f0*/  MOV R0, c[0x0][0x56c] ;  /* 0x00015b0000007a02 */ /* 0x000fc80000000f00 */
[----:B------:R-:W-:Y:S02]  /*0900*/  ISETP.NE.AND P0, PT, R0, 0x1, PT ;  /* 0x000000010000780c */ /* 0x000fe40003f05270 */
[----:B------:R-:W-:-:S11]  /*0910*/  MOV R0, R2 ;  /* 0x0000000200007202 */ /* 0x000fd60000000f00 */
[----:B------:R-:W-:-:S05]  /*0920*/  @P0 IMAD.HI.U32 R4, R2, c[0x0][0x570], RZ ;  /* 0x00015c0002040a27 */ /* 0x000fca00078e00ff */
[----:B------:R-:W-:-:S05]  /*0930*/  @P0 SHF.R.U32.HI R0, RZ, c[0x0][0x574], R4 ;  /* 0x00015d00ff000a19 */ /* 0x000fca0000011604 */
[----:B------:R-:W-:Y:S01]  /*0940*/  IMAD R4, R0, c[0x0][0x56c], RZ ;  /* 0x00015b0000047a24 */ /* 0x000fe200078e02ff */
[----:B------:R-:W-:Y:S05]  /*0950*/  BRA `(.L_x_992) ;  /* 0x0000006000007947 */ /* 0x000fea0003800000 */
.L_x_991:
[----:B------:R-:W-:-:S04]  /*0960*/  MOV R0, c[0x0][0x554] ;  /* 0x0001550000007a02 */ /* 0x000fc80000000f00 */
[----:B------:R-:W-:Y:S02]  /*0970*/  ISETP.NE.AND P0, PT, R0, 0x1, PT ;  /* 0x000000010000780c */ /* 0x000fe40003f05270 */
[----:B------:R-:W-:-:S11]  /*0980*/  MOV R0, R2 ;  /* 0x0000000200007202 */ /* 0x000fd60000000f00 */
[----:B------:R-:W-:-:S05]  /*0990*/  @P0 IMAD.HI.U32 R4, R2, c[0x0][0x558], RZ ;  /* 0x0001560002040a27 */ /* 0x000fca00078e00ff */
[----:B------:R-:W-:-:S05]  /*09a0*/  @P0 SHF.R.U32.HI R0, RZ, c[0x0][0x55c], R4 ;  /* 0x00015700ff000a19 */ /* 0x000fca0000011604 */
[----:B------:R-:W-:Y:S02]  /*09b0*/  IMAD R4, R0, c[0x0][0x554], RZ ;  /* 0x0001550000047a24 */ /* 0x000fe400078e02ff */
.L_x_992:
[----:B------:R-:W-:Y:S05]  /*09c0*/  BSYNC B0 ;  /* 0x0000000000007941 */ /* 0x000fea0003800000 */
.L_x_990:
[----:B------:R-:W-:Y:S01]  /*09d0*/  IMAD.MOV.U32 R5, RZ, RZ, c[0x0][0x53c] ;  /* 0x00014f00ff057624 */ /* 0x000fe200078e00ff */
[----:B------:R-:W-:Y:S01]  /*09e0*/  ULDC UR5, c[0x0][0x1d0] ;  /* 0x0000740000057ab9 */ /* 0x000fe20000000800 */
[----:B------:R-:W-:Y:S01]  /*09f0*/  IMAD.MOV.U32 R11, RZ, RZ, R0 ;  /* 0x000000ffff0b7224 */ /* 0x000fe200078e0000 */
[----:B------:R-:W-:Y:S01]  /*0a00*/  UIADD3 UR5, UR5, 0x3f, URZ ;  /* 0x0000003f05057890 */ /* 0x000fe2000fffe03f */
[----:B------:R-:W-:Y:S01]  /*0a10*/  IMAD.MOV.U32 R7, RZ, RZ, c[0x0][0x548] ;  /* 0x00015200ff077624 */ /* 0x000fe200078e00ff */
[----:B------:R-:W-:Y:S01]  /*0a20*/  ISETP.NE.AND P0, PT, R5, 0x1, PT ;  /* 0x000000010500780c */ /* 0x000fe20003f05270 */
[----:B------:R-:W-:Y:S01]  /*0a30*/  IMAD.IADD R4, R2, 0x1, -R4 ;  /* 0x0000000102047824 */ /* 0x000fe200078e0a04 */
[----:B------:R-:W-:Y:S01]  /*0a40*/  LOP3.LUT R5, RZ, R0, RZ, 0x33, !PT ;  /* 0x00000000ff057212 */ /* 0x000fe200078e33ff */
[----:B------:R-:W-:Y:S01]  /*0a50*/  USHF.R.S32.HI UR4, URZ, 0x1f, UR5 ;  /* 0x0000001f3f047899 */ /* 0x000fe20008011405 */
[----:B------:R-:W-:Y:S01]  /*0a60*/  BSSY B0, `(.L_x_993) ;  /* 0x0000041000007945 */ /* 0x000fe20003800000 */
[----:B------:R-:W-:-:S02]  /*0a70*/  IMAD R3, R3, c[0x0][0x554], R4 ;  /* 0x0001550003037a24 */ /* 0x000fc400078e0204 */
[----:B------:R-:W-:Y:S01]  /*0a80*/  ULEA.HI UR4, UR4, UR5, URZ, 0x6 ;  /* 0x0000000504047291 */ /* 0x000fe2000f8f303f */
[----:B------:R-:W-:Y:S02]  /*0a90*/  IMAD.MOV.U32 R2, RZ, RZ, RZ ;  /* 0x000000ffff027224 */ /* 0x000fe400078e00ff */
[----:B------:R-:W-:Y:S01]  /*0aa0*/  IMAD.MOV.U32 R25, RZ, RZ, R3 ;  /* 0x000000ffff197224 */ /* 0x000fe200078e0003 */
[----:B------:R-:W-:Y:S02]  /*0ab0*/  USHF.R.S32.HI UR4, URZ, 0x6, UR4 ;  /* 0x000000063f047899 */ /* 0x000fe40008011404 */
[----:B------:R-:W-:Y:S01]  /*0ac0*/  @P0 IMAD.HI.U32 R6, R0, c[0x0][0x540], RZ ;  /* 0x0001500000060a27 */ /* 0x000fe200078e00ff */
[----:B------:R-:W-:-:S03]  /*0ad0*/  IADD3 R0, R5, c[0x0][0x53c], RZ ;  /* 0x00014f0005007a10 */ /* 0x000fc60007ffe0ff */
[----:B------:R-:W-:Y:S01]  /*0ae0*/  IMAD.MOV.U32 R5, RZ, RZ, c[0x0][0x2c4] ;  /* 0x0000b100ff057624 */ /* 0x000fe200078e00ff */
[----:B------:R-:W-:Y:S01]  /*0af0*/  @P0 SHF.R.U32.HI R11, RZ, c[0x0][0x544], R6 ;  /* 0x00015100ff0b0a19 */ /* 0x000fe20000011606 */
[----:B------:R-:W-:Y:S01]  /*0b00*/  IMAD.MOV.U32 R6, RZ, RZ, 0x40 ;  /* 0x00000040ff067424 */ /* 0x000fe200078e00ff */
[----:B------:R-:W-:Y:S02]  /*0b10*/  ISETP.NE.AND P0, PT, R7, 0x1, PT ;  /* 0x000000010700780c */ /* 0x000fe40003f05270 */
[----:B------:R-:W-:Y:S01]  /*0b20*/  ISETP.NE.AND P2, PT, R5, 0x1, PT ;  /* 0x000000010500780c */ /* 0x000fe20003f45270 */
[----:B------:R-:W-:Y:S01]  /*0b30*/  IMAD R0, R11, c[0x0][0x53c], R0 ;  /* 0x00014f000b007a24 */ /* 0x000fe200078e0200 */
[----:B------:R1:W-:Y:S03]  /*0b40*/  STL [R1+0x50], R11 ;  /* 0x0000500b01007387 */ /* 0x0003e60000100800 */
[----:B------:R-:W-:-:S05]  /*0b50*/  IMAD.SHL.U32 R23, R0, 0x80, RZ ;  /* 0x0000008000177824 */ /* 0x000fca00078e00ff */
[----:B------:R-:W-:Y:S01]  /*0b60*/  IADD3 R0, R23, 0x7f, RZ ;  /* 0x0000007f17007810 */ /* 0x000fe20007ffe0ff */
[----:B------:R1:W-:Y:S04]  /*0b70*/  STL [R1+0x54], R23 ;  /* 0x0000541701007387 */ /* 0x0003e80000100800 */
[----:B------:R-:W-:-:S05]  /*0b80*/  @P2 IMAD.HI.U32 R5, R0, c[0x0][0x2c8], RZ ;  /* 0x0000b20000052a27 */ /* 0x000fca00078e00ff */
[----:B------:R-:W-:Y:S02]  /*0b90*/  @P2 SHF.R.U32.HI R0, RZ, c[0x0][0x2cc], R5 ;  /* 0x0000b300ff002a19 */ /* 0x000fe40000011605 */
[----:B------:R-:W-:-:S04]  /*0ba0*/  IADD3 R5, R6, -c[0x0][0x168], RZ ;  /* 0x80005a0006057a10 */ /* 0x000fc80007ffe0ff */
[----:B------:R-:W-:-:S04]  /*0bb0*/  IADD3 R0, R0, c[0x0][0x1d0], R5 ;  /* 0x0000740000007a10 */ /* 0x000fc80007ffe005 */
[----:B------:R-:W-:-:S04]  /*0bc0*/  SHF.R.S32.HI R6, RZ, 0x1f, R0 ;  /* 0x0000001fff067819 */ /* 0x000fc80000011400 */
[----:B------:R-:W-:Y:S01]  /*0bd0*/  LEA.HI R6, R6, R0, RZ, 0x6 ;  /* 0x0000000006067211 */ /* 0x000fe200078f30ff */
[----:B------:R-:W-:-:S03]  /*0be0*/  @P0 IMAD.HI.U32 R0, R3, c[0x0][0x54c], RZ ;  /* 0x0001530003000a27 */ /* 0x000fc600078e00ff */
[----:B------:R-:W-:Y:S02]  /*0bf0*/  SHF.R.S32.HI R6, RZ, 0x6, R6 ;  /* 0x00000006ff067819 */ /* 0x000fe40000011406 */
[----:B------:R-:W-:Y:S02]  /*0c00*/  @P0 SHF.R.U32.HI R25, RZ, c[0x0][0x550], R0 ;  /* 0x00015400ff190a19 */ /* 0x000fe40000011600 */
[----:B------:R-:W-:-:S03]  /*0c10*/  IMNMX R6, R6, UR4, PT ;  /* 0x0000000406067c17 */ /* 0x000fc6000b800200 */
[----:B------:R-:W-:Y:S01]  /*0c20*/  IMAD.MOV R0, RZ, RZ, -R25 ;  /* 0x000000ffff007224 */ /* 0x000fe200078e0a19 */
[----:B------:R1:W-:Y:S01]  /*0c30*/  STL [R1+0x44], R25 ;  /* 0x0000441901007387 */ /* 0x0003e20000100800 */
[----:B------:R-:W-:Y:S02]  /*0c40*/  ISETP.GE.AND P0, PT, R6, 0x1, PT ;  /* 0x000000010600780c */ /* 0x000fe40003f06270 */
[----:B------:R-:W-:-:S05]  /*0c50*/  IMAD R14, R0, c[0x0][0x548], R3 ;  /* 0x00015200000e7a24 */ /* 0x000fca00078e0203 */
[----:B------:R1:W-:Y:S06]  /*0c60*/  STL [R1+0x40], R14 ;  /* 0x0000400e01007387 */ /* 0x0003ec0000100800 */
[----:B------:R-:W-:Y:S05]  /*0c70*/  @!P0 BRA `(.L_x_994) ;  /* 0x000001f000008947 */ /* 0x000fea0003800000 */
[----:B------:R-:W-:-:S04]  /*0c80*/  SHF.R.U32.HI R0, RZ, 0x10, R11 ;  /* 0x00000010ff007819 */ /* 0x000fc8000001160b */
[----:B------:R-:W-:-:S04]  /*0c90*/  ISETP.NE.AND P0, PT, R0, RZ, PT ;  /* 0x000000ff0000720c */ /* 0x000fc80003f05270 */
[----:B------:R-:W-:-:S04]  /*0ca0*/  SEL R0, R0, c[0x0][0x338], P0 ;  /* 0x0000ce0000007a07 */ /* 0x000fc80000000000 */
[-C--:B------:R-:W-:Y:S02]  /*0cb0*/  IABS R3, R0.reuse ;  /* 0x0000000000037213 */ /* 0x080fe40000000000 */
[----:B------:R-:W-:Y:S02]  /*0cc0*/  IADD3 R7, R0, -0x1, R6 ;  /* 0xffffffff00077810 */ /* 0x000fe40007ffe006 */
[----:B------:R-:W2:Y:S02]  /*0cd0*/  I2F.RP R4, R3 ;  /* 0x0000000300047306 */ /* 0x000ea40000209400 */
[----:B------:R-:W-:Y:S02]  /*0ce0*/  IABS R10, R7 ;  /* 0x00000007000a7213 */ /* 0x000fe40000000000 */
[----:B------:R-:W-:-:S04]  /*0cf0*/  LOP3.LUT R7, R7, R0, RZ, 0x3c, !PT ;  /* 0x0000000007077212 */ /* 0x000fc800078e3cff */
[----:B------:R-:W-:Y:S01]  /*0d00*/  ISETP.GE.AND P0, PT, R7, RZ, PT ;  /* 0x000000ff0700720c */ /* 0x000fe20003f06270 */
[----:B--2---:R-:W2:Y:S02]  /*0d10*/  MUFU.RCP R4, R4 ;  /* 0x0000000400047308 */ /* 0x004ea40000001000 */
[----:B--2---:R-:W-:-:S06]  /*0d20*/  IADD3 R4, R4, 0xffffffe, RZ ;  /* 0x0ffffffe04047810 */ /* 0x004fcc0007ffe0ff */
[----:B------:R-:W2:Y:S02]  /*0d30*/  F2I.FTZ.U32.TRUNC.NTZ R5, R4 ;  /* 0x0000000400057305 */ /* 0x000ea4000021f000 */
[----:B--2---:R-:W-:Y:S02]  /*0d40*/  IMAD.MOV R2, RZ, RZ, -R5 ;  /* 0x000000ffff027224 */ /* 0x004fe400078e0a05 */
        /* <DEDUP_REMOVED lines=14> */
[----:B------:R-:W-:-:S13]  /*0e30*/  ISETP.GE.U32.AND P3, PT, R4, R3, PT ;  /* 0x000000030400720c */ /* 0x000fda0003f66070 */
[----:B------:R-:W-:-:S05]  /*0e40*/  @P3 IADD3 R2, R2, 0x1, RZ ;  /* 0x0000000102023810 */ /* 0x000fca0007ffe0ff */
[----:B------:R-:W-:Y:S01]  /*0e50*/  @!P0 IMAD.MOV R2, RZ, RZ, -R2 ;  /* 0x000000ffff028224 */ /* 0x000fe200078e0a02 */
[----:B------:R-:W-:Y:S02]  /*0e60*/  @!P1 LOP3.LUT R2, RZ, R0, RZ, 0x33, !PT ;  /* 0x00000000ff029212 */ /* 0x000fe400078e33ff */
.L_x_994:
[----:B------:R-:W-:Y:S05]  /*0e70*/  BSYNC B0 ;  /* 0x0000000000007941 */ /* 0x000fea0003800000 */
.L_x_993:
[----:B------:R-:W-:Y:S01]  /*0e80*/  LOP3.LUT R0, R11, 0xffff, RZ, 0xc0, !PT ;  /* 0x0000ffff0b007812 */ /* 0x000fe200078ec0ff */
[----:B------:R-:W-:Y:S01]  /*0e90*/  CS2R R18, SRZ ;  /* 0x0000000000127805 */ /* 0x000fe2000001ff00 */
[----:B------:R-:W-:Y:S01]  /*0ea0*/  CS2R R20, SRZ ;  /* 0x0000000000147805 */ /* 0x000fe2000001ff00 */
[----:B------:R-:W-:Y:S01]  /*0eb0*/  CS2R R94, SRZ ;  /* 0x00000000005e7805 */ /* 0x000fe2000001ff00 */
[----:B------:R-:W-:Y:S01]  /*0ec0*/  CS2R R92, SRZ ;  /* 0x00000000005c7805 */ /* 0x000fe2000001ff00 */
        /* <DEDUP_REMOVED lines=14> */
[----:B------:R2:W-:Y:S01]  /*0fb0*/  STL [R1], R24 ;  /* 0x0000001801007387 */ /* 0x0005e20000100800 */
        /* <DEDUP_REMOVED lines=39> */
[----:B--2---:R-:W2:Y:S01]  /*1230*/  LDL R5, [R1+0x70] ;  /* 0x0000700001057983 */ /* 0x004ea20000100800 */
[----:B------:R-:W-:-:S03]  /*1240*/  ISETP.NE.U32.AND P1, PT, RZ, c[0x0][0x340], PT ;  /* 0x0000d000ff007a0c */ /* 0x000fc60003f25070 */
[----:B-1----:R-:W3:Y:S01]  /*1250*/  LDL.64 R10, [R1+0x48] ;  /* 0x00004800010a7983 */ /* 0x002ee20000100a00 */
[----:B------:R-:W-:-:S03]  /*1260*/  ISETP.NE.AND.EX P1, PT, RZ, c[0x0][0x344], PT, P1 ;  /* 0x0000d100ff007a0c */ /* 0x000fc60003f25310 */
[----:B------:R1:W3:Y:S10]  /*1270*/  LDL.64 R26, [R1+0x48] ;  /* 0x00004800011a7983 */ /* 0x0002f40000100a00 */
[----:B------:R-:W-:-:S05]  /*1280*/  @P1 MOV R2, 0x4 ;  /* 0x0000000400021802 */ /* 0x000fca0000000f00 */
[----:B------:R-:W-:-:S05]  /*1290*/  @P1 IMAD.WIDE R2, R25, R2, c[0x0][0x340] ;  /* 0x0000d00019021625 */ /* 0x000fca00078e0202 */
[----:B------:R4:W5:Y:S01]  /*12a0*/  @P1 LDG.E R18, [R2.64] ;  /* 0x0000000602121981 */ /* 0x000962000c1e1900 */
[----:B------:R-:W-:Y:S02]  /*12b0*/  SHF.R.S32.HI R13, RZ, 0x1f, R14 ;  /* 0x0000001fff0d7819 */ /* 0x000fe4000001140e */
[----:B------:R-:W-:Y:S02]  /*12c0*/  SHF.R.S32.HI R17, RZ, 0x1f, R25 ;  /* 0x0000001fff117819 */ /* 0x000fe40000011419 */
[----:B------:R-:W-:Y:S01]  /*12d0*/  IADD3 R64, R24, -0x1, RZ ;  /* 0xffffffff18407810 */ /* 0x000fe20007ffe0ff */
[----:B------:R-:W-:-:S04]  /*12e0*/  IMAD R4, R13, c[0x0][0x1b8], RZ ;  /* 0x00006e000d047a24 */ /* 0x000fc800078e02ff */
[C---:B------:R-:W-:Y:S02]  /*12f0*/  IMAD R4, R14.reuse, c[0x0][0x1bc], R4 ;  /* 0x00006f000e047a24 */ /* 0x040fe400078e0204 */
[----:B----4-:R-:W-:-:S04]  /*1300*/  IMAD.WIDE.U32 R2, R14, c[0x0][0x1b8], RZ ;  /* 0x00006e000e027a25 */ /* 0x010fc800078e00ff */
[----:B------:R-:W-:Y:S02]  /*1310*/  IMAD.IADD R3, R3, 0x1, R4 ;  /* 0x0000000103037824 */ /* 0x000fe400078e0204 */
[----:B------:R-:W-:Y:S02]  /*1320*/  IMAD R4, R17, c[0x0][0x1c0], RZ ;  /* 0x0000700011047a24 */ /* 0x000fe400078e02ff */
[----:B------:R-:W-:-:S04]  /*1330*/  IMAD.WIDE.U32 R2, R25, c[0x0][0x1c0], R2 ;  /* 0x0000700019027a25 */ /* 0x000fc800078e0002 */
[----:B------:R-:W-:-:S04]  /*1340*/  IMAD R4, R25, c[0x0][0x1c4], R4 ;  /* 0x0000710019047a24 */ /* 0x000fc800078e0204 */
[----:B------:R-:W-:Y:S02]  /*1350*/  IMAD.IADD R3, R3, 0x1, R4 ;  /* 0x0000000103037824 */ /* 0x000fe400078e0204 */
[----:B--2---:R-:W-:Y:S02]  /*1360*/  IMAD.IADD R8, R5, 0x1, R23 ;  /* 0x0000000105087824 */ /* 0x004fe400078e0217 */
[----:B------:R-:W2:Y:S03]  /*1370*/  S2R R5, SR_TID.X ;  /* 0x0000000000057919 */ /* 0x000ea60000002100 */
[----:B------:R-:W-:Y:S02]  /*1380*/  MOV R0, R8 ;  /* 0x0000000800007202 */ /* 0x000fe40000000f00 */
[----:B---3--:R-:W-:-:S04]  /*1390*/  MOV R26, R10 ;  /* 0x0000000a001a7202 */ /* 0x008fc80000000f00 */
[----:B------:R-:W-:Y:S02]  /*13a0*/  SHF.R.S32.HI R27, RZ, 0x1f, R26 ;  /* 0x0000001fff1b7819 */ /* 0x000fe4000001141a */
[----:B------:R-:W-:-:S03]  /*13b0*/  ISETP.GE.AND P5, PT, R26, c[0x0][0x1d4], PT ;  /* 0x000075001a007a0c */ /* 0x000fc60003fa6270 */
[----:B------:R1:W-:Y:S01]  /*13c0*/  STL [R1+0x4c], R27 ;  /* 0x00004c1b01007387 */ /* 0x0003e20000100800 */
[----:B------:R-:W-:Y:S02]  /*13d0*/  SEL R16, RZ, 0x1, P5 ;  /* 0x00000001ff107807 */ /* 0x000fe40002800000 */
[----:B--2---:R-:W-:-:S04]  /*13e0*/  SHF.R.S32.HI R22, RZ, 0x1f, R5 ;  /* 0x0000001fff167819 */ /* 0x004fc80000011405 */
[----:B------:R-:W-:Y:S01]  /*13f0*/  LEA.HI R22, R22, R5, RZ, 0x2 ;  /* 0x0000000516167211 */ /* 0x000fe200078f10ff */
[----:B------:R-:W-:-:S03]  /*1400*/  @P2 IMAD.HI.U32 R5, R8, c[0x0][0x2c8], RZ ;  /* 0x0000b20008052a27 */ /* 0x000fc600078e00ff */
[----:B------:R-:W-:Y:S02]  /*1410*/  SHF.R.S32.HI R22, RZ, 0x2, R22 ;  /* 0x00000002ff167819 */ /* 0x000fe40000011416 */
[----:B------:R-:W-:Y:S02]  /*1420*/  @P2 SHF.R.U32.HI R0, RZ, c[0x0][0x2cc], R5 ;  /* 0x0000b300ff002a19 */ /* 0x000fe40000011605 */
[----:B------:R-:W-:-:S03]  /*1430*/  SHF.R.S32.HI R6, RZ, 0x1f, R22 ;  /* 0x0000001fff067819 */ /* 0x000fc60000011416 */
[----:B------:R-:W-:-:S04]  /*1440*/  IMAD.WIDE.U32 R2, R0, c[0x0][0x1b0], R2 ;  /* 0x00006c0000027a25 */ /* 0x000fc800078e0002 */
[C---:B------:R-:W-:Y:S02]  /*1450*/  IMAD R7, R6.reuse, c[0x0][0x1e0], RZ ;  /* 0x0000780006077a24 */ /* 0x040fe400078e02ff */
[----:B------:R-:W-:Y:S01]  /*1460*/  IMAD R5, R6, c[0x0][0x208], RZ ;  /* 0x0000820006057a24 */ /* 0x000fe200078e02ff */
[----:B------:R-:W-:Y:S01]  /*1470*/  SHF.R.S32.HI R6, RZ, 0x1f, R0 ;  /* 0x0000001fff067819 */ /* 0x000fe20000011400 */
[C---:B------:R-:W-:Y:S02]  /*1480*/  IMAD R12, R22.reuse, c[0x0][0x1e4], R7 ;  /* 0x00007900160c7a24 */ /* 0x040fe400078e0207 */
[----:B------:R-:W-:Y:S02]  /*1490*/  IMAD R11, R22, c[0x0][0x20c], R5 ;  /* 0x00008300160b7a24 */ /* 0x000fe400078e0205 */
[----:B------:R-:W-:Y:S02]  /*14a0*/  IMAD R9, R6, c[0x0][0x1b0], RZ ;  /* 0x00006c0006097a24 */ /* 0x000fe400078e02ff */
[----:B------:R-:W-:-:S04]  /*14b0*/  IMAD.WIDE.U32 R6, R22, c[0x0][0x1e0], R26 ;  /* 0x0000780016067a25 */ /* 0x000fc800078e001a */
[C---:B------:R-:W-:Y:S01]  /*14c0*/  IMAD R10, R0.reuse, c[0x0][0x1b4], R9 ;  /* 0x00006d00000a7a24 */ /* 0x040fe200078e0209 */
[----:B------:R-:W-:Y:S01]  /*14d0*/  IADD3 R9, -R0, RZ, RZ ;  /* 0x000000ff00097210 */ /* 0x000fe20007ffe1ff */
[----:B------:R-:W-:Y:S01]  /*14e0*/  IMAD.WIDE.U32 R4, R22, c[0x0][0x208], R26 ;  /* 0x0000820016047a25 */ /* 0x000fe200078e001a */
[----:B------:R-:W-:Y:S02]  /*14f0*/  IADD3 R0, R26, 0x20, RZ ;  /* 0x000000201a007810 */ /* 0x000fe40007ffe0ff */
[----:B------:R-:W-:Y:S01]  /*1500*/  IADD3 R7, R7, R12, RZ ;  /* 0x0000000c07077210 */ /* 0x000fe20007ffe0ff */
[----:B------:R-:W-:Y:S01]  /*1510*/  IMAD R8, R9, c[0x0][0x2c4], R8 ;  /* 0x0000b10009087a24 */ /* 0x000fe200078e0208 */
[----:B------:R-:W-:Y:S01]  /*1520*/  ISETP.GE.AND P4, PT, R0, c[0x0][0x1d4], PT ;  /* 0x0000750000007a0c */ /* 0x000fe20003f86270 */
[----:B------:R-:W-:Y:S02]  /*1530*/  IMAD.IADD R5, R5, 0x1, R11 ;  /* 0x0000000105057824 */ /* 0x000fe400078e020b */
[----:B------:R-:W-:Y:S01]  /*1540*/  IMAD.IADD R3, R3, 0x1, R10 ;  /* 0x0000000103037824 */ /* 0x000fe200078e020a */
[----:B------:R-:W-:Y:S01]  /*1550*/  SHF.R.S32.HI R9, RZ, 0x1f, R8 ;  /* 0x0000001fff097819 */ /* 0x000fe20000011408 */
[C---:B------:R-:W-:Y:S01]  /*1560*/  IMAD R12, R13.reuse, c[0x0][0x1e8], RZ ;  /* 0x00007a000d0c7a24 */ /* 0x040fe200078e02ff */
[----:B------:R-:W-:Y:S01]  /*1570*/  SEL R10, RZ, 0xffffffff, P4 ;  /* 0xffffffffff0a7807 */ /* 0x000fe20002000000 */
[----:B------:R-:W-:-:S02]  /*1580*/  IMAD R11, R13, c[0x0][0x210], RZ ;  /* 0x000084000d0b7a24 */ /* 0x000fc400078e02ff */
[----:B------:R-:W-:Y:S02]  /*1590*/  IMAD R9, R9, c[0x0][0x1a8], RZ ;  /* 0x00006a0009097a24 */ /* 0x000fe400078e02ff */
[----:B------:R-:W-:Y:S01]  /*15a0*/  IMAD R13, R14, c[0x0][0x1ec], R12 ;  /* 0x00007b000e0d7a24 */ /* 0x000fe200078e020c */
[----:B------:R-:W-:Y:S01]  /*15b0*/  SHF.L.U32 R12, R10, 0x1, RZ ;  /* 0x000000010a0c7819 */ /* 0x000fe200000006ff */
[C---:B------:R-:W-:Y:S02]  /*15c0*/  IMAD R15, R14.reuse, c[0x0][0x214], R11 ;  /* 0x000085000e0f7a24 */ /* 0x040fe400078e020b */
[----:B------:R-:W-:Y:S01]  /*15d0*/  IMAD.WIDE.U32 R10, R14, c[0x0][0x1e8], R6 ;  /* 0x00007a000e0a7a25 */ /* 0x000fe200078e0006 */
[----:B------:R-:W-:-:S03]  /*15e0*/  LOP3.LUT R12, R12, 0x2, R16, 0xe2, !PT ;  /* 0x000000020c0c7812 */ /* 0x000fc600078ee210 */
[----:B------:R-:W-:-:S04]  /*15f0*/  IMAD.WIDE.U32 R4, R14, c[0x0][0x210], R4 ;  /* 0x000084000e047a25 */ /* 0x000fc800078e0004 */
[C---:B------:R-:W-:Y:S01]  /*1600*/  IMAD R14, R8.reuse, c[0x0][0x1ac], R9 ;  /* 0x00006b00080e7a24 */ /* 0x040fe200078e0209 */
[----:B------:R-:W-:Y:S01]  /*1610*/  IADD3 R9, R5, R15, RZ ;  /* 0x0000000f05097210 */ /* 0x000fe20007ffe0ff */
[----:B------:R-:W-:Y:S01]  /*1620*/  IMAD.WIDE.U32 R6, R8, c[0x0][0x1a8], R2 ;  /* 0x00006a0008067a25 */ /* 0x000fe200078e0002 */
[----:B-----5:R-:W-:Y:S02]  /*1630*/  @P1 SHF.R.S32.HI R3, RZ, 0x1f, R18 ;  /* 0x0000001fff031819 */ /* 0x020fe40000011412 */
[----:B------:R-:W-:Y:S01]  /*1640*/  @!P1 MOV R3, R17 ;  /* 0x0000001100039202 */ /* 0x000fe20000000f00 */
[----:B------:R-:W-:Y:S01]  /*1650*/  IMAD.IADD R14, R7, 0x1, R14 ;  /* 0x00000001070e7824 */ /* 0x000fe200078e020e */
[C---:B------:R-:W-:Y:S01]  /*1660*/  LEA R16, P0, R6.reuse, c[0x0][0x160], 0x1 ;  /* 0x0000580006107a11 */ /* 0x040fe200078008ff */
[----:B------:R-:W-:Y:S01]  /*1670*/  @P1 IMAD.MOV.U32 R2, RZ, RZ, R18 ;  /* 0x000000ffff021224 */ /* 0x000fe200078e0012 */
[----:B------:R-:W-:Y:S01]  /*1680*/  MOV R8, R4 ;  /* 0x0000000400087202 */ /* 0x000fe20000000f00 */
[----:B------:R-:W-:Y:S01]  /*1690*/  IMAD.IADD R11, R11, 0x1, R13 ;  /* 0x000000010b0b7824 */ /* 0x000fe200078e020d */
[----:B------:R-:W-:Y:S01]  /*16a0*/  @!P1 MOV R2, R25 ;  /* 0x0000001900029202 */ /* 0x000fe20000000f00 */
[C---:B------:R-:W-:Y:S01]  /*16b0*/  IMAD R5, R3.reuse, c[0x0][0x1f0], RZ ;  /* 0x00007c0003057a24 */ /* 0x040fe200078e02ff */
[----:B------:R-:W-:Y:S01]  /*16c0*/  LEA.HI.X R14, R6, c[0x0][0x164], R14, 0x1, P0 ;  /* 0x00005900060e7a11 */ /* 0x000fe200000f0c0e */
[----:B------:R-:W-:Y:S01]  /*16d0*/  IMAD R6, R3, c[0x0][0x218], RZ ;  /* 0x0000860003067a24 */ /* 0x000fe200078e02ff */
[----:B------:R-:W-:Y:S01]  /*16e0*/  IADD3 R4, R26, 0x40, RZ ;  /* 0x000000401a047810 */ /* 0x000fe20007ffe0ff */
[----:B------:R-:W-:Y:S01]  /*16f0*/  IMAD.WIDE.U32 R20, R2, c[0x0][0x1f0], R10 ;  /* 0x00007c0002147a25 */ /* 0x000fe200078e000a */
[----:B------:R-:W-:-:S02]  /*1700*/  ISETP.GE.AND P1, PT, R26, c[0x0][0x198], PT ;  /* 0x000066001a007a0c */ /* 0x000fc40003f26270 */
[----:B------:R-:W-:Y:S01]  /*1710*/  ISETP.GE.AND P3, PT, R4, c[0x0][0x1d4], PT ;  /* 0x0000750004007a0c */ /* 0x000fe20003f66270 */
[----:B------:R-:W-:Y:S01]  /*1720*/  IMAD.WIDE.U32 R8, R2, c[0x0][0x218], R8 ;  /* 0x0000860002087a25 */ /* 0x000fe200078e0008 */
[----:B------:R1:W-:Y:S01]  /*1730*/  STL.64 [R1+0x8], R20 ;  /* 0x0000081401007387 */ /* 0x0003e20000100a00 */
[----:B------:R-:W-:Y:S02]  /*1740*/  ISETP.GE.AND P0, PT, R0, c[0x0][0x198], PT ;  /* 0x0000660000007a0c */ /* 0x000fe40003f06270 */
[C---:B------:R-:W-:Y:S01]  /*1750*/  IMAD R3, R2.reuse, c[0x0][0x1f4], R5 ;  /* 0x00007d0002037a24 */ /* 0x040fe200078e0205 */
[----:B------:R1:W-:Y:S01]  /*1760*/  STL.64 [R1+0x10], R8 ;  /* 0x0000100801007387 */ /* 0x0003e20000100a00 */
[----:B------:R-:W-:Y:S01]  /*1770*/  IMAD R2, R2, c[0x0][0x21c], R6 ;  /* 0x0000870002027a24 */ /* 0x000fe200078e0206 */
[----:B------:R-:W-:Y:S01]  /*1780*/  SEL R7, RZ, 0x4, P3 ;  /* 0x00000004ff077807 */ /* 0x000fe20001800000 */
[----:B------:R-:W-:Y:S01]  /*1790*/  IMAD.IADD R10, R22, 0x1, R23 ;  /* 0x00000001160a7824 */ /* 0x000fe200078e0217 */
[----:B------:R-:W-:-:S02]  /*17a0*/  IADD3 R3, R21, R3, RZ ;  /* 0x0000000315037210 */ /* 0x000fc40007ffe0ff */
[----:B------:R-:W-:Y:S02]  /*17b0*/  IADD3 R2, R9, R2, RZ ;  /* 0x0000000209027210 */ /* 0x000fe40007ffe0ff */
[----:B------:R-:W-:Y:S02]  /*17c0*/  ISETP.GE.AND P6, PT, R4, c[0x0][0x198], PT ;  /* 0x0000660004007a0c */ /* 0x000fe40003fc6270 */
[----:B------:R-:W-:Y:S01]  /*17d0*/  P2R R15, PR, RZ, 0x2 ;  /* 0x00000002ff0f7803 */ /* 0x000fe20000000000 */
[----:B------:R1:W-:Y:S01]  /*17e0*/  STL [R1+0x18], R2 ;  /* 0x0000180201007387 */ /* 0x0003e20000100800 */
[----:B------:R-:W-:Y:S02]  /*17f0*/  P2R R17, PR, RZ, 0x1 ;  /* 0x00000001ff117803 */ /* 0x000fe40000000000 */
[----:B------:R-:W-:Y:S01]  /*1800*/  LOP3.LUT R18, R12, R7, RZ, 0xfc, !PT ;  /* 0x000000070c127212 */ /* 0x000fe200078efcff */
[----:B------:R1:W-:Y:S01]  /*1810*/  STL [R1+0x4], R3 ;  /* 0x0000040301007387 */ /* 0x0003e20000100800 */
[----:B------:R-:W-:Y:S05]  /*1820*/  BRA.DIV ~URZ, `(.L_x_996) ;  /* 0x0000eed27f007947 */ /* 0x000fea000b800000 */
[----:B------:R2:W3:Y:S02]  /*1830*/  SHFL.IDX PT, R5, R14, RZ, 0x1c1f ;  /* 0x001c1fff0e057589 */ /* 0x0004e400000e0000 */
.L_x_1032:
[----:B------:R-:W-:Y:S05]  /*1840*/  BRA.DIV ~URZ, `(.L_x_997) ;  /* 0x0000ef227f007947 */ /* 0x000fea000b800000 */
[----:B-1----:R1:W4:Y:S02]  /*1850*/  SHFL.IDX PT, R2, R16, RZ, 0x1c1f ;  /* 0x001c1fff10027589 */ /* 0x00232400000e0000 */
.L_x_1033:
[----:B------:R-:W-:Y:S01]  /*1860*/  MOV R19, c[0x0][0x2c4] ;  /* 0x0000b10000137a02 */ /* 0x000fe20000000f00 */
[----:B------:R-:W-:Y:S04]  /*1870*/  BSSY B0, `(.L_x_998) ;  /* 0x0000018000007945 */ /* 0x000fe80003800000 */
[----:B------:R-:W-:-:S05]  /*1880*/  IMAD R19, R19, c[0x0][0x168], RZ ;  /* 0x00005a0013137a24 */ /* 0x000fca00078e02ff */
[----:B------:R-:W-:-:S13]  /*1890*/  ISETP.GE.AND P0, PT, R10, R19, PT ;  /* 0x000000130a00720c */ /* 0x000fda0003f06270 */
[----:B------:R-:W-:Y:S05]  /*18a0*/  @P0 BRA `(.L_x_999) ;  /* 0x0000014000000947 */ /* 0x000fea0003800000 */
[----:B------:R-:W5:Y:S04]  /*18b0*/  LDL R6, [R1+0x60] ;  /* 0x0000600001067983 */ /* 0x000f680000100800 */
[----:B--2---:R-:W2:Y:S04]  /*18c0*/  LDL R11, [R1+0x5c] ;  /* 0x00005c00010b7983 */ /* 0x004ea80000100800 */
[----:B----4-:R-:W4:Y:S04]  /*18d0*/  LDL R3, [R1+0x34] ;  /* 0x0000340001037983 */ /* 0x010f280000100800 */
[----:B---3--:R-:W3:Y:S01]  /*18e0*/  LDL.64 R20, [R1+0x48] ;  /* 0x0000480001147983 */ /* 0x008ee20000100a00 */
[C---:B------:R-:W-:Y:S01]  /*18f0*/  LEA R8, P0, R0.reuse, R2, 0x1 ;  /* 0x0000000200087211 */ /* 0x040fe200078008ff */
[----:B------:R-:W-:Y:S01]  /*1900*/  IMAD.MOV.U32 R12, RZ, RZ, R2 ;  /* 0x000000ffff0c7224 */ /* 0x000fe200078e0002 */
[----:B------:R-:W-:Y:S01]  /*1910*/  ISETP.NE.AND P1, PT, R17, RZ, PT ;  /* 0x000000ff1100720c */ /* 0x000fe20003f25270 */
[----:B------:R-:W-:Y:S01]  /*1920*/  IMAD.MOV.U32 R13, RZ, RZ, R5 ;  /* 0x000000ffff0d7224 */ /* 0x000fe200078e0005 */
[----:B-----5:R-:W-:-:S02]  /*1930*/  LEA.HI.X R9, R0, R5, R6, 0x1, P0 ;  /* 0x0000000500097211 */ /* 0x020fc400000f0c06 */
[----:B------:R-:W-:-:S04]  /*1940*/  LEA R6, P0, R4, R2, 0x1 ;  /* 0x0000000204067211 */ /* 0x000fc800078008ff */
[----:B--2---:R-:W-:Y:S02]  /*1950*/  LEA.HI.X R7, R4, R5, R11, 0x1, P0 ;  /* 0x0000000504077211 */ /* 0x004fe400000f0c0b */
[----:B------:R-:W-:Y:S01]  /*1960*/  ISETP.NE.AND P0, PT, R15, RZ, PT ;  /* 0x000000ff0f00720c */ /* 0x000fe20003f05270 */
[----:B----4-:R-:W-:Y:S02]  /*1970*/  IMAD.SHL.U32 R2, R3, 0x2, RZ ;  /* 0x0000000203027824 */ /* 0x010fe400078e00ff */
[----:B---3--:R-:W-:-:S10]  /*1980*/  IMAD.WIDE R12, R20, 0x2, R12 ;  /* 0x00000002140c7825 */ /* 0x008fd400078e020c */
[----:B------:R-:W-:Y:S01]  /*1990*/  @!PT LDS RZ, [RZ] ;  /* 0x00000000fffff984 */ /* 0x000fe20000000800 */
[----:B------:R-:W-:Y:S01]  /*19a0*/  @!PT LDS RZ, [RZ] ;  /* 0x00000000fffff984 */ /* 0x000fe20000000800 */
[----:B------:R-:W-:Y:S01]  /*19b0*/  @!PT LDS RZ, [RZ] ;  /* 0x00000000fffff984 */ /* 0x000fe20000000800 */
[----:B------:R2:W-:Y:S04]  /*19c0*/  LDGSTS.E.BYPASS.LTC128B.128 [R2+0x6100], [R12.64], !P0 ;  /* 0x061000000c027fae */ /* 0x0005e8000c101d46 */
[----:B------:R2:W-:Y:S04]  /*19d0*/  LDGSTS.E.BYPASS.LTC128B.128 [R2+0x8100], [R8.64], !P1 ;  /* 0x0810000008027fae */ /* 0x0005e8000c901d46 */
[----:B------:R2:W-:Y:S02]  /*19e0*/  LDGSTS.E.BYPASS.LTC128B.128 [R2+0xa100], [R6.64], !P6 ;  /* 0x0a10000006027fae */ /* 0x0005e4000f101d46 */
.L_x_999:
[----:B------:R-:W-:Y:S05]  /*19f0*/  BSYNC B0 ;  /* 0x0000000000007941 */ /* 0x000fea0003800000 */
.L_x_998:
[----:B------:R-:W-:Y:S05]  /*1a00*/  BRA.DIV ~URZ, `(.L_x_1000) ;  /* 0x0000edd27f007947 */ /* 0x000fea000b800000 */
[----:B---3--:R3:W1:Y:S04]  /*1a10*/  SHFL.IDX PT, R5, R14, 0x1, 0x1c1f ;  /* 0x003c1f000e057f89 */ /* 0x00866800000e0000 */
[----:B--2-4-:R3:W2:Y:S02]  /*1a20*/  SHFL.IDX PT, R2, R16, 0x1, 0x1c1f ;  /* 0x003c1f0010027f89 */ /* 0x0146a400000e0000 */
.L_x_1034:
[----:B------:R-:W-:Y:S01]  /*1a30*/  IADD3 R3, R10, 0x20, RZ ;  /* 0x000000200a037810 */ /* 0x000fe20007ffe0ff */
[----:B------:R-:W-:Y:S03]  /*1a40*/  BSSY B0, `(.L_x_1001) ;  /* 0x0000017000007945 */ /* 0x000fe60003800000 */
[----:B------:R-:W-:-:S13]  /*1a50*/  ISETP.GE.AND P0, PT, R3, R19, PT ;  /* 0x000000130300720c */ /* 0x000fda0003f06270 */
[----:B------:R-:W-:Y:S05]  /*1a60*/  @P0 BRA `(.L_x_1002) ;  /* 0x0000014000000947 */ /* 0x000fea0003800000 */
[----:B------:R-:W4:Y:S04]  /*1a70*/  LDL R6, [R1+0x60] ;  /* 0x0000600001067983 */ /* 0x000f280000100800 */
[----:B------:R-:W5:Y:S04]  /*1a80*/  LDL R12, [R1+0x5c] ;  /* 0x00005c00010c7983 */ /* 0x000f680000100800 */
[----:B---3--:R-:W3:Y:S04]  /*1a90*/  LDL R11, [R1+0x34] ;  /* 0x00003400010b7983 */ /* 0x008ee80000100800 */
[----:B--2---:R-:W2:Y:S01]  /*1aa0*/  LDL.64 R20, [R1+0x48] ;  /* 0x0000480001147983 */ /* 0x004ea20000100a00 */
[----:B------:R-:W-:Y:S01]  /*1ab0*/  LEA R8, P0, R0, R2, 0x1 ;  /* 0x0000000200087211 */ /* 0x000fe200078008ff */
[----:B-1----:R-:W-:Y:S01]  /*1ac0*/  IMAD.MOV.U32 R13, RZ, RZ, R5 ;  /* 0x000000ffff0d7224 */ /* 0x002fe200078e0005 */
[----:B------:R-:W-:-:S02]  /*1ad0*/  ISETP.NE.AND P1, PT, R17, RZ, PT ;  /* 0x000000ff1100720c */ /* 0x000fc40003f25270 */
[----:B----4-:R-:W-:Y:S02]  /*1ae0*/  LEA.HI.X R9, R0, R5, R6, 0x1, P0 ;  /* 0x0000000500097211 */ /* 0x010fe400000f0c06 */
[----:B------:R-:W-:-:S04]  /*1af0*/  LEA R6, P0, R4, R2, 0x1 ;  /* 0x0000000204067211 */ /* 0x000fc800078008ff */
[----:B-----5:R-:W-:Y:S01]  /*1b00*/  LEA.HI.X R7, R4, R5, R12, 0x1, P0 ;  /* 0x0000000504077211 */ /* 0x020fe200000f0c0c */
[----:B------:R-:W-:Y:S01]  /*1b10*/  IMAD.MOV.U32 R12, RZ, RZ, R2 ;  /* 0x000000ffff0c7224 */ /* 0x000fe200078e0002 */
[----:B------:R-:W-:Y:S01]  /*1b20*/  ISETP.NE.AND P0, PT, R15, RZ, PT ;  /* 0x000000ff0f00720c */ /* 0x000fe20003f05270 */
[----:B---3--:R-:W-:Y:S02]  /*1b30*/  IMAD.SHL.U32 R2, R11, 0x2, RZ ;  /* 0x000000020b027824 */ /* 0x008fe400078e00ff */
[----:B--2---:R-:W-:-:S10]  /*1b40*/  IMAD.WIDE R12, R20, 0x2, R12 ;  /* 0x00000002140c7825 */ /* 0x004fd400078e020c */
[----:B------:R-:W-:Y:S01]  /*1b50*/  @!PT LDS RZ, [RZ] ;  /* 0x00000000fffff984 */ /* 0x000fe20000000800 */
[----:B------:R-:W-:Y:S01]  /*1b60*/  @!PT LDS RZ, [RZ] ;  /* 0x00000000fffff984 */ /* 0x000fe20000000800 */
[----:B------:R-:W-:Y:S01]  /*1b70*/  @!PT LDS RZ, [RZ] ;  /* 0x00000000fffff984 */ /* 0x000fe20000000800 */
[----:B------:R1:W-:Y:S04]  /*1b80*/  LDGSTS.E.BYPASS.LTC128B.128 [R2+0x6900], [R12.64], !P0 ;  /* 0x069000000c027fae */ /* 0x0003e8000c101d46 */
[----:B------:R1:W-:Y:S04]  /*1b90*/  LDGSTS.E.BYPASS.LTC128B.128 [R2+0x8900], [R8.64], !P1 ;  /* 0x0890000008027fae */ /* 0x0003e8000c901d46 */
[----:B------:R1:W-:Y:S02]  /*1ba0*/  LDGSTS.E.BYPASS.LTC128B.128 [R2+0xa900], [R6.64], !P6 ;  /* 0x0a90000006027fae */ /* 0x0003e4000f101d46 */
.L_x_1002:
[----:B------:R-:W-:Y:S05]  /*1bb0*/  BSYNC B0 ;  /* 0x0000000000007941 */ /* 0x000fea0003800000 */
.L_x_1001:
[----:B------:R-:W-:Y:S05]  /*1bc0*/  BRA.DIV ~URZ, `(.L_x_1003) ;  /* 0x0000ece27f007947 */ /* 0x000fea000b800000 */
[----:B-1----:R1:W4:Y:S02]  /*1bd0*/  SHFL.IDX PT, R5, R14, 0x2, 0x1c1f ;  /* 0x005c1f000e057f89 */ /* 0x00232400000e0000 */
.L_x_1035:
[----:B------:R-:W-:Y:S05]  /*1be0*/  BRA.DIV ~URZ, `(.L_x_1004) ;  /* 0x0000ed327f007947 */ /* 0x000fea000b800000 */
[----:B--2---:R2:W1:Y:S02]  /*1bf0*/  SHFL.IDX PT, R2, R16, 0x2, 0x1c1f ;  /* 0x005c1f0010027f89 */ /* 0x00446400000e0000 */
.L_x_1036:
[----:B------:R-:W-:Y:S01]  /*1c00*/  IADD3 R3, R10, 0x40, RZ ;  /* 0x000000400a037810 */ /* 0x000fe20007ffe0ff */
[----:B------:R-:W-:Y:S03]  /*1c10*/  BSSY B0, `(.L_x_1005) ;  /* 0x0000017000007945 */ /* 0x000fe60003800000 */
[----:B------:R-:W-:-:S13]  /*1c20*/  ISETP.GE.AND P0, PT, R3, R19, PT ;  /* 0x000000130300720c */ /* 0x000fda0003f06270 */
[----:B------:R-:W-:Y:S05]  /*1c30*/  @P0 BRA `(.L_x_1006) ;  /* 0x0000014000000947 */ /* 0x000fea0003800000 */
[----:B------:R-:W5:Y:S04]  /*1c40*/  LDL R6, [R1+0x60] ;  /* 0x0000600001067983 */ /* 0x000f680000100800 */
[----:B--2---:R-:W2:Y:S04]  /*1c50*/  LDL R12, [R1+0x5c] ;  /* 0x00005c00010c7983 */ /* 0x004ea80000100800 */
[----:B---3--:R-:W3:Y:S04]  /*1c60*/  LDL R11, [R1+0x34] ;  /* 0x00003400010b7983 */ /* 0x008ee80000100800 */
[----:B----4-:R-:W4:Y:S01]  /*1c70*/  LDL.64 R20, [R1+0x48] ;  /* 0x0000480001147983 */ /* 0x010f220000100a00 */
[----:B-1----:R-:W-:Y:S01]  /*1c80*/  LEA R8, P0, R0, R2, 0x1 ;  /* 0x0000000200087211 */ /* 0x002fe200078008ff */
[----:B------:R-:W-:Y:S01]  /*1c90*/  IMAD.MOV.U32 R13, RZ, RZ, R5 ;  /* 0x000000ffff0d7224 */ /* 0x000fe200078e0005 */
[----:B------:R-:W-:-:S02]  /*1ca0*/  ISETP.NE.AND P1, PT, R17, RZ, PT ;  /* 0x000000ff1100720c */ /* 0x000fc40003f25270 */
[----:B-----5:R-:W-:Y:S02]  /*1cb0*/  LEA.HI.X R9, R0, R5, R6, 0x1, P0 ;  /* 0x0000000500097211 */ /* 0x020fe400000f0c06 */
[----:B------:R-:W-:-:S04]  /*1cc0*/  LEA R6, P0, R4, R2, 0x1 ;  /* 0x0000000204067211 */ /* 0x000fc800078008ff */
[----:B--2---:R-:W-:Y:S01]  /*1cd0*/  LEA.HI.X R7, R4, R5, R12, 0x1, P0 ;  /* 0x0000000504077211 */ /* 0x004fe200000f0c0c */
[----:B------:R-:W-:Y:S01]  /*1ce0*/  IMAD.MOV.U32 R12, RZ, RZ, R2 ;  /* 0x000000ffff0c7224 */ /* 0x000fe200078e0002 */
[----:B------:R-:W-:Y:S01]  /*1cf0*/  ISETP.NE.AND P0, PT, R15, RZ, PT ;  /* 0x000000ff0f00720c */ /* 0x000fe20003f05270 */
[----:B---3--:R-:W-:Y:S02]  /*1d00*/  IMAD.SHL.U32 R2, R11, 0x2, RZ ;  /* 0x000000020b027824 */ /* 0x008fe400078e00ff */
[----:B----4-:R-:W-:-:S10]  /*1d10*/  IMAD.WIDE R12, R20, 0x2, R12 ;  /* 0x00000002140c7825 */ /* 0x010fd400078e020c */
[----:B------:R-:W-:Y:S01]  /*1d20*/  @!PT LDS RZ, [RZ] ;  /* 0x00000000fffff984 */ /* 0x000fe20000000800 */
[----:B------:R-:W-:Y:S01]  /*1d30*/  @!PT LDS RZ, [RZ] ;  /* 0x00000000fffff984 */ /* 0x000fe20000000800 */
[----:B------:R-:W-:Y:S01]  /*1d40*/  @!PT LDS RZ, [RZ] ;  /* 0x00000000fffff984 */ /* 0x000fe20000000800 */
[----:B------:R1:W-:Y:S04]  /*1d50*/  LDGSTS.E.BYPASS.LTC128B.128 [R2+0x7100], [R12.64], !P0 ;  /* 0x071000000c027fae */ /* 0x0003e8000c101d46 */
[----:B------:R1:W-:Y:S04]  /*1d60*/  LDGSTS.E.BYPASS.LTC128B.128 [R2+0x9100], [R8.64], !P1 ;  /* 0x0910000008027fae */ /* 0x0003e8000c901d46 */
[----:B------:R1:W-:Y:S02]  /*1d70*/  LDGSTS.E.BYPASS.LTC128B.128 [R2+0xb100], [R6.64], !P6 ;  /* 0x0b10000006027fae */ /* 0x0003e4000f101d46 */
.L_x_1006:
[----:B------:R-:W-:Y:S05]  /*1d80*/  BSYNC B0 ;  /* 0x0000000000007941 */ /* 0x000fea0003800000 */
.L_x_1005:
[----:B------:R-:W-:Y:S05]  /*1d90*/  BRA.DIV ~URZ, `(.L_x_1007) ;  /* 0x0000ebf27f007947 */ /* 0x000fea000b800000 */
[----:B----4-:R4:W2:Y:S04]  /*1da0*/  SHFL.IDX PT, R5, R14, 0x3, 0x1c1f ;  /* 0x007c1f000e057f89 */ /* 0x0108a800000e0000 */
[----:B-1----:R4:W1:Y:S02]  /*1db0*/  SHFL.IDX PT, R2, R16, 0x3, 0x1c1f ;  /* 0x007c1f0010027f89 */ /* 0x00286400000e0000 */
.L_x_1037:
[----:B------:R-:W5:Y:S04]  /*1dc0*/  LDL R6, [R1+0x60] ;  /* 0x0000600001067983 */ /* 0x000f680000100800 */
[----:B---3--:R-:W3:Y:S04]  /*1dd0*/  LDL R3, [R1+0x5c] ;  /* 0x00005c0001037983 */ /* 0x008ee80000100800 */
[----:B----4-:R-:W4:Y:S04]  /*1de0*/  LDL R13, [R1+0x34] ;  /* 0x00003400010d7983 */ /* 0x010f280000100800 */
[----:B--2---:R-:W2:Y:S01]  /*1df0*/  LDL.64 R160, [R1+0x48] ;  /* 0x0000480001a07983 */ /* 0x004ea20000100a00 */
[----:B------:R-:W-:-:S02]  /*1e00*/  IADD3 R10, R10, 0x60, RZ ;  /* 0x000000600a0a7810 */ /* 0x000fc40007ffe0ff */
[----:B------:R-:W-:Y:S02]  /*1e10*/  P2R R11, PR, RZ, 0x4 ;  /* 0x00000004ff0b7803 */ /* 0x000fe40000000000 */
[----:B------:R-:W-:Y:S02]  /*1e20*/  ISETP.GE.AND P1, PT, R10, R19, PT ;  /* 0x000000130a00720c */ /* 0x000fe40003f26270 */
[----:B------:R-:W-:-:S11]  /*1e30*/  ISETP.NE.AND P2, PT, R15, RZ, PT ;  /* 0x000000ff0f00720c */ /* 0x000fd60003f45270 */
[----:B-1----:R-:W-:-:S04]  /*1e40*/  @!P1 LEA R8, P0, R0, R2, 0x1 ;  /* 0x0000000200089211 */ /* 0x002fc800078008ff */
[----:B-----5:R-:W-:Y:S02]  /*1e50*/  @!P1 LEA.HI.X R9, R0, R5, R6, 0x1, P0 ;  /* 0x0000000500099211 */ /* 0x020fe400000f0c06 */
[----:B------:R-:W-:-:S04]  /*1e60*/  @!P1 LEA R6, P0, R4, R2, 0x1 ;  /* 0x0000000204069211 */ /* 0x000fc800078008ff */
[----:B---3--:R-:W-:Y:S01]  /*1e70*/  @!P1 LEA.HI.X R7, R4, R5, R3, 0x1, P0 ;  /* 0x0000000504079211 */ /* 0x008fe200000f0c03 */
[----:B------:R-:W-:Y:S01]  /*1e80*/  @!P1 IMAD.MOV.U32 R3, RZ, RZ, R5 ;  /* 0x000000ffff039224 */ /* 0x000fe200078e0005 */
[----:B------:R-:W-:Y:S01]  /*1e90*/  ISETP.NE.AND P0, PT, R17, RZ, PT ;  /* 0x000000ff1100720c */ /* 0x000fe20003f05270 */
[----:B----4-:R-:W-:Y:S02]  /*1ea0*/  IMAD.SHL.U32 R145, R13, 0x2, RZ ;  /* 0x000000020d917824 */ /* 0x010fe400078e00ff */
[----:B--2---:R-:W-:-:S05]  /*1eb0*/  @!P1 IMAD.WIDE R2, R160, 0x2, R2 ;  /* 0x00000002a0029825 */ /* 0x004fca00078e0202 */
[----:B------:R-:W-:Y:S01]  /*1ec0*/  @!PT LDS RZ, [RZ] ;  /* 0x00000000fffff984 */ /* 0x000fe20000000800 */
[----:B------:R-:W-:Y:S01]  /*1ed0*/  @!PT LDS RZ, [RZ] ;  /* 0x00000000fffff984 */ /* 0x000fe20000000800 */
[----:B------:R-:W-:Y:S01]  /*1ee0*/  @!PT LDS RZ, [RZ] ;  /* 0x00000000fffff984 */ /* 0x000fe20000000800 */
[----:B------:R1:W-:Y:S01]  /*1ef0*/  @!P1 LDGSTS.E.BYPASS.LTC128B.128 [R145+0x7900], [R2.64], !P2 ;  /* 0x0790000002919fae */ /* 0x0003e2000d101d46 */
[----:B------:R-:W-:-:S04]  /*1f00*/  ISETP.NE.AND P2, PT, R11, RZ, PT ;  /* 0x000000ff0b00720c */ /* 0x000fc80003f45270 */
[----:B------:R1:W-:Y:S04]  /*1f10*/  @!P1 LDGSTS.E.BYPASS.LTC128B.128 [R145+0x9900], [R8.64], !P0 ;  /* 0x0990000008919fae */ /* 0x0003e8000c101d46 */
[----:B------:R1:W-:Y:S04]  /*1f20*/  @!P1 LDGSTS.E.BYPASS.LTC128B.128 [R145+0xb900], [R6.64], !P6 ;  /* 0x0b90000006919fae */ /* 0x0003e8000f101d46 */
[----:B------:R-:W0:Y:S01]  /*1f30*/  LDGDEPBAR ;  /* 0x00000000000079af */ /* 0x000e220000000000 */
[----:B------:R-:W-:Y:S02]  /*1f40*/  WARPSYNC 0xffffffff ;  /* 0xffffffff00007948 */ /* 0x000fe40003800000 */
[----:B------:R-:W2:Y:S04]  /*1f50*/  LDL.64 R162, [R1+0x8] ;  /* 0x0000080001a27983 */ /* 0x000ea80000100a00 */
[----:B------:R-:W3:Y:S04]  /*1f60*/  LDL R147, [R1+0x4] ;  /* 0x0000040001937983 */ /* 0x000ee80000100800 */
[----:B------:R-:W4:Y:S04]  /*1f70*/  S2R R14, SR_TID.X ;  /* 0x00000000000e7919 */ /* 0x000f280000002100 */
[----:B------:R-:W3:Y:S01]  /*1f80*/  LDL R10, [R1+0x18] ;  /* 0x00001800010a7983 */ /* 0x000ee20000100800 */
[----:B-1----:R-:W-:Y:S01]  /*1f90*/  SHF.R.S32.HI R7, RZ, 0x1f, R64 ;  /* 0x0000001fff077819 */ /* 0x002fe20000011440 */
[----:B------:R-:W-:Y:S01]  /*1fa0*/  IMAD.WIDE.U32 R2, R64, c[0x0][0x1e0], RZ ;  /* 0x0000780040027a25 */ /* 0x000fe200078e00ff */
[----:B------:R-:W-:Y:S01]  /*1fb0*/  MOV R146, 0xffffffc0 ;  /* 0xffffffc000927802 */ /* 0x000fe20000000f00 */
[----:B------:R-:W3:Y:S01]  /*1fc0*/  LDL R177, [R1+0x1c] ;  /* 0x00001c0001b17983 */ /* 0x000ee20000100800 */
[----:B------:R-:W-:-:S03]  /*1fd0*/  P2R R19, PR, RZ, 0x4 ;  /* 0x00000004ff137803 */ /* 0x000fc60000000000 */
[----:B------:R1:W5:Y:S01]  /*1fe0*/  LDL R176, [R1] ;  /* 0x0000000001b07983 */ /* 0x0003620000100800 */
[----:B----4-:R-:W-:-:S04]  /*1ff0*/  SHF.R.S32.HI R12, RZ, 0x1f, R14 ;  /* 0x0000001fff0c7819 */ /* 0x010fc8000001140e */
[----:B------:R-:W-:Y:S02]  /*2000*/  LEA.HI R12, R12, R14, RZ, 0x2 ;  /* 0x0000000e0c0c7211 */ /* 0x000fe400078f10ff */
[----:B------:R-:W4:Y:S02]  /*2010*/  LDL.64 R14, [R1+0x10] ;  /* 0x00001000010e7983 */ /* 0x000f240000100a00 */
[----:B------:R-:W-:-:S04]  /*2020*/  SHF.R.S32.HI R12, RZ, 0x2, R12 ;  /* 0x00000002ff0c7819 */ /* 0x000fc8000001140c */
[----:B------:R-:W-:-:S05]  /*2030*/  IADD3 R0, -R12, c[0x0][0x1d0], RZ ;  /* 0x000074000c007a10 */ /* 0x000fca0007ffe1ff */
[----:B------:R-:W-:Y:S02]  /*2040*/  IMAD R0, R64, -0x40, R0 ;  /* 0xffffffc040007824 */ /* 0x000fe400078e0200 */
[----:B------:R-:W-:Y:S01]  /*2050*/  IMAD R4, R7, c[0x0][0x1e0], RZ ;  /* 0x0000780007047a24 */ /* 0x000fe200078e02ff */
[----:B------:R-:W-:Y:S02]  /*2060*/  BAR.SYNC.DEFER_BLOCKING 0x0 ;  /* 0x0000000000007b1d */ /* 0x000fe40000010000 */
[----:B------:R-:W-:Y:S01]  /*2070*/  ISETP.GE.AND P6, PT, R0, 0x1, PT ;  /* 0x000000010000780c */ /* 0x000fe20003fc6270 */
[----:B------:R-:W-:Y:S01]  /*2080*/  IMAD R4, R64, c[0x0][0x1e4], R4 ;  /* 0x0000790040047a24 */ /* 0x000fe200078e0204 */
[----:B------:R-:W-:-:S04]  /*2090*/  ISETP.GE.AND P1, PT, R0, 0x21, PT ;  /* 0x000000210000780c */ /* 0x000fc80003f26270 */
[----:B------:R-:W-:Y:S02]  /*20a0*/  IADD3 R4, R3, R4, RZ ;  /* 0x0000000403047210 */ /* 0x000fe40007ffe0ff */
[----:B------:R-:W-:-:S05]  /*20b0*/  MOV R3, 0x20 ;  /* 0x0000002000037802 */ /* 0x000fca0000000f00 */
[----:B------:R-:W-:Y:S01]  /*20c0*/  @P6 ISETP.GE.AND P5, PT, R160, c[0x0][0x1d4], PT ;  /* 0x00007500a0006a0c */ /* 0x000fe20003fa6270 */
[----:B------:R-:W-:Y:S01]  /*20d0*/  IMAD.WIDE.U32 R8, R3, c[0x0][0x1e0], RZ ;  /* 0x0000780003087a25 */ /* 0x000fe200078e00ff */
[----:B------:R-:W-:-:S03]  /*20e0*/  @P6 SHF.L.U32 R6, R13, 0x1, RZ ;  /* 0x000000010d066819 */ /* 0x000fc600000006ff */
[----:B------:R-:W-:Y:S02]  /*20f0*/  IMAD R3, R3, c[0x0][0x1e4], RZ ;  /* 0x0000790003037a24 */ /* 0x000fe400078e02ff */
[----:B------:R-:W-:Y:S02]  /*2100*/  IMAD R7, R7, c[0x0][0x208], RZ ;  /* 0x0000820007077a24 */ /* 0x000fe400078e02ff */
[----:B------:R-:W-:Y:S01]  /*2110*/  IMAD R144, R64, R146, c[0x0][0x1d0] ;  /* 0x0000740040907624 */ /* 0x000fe200078e0292 */
[----:B--2---:R-:W-:-:S04]  /*2120*/  LEA R0, P0, R2, R162, 0x6 ;  /* 0x000000a202007211 */ /* 0x004fc800078030ff */
[----:B---3--:R-:W-:Y:S02]  /*2130*/  LEA.HI.X R2, R2, R147, R4, 0x6, P0 ;  /* 0x0000009302027211 */ /* 0x008fe400000f3404 */
[----:B------:R-:W-:-:S04]  /*2140*/  @P6 LEA R4, P0, R0, c[0x0][0x1c8], 0x1 ;  /* 0x0000720000046a11 */ /* 0x000fc800078008ff */
[C---:B------:R-:W-:Y:S02]  /*2150*/  @P6 LEA.HI.X R5, R0.reuse, c[0x0][0x1cc], R2, 0x1, P0 ;  /* 0x0000730000056a11 */ /* 0x040fe400000f0c02 */
[----:B------:R-:W-:-:S03]  /*2160*/  @P1 IADD3 R0, P0, R0, R8, RZ ;  /* 0x0000000800001210 */ /* 0x000fc60007f1e0ff */
[----:B------:R-:W-:Y:S01]  /*2170*/  @!PT LDS RZ, [RZ] ;  /* 0x00000000fffff984 */ /* 0x000fe20000000800 */
[----:B------:R-:W-:Y:S01]  /*2180*/  @!PT LDS RZ, [RZ] ;  /* 0x00000000fffff984 */ /* 0x000fe20000000800 */
[----:B------:R-:W-:Y:S01]  /*2190*/  @!PT LDS RZ, [RZ] ;  /* 0x00000000fffff984 */ /* 0x000fe20000000800 */
[----:B------:R2:W-:Y:S01]  /*21a0*/  @P6 LDGSTS.E.BYPASS.LTC128B.128 [R6+0x3100], [R4.64], !P5 ;  /* 0x0310000004066fae */ /* 0x0005e2000e901d46 */
[----:B------:R-:W-:Y:S02]  /*21b0*/  @P1 ISETP.GE.AND P5, PT, R160, c[0x0][0x1d4], PT ;  /* 0x00007500a0001a0c */ /* 0x000fe40003fa6270 */
[----:B------:R-:W-:Y:S01]  /*21c0*/  @P1 IADD3.X R3, R2, R9, R3, P0, !PT ;  /* 0x0000000902031210 */ /* 0x000fe200007fe403 */
[----:B------:R2:W-:Y:S01]  /*21d0*/  @P6 LDGSTS.E.BYPASS.LTC128B.128 [R6+0x4100], [R4.64+0x40], !P4 ;  /* 0x0410004004066fae */ /* 0x0005e2000e101d46 */
[----:B------:R-:W-:-:S03]  /*21e0*/  @P1 LEA R2, P0, R0, c[0x0][0x1c8], 0x1 ;  /* 0x0000720000021a11 */ /* 0x000fc600078008ff */
[----:B------:R2:W-:Y:S01]  /*21f0*/  @P6 LDGSTS.E.BYPASS.LTC128B.128 [R6+0x5100], [R4.64+0x80], !P3 ;  /* 0x0510008004066fae */ /* 0x0005e2000d901d46 */
[----:B------:R-:W-:Y:S02]  /*2200*/  @P1 LEA.HI.X R3, R0, c[0x0][0x1cc], R3, 0x1, P0 ;  /* 0x0000730000031a11 */ /* 0x000fe400000f0c03 */
[----:B------:R-:W-:-:S05]  /*2210*/  @P1 SHF.L.U32 R0, R13, 0x1, RZ ;  /* 0x000000010d001819 */ /* 0x000fca00000006ff */
[----:B------:R4:W-:Y:S04]  /*2220*/  @P1 LDGSTS.E.BYPASS.LTC128B.128 [R0+0x3900], [R2.64], !P5 ;  /* 0x0390000002001fae */ /* 0x0009e8000e901d46 */
[----:B------:R4:W-:Y:S04]  /*2230*/  @P1 LDGSTS.E.BYPASS.LTC128B.128 [R0+0x4900], [R2.64+0x40], !P4 ;  /* 0x0490004002001fae */ /* 0x0009e8000e101d46 */
[----:B------:R4:W-:Y:S04]  /*2240*/  @P1 LDGSTS.E.BYPASS.LTC128B.128 [R0+0x5900], [R2.64+0x80], !P3 ;  /* 0x0590008002001fae */ /* 0x0009e8000d901d46 */
[----:B------:R-:W0:Y:S01]  /*2250*/  LDGDEPBAR ;  /* 0x00000000000079af */ /* 0x000e220000000000 */
[----:B--2---:R-:W-:-:S04]  /*2260*/  IMAD.WIDE.U32 R4, R64, c[0x0][0x208], RZ ;  /* 0x0000820040047a25 */ /* 0x004fc800078e00ff */
[----:B------:R-:W-:Y:S01]  /*2270*/  IMAD R6, R64, c[0x0][0x20c], R7 ;  /* 0x0000830040067a24 */ /* 0x000fe200078e0207 */
[----:B------:R-:W-:-:S04]  /*2280*/  DEPBAR.LE SB0, 0x1 ;  /* 0x000080400000791a */ /* 0x000fc80000000000 */
[----:B------:R-:W-:-:S04]  /*2290*/  DEPBAR.LE SB0, 0x0 ;  /* 0x000080000000791a */ /* 0x000fc80000000000 */
[----:B------:R-:W-:Y:S01]  /*22a0*/  BAR.SYNC.DEFER_BLOCKING 0x0 ;  /* 0x0000000000007b1d */ /* 0x000fe20000010000 */
[----:B----4-:R-:W-:Y:S02]  /*22b0*/  LEA R0, P0, R4, R14, 0x6 ;  /* 0x0000000e04007211 */ /* 0x010fe400078030ff */
[----:B------:R-:W-:-:S04]  /*22c0*/  IADD3 R6, R5, R6, RZ ;  /* 0x0000000605067210 */ /* 0x000fc80007ffe0ff */
[----:B------:R-:W-:Y:S02]  /*22d0*/  LEA.HI.X R4, R4, R10, R6, 0x6, P0 ;  /* 0x0000000a04047211 */ /* 0x000fe400000f3406 */
[----:B------:R-:W-:Y:S02]  /*22e0*/  LEA R2, P0, R0, c[0x0][0x1f8], 0x1 ;  /* 0x00007e0000027a11 */ /* 0x000fe400078008ff */
[----:B------:R-:W-:Y:S02]  /*22f0*/  MOV R6, c[0x0][0x208] ;  /* 0x0000820000067a02 */ /* 0x000fe40000000f00 */
[----:B------:R-:W-:Y:S02]  /*2300*/  LOP3.LUT R5, R18, 0x1, RZ, 0xc0, !PT ;  /* 0x0000000112057812 */ /* 0x000fe400078ec0ff */
[----:B------:R-:W-:Y:S02]  /*2310*/  LEA.HI.X R3, R0, c[0x0][0x1fc], R4, 0x1, P0 ;  /* 0x00007f0000037a11 */ /* 0x000fe400000f0c04 */
[----:B------:R-:W-:-:S02]  /*2320*/  MOV R4, c[0x0][0x20c] ;  /* 0x0000830000047a02 */ /* 0x000fc40000000f00 */
[----:B------:R-:W-:Y:S02]  /*2330*/  LEA R16, P0, R6, R2, 0x6 ;  /* 0x0000000206107211 */ /* 0x000fe400078030ff */
[----:B------:R-:W-:Y:S02]  /*2340*/  ISETP.NE.U32.AND P6, PT, R5, 0x1, PT ;  /* 0x000000010500780c */ /* 0x000fe40003fc5070 */
[----:B------:R-:W-:Y:S01]  /*2350*/  IADD3 R0, -R12, R144, RZ ;  /* 0x000000900c007210 */ /* 0x000fe20007ffe1ff */
[----:B------:R-:W-:Y:S01]  /*2360*/  LDSM.16.M88.4 R20, [R212] ;  /* 0x00000000d414783b */ /* 0x000fe20000000200 */
[----:B------:R-:W-:Y:S02]  /*2370*/  LEA.HI.X R17, R6, R3, R4, 0x6, P0 ;  /* 0x0000000306117211 */ /* 0x000fe400000f3404 */
[----:B------:R-:W-:Y:S01]  /*2380*/  ISETP.LT.OR P0, PT, R0, 0x1, P6 ;  /* 0x000000010000780c */ /* 0x000fe20003701670 */
[----:B------:R-:W2:Y:S01]  /*2390*/  LDSM.16.M88.4 R12, [R215] ;  /* 0x00000000d70c783b */ /* 0x000ea20000000200 */
[----:B------:R-:W-:-:S03]  /*23a0*/  LOP3.LUT P1, RZ, R18, 0x2, RZ, 0xc0, !PT ;  /* 0x0000000212ff7812 */ /* 0x000fc6000782c0ff */
[----:B------:R-:W3:Y:S04]  /*23b0*/  LDSM.16.M88.4 R8, [R215+0x1000] ;  /* 0x00100000d708783b */ /* 0x000ee80000000200 */
[----:B------:R-:W4:Y:S04]  /*23c0*/  LDSM.16.M88.4 R40, [R212+0x400] ;  /* 0x00040000d428783b */ /* 0x000f280000000200 */
[----:B------:R-:W1:Y:S04]  /*23d0*/  LDSM.16.M88.4 R28, [R212+0x800] ;  /* 0x00080000d41c783b */ /* 0x000e680000000200 */
[----:B------:R-:W1:Y:S04]  /*23e0*/  LDSM.16.M88.4 R24, [R212+0xc00] ;  /* 0x000c0000d418783b */ /* 0x000e680000000200 */
[----:B------:R-:W-:Y:S04]  /*23f0*/  LDSM.16.M88.4 R36, [R216] ;  /* 0x00000000d824783b */ /* 0x000fe80000000200 */
[----:B------:R-:W-:Y:S04]  /*2400*/  LDSM.16.M88.4 R4, [R216+0x1000] ;  /* 0x00100000d804783b */ /* 0x000fe80000000200 */
[----:B------:R-:W1:Y:S04]  /*2410*/  LDSM.16.M88.4 R44, [R217] ;  /* 0x00000000d92c783b */ /* 0x000e680000000200 */
[----:B------:R-:W-:Y:S04]  /*2420*/  LDSM.16.M88.4 R68, [R228] ;  /* 0x00000000e444783b */ /* 0x000fe80000000200 */
[----:B------:R-:W-:Y:S04]  /*2430*/  LDSM.16.M88.4 R88, [R227] ;  /* 0x00000000e358783b */ /* 0x000fe80000000200 */
[----:B------:R-:W-:Y:S04]  /*2440*/  LDSM.16.M88.4 R104, [R226] ;  /* 0x00000000e268783b */ /* 0x000fe80000000200 */
[----:B------:R-:W-:Y:S01]  /*2450*/  @!PT LDS RZ, [RZ] ;  /* 0x00000000fffff984 */ /* 0x000fe20000000800 */
[----:B------:R-:W-:Y:S01]  /*2460*/  @!PT LDS RZ, [RZ] ;  /* 0x00000000fffff984 */ /* 0x000fe20000000800 */
[----:B------:R-:W-:Y:S01]  /*2470*/  @!PT LDS RZ, [RZ] ;  /* 0x00000000fffff984 */ /* 0x000fe20000000800 */
[----:B------:R1:W-:Y:S01]  /*2480*/  LDGSTS.E.BYPASS.LTC128B.128 [R145+0x100], [R2.64], !P0 ;  /* 0x0010000002917fae */ /* 0x0003e2000c101d46 */
[----:B------:R-:W-:-:S02]  /*2490*/  ISETP.LT.OR P0, PT, R0, 0x1, !P1 ;  /* 0x000000010000780c */ /* 0x000fc40004f01670 */
[C---:B------:R-:W-:Y:S02]  /*24a0*/  ISETP.LT.OR P6, PT, R0.reuse, 0x21, P6 ;  /* 0x000000210000780c */ /* 0x040fe400037c1670 */
[----:B------:R-:W-:-:S09]  /*24b0*/  ISETP.LT.OR P1, PT, R0, 0x21, !P1 ;  /* 0x000000210000780c */ /* 0x000fd20004f21670 */
[----:B------:R1:W-:Y:S01]  /*24c0*/  LDGSTS.E.BYPASS.LTC128B.128 [R145+0x1100], [R2.64+0x40], !P0 ;  /* 0x0110004002917fae */ /* 0x0003e2000c101d46 */
[----:B------:R-:W-:-:S04]  /*24d0*/  LOP3.LUT P0, RZ, R18, 0x4, RZ, 0xc0, !PT ;  /* 0x0000000412ff7812 */ /* 0x000fc8000780c0ff */
[C---:B------:R-:W-:Y:S02]  /*24e0*/  ISETP.LT.OR P2, PT, R0.reuse, 0x1, !P0 ;  /* 0x000000010000780c */ /* 0x040fe40004741670 */
[----:B------:R-:W-:Y:S01]  /*24f0*/  ISETP.LT.OR P0, PT, R0, 0x21, !P0 ;  /* 0x000000210000780c */ /* 0x000fe20004701670 */
[-C--:B--2---:R-:W-:Y:S10]  /*2500*/  HMMA.16816.F32.BF16 R48, R12, R20.reuse, RZ ;  /* 0x000000140c30723c */ /* 0x084ff400000418ff */
[----:B------:R2:W-:Y:S04]  /*2510*/  LDGSTS.E.BYPASS.LTC128B.128 [R145+0x2100], [R2.64+0x80], !P2 ;  /* 0x0210008002917fae */ /* 0x0005e8000d101d46 */
[----:B------:R1:W-:Y:S04]  /*2520*/  LDGSTS.E.BYPASS.LTC128B.128 [R145+0x900], [R16.64], !P6 ;  /* 0x0090000010917fae */ /* 0x0003e8000f101d46 */
[----:B------:R1:W-:Y:S04]  /*2530*/  LDGSTS.E.BYPASS.LTC128B.128 [R145+0x1900], [R16.64+0x40], !P1 ;  /* 0x0190004010917fae */ /* 0x0003e8000c901d46 */
[----:B------:R2:W-:Y:S04]  /*2540*/  LDGSTS.E.BYPASS.LTC128B.128 [R145+0x2900], [R16.64+0x80], !P0 ;  /* 0x0290008010917fae */ /* 0x0005e8000c101d46 */
[----:B------:R-:W-:Y:S04]  /*2550*/  LDSM.16.M88.4 R52, [R212+0x1000] ;  /* 0x00100000d434783b */ /* 0x000fe80000000200 */
[----:B------:R-:W2:Y:S01]  /*2560*/  LDSM.16.M88.4 R32, [R215+0x2000] ;  /* 0x00200000d720783b */ /* 0x000ea20000000200 */
[----:B---3--:R-:W-:Y:S01]  /*2570*/  HMMA.16816.F32.BF16 R56, R8, R20, RZ ;  /* 0x000000140838723c */ /* 0x008fe200000418ff */
[----:B------:R-:W-:-:S02]  /*2580*/  ISETP.NE.AND P2, PT, R19, RZ, PT ;  /* 0x000000ff1300720c */ /* 0x000fc40003f45270 */
[----:B------:R-:W0:Y:S05]  /*2590*/  LDGDEPBAR ;  /* 0x00000000000079af */ /* 0x000e2a0000000000 */
[C---:B----4-:R-:W-:Y:S08]  /*25a0*/  HMMA.16816.F32.BF16 R100, R8.reuse, R40, RZ ;  /* 0x000000280864723c */ /* 0x050ff000000418ff */
[C---:B-1----:R-:W-:Y:S08]  /*25b0*/  HMMA.16816.F32.BF16 R96, R8.reuse, R28, RZ ;  /* 0x0000001c0860723c */ /* 0x042ff000000418ff */
[C---:B------:R-:W-:Y:S08]  /*25c0*/  HMMA.16816.F32.BF16 R76, R8.reuse, R24, RZ ;  /* 0x00000018084c723c */ /* 0x040ff000000418ff */
[C---:B------:R-:W-:Y:S08]  /*25d0*/  HMMA.16816.F32.BF16 R92, R8.reuse, R22, RZ ;  /* 0x00000016085c723c */ /* 0x040ff000000418ff */
[C---:B------:R-:W-:Y:S08]  /*25e0*/  HMMA.16816.F32.BF16 R80, R8.reuse, R42, RZ ;  /* 0x0000002a0850723c */ /* 0x040ff000000418ff */
[C---:B------:R-:W-:Y:S08]  /*25f0*/  HMMA.16816.F32.BF16 R72, R8.reuse, R30, RZ ;  /* 0x0000001e0848723c */ /* 0x040ff000000418ff */
[----:B------:R-:W-:Y:S08]  /*2600*/  HMMA.16816.F32.BF16 R60, R8, R26, RZ ;  /* 0x0000001a083c723c */ /* 0x000ff000000418ff */
[----:B------:R-:W-:Y:S01]  /*2610*/  HMMA.16816.F32.BF16 R8, R36, R44, R48 ;  /* 0x0000002c2408723c */ /* 0x000fe20000041830 */
[----:B------:R-:W-:Y:S07]  /*2620*/  LDSM.16.M88.4 R48, [R221] ;  /* 0x00000000dd30783b */ /* 0x000fee0000000200 */
[C---:B------:R-:W-:Y:S08]  /*2630*/  HMMA.16816.F32.BF16 R108, R12.reuse, R28, RZ ;  /* 0x0000001c0c6c723c */ /* 0x040ff000000418ff */
[C---:B------:R-:W-:Y:S01]  /*2640*/  HMMA.16816.F32.BF16 R128, R12.reuse, R30, RZ ;  /* 0x0000001e0c80723c */ /* 0x040fe200000418ff */
[----:B------:R-:W1:Y:S07]  /*2650*/  LDSM.16.M88.4 R28, [R215+0x3000] ;  /* 0x00300000d71c783b */ /* 0x000e6e0000000200 */
[C---:B------:R-:W-:Y:S01]  /*2660*/  HMMA.16816.F32.BF16 R84, R12.reuse, R22, RZ ;  /* 0x000000160c54723c */ /* 0x040fe200000418ff */
[----:B------:R-:W-:Y:S07]  /*2670*/  LDSM.16.M88.4 R20, [R216+0x3000] ;  /* 0x00300000d814783b */ /* 0x000fee0000000200 */
[C---:B--2---:R-:W-:Y:S08]  /*2680*/  HMMA.16816.F32.BF16 R16, R12.reuse, R40, RZ ;  /* 0x000000280c10723c */ /* 0x044ff000000418ff */
[C---:B------:R-:W-:Y:S01]  /*2690*/  HMMA.16816.F32.BF16 R116, R12.reuse, R42, RZ ;  /* 0x0000002a0c74723c */ /* 0x040fe200000418ff */
[----:B------:R-:W-:Y:S07]  /*26a0*/  LDSM.16.M88.4 R40, [R225] ;  /* 0x00000000e128783b */ /* 0x000fee0000000200 */
[C---:B------:R-:W-:Y:S08]  /*26b0*/  HMMA.16816.F32.BF16 R112, R12.reuse, R24, RZ ;  /* 0x000000180c70723c */ /* 0x040ff000000418ff */
[----:B------:R-:W-:Y:S01]  /*26c0*/  HMMA.16816.F32.BF16 R120, R12, R26, RZ ;  /* 0x0000001a0c78723c */ /* 0x000fe200000418ff */
[----:B------:R-:W2:Y:S07]  /*26d0*/  LDSM.16.M88.4 R24, [R216+0x2000] ;  /* 0x00200000d818783b */ /* 0x000eae0000000200 */
[----:B------:R-:W-:Y:S08]  /*26e0*/  HMMA.16816.F32.BF16 R12, R4, R44, R56 ;  /* 0x0000002c040c723c */ /* 0x000ff00000041838 */
[----:B------:R-:W-:Y:S08]  /*26f0*/  HMMA.16816.F32.BF16 R8, R32, R52, R8 ;  /* 0x000000342008723c */ /* 0x000ff00000041808 */
[C---:B------:R-:W-:Y:S08]  /*2700*/  HMMA.16816.F32.BF16 R136, R4.reuse, R88, R96 ;  /* 0x000000580488723c */ /* 0x040ff00000041860 */
[C---:B------:R-:W-:Y:S08]  /*2710*/  HMMA.16816.F32.BF16 R148, R4.reuse, R104, R76 ;  /* 0x000000680494723c */ /* 0x040ff0000004184c */
[----:B------:R-:W-:Y:S08]  /*2720*/  HMMA.16816.F32.BF16 R92, R4, R46, R92 ;  /* 0x0000002e045c723c */ /* 0x000ff0000004185c */
[C---:B------:R-:W-:Y:S01]  /*2730*/  HMMA.16816.F32.BF16 R96, R36.reuse, R68, R16 ;  /* 0x000000442460723c */ /* 0x040fe20000041810 */
[----:B------:R-:W-:Y:S07]  /*2740*/  LDSM.16.M88.4 R16, [R215+0x4000] ;  /* 0x00400000d710783b */ /* 0x000fee0000000200 */
[----:B------:R-:W-:Y:S01]  /*2750*/  HMMA.16816.F32.BF16 R76, R36, R46, R84 ;  /* 0x0000002e244c723c */ /* 0x000fe20000041854 */
[----:B------:R-:W3:Y:S07]  /*2760*/  LDSM.16.M88.4 R44, [R212+0x2000] ;  /* 0x00200000d42c783b */ /* 0x000eee0000000200 */
[C---:B------:R-:W-:Y:S08]  /*2770*/  HMMA.16816.F32.BF16 R124, R4.reuse, R68, R100 ;  /* 0x00000044047c723c */ /* 0x040ff00000041864 */
[C---:B------:R-:W-:Y:S08]  /*2780*/  HMMA.16816.F32.BF16 R132, R4.reuse, R70, R80 ;  /* 0x000000460484723c */ /* 0x040ff00000041850 */
[C---:B------:R-:W-:Y:S08]  /*2790*/  HMMA.16816.F32.BF16 R140, R4.reuse, R90, R72 ;  /* 0x0000005a048c723c */ /* 0x040ff00000041848 */
[----:B------:R-:W-:Y:S08]  /*27a0*/  HMMA.16816.F32.BF16 R152, R4, R106, R60 ;  /* 0x0000006a0498723c */ /* 0x000ff0000004183c */
[----:B-1----:R-:W-:Y:S01]  /*27b0*/  HMMA.16816.F32.BF16 R4, R28, R52, R12 ;  /* 0x000000341c04723c */ /* 0x002fe2000004180c */
[----:B------:R-:W1:Y:S07]  /*27c0*/  LDSM.16.M88.4 R12, [R215+0x5000] ;  /* 0x00500000d70c783b */ /* 0x000e6e0000000200 */
[----:B--2---:R-:W-:Y:S01]  /*27d0*/  HMMA.16816.F32.BF16 R56, R24, R40, R8 ;  /* 0x000000281838723c */ /* 0x004fe20000041808 */
[----:B------:R-:W2:Y:S07]  /*27e0*/  LDSM.16.M88.4 R8, [R216+0x4000] ;  /* 0x00400000d808783b */ /* 0x000eae0000000200 */
[----:B------:R-:W-:Y:S08]  /*27f0*/  HMMA.16816.F32.BF16 R76, R32, R54, R76 ;  /* 0x00000036204c723c */ /* 0x000ff0000004184c */
[----:B------:R-:W-:Y:S01]  /*2800*/  HMMA.16816.F32.BF16 R60, R20, R40, R4 ;  /* 0x00000028143c723c */ /* 0x000fe20000041804 */
[----:B------:R-:W-:Y:S07]  /*2810*/  LDSM.16.M88.4 R4, [R216+0x5000] ;  /* 0x00500000d804783b */ /* 0x000fee0000000200 */
[----:B------:R-:W-:Y:S08]  /*2820*/  HMMA.16816.F32.BF16 R80, R28, R54, R92 ;  /* 0x000000361c50723c */ /* 0x000ff0000004185c */
[----:B---3--:R-:W-:Y:S01]  /*2830*/  HMMA.16816.F32.BF16 R72, R16, R44, R56 ;  /* 0x0000002c1048723c */ /* 0x008fe20000041838 */
[----:B------:R-:W3:Y:S07]  /*2840*/  LDSM.16.M88.4 R56, [R212+0x1400] ;  /* 0x00140000d438783b */ /* 0x000eee0000000200 */
[----:B------:R-:W-:Y:S08]  /*2850*/  HMMA.16816.F32.BF16 R100, R36, R70, R116 ;  /* 0x000000462464723c */ /* 0x000ff00000041874 */
[----:B-1----:R-:W-:Y:S01]  /*2860*/  HMMA.16816.F32.BF16 R52, R12, R44, R60 ;  /* 0x0000002c0c34723c */ /* 0x002fe2000004183c */
[----:B------:R-:W1:Y:S07]  /*2870*/  LDSM.16.M88.4 R60, [R224] ;  /* 0x00000000e03c783b */ /* 0x000e6e0000000200 */
[-C--:B------:R-:W-:Y:S08]  /*2880*/  HMMA.16816.F32.BF16 R68, R24, R42.reuse, R76 ;  /* 0x0000002a1844723c */ /* 0x080ff0000004184c */
[----:B------:R-:W-:Y:S01]  /*2890*/  HMMA.16816.F32.BF16 R76, R20, R42, R80 ;  /* 0x0000002a144c723c */ /* 0x000fe20000041850 */
[----:B------:R-:W4:Y:S07]  /*28a0*/  LDSM.16.M88.4 R40, [R212+0x2400] ;  /* 0x00240000d428783b */ /* 0x000f2e0000000200 */
[----:B--2---:R-:W-:Y:S08]  /*28b0*/  HMMA.16816.F32.BF16 R84, R8, R48, R72 ;  /* 0x000000300854723c */ /* 0x004ff00000041848 */
[----:B---3--:R-:W-:Y:S08]  /*28c0*/  HMMA.16816.F32.BF16 R72, R32, R56, R96 ;  /* 0x000000382048723c */ /* 0x008ff00000041860 */
[C---:B------:R-:W-:Y:S08]  /*28d0*/  HMMA.16816.F32.BF16 R108, R36.reuse, R88, R108 ;  /* 0x00000058246c723c */ /* 0x040ff0000004186c */
[----:B------:R-:W-:Y:S08]  /*28e0*/  HMMA.16816.F32.BF16 R128, R36, R90, R128 ;  /* 0x0000005a2480723c */ /* 0x000ff00000041880 */
[----:B------:R-:W-:Y:S08]  /*28f0*/  HMMA.16816.F32.BF16 R88, R4, R48, R52 ;  /* 0x000000300458723c */ /* 0x000ff00000041834 */
[-C--:B------:R-:W-:Y:S08]  /*2900*/  HMMA.16816.F32.BF16 R52, R16, R46.reuse, R68 ;  /* 0x0000002e1034723c */ /* 0x080ff00000041844 */
[----:B------:R-:W-:Y:S08]  /*2910*/  HMMA.16816.F32.BF16 R68, R12, R46, R76 ;  /* 0x0000002e0c44723c */ /* 0x000ff0000004184c */
[C---:B------:R-:W-:Y:S08]  /*2920*/  HMMA.16816.F32.BF16 R112, R36.reuse, R104, R112 ;  /* 0x000000682470723c */ /* 0x040ff00000041870 */
[----:B------:R-:W-:Y:S08]  /*2930*/  HMMA.16816.F32.BF16 R120, R36, R106, R120 ;  /* 0x0000006a2478723c */ /* 0x000ff00000041878 */
[----:B------:R-:W-:Y:S01]  /*2940*/  HMMA.16816.F32.BF16 R36, R28, R56, R124 ;  /* 0x000000381c24723c */ /* 0x000fe2000004187c */
[----:B------:R-:W-:-:S04]  /*2950*/  FMUL.FTZ R0, R84, c[0x0][0x320] ;  /* 0x0000c80054007a20 */ /* 0x000fc80000410000 */
[----:B------:R2:W3:Y:S03]  /*2960*/  MUFU.TANH R156, R0 ;  /* 0x00000000009c7308 */ /* 0x0004e60000002400 */
[----:B-1----:R-:W-:Y:S01]  /*2970*/  HMMA.16816.F32.BF16 R72, R24, R60, R72 ;  /* 0x0000003c1848723c */ /* 0x002fe20000041848 */
[----:B--2---:R-:W-:-:S04]  /*2980*/  FMUL.FTZ R0, R85, c[0x0][0x320] ;  /* 0x0000c80055007a20 */ /* 0x004fc80000410000 */
[----:B------:R1:W2:Y:S03]  /*2990*/  MUFU.TANH R126, R0 ;  /* 0x00000000007e7308 */ /* 0x0002a60000002400 */
[----:B------:R-:W-:Y:S08]  /*29a0*/  HMMA.16816.F32.BF16 R92, R4, R50, R68 ;  /* 0x00000032045c723c */ /* 0x000ff00000041844 */
[----:B------:R-:W-:Y:S01]  /*29b0*/  HMMA.16816.F32.BF16 R68, R32, R58, R100 ;  /* 0x0000003a2044723c */ /* 0x000fe20000041864 */
[----:B-1----:R-:W-:-:S07]  /*29c0*/  FMUL.FTZ R0, R86, c[0x0][0x320] ;  /* 0x0000c80056007a20 */ /* 0x002fce0000410000 */
[----:B------:R-:W-:Y:S01]  /*29d0*/  HMMA.16816.F32.BF16 R44, R20, R60, R36 ;  /* 0x0000003c142c723c */ /* 0x000fe20000041824 */
[----:B------:R-:W1:Y:S01]  /*29e0*/  LDSM.16.M88.4 R36, [R220] ;  /* 0x00000000dc24783b */ /* 0x000e620000000200 */
[----:B------:R2:W1:Y:S06]  /*29f0*/  MUFU.TANH R158, R0 ;  /* 0x00000000009e7308 */ /* 0x00046c0000002400 */
[----:B------:R-:W-:Y:S01]  /*2a00*/  HMMA.16816.F32.BF16 R80, R8, R50, R52 ;  /* 0x000000320850723c */ /* 0x000fe20000041834 */
[----:B------:R-:W1:Y:S01]  /*2a10*/  LDSM.16.M88.4 R52, [R212+0x1800] ;  /* 0x00180000d434783b */ /* 0x000e620000000200 */
[----:B--2---:R-:W-:-:S06]  /*2a20*/  FMUL.FTZ R0, R87, c[0x0][0x320] ;  /* 0x0000c80057007a20 */ /* 0x004fcc0000410000 */
[----:B------:R-:W-:Y:S01]  /*2a30*/  HMMA.16816.F32.BF16 R76, R28, R58, R132 ;  /* 0x0000003a1c4c723c */ /* 0x000fe20000041884 */
[----:B------:R2:W1:Y:S02]  /*2a40*/  MUFU.TANH R157, R0 ;  /* 0x00000000009d7308 */ /* 0x0004640000002400 */
[----:B--2---:R-:W-:-:S06]  /*2a50*/  FMUL.FTZ R0, R88, c[0x0][0x320] ;  /* 0x0000c80058007a20 */ /* 0x004fcc0000410000 */
[----:B------:R2:W1:Y:S01]  /*2a60*/  MUFU.TANH R119, R0 ;  /* 0x0000000000777308 */ /* 0x0004620000002400 */
[----:B----4-:R-:W-:Y:S01]  /*2a70*/  HMMA.16816.F32.BF16 R72, R16, R40, R72 ;  /* 0x000000281048723c */ /* 0x010fe20000041848 */
[----:B--2---:R-:W-:-:S06]  /*2a80*/  FMUL.FTZ R0, R89, c[0x0][0x320] ;  /* 0x0000c80059007a20 */ /* 0x004fcc0000410000 */
[----:B------:R2:W4:Y:S01]  /*2a90*/  MUFU.TANH R116, R0 ;  /* 0x0000000000747308 */ /* 0x0005220000002400 */
[----:B------:R-:W-:Y:S01]  /*2aa0*/  HMMA.16816.F32.BF16 R56, R24, R62, R68 ;  /* 0x0000003e1838723c */ /* 0x000fe20000041844 */
[----:B--2---:R-:W-:-:S06]  /*2ab0*/  FMUL.FTZ R0, R90, c[0x0][0x320] ;  /* 0x0000c8005a007a20 */ /* 0x004fcc0000410000 */
[----:B------:R2:W1:Y:S01]  /*2ac0*/  MUFU.TANH R118, R0 ;  /* 0x0000000000767308 */ /* 0x0004620000002400 */
[----:B------:R-:W-:Y:S01]  /*2ad0*/  HMMA.16816.F32.BF16 R48, R12, R40, R44 ;  /* 0x000000280c30723c */ /* 0x000fe2000004182c */
[----:B------:R-:W1:Y:S01]  /*2ae0*/  LDSM.16.M88.4 R44, [R223] ;  /* 0x00000000df2c783b */ /* 0x000e620000000200 */
[----:B--2---:R-:W-:-:S05]  /*2af0*/  FMUL.FTZ R0, R91, c[0x0][0x320] ;  /* 0x0000c8005b007a20 */ /* 0x004fca0000410000 */
[----:B------:R2:W1:Y:S01]  /*2b00*/  MUFU.TANH R117, R0 ;  /* 0x0000000000757308 */ /* 0x0004620000002400 */
[----:B------:R-:W-:Y:S01]  /*2b10*/  HMMA.16816.F32.BF16 R68, R20, R62, R76 ;  /* 0x0000003e1444723c */ /* 0x000fe2000004184c */
[----:B--2---:R-:W-:-:S06]  /*2b20*/  FMUL.FTZ R0, R80, c[0x0][0x320] ;  /* 0x0000c80050007a20 */ /* 0x004fcc0000410000 */
[----:B------:R2:W1:Y:S02]  /*2b30*/  MUFU.TANH R125, R0 ;  /* 0x00000000007d7308 */ /* 0x0004640000002400 */
[----:B--2---:R-:W-:-:S06]  /*2b40*/  FMUL.FTZ R0, R81, c[0x0][0x320] ;  /* 0x0000c80051007a20 */ /* 0x004fcc0000410000 */
[----:B------:R2:W1:Y:S01]  /*2b50*/  MUFU.TANH R124, R0 ;  /* 0x00000000007c7308 */ /* 0x0004620000002400 */
[----:B------:R-:W-:Y:S01]  /*2b60*/  HMMA.16816.F32.BF16 R60, R16, R42, R56 ;  /* 0x0000002a103c723c */ /* 0x000fe20000041838 */
[----:B------:R-:W3:Y:S01]  /*2b70*/  LDSM.16.M88.4 R56, [R212+0x2800] ;  /* 0x00280000d438783b */ /* 0x000ee20000000200 */
[----:B--2---:R-:W-:-:S05]  /*2b80*/  FMUL.FTZ R0, R82, c[0x0][0x320] ;  /* 0x0000c80052007a20 */ /* 0x004fca0000410000 */
[----:B------:R2:W2:Y:S01]  /*2b90*/  MUFU.TANH R133, R0 ;  /* 0x0000000000857308 */ /* 0x0004a20000002400 */
[----:B-1----:R-:W-:Y:S01]  /*2ba0*/  HMMA.16816.F32.BF16 R84, R4, R36, R48 ;  /* 0x000000240454723c */ /* 0x002fe20000041830 */
[----:B--2---:R-:W-:-:S07]  /*2bb0*/  FMUL.FTZ R0, R83, c[0x0][0x320] ;  /* 0x0000c80053007a20 */ /* 0x004fce0000410000 */
[----:B------:R-:W-:Y:S01]  /*2bc0*/  HMMA.16816.F32.BF16 R80, R8, R36, R72 ;  /* 0x000000240850723c */ /* 0x000fe20000041848 */
[----:B------:R1:W2:Y:S07]  /*2bd0*/  MUFU.TANH R132, R0 ;  /* 0x0000000000847308 */ /* 0x0002ae0000002400 */
[----:B------:R-:W-:Y:S01]  /*2be0*/  HMMA.16816.F32.BF16 R72, R32, R52, R108 ;  /* 0x000000342048723c */ /* 0x000fe2000004186c */
[----:B-1----:R-:W-:-:S04]  /*2bf0*/  FMUL.FTZ R0, R92, c[0x0][0x320] ;  /* 0x0000c8005c007a20 */ /* 0x002fc80000410000 */
[----:B------:R1:W1:Y:S03]  /*2c00*/  MUFU.TANH R104, R0 ;  /* 0x0000000000687308 */ /* 0x0002660000002400 */
[----:B------:R-:W-:Y:S08]  /*2c10*/  HMMA.16816.F32.BF16 R48, R28, R52, R136 ;  /* 0x000000341c30723c */ /* 0x000ff00000041888 */
[----:B------:R-:W-:Y:S01]  /*2c20*/  HMMA.16816.F32.BF16 R68, R12, R42, R68 ;  /* 0x0000002a0c44723c */ /* 0x000fe20000041844 */
[----:B-1----:R-:W-:-:S04]  /*2c30*/  FMUL.FTZ R0, R93, c[0x0][0x320] ;  /* 0x0000c8005d007a20 */ /* 0x002fc80000410000 */
[----:B------:R1:W1:Y:S03]  /*2c40*/  MUFU.TANH R100, R0 ;  /* 0x0000000000647308 */ /* 0x0002660000002400 */
        /* <DEDUP_REMOVED lines=14> */
[----:B------:R-:W2:Y:S01]  /*2d30*/  LDSM.16.M88.4 R36, [R212+0x1c00] ;  /* 0x001c0000d424783b */ /* 0x000ea20000000200 */
[----:B-1----:R-:W-:-:S04]  /*2d40*/  FMUL.FTZ R0, R82, c[0x0][0x320] ;  /* 0x0000c80052007a20 */ /* 0x002fc80000410000 */
[----:B------:R1:W1:Y:S02]  /*2d50*/  MUFU.TANH R111, R0 ;  /* 0x00000000006f7308 */ /* 0x0002640000002400 */
[----:B---3--:R-:W-:Y:S01]  /*2d60*/  HMMA.16816.F32.BF16 R68, R16, R56, R72 ;  /* 0x000000381044723c */ /* 0x008fe20000041848 */
[----:B-1----:R-:W-:-:S05]  /*2d70*/  FMUL.FTZ R0, R83, c[0x0][0x320] ;  /* 0x0000c80053007a20 */ /* 0x002fca0000410000 */
[----:B------:R1:W3:Y:S02]  /*2d80*/  MUFU.TANH R110, R0 ;  /* 0x00000000006e7308 */ /* 0x0002e40000002400 */
[----:B------:R-:W-:Y:S01]  /*2d90*/  HMMA.16816.F32.BF16 R72, R28, R54, R140 ;  /* 0x000000361c48723c */ /* 0x000fe2000004188c */
[----:B------:R-:W2:Y:S01]  /*2da0*/  LDSM.16.M88.4 R52, [R222] ;  /* 0x00000000de34783b */ /* 0x000ea20000000200 */
        /* <DEDUP_REMOVED lines=16> */
[----:B------:R-:W-:Y:S08]  /*2eb0*/  HMMA.16816.F32.BF16 R68, R32, R36, R112 ;  /* 0x000000242044723c */ /* 0x000ff00000041870 */
[----:B------:R-:W-:Y:S01]  /*2ec0*/  HMMA.16816.F32.BF16 R44, R16, R58, R60 ;  /* 0x0000003a102c723c */ /* 0x000fe2000004183c */
[----:B-1----:R-:W-:-:S07]  /*2ed0*/  FMUL.FTZ R0, R78, c[0x0][0x320] ;  /* 0x0000c8004e007a20 */ /* 0x002fce0000410000 */
[----:B------:R-:W-:Y:S01]  /*2ee0*/  HMMA.16816.F32.BF16 R60, R32, R38, R120 ;  /* 0x00000026203c723c */ /* 0x000fe20000041878 */
[----:B------:R-:W-:Y:S01]  /*2ef0*/  LDSM.16.M88.4 R32, [R218] ;  /* 0x00000000da20783b */ /* 0x000fe20000000200 */
[----:B------:R1:W1:Y:S06]  /*2f00*/  MUFU.TANH R105, R0 ;  /* 0x0000000000697308 */ /* 0x00026c0000002400 */
[----:B------:R-:W-:Y:S01]  /*2f10*/  HMMA.16816.F32.BF16 R84, R4, R48, R40 ;  /* 0x000000300454723c */ /* 0x000fe20000041828 */
[----:B------:R-:W2:Y:S01]  /*2f20*/  LDSM.16.M88.4 R40, [R212+0x2c00] ;  /* 0x002c0000d428783b */ /* 0x000ea20000000200 */
[----:B------:R-:W-:Y:S01]  /*2f30*/  ISETP.GT.AND P0, PT, R64, R177, PT ;  /* 0x000000b14000720c */ /* 0x000fe20003f04270 */
[----:B------:R-:W-:-:S04]  /*2f40*/  DEPBAR.LE SB0, 0x0 ;  /* 0x000080000000791a */ /* 0x000fc80000000000 */
[----:B-1----:R-:W-:Y:S02]  /*2f50*/  FMUL.FTZ R0, R79, c[0x0][0x320] ;  /* 0x0000c8004f007a20 */ /* 0x002fe40000410000 */
[C---:B------:R-:W-:Y:S08]  /*2f60*/  HMMA.16816.F32.BF16 R76, R28.reuse, R36, R148 ;  /* 0x000000241c4c723c */ /* 0x040ff00000041894 */
[----:B------:R-:W-:Y:S01]  /*2f70*/  HMMA.16816.F32.BF16 R28, R28, R38, R152 ;  /* 0x000000261c1c723c */ /* 0x000fe20000041898 */
[----:B------:R1:W1:Y:S02]  /*2f80*/  MUFU.TANH R106, R0 ;  /* 0x00000000006a7308 */ /* 0x0002640000002400 */
[----:B-1----:R-:W-:-:S06]  /*2f90*/  FMUL.FTZ R0, R88, c[0x0][0x320] ;  /* 0x0000c80058007a20 */ /* 0x002fcc0000410000 */
[----:B------:R1:W1:Y:S01]  /*2fa0*/  MUFU.TANH R67, R0 ;  /* 0x0000000000437308 */ /* 0x0002620000002400 */
[----:B------:R-:W-:Y:S08]  /*2fb0*/  HMMA.16816.F32.BF16 R72, R12, R58, R72 ;  /* 0x0000003a0c48723c */ /* 0x000ff00000041848 */
[----:B------:R-:W-:Y:S01]  /*2fc0*/  HMMA.16816.F32.BF16 R56, R24, R52, R68 ;  /* 0x000000341838723c */ /* 0x000fe20000041844 */
[----:B-1----:R-:W-:-:S04]  /*2fd0*/  FMUL.FTZ R0, R89, c[0x0][0x320] ;  /* 0x0000c80059007a20 */ /* 0x002fc80000410000 */
[----:B------:R1:W1:Y:S03]  /*2fe0*/  MUFU.TANH R66, R0 ;  /* 0x0000000000427308 */ /* 0x0002660000002400 */
[----:B------:R-:W-:Y:S08]  /*2ff0*/  HMMA.16816.F32.BF16 R68, R20, R52, R76 ;  /* 0x000000341444723c */ /* 0x000ff0000004184c */
[----:B------:R-:W-:Y:S01]  /*3000*/  HMMA.16816.F32.BF16 R24, R24, R54, R60 ;  /* 0x000000361818723c */ /* 0x000fe2000004183c */
[----:B-1----:R-:W-:-:S07]  /*3010*/  FMUL.FTZ R0, R90, c[0x0][0x320] ;  /* 0x0000c8005a007a20 */ /* 0x002fce0000410000 */
[----:B------:R-:W-:Y:S01]  /*3020*/  HMMA.16816.F32.BF16 R52, R20, R54, R28 ;  /* 0x000000361434723c */ /* 0x000fe2000004181c */
[----:B------:R1:W1:Y:S02]  /*3030*/  MUFU.TANH R88, R0 ;  /* 0x0000000000587308 */ /* 0x0002640000002400 */
[----:B-1----:R-:W-:-:S06]  /*3040*/  FMUL.FTZ R0, R91, c[0x0][0x320] ;  /* 0x0000c8005b007a20 */ /* 0x002fcc0000410000 */
        /* <DEDUP_REMOVED lines=8> */
[----:B------:R1:W1:Y:S02]  /*30d0*/  MUFU.TANH R97, R0 ;  /* 0x0000000000617308 */ /* 0x0002640000002400 */
[----:B-1----:R-:W-:Y:S02]  /*30e0*/  FMUL.FTZ R0, R83, c[0x0][0x320] ;  /* 0x0000c80053007a20 */ /* 0x002fe40000410000 */
[----:B------:R-:W-:Y:S08]  /*30f0*/  HMMA.16816.F32.BF16 R80, R8, R50, R44 ;  /* 0x000000320850723c */ /* 0x000ff0000004182c */
[C---:B------:R-:W-:Y:S08]  /*3100*/  HMMA.16816.F32.BF16 R44, R16.reuse, R40, R56 ;  /* 0x00000028102c723c */ /* 0x040ff00000041838 */
[----:B------:R-:W-:Y:S01]  /*3110*/  HMMA.16816.F32.BF16 R16, R16, R42, R24 ;  /* 0x0000002a1010723c */ /* 0x000fe20000041818 */
[----:B------:R1:W1:Y:S07]  /*3120*/  MUFU.TANH R98, R0 ;  /* 0x0000000000627308 */ /* 0x00026e0000002400 */
[----:B------:R-:W-:Y:S08]  /*3130*/  HMMA.16816.F32.BF16 R72, R4, R50, R72 ;  /* 0x000000320448723c */ /* 0x000ff00000041848 */
[----:B------:R-:W-:Y:S01]  /*3140*/  HMMA.16816.F32.BF16 R44, R8, R32, R44 ;  /* 0x00000020082c723c */ /* 0x000fe2000004182c */
[----:B-1----:R-:W-:-:S07]  /*3150*/  FMUL.FTZ R0, R84, c[0x0][0x320] ;  /* 0x0000c80054007a20 */ /* 0x002fce0000410000 */
[----:B------:R-:W-:Y:S08]  /*3160*/  HMMA.16816.F32.BF16 R20, R4, R32, R36 ;  /* 0x000000200414723c */ /* 0x000ff00000041824 */
[-C--:B------:R-:W-:Y:S08]  /*3170*/  HMMA.16816.F32.BF16 R8, R8, R34.reuse, R16 ;  /* 0x000000220808723c */ /* 0x080ff00000041810 */
[----:B------:R-:W-:Y:S01]  /*3180*/  HMMA.16816.F32.BF16 R4, R4, R34, R12 ;  /* 0x000000220404723c */ /* 0x000fe2000004180c */
[----:B------:R1:W1:Y:S01]  /*3190*/  MUFU.TANH R49, R0 ;  /* 0x0000000000317308 */ /* 0x0002620000002400 */
[----:B------:R-:W-:-:S02]  /*31a0*/  FMUL.FTZ R81, R81, c[0x0][0x320] ;  /* 0x0000c80051517a20 */ /* 0x000fc40000410000 */
[----:B------:R-:W-:Y:S02]  /*31b0*/  FMUL.FTZ R72, R72, c[0x0][0x320] ;  /* 0x0000c80048487a20 */ /* 0x000fe40000410000 */
[----:B-1----:R-:W-:-:S04]  /*31c0*/  FMUL.FTZ R0, R85, c[0x0][0x320] ;  /* 0x0000c80055007a20 */ /* 0x002fc80000410000 */
[----:B------:R1:W1:Y:S01]  /*31d0*/  MUFU.TANH R48, R0 ;  /* 0x0000000000307308 */ /* 0x0002620000002400 */
[----:B------:R-:W-:Y:S02]  /*31e0*/  FMUL.FTZ R73, R73, c[0x0][0x320] ;  /* 0x0000c80049497a20 */ /* 0x000fe40000410000 */
[----:B------:R-:W-:Y:S02]  /*31f0*/  FMUL.FTZ R74, R74, c[0x0][0x320] ;  /* 0x0000c8004a4a7a20 */ /* 0x000fe40000410000 */
[----:B------:R-:W-:Y:S02]  /*3200*/  FMUL.FTZ R75, R75, c[0x0][0x320] ;  /* 0x0000c8004b4b7a20 */ /* 0x000fe40000410000 */
[----:B------:R-:W-:Y:S02]  /*3210*/  FMUL.FTZ R20, R20, c[0x0][0x320] ;  /* 0x0000c80014147a20 */ /* 0x000fe40000410000 */
[----:B-1----:R-:W-:-:S04]  /*3220*/  FMUL.FTZ R0, R86, c[0x0][0x320] ;  /* 0x0000c80056007a20 */ /* 0x002fc80000410000 */
[----:B------:R1:W1:Y:S01]  /*3230*/  MUFU.TANH R65, R0 ;  /* 0x0000000000417308 */ /* 0x0002620000002400 */
[----:B------:R-:W-:Y:S02]  /*3240*/  FMUL.FTZ R21, R21, c[0x0][0x320] ;  /* 0x0000c80015157a20 */ /* 0x000fe40000410000 */
[----:B------:R-:W-:Y:S02]  /*3250*/  FMUL.FTZ R23, R23, c[0x0][0x320] ;  /* 0x0000c80017177a20 */ /* 0x000fe40000410000 */
[----:B------:R-:W-:Y:S02]  /*3260*/  FMUL.FTZ R8, R8, c[0x0][0x320] ;  /* 0x0000c80008087a20 */ /* 0x000fe40000410000 */
[----:B------:R-:W-:Y:S02]  /*3270*/  FMUL.FTZ R7, R7, c[0x0][0x320] ;  /* 0x0000c80007077a20 */ /* 0x000fe40000410000 */
[----:B------:R-:W-:Y:S02]  /*3280*/  FMUL.FTZ R82, R82, c[0x0][0x320] ;  /* 0x0000c80052527a20 */ /* 0x000fe40000410000 */
[----:B------:R-:W-:-:S02]  /*3290*/  FMUL.FTZ R83, R83, c[0x0][0x320] ;  /* 0x0000c80053537a20 */ /* 0x000fc40000410000 */
[----:B-1----:R-:W-:Y:S02]  /*32a0*/  FMUL.FTZ R0, R87, c[0x0][0x320] ;  /* 0x0000c80057007a20 */ /* 0x002fe40000410000 */
[----:B------:R-:W-:Y:S02]  /*32b0*/  FMUL.FTZ R44, R44, c[0x0][0x320] ;  /* 0x0000c8002c2c7a20 */ /* 0x000fe40000410000 */
[----:B------:R1:W1:Y:S01]  /*32c0*/  MUFU.TANH R50, R0 ;  /* 0x0000000000327308 */ /* 0x0002620000002400 */
[----:B------:R-:W-:Y:S02]  /*32d0*/  FMUL.FTZ R45, R45, c[0x0][0x320] ;  /* 0x0000c8002d2d7a20 */ /* 0x000fe40000410000 */
[----:B------:R-:W-:Y:S02]  /*32e0*/  FMUL.FTZ R46, R46, c[0x0][0x320] ;  /* 0x0000c8002e2e7a20 */ /* 0x000fe40000410000 */
[----:B------:R-:W-:Y:S02]  /*32f0*/  FMUL.FTZ R47, R47, c[0x0][0x320] ;  /* 0x0000c8002f2f7a20 */ /* 0x000fe40000410000 */
[----:B------:R-:W-:-:S02]  /*3300*/  FMUL.FTZ R22, R22, c[0x0][0x320] ;  /* 0x0000c80016167a20 */ /* 0x000fc40000410000 */
[----:B------:R-:W-:Y:S02]  /*3310*/  FMUL.FTZ R9, R9, c[0x0][0x320] ;  /* 0x0000c80009097a20 */ /* 0x000fe40000410000 */
[----:B------:R-:W-:Y:S02]  /*3320*/  FMUL.FTZ R10, R10, c[0x0][0x320] ;  /* 0x0000c8000a0a7a20 */ /* 0x000fe40000410000 */
[----:B------:R-:W-:Y:S02]  /*3330*/  FMUL.FTZ R11, R11, c[0x0][0x320] ;  /* 0x0000c8000b0b7a20 */ /* 0x000fe40000410000 */
[----:B------:R-:W-:Y:S02]  /*3340*/  FMUL.FTZ R4, R4, c[0x0][0x320] ;  /* 0x0000c80004047a20 */ /* 0x000fe40000410000 */
[----:B-1----:R-:W-:Y:S02]  /*3350*/  FMUL.FTZ R0, R80, c[0x0][0x320] ;  /* 0x0000c80050007a20 */ /* 0x002fe40000410000 */
[----:B------:R-:W-:-:S02]  /*3360*/  FMUL.FTZ R5, R5, c[0x0][0x320] ;  /* 0x0000c80005057a20 */ /* 0x000fc40000410000 */
[----:B------:R-:W-:Y:S01]  /*3370*/  FMUL.FTZ R6, R6, c[0x0][0x320] ;  /* 0x0000c80006067a20 */ /* 0x000fe20000410000 */
[----:B------:R1:W1:Y:S08]  /*3380*/  MUFU.TANH R27, R23 ;  /* 0x00000017001b7308 */ /* 0x0002700000002400 */
[----:B------:R1:W1:Y:S08]  /*3390*/  MUFU.TANH R30, R8 ;  /* 0x00000008001e7308 */ /* 0x0002700000002400 */
[----:B------:R1:W1:Y:S08]  /*33a0*/  MUFU.TANH R51, R0 ;  /* 0x0000000000337308 */ /* 0x0002700000002400 */
[----:B------:R-:W1:Y:S08]  /*33b0*/  MUFU.TANH R81, R81 ;  /* 0x0000005100517308 */ /* 0x000e700000002400 */
[----:B------:R1:W1:Y:S08]  /*33c0*/  MUFU.TANH R107, R82 ;  /* 0x00000052006b7308 */ /* 0x0002700000002400 */
[----:B------:R1:W1:Y:S08]  /*33d0*/  MUFU.TANH R101, R83 ;  /* 0x0000005300657308 */ /* 0x0002700000002400 */
[----:B------:R-:W1:Y:S08]  /*33e0*/  MUFU.TANH R72, R72 ;  /* 0x0000004800487308 */ /* 0x000e700000002400 */
[----:B------:R-:W1:Y:S08]  /*33f0*/  MUFU.TANH R73, R73 ;  /* 0x0000004900497308 */ /* 0x000e700000002400 */
[----:B------:R-:W1:Y:S08]  /*3400*/  MUFU.TANH R74, R74 ;  /* 0x0000004a004a7308 */ /* 0x000e700000002400 */
[----:B------:R-:W1:Y:S08]  /*3410*/  MUFU.TANH R75, R75 ;  /* 0x0000004b004b7308 */ /* 0x000e700000002400 */
[----:B------:R1:W1:Y:S08]  /*3420*/  MUFU.TANH R31, R44 ;  /* 0x0000002c001f7308 */ /* 0x0002700000002400 */
[----:B------:R1:W1:Y:S08]  /*3430*/  MUFU.TANH R32, R45 ;  /* 0x0000002d00207308 */ /* 0x0002700000002400 */
[----:B------:R1:W1:Y:S08]  /*3440*/  MUFU.TANH R39, R46 ;  /* 0x0000002e00277308 */ /* 0x0002700000002400 */
[----:B------:R1:W1:Y:S08]  /*3450*/  MUFU.TANH R38, R47 ;  /* 0x0000002f00267308 */ /* 0x0002700000002400 */
[----:B------:R-:W1:Y:S08]  /*3460*/  MUFU.TANH R20, R20 ;  /* 0x0000001400147308 */ /* 0x000e700000002400 */
[----:B------:R-:W1:Y:S08]  /*3470*/  MUFU.TANH R21, R21 ;  /* 0x0000001500157308 */ /* 0x000e700000002400 */
[----:B------:R1:W1:Y:S08]  /*3480*/  MUFU.TANH R28, R22 ;  /* 0x00000016001c7308 */ /* 0x0002700000002400 */
[----:B------:R1:W1:Y:S08]  /*3490*/  MUFU.TANH R29, R9 ;  /* 0x00000009001d7308 */ /* 0x0002700000002400 */
[----:B------:R1:W1:Y:S08]  /*34a0*/  MUFU.TANH R37, R10 ;  /* 0x0000000a00257308 */ /* 0x0002700000002400 */
[----:B------:R1:W1:Y:S08]  /*34b0*/  MUFU.TANH R36, R11 ;  /* 0x0000000b00247308 */ /* 0x0002700000002400 */
[----:B------:R1:W1:Y:S08]  /*34c0*/  MUFU.TANH R12, R4 ;  /* 0x00000004000c7308 */ /* 0x0002700000002400 */
[----:B------:R1:W1:Y:S08]  /*34d0*/  MUFU.TANH R8, R5 ;  /* 0x0000000500087308 */ /* 0x0002700000002400 */
[----:B------:R1:W1:Y:S08]  /*34e0*/  MUFU.TANH R23, R6 ;  /* 0x0000000600177308 */ /* 0x0002700000002400 */
[----:B------:R-:W1:Y:S01]  /*34f0*/  MUFU.TANH R7, R7 ;  /* 0x0000000700077308 */ /* 0x000e620000002400 */
[----:B------:R-:W-:Y:S01]  /*3500*/  BSSY B0, `(.L_x_1008) ;  /* 0x000001b000007945 */ /* 0x000fe20003800000 */
[----:B------:R-:W-:Y:S06]  /*3510*/  BAR.SYNC.DEFER_BLOCKING 0x0 ;  /* 0x0000000000007b1d */ /* 0x000fec0000010000 */
[----:B------:R-:W-:Y:S05]  /*3520*/  @!P0 BRA `(.L_x_1009) ;  /* 0x0000018000008947 */ /* 0x000fea0003800000 */
[----:B-12345:R-:W-:Y:S02]  /*3530*/  IADD3 R0, R176, -0x2, RZ ;  /* 0xfffffffeb0007810 */ /* 0x03efe40007ffe0ff */
[----:B------:R-:W-:-:S02]  /*3540*/  ISETP.GE.AND P5, PT, R160, c[0x0][0x1d4], PT ;  /* 0x00007500a0007a0c */ /* 0x000fc40003fa6270 */
[----:B------:R-:W-:Y:S01]  /*3550*/  SHF.R.S32.HI R2, RZ, 0x1f, R0 ;  /* 0x0000001fff027819 */ /* 0x000fe20000011400 */
[----:B------:R-:W-:-:S04]  /*3560*/  IMAD.WIDE.U32 R4, R0, c[0x0][0x1e0], RZ ;  /* 0x0000780000047a25 */ /* 0x000fc800078e00ff */
[----:B------:R-:W-:-:S04]  /*3570*/  IMAD R2, R2, c[0x0][0x1e0], RZ ;  /* 0x0000780002027a24 */ /* 0x000fc800078e02ff */
[----:B------:R-:W-:Y:S01]  /*3580*/  IMAD R2, R0, c[0x0][0x1e4], R2 ;  /* 0x0000790000027a24 */ /* 0x000fe200078e0202 */
[----:B------:R-:W-:-:S03]  /*3590*/  LEA R0, P1, R4, R162, 0x6 ;  /* 0x000000a204007211 */ /* 0x000fc600078230ff */
[----:B------:R-:W-:Y:S01]  /*35a0*/  IMAD.IADD R3, R5, 0x1, R2 ;  /* 0x0000000105037824 */ /* 0x000fe200078e0202 */
[----:B------:R-:W-:Y:S01]  /*35b0*/  LEA R2, P0, R0, c[0x0][0x1c8], 0x1 ;  /* 0x0000720000027a11 */ /* 0x000fe200078008ff */
[----:B------:R-:W-:-:S03]  /*35c0*/  IMAD.MOV.U32 R5, RZ, RZ, c[0x0][0x1e0] ;  /* 0x00007800ff057624 */ /* 0x000fc600078e00ff */
[----:B------:R-:W-:-:S04]  /*35d0*/  LEA.HI.X R4, R4, R147, R3, 0x6, P1 ;  /* 0x0000009304047211 */ /* 0x000fc800008f3403 */
[----:B------:R-:W-:Y:S01]  /*35e0*/  LEA.HI.X R3, R0, c[0x0][0x1cc], R4, 0x1, P0 ;  /* 0x0000730000037a11 */ /* 0x000fe200000f0c04 */
[----:B------:R-:W-:Y:S01]  /*35f0*/  IMAD.MOV.U32 R0, RZ, RZ, c[0x0][0x1e4] ;  /* 0x00007900ff007624 */ /* 0x000fe200078e00ff */
[----:B------:R-:W-:-:S03]  /*3600*/  LEA R4, P0, R5, R2, 0x6 ;  /* 0x0000000205047211 */ /* 0x000fc600078030ff */
[----:B------:R-:W-:Y:S01]  /*3610*/  @!PT LDS RZ, [RZ] ;  /* 0x00000000fffff984 */ /* 0x000fe20000000800 */
[----:B------:R-:W-:Y:S01]  /*3620*/  @!PT LDS RZ, [RZ] ;  /* 0x00000000fffff984 */ /* 0x000fe20000000800 */
[----:B------:R-:W-:Y:S01]  /*3630*/  @!PT LDS RZ, [RZ] ;  /* 0x00000000fffff984 */ /* 0x000fe20000000800 */
[----:B------:R1:W-:Y:S01]  /*3640*/  LDGSTS.E.BYPASS.LTC128B.128 [R145+0x3100], [R2.64], !P5 ;  /* 0x0310000002917fae */ /* 0x0003e2000e901d46 */
[----:B------:R-:W-:-:S03]  /*3650*/  LEA.HI.X R5, R5, R3, R0, 0x6, P0 ;  /* 0x0000000305057211 */ /* 0x000fc600000f3400 */
[----:B------:R1:W-:Y:S04]  /*3660*/  LDGSTS.E.BYPASS.LTC128B.128 [R145+0x4100], [R2.64+0x40], !P4 ;  /* 0x0410004002917fae */ /* 0x0003e8000e101d46 */
[----:B------:R1:W-:Y:S04]  /*3670*/  LDGSTS.E.BYPASS.LTC128B.128 [R145+0x5100], [R2.64+0x80], !P3 ;  /* 0x0510008002917fae */ /* 0x0003e8000d901d46 */
[----:B------:R1:W-:Y:S04]  /*3680*/  LDGSTS.E.BYPASS.LTC128B.128 [R145+0x3900], [R4.64], !P5 ;  /* 0x0390000004917fae */ /* 0x0003e8000e901d46 */
[----:B------:R1:W-:Y:S04]  /*3690*/  LDGSTS.E.BYPASS.LTC128B.128 [R145+0x4900], [R4.64+0x40], !P4 ;  /* 0x0490004004917fae */ /* 0x0003e8000e101d46 */
[----:B------:R1:W-:Y:S02]  /*36a0*/  LDGSTS.E.BYPASS.LTC128B.128 [R145+0x5900], [R4.64+0x80], !P3 ;  /* 0x0590008004917fae */ /* 0x0003e4000d901d46 */
.L_x_1009:
[----:B--234-:R-:W-:Y:S05]  /*36b0*/  BSYNC B0 ;  /* 0x0000000000007941 */ /* 0x01cfea0003800000 */
.L_x_1008:
[----:B-1----:R-:W2:Y:S04]  /*36c0*/  LDL R0, [R1+0x64] ;  /* 0x0000640001007983 */ /* 0x002ea80000100800 */
[----:B------:R-:W2:Y:S04]  /*36d0*/  LDL R152, [R1+0x54] ;  /* 0x0000540001987983 */ /* 0x000ea80000100800 */
[----:B------:R-:W3:Y:S04]  /*36e0*/  LDL R6, [R1+0x3c] ;  /* 0x00003c0001067983 */ /* 0x000ee80000100800 */
[----:B------:R-:W-:Y:S04]  /*36f0*/  LDSM.16.MT88.4 R52, [R213] ;  /* 0x00000000d534783b */ /* 0x000fe80000004200 */
[----:B------:R-:W-:Y:S04]  /*3700*/  LDSM.16.MT88.4 R112, [R214+0x1000] ;  /* 0x00100000d670783b */ /* 0x000fe80000004200 */
[----:B------:R-:W-:Y:S04]  /*3710*/  LDSM.16.MT88.4 R56, [R214+0x400] ;  /* 0x00040000d638783b */ /* 0x000fe80000004200 */
[----:B------:R-:W-:Y:S04]  /*3720*/  LDSM.16.MT88.4 R60, [R213+0x1400] ;  /* 0x00140000d53c783b */ /* 0x000fe80000004200 */
[----:B------:R-:W-:Y:S04]  /*3730*/  LDSM.16.MT88.4 R68, [R214+0x1400] ;  /* 0x00140000d644783b */ /* 0x000fe80000004200 */
[----:B------:R-:W-:Y:S04]  /*3740*/  LDSM.16.MT88.4 R76, [R213+0x2400] ;  /* 0x00240000d54c783b */ /* 0x000fe80000004200 */
[----:B------:R-:W0:Y:S01]  /*3750*/  LDGDEPBAR ;  /* 0x00000000000079af */ /* 0x000e220000000000 */
[----:B--2---:R-:W-:-:S04]  /*3760*/  IMAD.IADD R2, R0, 0x1, R152 ;  /* 0x0000000100027824 */ /* 0x004fc800078e0298 */
[----:B------:R-:W-:-:S04]  /*3770*/  @P2 IMAD.HI.U32 R0, R2, c[0x0][0x2c8], RZ ;  /* 0x0000b20002002a27 */ /* 0x000fc800078e00ff */
[----:B------:R-:W-:Y:S01]  /*3780*/  IMAD.MOV.U32 R3, RZ, RZ, R2 ;  /* 0x000000ffff037224 */ /* 0x000fe200078e0002 */
[----:B------:R-:W-:Y:S01]  /*3790*/  @P2 SHF.R.U32.HI R3, RZ, c[0x0][0x2cc], R0 ;  /* 0x0000b300ff032a19 */ /* 0x000fe20000011600 */
[----:B------:R-:W-:Y:S04]  /*37a0*/  STL [R1+0x30], R2 ;  /* 0x0000300201007387 */ /* 0x000fe80000100800 */
[----:B------:R-:W1:Y:S01]  /*37b0*/  SHFL.IDX PT, R2, R3, 0x2, 0x1c1f ;  /* 0x005c1f0003027f89 */ /* 0x000e6200000e0000 */
[----:B------:R-:W-:-:S05]  /*37c0*/  IMAD R0, R64, R146, 0x1 ;  /* 0x0000000140007424 */ /* 0x000fca00078e0292 */
[----:B---3--:R-:W-:-:S04]  /*37d0*/  IADD3 R0, -R6, c[0x0][0x1d0], R0 ;  /* 0x0000740006007a10 */ /* 0x008fc80007ffe100 */
[----:B------:R-:W-:Y:S01]  /*37e0*/  IADD3 R5, R0, -c[0x0][0x168], RZ ;  /* 0x80005a0000057a10 */ /* 0x000fe20007ffe0ff */
[----:B------:R-:W-:-:S04]  /*37f0*/  IMAD.IADD R6, R144, 0x1, -R6 ;  /* 0x0000000190067824 */ /* 0x000fc800078e0a06 */
[----:B-1----:R-:W-:-:S05]  /*3800*/  IMAD.IADD R2, R5, 0x1, R2 ;  /* 0x0000000105027824 */ /* 0x002fca00078e0202 */
[----:B------:R-:W-:-:S04]  /*3810*/  IMNMX R2, R6, R2, PT ;  /* 0x0000000206027217 */ /* 0x000fc80003800200 */
[C---:B------:R-:W-:Y:S01]  /*3820*/  ISETP.GT.AND P0, PT, R2.reuse, RZ, PT ;  /* 0x000000ff0200720c */ /* 0x040fe20003f04270 */
[----:B------:R-:W1:Y:S01]  /*3830*/  SHFL.IDX PT, R4, R3, 0x3, 0x1c1f ;  /* 0x007c1f0003047f89 */ /* 0x000e6200000e0000 */
[C---:B------:R-:W-:Y:S02]  /*3840*/  ISETP.GT.AND P6, PT, R2.reuse, 0x1, PT ;  /* 0x000000010200780c */ /* 0x040fe40003fc4270 */
[----:B------:R-:W-:Y:S02]  /*3850*/  FSEL R9, R119, -INF , P0 ;  /* 0xff80000077097808 */ /* 0x000fe40000000000 */
[C---:B------:R-:W-:Y:S02]  /*3860*/  ISETP.GT.AND P1, PT, R2.reuse, 0x8, PT ;  /* 0x000000080200780c */ /* 0x040fe40003f24270 */
[----:B------:R-:W-:Y:S02]  /*3870*/  ISETP.GT.AND P0, PT, R2, 0x9, PT ;  /* 0x000000090200780c */ /* 0x000fe40003f04270 */
[----:B------:R-:W-:-:S02]  /*3880*/  FSEL R10, R116, -INF , P6 ;  /* 0xff800000740a7808 */ /* 0x000fc40003000000 */
[----:B------:R-:W-:Y:S02]  /*3890*/  FSEL R11, R104, -INF , P1 ;  /* 0xff800000680b7808 */ /* 0x000fe40000800000 */
[----:B------:R-:W-:Y:S02]  /*38a0*/  FSEL R13, R100, -INF , P0 ;  /* 0xff800000640d7808 */ /* 0x000fe40000000000 */
[C---:B------:R-:W-:Y:S02]  /*38b0*/  ISETP.GT.AND P6, PT, R2.reuse, 0x10, PT ;  /* 0x000000100200780c */ /* 0x040fe40003fc4270 */
        /* <DEDUP_REMOVED lines=20> */
[----:B------:R-:W-:Y:S01]  /*3a00*/  FMNMX.FTZ R2, R9, R10, !PT ;  /* 0x0000000a09027209 */ /* 0x000fe20007810000 */
[----:B-1----:R-:W-:-:S03]  /*3a10*/  IMAD.IADD R0, R5, 0x1, R4 ;  /* 0x0000000105007824 */ /* 0x002fc600078e0204 */
[----:B------:R-:W-:Y:S02]  /*3a20*/  FMNMX.FTZ R2, R11, R2, !PT ;  /* 0x000000020b027209 */ /* 0x000fe40007810000 */
[----:B------:R-:W-:Y:S02]  /*3a30*/  IMNMX R0, R6, R0, PT ;  /* 0x0000000006007217 */ /* 0x000fe40003800200 */
[----:B------:R-:W-:Y:S02]  /*3a40*/  FMNMX.FTZ R2, R13, R2, !PT ;  /* 0x000000020d027209 */ /* 0x000fe40007810000 */
[----:B------:R-:W-:Y:S02]  /*3a50*/  FSEL R233, R21, -INF , P6 ;  /* 0xff80000015e97808 */ /* 0x000fe40003000000 */
[----:B------:R-:W-:Y:S02]  /*3a60*/  FSEL R234, R12, -INF , P1 ;  /* 0xff8000000cea7808 */ /* 0x000fe40000800000 */
[----:B------:R-:W-:-:S02]  /*3a70*/  ISETP.GT.AND P6, PT, R0, RZ, PT ;  /* 0x000000ff0000720c */ /* 0x000fc40003fc4270 */
[----:B------:R-:W-:Y:S02]  /*3a80*/  ISETP.GT.AND P1, PT, R0, 0x1, PT ;  /* 0x000000010000780c */ /* 0x000fe40003f24270 */
[----:B------:R-:W-:Y:S02]  /*3a90*/  FMNMX.FTZ R2, R18, R2, !PT ;  /* 0x0000000212027209 */ /* 0x000fe40007810000 */
[----:B------:R-:W-:Y:S02]  /*3aa0*/  FSEL R238, R8, -INF , P0 ;  /* 0xff80000008ee7808 */ /* 0x000fe40000000000 */
[----:B------:R-:W-:Y:S02]  /*3ab0*/  ISETP.GT.AND P0, PT, R0, 0x8, PT ;  /* 0x000000080000780c */ /* 0x000fe40003f04270 */
[----:B------:R-:W-:Y:S02]  /*3ac0*/  FSEL R14, R118, -INF , P6 ;  /* 0xff800000760e7808 */ /* 0x000fe40003000000 */
[----:B------:R-:W-:-:S02]  /*3ad0*/  FSEL R15, R117, -INF , P1 ;  /* 0xff800000750f7808 */ /* 0x000fc40000800000 */
[----:B------:R-:W-:Y:S01]  /*3ae0*/  FMNMX.FTZ R2, R19, R2, !PT ;  /* 0x0000000213027209 */ /* 0x000fe20007810000 */
[----:B------:R-:W-:Y:S01]  /*3af0*/  SHFL.IDX PT, R8, R3, RZ, 0x1c1f ;  /* 0x001c1fff03087589 */ /* 0x000fe200000e0000 */
[----:B------:R-:W-:Y:S02]  /*3b00*/  ISETP.GT.AND P1, PT, R0, 0x9, PT ;  /* 0x000000090000780c */ /* 0x000fe40003f24270 */
[----:B------:R-:W-:Y:S01]  /*3b10*/  FSEL R16, R103, -INF , P0 ;  /* 0xff80000067107808 */ /* 0x000fe20000000000 */
[----:B------:R-:W-:Y:S01]  /*3b20*/  LDSM.16.MT88.4 R116, [R213+0x2000] ;  /* 0x00200000d574783b */ /* 0x000fe20000004200 */
[----:B------:R-:W-:Y:S02]  /*3b30*/  FMNMX.FTZ R4, R14, R15, !PT ;  /* 0x0000000f0e047209 */ /* 0x000fe40007810000 */
[----:B------:R-:W-:Y:S02]  /*3b40*/  FMNMX.FTZ R2, R22, R2, !PT ;  /* 0x0000000216027209 */ /* 0x000fe40007810000 */
[----:B------:R-:W-:-:S02]  /*3b50*/  ISETP.GT.AND P0, PT, R0, 0x10, PT ;  /* 0x000000100000780c */ /* 0x000fc40003f04270 */
[----:B------:R-:W-:Y:S02]  /*3b60*/  FSEL R17, R102, -INF , P1 ;  /* 0xff80000066117808 */ /* 0x000fe40000800000 */
[----:B------:R-:W-:Y:S02]  /*3b70*/  FMNMX.FTZ R4, R16, R4, !PT ;  /* 0x0000000410047209 */ /* 0x000fe40007810000 */
[----:B------:R-:W-:Y:S02]  /*3b80*/  FMNMX.FTZ R2, R24, R2, !PT ;  /* 0x0000000218027209 */ /* 0x000fe40007810000 */
[----:B------:R-:W-:Y:S02]  /*3b90*/  ISETP.GT.AND P1, PT, R0, 0x11, PT ;  /* 0x000000110000780c */ /* 0x000fe40003f24270 */
[----:B------:R-:W-:Y:S02]  /*3ba0*/  FSEL R20, R95, -INF , P0 ;  /* 0xff8000005f147808 */ /* 0x000fe40000000000 */
[----:B------:R-:W-:-:S02]  /*3bb0*/  FMNMX.FTZ R4, R17, R4, !PT ;  /* 0x0000000411047209 */ /* 0x000fc40007810000 */
[----:B------:R-:W-:Y:S02]  /*3bc0*/  FMNMX.FTZ R2, R139, R2, !PT ;  /* 0x000000028b027209 */ /* 0x000fe40007810000 */
[----:B------:R-:W-:Y:S02]  /*3bd0*/  ISETP.GT.AND P0, PT, R0, 0x18, PT ;  /* 0x000000180000780c */ /* 0x000fe40003f04270 */
[----:B------:R-:W-:Y:S02]  /*3be0*/  FSEL R21, R93, -INF , P1 ;  /* 0xff8000005d157808 */ /* 0x000fe40000800000 */
[----:B------:R-:W-:Y:S01]  /*3bf0*/  FMNMX.FTZ R4, R20, R4, !PT ;  /* 0x0000000414047209 */ /* 0x000fe20007810000 */
[----:B------:R-:W-:Y:S01]  /*3c00*/  LDSM.16.MT88.4 R92, [R213+0x1000] ;  /* 0x00100000d55c783b */ /* 0x000fe20000004200 */
        /* <DEDUP_REMOVED lines=24> */
[----:B------:R-:W-:Y:S02]  /*3d90*/  FMNMX.FTZ R4, R144, R4, !PT ;  /* 0x0000000490047209 */ /* 0x000fe40007810000 */
[----:B------:R-:W-:Y:S02]  /*3da0*/  FMNMX.FTZ R2, R238, R2, !PT ;  /* 0x00000002ee027209 */ /* 0x000fe40007810000 */
[----:B------:R-:W-:-:S02]  /*3db0*/  ISETP.GT.AND P1, PT, R0, 0x31, PT ;  /* 0x000000310000780c */ /* 0x000fc40003f24270 */
[----:B------:R-:W-:Y:S01]  /*3dc0*/  FSEL R208, R28, -INF , P0 ;  /* 0xff8000001cd07808 */ /* 0x000fe20000000000 */
[----:B------:R-:W1:Y:S01]  /*3dd0*/  SHFL.BFLY PT, R103, R2, 0x2, 0x1f ;  /* 0x0c401f0002677f89 */ /* 0x000e6200000e0000 */
[----:B------:R-:W-:Y:S02]  /*3de0*/  FMNMX.FTZ R4, R147, R4, !PT ;  /* 0x0000000493047209 */ /* 0x000fe40007810000 */
[----:B------:R-:W-:Y:S02]  /*3df0*/  ISETP.GT.AND P0, PT, R0, 0x38, PT ;  /* 0x000000380000780c */ /* 0x000fe40003f04270 */
[----:B------:R-:W-:Y:S02]  /*3e00*/  FSEL R229, R27, -INF , P1 ;  /* 0xff8000001be57808 */ /* 0x000fe40000800000 */
[----:B------:R-:W-:Y:S02]  /*3e10*/  FMNMX.FTZ R4, R208, R4, !PT ;  /* 0x00000004d0047209 */ /* 0x000fe40007810000 */
[----:B------:R-:W-:-:S02]  /*3e20*/  ISETP.GT.AND P1, PT, R0, 0x39, PT ;  /* 0x000000390000780c */ /* 0x000fc40003f24270 */
[----:B------:R-:W-:Y:S02]  /*3e30*/  FSEL R230, R23, -INF , P0 ;  /* 0xff80000017e67808 */ /* 0x000fe40000000000 */
[----:B------:R-:W-:Y:S02]  /*3e40*/  FMNMX.FTZ R0, R229, R4, !PT ;  /* 0x00000004e5007209 */ /* 0x000fe40007810000 */
[----:B------:R-:W-:Y:S02]  /*3e50*/  FSEL R232, R7, -INF , P1 ;  /* 0xff80000007e87808 */ /* 0x000fe40000800000 */
[----:B------:R-:W-:-:S04]  /*3e60*/  FMNMX.FTZ R0, R230, R0, !PT ;  /* 0x00000000e6007209 */ /* 0x000fc80007810000 */
[----:B------:R-:W-:-:S05]  /*3e70*/  FMNMX.FTZ R0, R232, R0, !PT ;  /* 0x00000000e8007209 */ /* 0x000fca0007810000 */
[----:B------:R-:W2:Y:S01]  /*3e80*/  SHFL.BFLY PT, R102, R0, 0x2, 0x1f ;  /* 0x0c401f0000667f89 */ /* 0x000ea200000e0000 */
[----:B-1----:R-:W-:-:S03]  /*3e90*/  FMNMX.FTZ R103, R2, R103, !PT ;  /* 0x0000006702677209 */ /* 0x002fc60007810000 */
[----:B------:R1:W3:Y:S04]  /*3ea0*/  SHFL.IDX PT, R2, R3, 0x1, 0x1c1f ;  /* 0x003c1f0003027f89 */ /* 0x0002e800000e0000 */
[----:B------:R-:W4:Y:S01]  /*3eb0*/  SHFL.BFLY PT, R4, R103, 0x1, 0x1f ;  /* 0x0c201f0067047f89 */ /* 0x000f2200000e0000 */
[----:B--2---:R-:W-:Y:S01]  /*3ec0*/  FMNMX.FTZ R102, R0, R102, !PT ;  /* 0x0000006600667209 */ /* 0x004fe20007810000 */
[----:B-1----:R-:W-:-:S04]  /*3ed0*/  IMAD.IADD R3, R5, 0x1, R8 ;  /* 0x0000000105037824 */ /* 0x002fc800078e0208 */
[----:B------:R-:W1:Y:S01]  /*3ee0*/  SHFL.BFLY PT, R7, R102, 0x1, 0x1f ;  /* 0x0c201f0066077f89 */ /* 0x000e6200000e0000 */
[----:B---3--:R-:W-:Y:S01]  /*3ef0*/  IMAD.IADD R0, R5, 0x1, R2 ;  /* 0x0000000105007824 */ /* 0x008fe200078e0202 */
[----:B------:R-:W-:Y:S02]  /*3f00*/  IMNMX R2, R6, R3, PT ;  /* 0x0000000306027217 */ /* 0x000fe40003800200 */
[----:B----4-:R-:W-:Y:S02]  /*3f10*/  FMNMX.FTZ R103, R103, R4, !PT ;  /* 0x0000000467677209 */ /* 0x010fe40007810000 */
[----:B------:R-:W-:-:S03]  /*3f20*/  ISETP.GT.AND P0, PT, R2, 0x1, PT ;  /* 0x000000010200780c */ /* 0x000fc60003f04270 */
[C---:B------:R-:W-:Y:S01]  /*3f30*/  FMUL.FTZ R12, R103.reuse, c[0x0][0x2d0] ;  /* 0x0000b400670c7a20 */ /* 0x040fe20000410000 */
[----:B------:R-:W-:Y:S02]  /*3f40*/  FSEL R35, R126, -INF , P0 ;  /* 0xff8000007e237808 */ /* 0x000fe40000000000 */
[----:B------:R-:W-:Y:S02]  /*3f50*/  FSETP.NEU.FTZ.AND P0, PT, R103, -INF , PT ;  /* 0xff8000006700780b */ /* 0x000fe40003f1d000 */
[----:B------:R-:W-:Y:S02]  /*3f60*/  ISETP.GT.AND P1, PT, R2, 0x8, PT ;  /* 0x000000080200780c */ /* 0x000fe40003f24270 */
[----:B------:R-:W-:Y:S02]  /*3f70*/  FSEL R12, R12, RZ, P0 ;  /* 0x000000ff0c0c7208 */ /* 0x000fe40000000000 */
[C---:B------:R-:W-:Y:S02]  /*3f80*/  ISETP.GT.AND P0, PT, R2.reuse, 0x11, PT ;  /* 0x000000110200780c */ /* 0x040fe40003f04270 */
[----:B------:R-:W-:Y:S01]  /*3f90*/  FSEL R44, R125, -INF , P1 ;  /* 0xff8000007d2c7808 */ /* 0x000fe20000800000 */
[----:B------:R-:W-:Y:S01]  /*3fa0*/  FFMA.FTZ R3, R9, c[0x0][0x2d0], -R12 ;  /* 0x0000b40009037a23 */ /* 0x000fe2000001080c */
[----:B------:R-:W-:-:S02]  /*3fb0*/  ISETP.GT.AND P6, PT, R2, RZ, PT ;  /* 0x000000ff0200720c */ /* 0x000fc40003fc4270 */
[----:B------:R-:W-:Y:S02]  /*3fc0*/  ISETP.GT.AND P1, PT, R2, 0x10, PT ;  /* 0x000000100200780c */ /* 0x000fe40003f24270 */
[----:B------:R-:W-:Y:S02]  /*3fd0*/  FSEL R47, R108, -INF , P0 ;  /* 0xff8000006c2f7808 */ /* 0x000fe40000000000 */
[----:B------:R-:W-:Y:S01]  /*3fe0*/  ISETP.GT.AND P0, PT, R2, 0x20, PT ;  /* 0x000000200200780c */ /* 0x000fe20003f04270 */
[----:B------:R2:W-:Y:S01]  /*3ff0*/  MUFU.EX2 R179, R3 ;  /* 0x0000000300b37308 */ /* 0x0005e20000000800 */
[----:B------:R-:W-:Y:S02]  /*4000*/  FSEL R34, R156, -INF , P6 ;  /* 0xff8000009c227808 */ /* 0x000fe40003000000 */
[----:B------:R-:W-:Y:S02]  /*4010*/  FSEL R46, R109, -INF , P1 ;  /* 0xff8000006d2e7808 */ /* 0x000fe40000800000 */
[----:B------:R-:W-:-:S02]  /*4020*/  ISETP.GT.AND P6, PT, R2, 0x9, PT ;  /* 0x000000090200780c */ /* 0x000fc40003fc4270 */
[----:B------:R-:W-:Y:S02]  /*4030*/  ISETP.GT.AND P1, PT, R2, 0x18, PT ;  /* 0x000000180200780c */ /* 0x000fe40003f24270 */
[----:B-1----:R-:W-:Y:S02]  /*4040*/  FMNMX.FTZ R102, R102, R7, !PT ;  /* 0x0000000766667209 */ /* 0x002fe40007810000 */
[----:B------:R-:W-:Y:S02]  /*4050*/  FSEL R100, R91, -INF , P0 ;  /* 0xff8000005b647808 */ /* 0x000fe40000000000 */
[----:B------:R-:W-:Y:S01]  /*4060*/  ISETP.GT.AND P0, PT, R2, 0x29, PT ;  /* 0x000000290200780c */ /* 0x000fe20003f04270 */
[--C-:B--2---:R-:W-:Y:S01]  /*4070*/  FFMA.FTZ R3, R10, c[0x0][0x2d0], -R12.reuse ;  /* 0x0000b4000a037a23 */ /* 0x104fe2000001080c */
[----:B------:R-:W-:Y:S02]  /*4080*/  FSEL R45, R124, -INF , P6 ;  /* 0xff8000007c2d7808 */ /* 0x000fe40003000000 */
[----:B------:R-:W-:Y:S01]  /*4090*/  FSEL R49, R99, -INF , P1 ;  /* 0xff80000063317808 */ /* 0x000fe20000800000 */
[----:B------:R1:W2:Y:S01]  /*40a0*/  MUFU.EX2 R159, R3 ;  /* 0x00000003009f7308 */ /* 0x0002a20000000800 */
[C---:B------:R-:W-:Y:S01]  /*40b0*/  ISETP.GT.AND P6, PT, R2.reuse, 0x19, PT ;  /* 0x000000190200780c */ /* 0x040fe20003fc4270 */
[----:B------:R-:W-:Y:S01]  /*40c0*/  FFMA.FTZ R4, R11, c[0x0][0x2d0], -R12 ;  /* 0x0000b4000b047a23 */ /* 0x000fe2000001080c */
[----:B------:R-:W-:Y:S01]  /*40d0*/  ISETP.GT.AND P1, PT, R2, 0x21, PT ;  /* 0x000000210200780c */ /* 0x000fe20003f24270 */
[----:B------:R-:W-:Y:S01]  /*40e0*/  LDSM.16.MT88.4 R124, [R214+0x2000] ;  /* 0x00200000d67c783b */ /* 0x000fe20000004200 */
[----:B------:R-:W-:-:S02]  /*40f0*/  FSEL R143, R81, -INF , P0 ;  /* 0xff800000518f7808 */ /* 0x000fc40000000000 */
[----:B------:R-:W-:Y:S02]  /*4100*/  FSETP.NEU.FTZ.AND P0, PT, R102, -INF , PT ;  /* 0xff8000006600780b */ /* 0x000fe40003f1d000 */
[----:B------:R-:W-:Y:S01]  /*4110*/  FSEL R50, R96, -INF , P6 ;  /* 0xff80000060327808 */ /* 0x000fe20003000000 */
[----:B-1----:R-:W-:Y:S01]  /*4120*/  FMUL.FTZ R3, R102, c[0x0][0x2d0] ;  /* 0x0000b40066037a20 */ /* 0x002fe20000410000 */
[----:B------:R-:W-:Y:S01]  /*4130*/  FSEL R137, R90, -INF , P1 ;  /* 0xff8000005a897808 */ /* 0x000fe20000800000 */
[----:B------:R1:W-:Y:S01]  /*4140*/  MUFU.EX2 R252, R4 ;  /* 0x0000000400fc7308 */ /* 0x0003e20000000800 */
[C---:B------:R-:W-:Y:S01]  /*4150*/  ISETP.GT.AND P6, PT, R2.reuse, 0x28, PT ;  /* 0x000000280200780c */ /* 0x040fe20003fc4270 */
[----:B------:R-:W-:Y:S01]  /*4160*/  LDSM.16.MT88.4 R80, [R214] ;  /* 0x00000000d650783b */ /* 0x000fe20000004200 */
[----:B------:R-:W-:Y:S02]  /*4170*/  ISETP.GT.AND P1, PT, R2, 0x30, PT ;  /* 0x000000300200780c */ /* 0x000fe40003f24270 */
[----:B------:R-:W-:Y:S01]  /*4180*/  FSEL R3, R3, RZ, P0 ;  /* 0x000000ff03037208 */ /* 0x000fe20000000000 */
[----:B------:R-:W-:Y:S01]  /*4190*/  LDSM.16.MT88.4 R88, [R214+0x2400] ;  /* 0x00240000d658783b */ /* 0x000fe20000004200 */
[----:B------:R-:W-:-:S02]  /*41a0*/  FSEL R140, R51, -INF , P6 ;  /* 0xff800000338c7808 */ /* 0x000fc40003000000 */
[----:B------:R-:W-:Y:S02]  /*41b0*/  FSEL R199, R31, -INF , P1 ;  /* 0xff8000001fc77808 */ /* 0x000fe40000800000 */
[C---:B------:R-:W-:Y:S02]  /*41c0*/  ISETP.GT.AND P6, PT, R2.reuse, 0x31, PT ;  /* 0x000000310200780c */ /* 0x040fe40003fc4270 */
[C---:B------:R-:W-:Y:S02]  /*41d0*/  ISETP.GT.AND P1, PT, R2.reuse, 0x38, PT ;  /* 0x000000380200780c */ /* 0x040fe40003f24270 */
[----:B------:R-:W-:Y:S01]  /*41e0*/  ISETP.GT.AND P0, PT, R2, 0x39, PT ;  /* 0x000000390200780c */ /* 0x000fe20003f04270 */
[--C-:B------:R-:W-:Y:S02]  /*41f0*/  FFMA.FTZ R2, R14, c[0x0][0x2d0], -R3.reuse ;  /* 0x0000b4000e027a23 */ /* 0x100fe40000010803 */
[----:B-1----:R-:W-:Y:S02]  /*4200*/  FFMA.FTZ R4, R13, c[0x0][0x2d0], -R12 ;  /* 0x0000b4000d047a23 */ /* 0x002fe4000001080c */
[----:B------:R1:W-:Y:S08]  /*4210*/  MUFU.EX2 R251, R2 ;  /* 0x0000000200fb7308 */ /* 0x0003f00000000800 */
[----:B------:R3:W4:Y:S01]  /*4220*/  MUFU.EX2 R178, R4 ;  /* 0x0000000400b27308 */ /* 0x0007220000000800 */
[----:B-1----:R-:W-:-:S07]  /*4230*/  FFMA.FTZ R2, R15, c[0x0][0x2d0], -R3 ;  /* 0x0000b4000f027a23 */ /* 0x002fce0000010803 */
[----:B------:R1:W1:Y:S01]  /*4240*/  MUFU.EX2 R249, R2 ;  /* 0x0000000200f97308 */ /* 0x0002620000000800 */
[----:B---3--:R-:W-:Y:S02]  /*4250*/  FMNMX.FTZ R4, R34, R35, !PT ;  /* 0x0000002322047209 */ /* 0x008fe40007810000 */
[----:B------:R-:W-:Y:S02]  /*4260*/  IMNMX R0, R6, R0, PT ;  /* 0x0000000006007217 */ /* 0x000fe40003800200 */
[----:B------:R-:W-:Y:S02]  /*4270*/  FSEL R196, R32, -INF , P6 ;  /* 0xff80000020c47808 */ /* 0x000fe40003000000 */
[----:B-1----:R-:W-:Y:S01]  /*4280*/  FMNMX.FTZ R2, R44, R4, !PT ;  /* 0x000000042c027209 */ /* 0x002fe20007810000 */
[----:B------:R-:W-:-:S03]  /*4290*/  FFMA.FTZ R4, R16, c[0x0][0x2d0], -R3 ;  /* 0x0000b40010047a23 */ /* 0x000fc60000010803 */
[----:B------:R-:W-:Y:S02]  /*42a0*/  FMNMX.FTZ R2, R45, R2, !PT ;  /* 0x000000022d027209 */ /* 0x000fe40007810000 */
[----:B------:R-:W-:Y:S02]  /*42b0*/  FSEL R206, R30, -INF , P1 ;  /* 0xff8000001ece7808 */ /* 0x000fe40000800000 */
[C---:B------:R-:W-:Y:S02]  /*42c0*/  ISETP.GT.AND P6, PT, R0.reuse, RZ, PT ;  /* 0x000000ff0000720c */ /* 0x040fe40003fc4270 */
[----:B------:R-:W-:Y:S02]  /*42d0*/  ISETP.GT.AND P1, PT, R0, 0x1, PT ;  /* 0x000000010000780c */ /* 0x000fe40003f24270 */
[----:B------:R-:W-:Y:S01]  /*42e0*/  FMNMX.FTZ R2, R46, R2, !PT ;  /* 0x000000022e027209 */ /* 0x000fe20007810000 */
[----:B------:R1:W-:Y:S01]  /*42f0*/  MUFU.EX2 R248, R4 ;  /* 0x0000000400f87308 */ /* 0x0003e20000000800 */
[----:B------:R-:W-:-:S02]  /*4300*/  FSEL R210, R29, -INF , P0 ;  /* 0xff8000001dd27808 */ /* 0x000fc40000000000 */
[----:B------:R-:W-:Y:S02]  /*4310*/  ISETP.GT.AND P0, PT, R0, 0x8, PT ;  /* 0x000000080000780c */ /* 0x000fe40003f04270 */
[----:B------:R-:W-:Y:S02]  /*4320*/  FSEL R33, R158, -INF , P6 ;  /* 0xff8000009e217808 */ /* 0x000fe40003000000 */
[----:B------:R-:W-:Y:S02]  /*4330*/  FSEL R32, R157, -INF , P1 ;  /* 0xff8000009d207808 */ /* 0x000fe40000800000 */
[----:B------:R-:W-:Y:S02]  /*4340*/  FMNMX.FTZ R2, R47, R2, !PT ;  /* 0x000000022f027209 */ /* 0x000fe40007810000 */
[----:B------:R-:W-:Y:S01]  /*4350*/  ISETP.GT.AND P6, PT, R0, 0x9, PT ;  /* 0x000000090000780c */ /* 0x000fe20003fc4270 */
[----:B-1----:R-:W-:Y:S01]  /*4360*/  FFMA.FTZ R4, R17, c[0x0][0x2d0], -R3 ;  /* 0x0000b40011047a23 */ /* 0x002fe20000010803 */
[----:B------:R-:W-:-:S02]  /*4370*/  FSEL R15, R133, -INF , P0 ;  /* 0xff800000850f7808 */ /* 0x000fc40000000000 */
[----:B------:R-:W-:Y:S01]  /*4380*/  FMNMX.FTZ R2, R49, R2, !PT ;  /* 0x0000000231027209 */ /* 0x000fe20007810000 */
[----:B------:R1:W3:Y:S01]  /*4390*/  MUFU.EX2 R250, R4 ;  /* 0x0000000400fa7308 */ /* 0x0002e20000000800 */
[----:B------:R-:W-:Y:S02]  /*43a0*/  ISETP.GT.AND P1, PT, R0, 0x10, PT ;  /* 0x000000100000780c */ /* 0x000fe40003f24270 */
[----:B------:R-:W-:Y:S02]  /*43b0*/  FSEL R14, R132, -INF , P6 ;  /* 0xff800000840e7808 */ /* 0x000fe40003000000 */
[----:B------:R-:W-:Y:S02]  /*43c0*/  FMNMX.FTZ R2, R50, R2, !PT ;  /* 0x0000000232027209 */ /* 0x000fe40007810000 */
[----:B------:R-:W-:Y:S02]  /*43d0*/  ISETP.GT.AND P0, PT, R0, 0x11, PT ;  /* 0x000000110000780c */ /* 0x000fe40003f04270 */
[----:B-1----:R-:W-:-:S04]  /*43e0*/  FMNMX.FTZ R4, R33, R32, !PT ;  /* 0x0000002021047209 */ /* 0x002fc80007810000 */
[----:B------:R-:W-:Y:S02]  /*43f0*/  FMNMX.FTZ R4, R15, R4, !PT ;  /* 0x000000040f047209 */ /* 0x000fe40007810000 */
[----:B------:R-:W-:Y:S02]  /*4400*/  FSEL R48, R111, -INF , P1 ;  /* 0xff8000006f307808 */ /* 0x000fe40000800000 */
[----:B------:R-:W-:Y:S02]  /*4410*/  FMNMX.FTZ R4, R14, R4, !PT ;  /* 0x000000040e047209 */ /* 0x000fe40007810000 */
[----:B------:R-:W-:Y:S02]  /*4420*/  FMNMX.FTZ R2, R100, R2, !PT ;  /* 0x0000000264027209 */ /* 0x000fe40007810000 */
[----:B------:R-:W-:Y:S02]  /*4430*/  ISETP.GT.AND P6, PT, R0, 0x18, PT ;  /* 0x000000180000780c */ /* 0x000fe40003fc4270 */
[----:B------:R-:W-:-:S02]  /*4440*/  FSEL R72, R110, -INF , P0 ;  /* 0xff8000006e487808 */ /* 0x000fc40000000000 */
[----:B------:R-:W-:Y:S02]  /*4450*/  FMNMX.FTZ R2, R137, R2, !PT ;  /* 0x0000000289027209 */ /* 0x000fe40007810000 */
[----:B------:R-:W-:Y:S02]  /*4460*/  FMNMX.FTZ R4, R48, R4, !PT ;  /* 0x0000000430047209 */ /* 0x000fe40007810000 */
[----:B------:R-:W-:Y:S02]  /*4470*/  ISETP.GT.AND P1, PT, R0, 0x19, PT ;  /* 0x000000190000780c */ /* 0x000fe40003f24270 */
[----:B------:R-:W-:Y:S02]  /*4480*/  FSEL R73, R105, -INF , P6 ;  /* 0xff80000069497808 */ /* 0x000fe40003000000 */
[----:B------:R-:W-:Y:S02]  /*4490*/  FMNMX.FTZ R2, R140, R2, !PT ;  /* 0x000000028c027209 */ /* 0x000fe40007810000 */
[----:B------:R-:W-:-:S02]  /*44a0*/  FMNMX.FTZ R4, R72, R4, !PT ;  /* 0x0000000448047209 */ /* 0x000fc40007810000 */
[----:B------:R-:W-:Y:S02]  /*44b0*/  ISETP.GT.AND P0, PT, R0, 0x20, PT ;  /* 0x000000200000780c */ /* 0x000fe40003f04270 */
        /* <DEDUP_REMOVED lines=9> */
[----:B------:R-:W-:Y:S01]  /*4550*/  FMNMX.FTZ R4, R196, R2, !PT ;  /* 0x00000002c4047209 */ /* 0x000fe20007810000 */
[----:B------:R-:W-:Y:S01]  /*4560*/  FFMA.FTZ R2, R18, c[0x0][0x2d0], -R12 ;  /* 0x0000b40012027a23 */ /* 0x000fe2000001080c */
[----:B------:R-:W-:-:S02]  /*4570*/  FMNMX.FTZ R5, R106, R5, !PT ;  /* 0x000000056a057209 */ /* 0x000fc40007810000 */
[----:B------:R-:W-:Y:S01]  /*4580*/  ISETP.GT.AND P0, PT, R0, 0x29, PT ;  /* 0x000000290000780c */ /* 0x000fe20003f04270 */
[----:B------:R1:W-:Y:S01]  /*4590*/  MUFU.EX2 R245, R2 ;  /* 0x0000000200f57308 */ /* 0x0003e20000000800 */
[----:B------:R-:W-:Y:S02]  /*45a0*/  FSEL R107, R107, -INF , P1 ;  /* 0xff8000006b6b7808 */ /* 0x000fe40000800000 */
[----:B------:R-:W-:Y:S02]  /*45b0*/  FMNMX.FTZ R5, R136, R5, !PT ;  /* 0x0000000588057209 */ /* 0x000fe40007810000 */
[----:B------:R-:W-:Y:S02]  /*45c0*/  ISETP.GT.AND P6, PT, R0, 0x30, PT ;  /* 0x000000300000780c */ /* 0x000fe40003fc4270 */
[----:B------:R-:W-:Y:S02]  /*45d0*/  FSEL R101, R101, -INF , P0 ;  /* 0xff80000065657808 */ /* 0x000fe40000000000 */
[----:B------:R-:W-:-:S02]  /*45e0*/  FMNMX.FTZ R5, R107, R5, !PT ;  /* 0x000000056b057209 */ /* 0x000fc40007810000 */
[----:B------:R-:W-:Y:S01]  /*45f0*/  FMNMX.FTZ R4, R206, R4, !PT ;  /* 0x00000004ce047209 */ /* 0x000fe20007810000 */
[----:B-1----:R-:W-:Y:S01]  /*4600*/  FFMA.FTZ R2, R19, c[0x0][0x2d0], -R12 ;  /* 0x0000b40013027a23 */ /* 0x002fe2000001080c */
[----:B------:R-:W-:-:S03]  /*4610*/  ISETP.GT.AND P1, PT, R0, 0x31, PT ;  /* 0x000000310000780c */ /* 0x000fc60003f24270 */
[----:B------:R1:W1:Y:S01]  /*4620*/  MUFU.EX2 R247, R2 ;  /* 0x0000000200f77308 */ /* 0x0002620000000800 */
[----:B------:R-:W-:Y:S02]  /*4630*/  FSEL R195, R39, -INF , P6 ;  /* 0xff80000027c37808 */ /* 0x000fe40003000000 */
[----:B------:R-:W-:Y:S02]  /*4640*/  FMNMX.FTZ R5, R101, R5, !PT ;  /* 0x0000000565057209 */ /* 0x000fe40007810000 */
[----:B------:R-:W-:Y:S02]  /*4650*/  FMNMX.FTZ R4, R210, R4, !PT ;  /* 0x00000004d2047209 */ /* 0x000fe40007810000 */
[----:B------:R-:W-:Y:S02]  /*4660*/  ISETP.GT.AND P0, PT, R0, 0x38, PT ;  /* 0x000000380000780c */ /* 0x000fe40003f04270 */
[----:B------:R-:W-:Y:S01]  /*4670*/  FSEL R197, R38, -INF , P1 ;  /* 0xff80000026c57808 */ /* 0x000fe20000800000 */
[----:B-1----:R-:W-:-:S04]  /*4680*/  FFMA.FTZ R2, R22, c[0x0][0x2d0], -R12 ;  /* 0x0000b40016027a23 */ /* 0x002fc8000001080c */
[----:B------:R1:W-:Y:S01]  /*4690*/  MUFU.EX2 R246, R2 ;  /* 0x0000000200f67308 */ /* 0x0003e20000000800 */
[----:B------:R-:W2:Y:S01]  /*46a0*/  SHFL.BFLY PT, R6, R4, 0x2, 0x1f ;  /* 0x0c401f0004067f89 */ /* 0x000ea200000e0000 */
[----:B------:R-:W-:Y:S02]  /*46b0*/  ISETP.GT.AND P1, PT, R0, 0x39, PT ;  /* 0x000000390000780c */ /* 0x000fe40003f24270 */
[----:B------:R-:W-:Y:S02]  /*46c0*/  FSEL R198, R37, -INF , P0 ;  /* 0xff80000025c67808 */ /* 0x000fe40000000000 */
[----:B------:R-:W-:Y:S02]  /*46d0*/  FSEL R201, R36, -INF , P1 ;  /* 0xff80000024c97808 */ /* 0x000fe40000800000 */
[----:B-1----:R-:W-:-:S04]  /*46e0*/  FMNMX.FTZ R2, R195, R5, !PT ;  /* 0x00000005c3027209 */ /* 0x002fc80007810000 */
[----:B------:R-:W-:-:S04]  /*46f0*/  FMNMX.FTZ R2, R197, R2, !PT ;  /* 0x00000002c5027209 */ /* 0x000fc80007810000 */
[----:B------:R-:W-:-:S04]  /*4700*/  FMNMX.FTZ R2, R198, R2, !PT ;  /* 0x00000002c6027209 */ /* 0x000fc80007810000 */
[----:B------:R-:W-:Y:S01]  /*4710*/  FMNMX.FTZ R2, R201, R2, !PT ;  /* 0x00000002c9027209 */ /* 0x000fe20007810000 */
[----:B------:R-:W-:-:S04]  /*4720*/  FFMA.FTZ R0, R24, c[0x0][0x2d0], -R12 ;  /* 0x0000b40018007a23 */ /* 0x000fc8000001080c */
[----:B------:R-:W1:Y:S01]  /*4730*/  SHFL.BFLY PT, R5, R2, 0x2, 0x1f ;  /* 0x0c401f0002057f89 */ /* 0x000e6200000e0000 */
[----:B------:R2:W-:Y:S02]  /*4740*/  MUFU.EX2 R244, R0 ;  /* 0x0000000000f47308 */ /* 0x0005e40000000800 */
[----:B--2---:R-:W-:-:S06]  /*4750*/  FFMA.FTZ R0, R20, c[0x0][0x2d0], -R3 ;  /* 0x0000b40014007a23 */ /* 0x004fcc0000010803 */
[----:B------:R2:W-:Y:S02]  /*4760*/  MUFU.EX2 R240, R0 ;  /* 0x0000000000f07308 */ /* 0x0005e40000000800 */
[----:B--2---:R-:W-:-:S05]  /*4770*/  FMNMX.FTZ R0, R4, R6, !PT ;  /* 0x0000000604007209 */ /* 0x004fca0007810000 */
[----:B------:R-:W2:Y:S01]  /*4780*/  SHFL.BFLY PT, R6, R0, 0x1, 0x1f ;  /* 0x0c201f0000067f89 */ /* 0x000ea200000e0000 */
[----:B-1----:R-:W-:-:S05]  /*4790*/  FMNMX.FTZ R2, R2, R5, !PT ;  /* 0x0000000502027209 */ /* 0x002fca0007810000 */
[----:B------:R-:W1:Y:S01]  /*47a0*/  SHFL.BFLY PT, R13, R2, 0x1, 0x1f ;  /* 0x0c201f00020d7f89 */ /* 0x000e6200000e0000 */
[----:B------:R-:W-:Y:S01]  /*47b0*/  FFMA.FTZ R4, R21, c[0x0][0x2d0], -R3 ;  /* 0x0000b40015047a23 */ /* 0x000fe20000010803 */
[----:B------:R-:W-:Y:S02]  /*47c0*/  F2FP.BF16.PACK_AB R8, R159, R179 ;  /* 0x000000b39f08723e */ /* 0x000fe400000010ff */
[----:B----4-:R-:W-:Y:S01]  /*47d0*/  F2FP.BF16.PACK_AB R10, R178, R252 ;  /* 0x000000fcb20a723e */ /* 0x010fe200000010ff */
[----:B------:R4:W1:Y:S01]  /*47e0*/  MUFU.EX2 R241, R4 ;  /* 0x0000000400f17308 */ /* 0x0008620000000800 */
[----:B------:R-:W-:Y:S02]  /*47f0*/  F2FP.BF16.PACK_AB R9, R249, R251 ;  /* 0x000000fbf909723e */ /* 0x000fe400000010ff */
[----:B---3--:R-:W-:Y:S02]  /*4800*/  F2FP.BF16.PACK_AB R11, R250, R248 ;  /* 0x000000f8fa0b723e */ /* 0x008fe400000010ff */
[----:B--2---:R-:W-:-:S04]  /*4810*/  FMNMX.FTZ R105, R0, R6, !PT ;  /* 0x0000000600697209 */ /* 0x004fc80007810000 */
[C---:B------:R-:W-:Y:S01]  /*4820*/  FSETP.NEU.FTZ.AND P0, PT, R105.reuse, -INF , PT ;  /* 0xff8000006900780b */ /* 0x040fe20003f1d000 */
[----:B------:R-:W-:Y:S02]  /*4830*/  FMUL.FTZ R0, R105, c[0x0][0x2d0] ;  /* 0x0000b40069007a20 */ /* 0x000fe40000410000 */
[----:B----4-:R-:W-:-:S03]  /*4840*/  FFMA.FTZ R4, R25, c[0x0][0x2d0], -R3 ;  /* 0x0000b40019047a23 */ /* 0x010fc60000010803 */
[----:B------:R-:W-:Y:S01]  /*4850*/  FSEL R0, R0, RZ, P0 ;  /* 0x000000ff00007208 */ /* 0x000fe20000000000 */
[----:B------:R2:W-:Y:S01]  /*4860*/  MUFU.EX2 R242, R4 ;  /* 0x0000000400f27308 */ /* 0x0005e20000000800 */
[----:B------:R-:W-:Y:S01]  /*4870*/  HMMA.16816.F32.BF16 R132, R8, R52, RZ ;  /* 0x000000340884723c */ /* 0x000fe200000418ff */
[----:B-1----:R-:W-:Y:S02]  /*4880*/  FMNMX.FTZ R104, R2, R13, !PT ;  /* 0x0000000d02687209 */ /* 0x002fe40007810000 */
[----:B------:R-:W-:-:S05]  /*4890*/  FFMA.FTZ R2, R35, c[0x0][0x2d0], -R0 ;  /* 0x0000b40023027a23 */ /* 0x000fca0000010800 */
[----:B------:R-:W-:Y:S01]  /*48a0*/  HMMA.16816.F32.BF16 R128, R8, R80, RZ ;  /* 0x000000500880723c */ /* 0x000fe200000418ff */
[----:B------:R1:W-:Y:S01]  /*48b0*/  MUFU.EX2 R236, R2 ;  /* 0x0000000200ec7308 */ /* 0x0003e20000000800 */
[----:B--2---:R-:W-:-:S06]  /*48c0*/  FFMA.FTZ R4, R26, c[0x0][0x2d0], -R3 ;  /* 0x0000b4001a047a23 */ /* 0x004fcc0000010803 */
[----:B------:R-:W-:Y:S01]  /*48d0*/  HMMA.16816.F32.BF16 R120, R8, R92, RZ ;  /* 0x0000005c0878723c */ /* 0x000fe200000418ff */
[----:B------:R-:W-:-:S07]  /*48e0*/  FSETP.NEU.FTZ.AND P0, PT, R104, -INF , PT ;  /* 0xff8000006800780b */ /* 0x000fce0003f1d000 */
[----:B------:R-:W-:Y:S01]  /*48f0*/  HMMA.16816.F32.BF16 R108, R8, R112, RZ ;  /* 0x00000070086c723c */ /* 0x000fe200000418ff */
[----:B-1----:R-:W-:-:S07]  /*4900*/  FMUL.FTZ R2, R104, c[0x0][0x2d0] ;  /* 0x0000b40068027a20 */ /* 0x002fce0000410000 */
        /* <DEDUP_REMOVED lines=8> */
[----:B------:R-:W-:-:S04]  /*4990*/  FFMA.FTZ R8, R34, c[0x0][0x2d0], -R0 ;  /* 0x0000b40022087a23 */ /* 0x000fc80000010800 */
[----:B------:R1:W-:Y:S01]  /*49a0*/  MUFU.EX2 R239, R8 ;  /* 0x0000000800ef7308 */ /* 0x0003e20000000800 */
[----:B------:R-:W-:Y:S01]  /*49b0*/  FSEL R2, R2, RZ, P0 ;  /* 0x000000ff02027208 */ /* 0x000fe20000000000 */
[----:B-1----:R-:W-:-:S06]  /*49c0*/  FFMA.FTZ R8, R44, c[0x0][0x2d0], -R0 ;  /* 0x0000b4002c087a23 */ /* 0x002fcc0000010800 */
[----:B------:R1:W-:Y:S02]  /*49d0*/  MUFU.EX2 R237, R8 ;  /* 0x0000000800ed7308 */ /* 0x0003e40000000800 */
        /* <DEDUP_REMOVED lines=9> */
[----:B------:R1:W-:Y:S08]  /*4a70*/  MUFU.EX2 R209, R8 ;  /* 0x0000000800d17308 */ /* 0x0003f00000000800 */
[----:B------:R-:W2:Y:S01]  /*4a80*/  MUFU.EX2 R243, R4 ;  /* 0x0000000400f37308 */ /* 0x000ea20000000800 */
[----:B-1----:R-:W-:-:S07]  /*4a90*/  FFMA.FTZ R8, R46, c[0x0][0x2d0], -R0 ;  /* 0x0000b4002e087a23 */ /* 0x002fce0000010800 */
[----:B------:R1:W-:Y:S02]  /*4aa0*/  MUFU.EX2 R200, R8 ;  /* 0x0000000800c87308 */ /* 0x0003e40000000800 */
[----:B-1----:R-:W-:-:S06]  /*4ab0*/  FFMA.FTZ R8, R47, c[0x0][0x2d0], -R0 ;  /* 0x0000b4002f087a23 */ /* 0x002fcc0000010800 */
[----:B------:R1:W3:Y:S01]  /*4ac0*/  MUFU.EX2 R204, R8 ;  /* 0x0000000800cc7308 */ /* 0x0002e20000000800 */
[----:B------:R-:W-:Y:S02]  /*4ad0*/  F2FP.BF16.PACK_AB R4, R247, R245 ;  /* 0x000000f5f704723e */ /* 0x000fe400000010ff */
[----:B------:R-:W-:Y:S01]  /*4ae0*/  F2FP.BF16.PACK_AB R5, R241, R240 ;  /* 0x000000f0f105723e */ /* 0x000fe200000010ff */
[----:B-1----:R-:W-:-:S04]  /*4af0*/  FFMA.FTZ R8, R49, c[0x0][0x2d0], -R0 ;  /* 0x0000b40031087a23 */ /* 0x002fc80000010800 */
[----:B------:R1:W-:Y:S01]  /*4b00*/  MUFU.EX2 R203, R8 ;  /* 0x0000000800cb7308 */ /* 0x0003e20000000800 */
[----:B------:R-:W-:Y:S02]  /*4b10*/  F2FP.BF16.PACK_AB R6, R244, R246 ;  /* 0x000000f6f406723e */ /* 0x000fe400000010ff */
[----:B--2---:R-:W-:Y:S01]  /*4b20*/  F2FP.BF16.PACK_AB R7, R243, R242 ;  /* 0x000000f2f307723e */ /* 0x004fe200000010ff */
[----:B-1----:R-:W-:-:S04]  /*4b30*/  FFMA.FTZ R8, R50, c[0x0][0x2d0], -R0 ;  /* 0x0000b40032087a23 */ /* 0x002fc80000010800 */
[----:B------:R1:W-:Y:S02]  /*4b40*/  MUFU.EX2 R202, R8 ;  /* 0x0000000800ca7308 */ /* 0x0003e40000000800 */
[----:B------:R-:W-:Y:S01]  /*4b50*/  HMMA.16816.F32.BF16 R148, R4, R56, R128 ;  /* 0x000000380494723c */ /* 0x000fe20000041880 */
[----:B------:R-:W-:Y:S02]  /*4b60*/  IMAD.MOV.U32 R15, RZ, RZ, R152 ;  /* 0x000000ffff0f7224 */ /* 0x000fe400078e0098 */
[----:B------:R-:W-:Y:S02]  /*4b70*/  IMAD.MOV.U32 R14, RZ, RZ, R159 ;  /* 0x000000ffff0e7224 */ /* 0x000fe400078e009f */
[----:B-1----:R-:W-:-:S04]  /*4b80*/  FFMA.FTZ R8, R48, c[0x0][0x2d0], -R2 ;  /* 0x0000b40030087a23 */ /* 0x002fc80000010802 */
[----:B------:R1:W-:Y:S01]  /*4b90*/  MUFU.EX2 R187, R8 ;  /* 0x0000000800bb7308 */ /* 0x0003e20000000800 */
[C---:B------:R-:W-:Y:S08]  /*4ba0*/  HMMA.16816.F32.BF16 R188, R4.reuse, R60, R120 ;  /* 0x0000003c04bc723c */ /* 0x040ff00000041878 */
[----:B------:R-:W-:Y:S01]  /*4bb0*/  HMMA.16816.F32.BF16 R132, R4, R64, R132 ;  /* 0x000000400484723c */ /* 0x000fe20000041884 */
[----:B-1----:R-:W-:-:S07]  /*4bc0*/  FFMA.FTZ R8, R72, c[0x0][0x2d0], -R2 ;  /* 0x0000b40048087a23 */ /* 0x002fce0000010802 */
[C---:B------:R-:W-:Y:S01]  /*4bd0*/  HMMA.16816.F32.BF16 R164, R4.reuse, R68, R108 ;  /* 0x0000004404a4723c */ /* 0x040fe2000004186c */
[----:B------:R1:W2:Y:S07]  /*4be0*/  MUFU.EX2 R194, R8 ;  /* 0x0000000800c27308 */ /* 0x0002ae0000000800 */
[C---:B------:R-:W-:Y:S08]  /*4bf0*/  HMMA.16816.F32.BF16 R180, R4.reuse, R76, R96 ;  /* 0x0000004c04b4723c */ /* 0x040ff00000041860 */
[----:B------:R-:W-:Y:S01]  /*4c00*/  HMMA.16816.F32.BF16 R172, R4, R88, R84 ;  /* 0x0000005804ac723c */ /* 0x000fe20000041854 */
[----:B-1----:R-:W-:-:S07]  /*4c10*/  FFMA.FTZ R8, R73, c[0x0][0x2d0], -R2 ;  /* 0x0000b40049087a23 */ /* 0x002fce0000010802 */
[C---:B------:R-:W-:Y:S01]  /*4c20*/  HMMA.16816.F32.BF16 R120, R4.reuse, R66, R40 ;  /* 0x000000420478723c */ /* 0x040fe20000041828 */
[----:B------:R1:W-:Y:S07]  /*4c30*/  MUFU.EX2 R193, R8 ;  /* 0x0000000800c17308 */ /* 0x0003ee0000000800 */
[C---:B------:R-:W-:Y:S08]  /*4c40*/  HMMA.16816.F32.BF16 R160, R4.reuse, R58, R36 ;  /* 0x0000003a04a0723c */ /* 0x040ff00000041824 */
[----:B------:R-:W-:Y:S01]  /*4c50*/  HMMA.16816.F32.BF16 R152, R4, R62, R28 ;  /* 0x0000003e0498723c */ /* 0x000fe2000004181c */
[----:B-1----:R-:W-:-:S07]  /*4c60*/  FFMA.FTZ R8, R74, c[0x0][0x2d0], -R2 ;  /* 0x0000b4004a087a23 */ /* 0x002fce0000010802 */
[C---:B------:R-:W-:Y:S08]  /*4c70*/  HMMA.16816.F32.BF16 R168, R4.reuse, R70, R24 ;  /* 0x0000004604a8723c */ /* 0x040ff00000041818 */
[C---:B------:R-:W-:Y:S08]  /*4c80*/  HMMA.16816.F32.BF16 R156, R4.reuse, R78, R20 ;  /* 0x0000004e049c723c */ /* 0x040ff00000041814 */
[----:B------:R-:W-:Y:S07]  /*4c90*/  HMMA.16816.F32.BF16 R128, R4, R90, R16 ;  /* 0x0000005a0480723c */ /* 0x000fee0000041810 */
[----:B------:R-:W-:-:S02]  /*4ca0*/  F2FP.BF16.PACK_AB R4, R236, R239 ;  /* 0x000000efec04723e */ /* 0x000fc400000010ff */
[----:B------:R-:W-:Y:S02]  /*4cb0*/  F2FP.BF16.PACK_AB R6, R235, R237 ;  /* 0x000000edeb06723e */ /* 0x000fe400000010ff */
[----:B------:R-:W-:Y:S02]  /*4cc0*/  F2FP.BF16.PACK_AB R5, R205, R211 ;  /* 0x000000d3cd05723e */ /* 0x000fe400000010ff */
[----:B------:R-:W-:Y:S01]  /*4cd0*/  F2FP.BF16.PACK_AB R7, R209, R207 ;  /* 0x000000cfd107723e */ /* 0x000fe200000010ff */
[----:B------:R1:W4:Y:S06]  /*4ce0*/  MUFU.EX2 R192, R8 ;  /* 0x0000000800c07308 */ /* 0x00032c0000000800 */
[C---:B------:R-:W-:Y:S08]  /*4cf0*/  HMMA.16816.F32.BF16 R44, R4.reuse, R52, RZ ;  /* 0x00000034042c723c */ /* 0x040ff000000418ff */
[----:B------:R-:W-:Y:S01]  /*4d00*/  HMMA.16816.F32.BF16 R28, R4, R92, RZ ;  /* 0x0000005c041c723c */ /* 0x000fe200000418ff */
[----:B-1----:R-:W-:-:S04]  /*4d10*/  FFMA.FTZ R8, R100, c[0x0][0x2d0], -R0 ;  /* 0x0000b40064087a23 */ /* 0x002fc80000010800 */
[----:B------:R1:W-:Y:S03]  /*4d20*/  MUFU.EX2 R186, R8 ;  /* 0x0000000800ba7308 */ /* 0x0003e60000000800 */
[C---:B------:R-:W-:Y:S08]  /*4d30*/  HMMA.16816.F32.BF16 R32, R4.reuse, R80, RZ ;  /* 0x000000500420723c */ /* 0x040ff000000418ff */
[----:B------:R-:W-:Y:S01]  /*4d40*/  HMMA.16816.F32.BF16 R24, R4, R124, RZ ;  /* 0x0000007c0418723c */ /* 0x000fe200000418ff */
[----:B-1----:R-:W-:-:S07]  /*4d50*/  FFMA.FTZ R8, R139, c[0x0][0x2d0], -R12 ;  /* 0x0000b4008b087a23 */ /* 0x002fce000001080c */
[C---:B------:R-:W-:Y:S01]  /*4d60*/  HMMA.16816.F32.BF16 R48, R4.reuse, R82, RZ ;  /* 0x000000520430723c */ /* 0x040fe200000418ff */
[----:B------:R1:W-:Y:S07]  /*4d70*/  MUFU.EX2 R185, R8 ;  /* 0x0000000800b97308 */ /* 0x0003ee0000000800 */
        /* <DEDUP_REMOVED lines=8> */
[C---:B------:R-:W-:Y:S08]  /*4e00*/  HMMA.16816.F32.BF16 R72, R4.reuse, R118, RZ ;  /* 0x000000760448723c */ /* 0x040ff000000418ff */
[----:B------:R-:W-:Y:S07]  /*4e10*/  HMMA.16816.F32.BF16 R80, R4, R126, RZ ;  /* 0x0000007e0450723c */ /* 0x000fee00000418ff */
[----:B---3--:R-:W-:-:S02]  /*4e20*/  F2FP.BF16.PACK_AB R4, R204, R200 ;  /* 0x000000c8cc04723e */ /* 0x008fc400000010ff */
[----:B--2---:R-:W-:Y:S02]  /*4e30*/  F2FP.BF16.PACK_AB R5, R194, R187 ;  /* 0x000000bbc205723e */ /* 0x004fe400000010ff */
[----:B------:R-:W-:Y:S02]  /*4e40*/  F2FP.BF16.PACK_AB R6, R202, R203 ;  /* 0x000000cbca06723e */ /* 0x000fe400000010ff */
[----:B----4-:R-:W-:-:S07]  /*4e50*/  F2FP.BF16.PACK_AB R7, R192, R193 ;  /* 0x000000c1c007723e */ /* 0x010fce00000010ff */
[C---:B------:R-:W-:Y:S07]  /*4e60*/  HMMA.16816.F32.BF16 R124, R4.reuse, R64, R44 ;  /* 0x00000040047c723c */ /* 0x040fee000004182c */
[----:B------:R-:W-:Y:S02]  /*4e70*/  IMAD.MOV.U32 R64, RZ, RZ, R179 ;  /* 0x000000ffff407224 */ /* 0x000fe400078e00b3 */
[----:B------:R1:W-:Y:S01]  /*4e80*/  MUFU.EX2 R179, R8 ;  /* 0x0000000800b37308 */ /* 0x0003e20000000800 */
[C---:B------:R-:W-:Y:S01]  /*4e90*/  HMMA.16816.F32.BF16 R108, R4.reuse, R60, R28 ;  /* 0x0000003c046c723c */ /* 0x040fe2000004181c */
[----:B------:R-:W-:Y:S06]  /*4ea0*/  LDSM.16.MT88.4 R28, [R214+0x800] ;  /* 0x00080000d61c783b */ /* 0x000fec0000004200 */
[----:B------:R-:W-:Y:S01]  /*4eb0*/  IMAD.MOV.U32 R61, RZ, RZ, R178 ;  /* 0x000000ffff3d7224 */ /* 0x000fe200078e00b2 */
[----:B------:R-:W-:Y:S01]  /*4ec0*/  HMMA.16816.F32.BF16 R112, R4, R56, R32 ;  /* 0x000000380470723c */ /* 0x000fe20000041820 */
[----:B------:R-:W2:Y:S01]  /*4ed0*/  LDSM.16.MT88.4 R32, [R213+0x800] ;  /* 0x00080000d520783b */ /* 0x000ea20000004200 */
[----:B-1----:R-:W-:-:S04]  /*4ee0*/  FFMA.FTZ R8, R146, c[0x0][0x2d0], -R12 ;  /* 0x0000b40092087a23 */ /* 0x002fc8000001080c */
[----:B------:R1:W-:Y:S01]  /*4ef0*/  MUFU.EX2 R178, R8 ;  /* 0x0000000800b27308 */ /* 0x0003e20000000800 */
[----:B------:R-:W-:Y:S01]  /*4f00*/  IMAD.MOV.U32 R60, RZ, RZ, R177 ;  /* 0x000000ffff3c7224 */ /* 0x000fe200078e00b1 */
[----:B------:R-:W-:Y:S01]  /*4f10*/  HMMA.16816.F32.BF16 R84, R4, R88, R24 ;  /* 0x000000580454723c */ /* 0x000fe20000041818 */
[----:B------:R-:W3:Y:S01]  /*4f20*/  LDSM.16.MT88.4 R24, [R213+0x1800] ;  /* 0x00180000d518783b */ /* 0x000ee20000004200 */
[----:B-1----:R-:W-:-:S06]  /*4f30*/  FFMA.FTZ R8, R138, c[0x0][0x2d0], -R3 ;  /* 0x0000b4008a087a23 */ /* 0x002fcc0000010803 */
[C---:B------:R-:W-:Y:S01]  /*4f40*/  HMMA.16816.F32.BF16 R92, R4.reuse, R68, R20 ;  /* 0x00000044045c723c */ /* 0x040fe20000041814 */
[----:B------:R-:W-:Y:S01]  /*4f50*/  FFMA.FTZ R13, R140, c[0x0][0x2d0], -R0 ;  /* 0x0000b4008c0d7a23 */ /* 0x000fe20000010800 */
[----:B------:R-:W1:Y:S01]  /*4f60*/  LDSM.16.MT88.4 R20, [R214+0x1800] ;  /* 0x00180000d614783b */ /* 0x000e620000004200 */
[----:B------:R4:W-:Y:S04]  /*4f70*/  MUFU.EX2 R177, R8 ;  /* 0x0000000800b17308 */ /* 0x0009e80000000800 */
[----:B-----5:R-:W-:Y:S01]  /*4f80*/  IMAD.MOV.U32 R69, RZ, RZ, R176 ;  /* 0x000000ffff457224 */ /* 0x020fe200078e00b0 */
[----:B------:R-:W-:Y:S01]  /*4f90*/  HMMA.16816.F32.BF16 R52, R4, R66, R52 ;  /* 0x000000420434723c */ /* 0x000fe20000041834 */
[----:B----4-:R-:W-:-:S04]  /*4fa0*/  FFMA.FTZ R8, R141, c[0x0][0x2d0], -R3 ;  /* 0x0000b4008d087a23 */ /* 0x010fc80000010803 */
[----:B------:R4:W1:Y:S02]  /*4fb0*/  MUFU.EX2 R176, R8 ;  /* 0x0000000800b07308 */ /* 0x0008640000000800 */
[----:B----4-:R-:W-:-:S06]  /*4fc0*/  FFMA.FTZ R8, R144, c[0x0][0x2d0], -R3 ;  /* 0x0000b40090087a23 */ /* 0x010fcc0000010803 */
[----:B------:R4:W-:Y:S01]  /*4fd0*/  MUFU.EX2 R67, R8 ;  /* 0x0000000800437308 */ /* 0x0009e20000000800 */
[----:B------:R-:W-:Y:S01]  /*4fe0*/  HMMA.16816.F32.BF16 R56, R4, R58, R48 ;  /* 0x0000003a0438723c */ /* 0x000fe20000041830 */
[----:B----4-:R-:W-:-:S06]  /*4ff0*/  FFMA.FTZ R8, R147, c[0x0][0x2d0], -R3 ;  /* 0x0000b40093087a23 */ /* 0x010fcc0000010803 */
[----:B------:R4:W1:Y:S01]  /*5000*/  MUFU.EX2 R100, R8 ;  /* 0x0000000800647308 */ /* 0x0008620000000800 */
[C---:B------:R-:W-:Y:S01]  /*5010*/  HMMA.16816.F32.BF16 R96, R4.reuse, R76, R16 ;  /* 0x0000004c0460723c */ /* 0x040fe20000041810 */
[----:B------:R-:W2:Y:S07]  /*5020*/  LDSM.16.MT88.4 R16, [R213+0x2800] ;  /* 0x00280000d510783b */ /* 0x000eae0000004200 */
[C---:B------:R-:W-:Y:S01]  /*5030*/  HMMA.16816.F32.BF16 R40, R4.reuse, R62, R40 ;  /* 0x0000003e0428723c */ /* 0x040fe20000041828 */
[----:B------:R1:W-:Y:S01]  /*5040*/  MUFU.EX2 R65, R13 ;  /* 0x0000000d00417308 */ /* 0x0003e20000000800 */
[----:B----4-:R-:W4:Y:S06]  /*5050*/  LDSM.16.MT88.4 R8, [R214+0x2800] ;  /* 0x00280000d608783b */ /* 0x010f2c0000004200 */
[C---:B------:R-:W-:Y:S08]  /*5060*/  HMMA.16816.F32.BF16 R36, R4.reuse, R70, R36 ;  /* 0x000000460424723c */ /* 0x040ff00000041824 */
[----:B------:R-:W-:Y:S01]  /*5070*/  HMMA.16816.F32.BF16 R44, R4, R78, R72 ;  /* 0x0000004e042c723c */ /* 0x000fe20000041848 */
[----:B-1----:R-:W-:-:S02]  /*5080*/  FFMA.FTZ R13, R143, c[0x0][0x2d0], -R0 ;  /* 0x0000b4008f0d7a23 */ /* 0x002fc40000010800 */
[----:B------:R-:W-:Y:S05]  /*5090*/  LDSM.16.MT88.4 R140, [R214+0xc00] ;  /* 0x000c0000d68c783b */ /* 0x000fea0000004200 */
[----:B------:R-:W-:Y:S01]  /*50a0*/  HMMA.16816.F32.BF16 R48, R4, R90, R80 ;  /* 0x0000005a0430723c */ /* 0x000fe20000041850 */
[----:B------:R1:W-:Y:S01]  /*50b0*/  MUFU.EX2 R66, R13 ;  /* 0x0000000d00427308 */ /* 0x0003e20000000800 */
[----:B------:R-:W-:Y:S05]  /*50c0*/  LDSM.16.MT88.4 R80, [R213+0x2c00] ;  /* 0x002c0000d550783b */ /* 0x000fea0000004200 */
[----:B------:R-:W-:Y:S01]  /*50d0*/  FFMA.FTZ R4, R137, c[0x0][0x2d0], -R0 ;  /* 0x0000b40089047a23 */ /* 0x000fe20000010800 */
[----:B------:R-:W-:-:S02]  /*50e0*/  F2FP.BF16.PACK_AB R5, R176, R177 ;  /* 0x000000b1b005723e */ /* 0x000fc400000010ff */
[----:B------:R-:W-:Y:S01]  /*50f0*/  F2FP.BF16.PACK_AB R6, R178, R179 ;  /* 0x000000b3b206723e */ /* 0x000fe200000010ff */
[----:B------:R2:W2:Y:S01]  /*5100*/  MUFU.EX2 R63, R4 ;  /* 0x00000004003f7308 */ /* 0x0004a20000000800 */
[----:B------:R-:W-:Y:S01]  /*5110*/  F2FP.BF16.PACK_AB R7, R100, R67 ;  /* 0x000000436407723e */ /* 0x000fe200000010ff */
[----:B-1----:R-:W-:Y:S02]  /*5120*/  FFMA.FTZ R13, R106, c[0x0][0x2d0], -R2 ;  /* 0x0000b4006a0d7a23 */ /* 0x002fe40000010802 */
[----:B------:R-:W-:-:S04]  /*5130*/  IMAD.MOV.U32 R106, RZ, RZ, R60 ;  /* 0x000000ffff6a7224 */ /* 0x000fc800078e003c */
[----:B------:R1:W-:Y:S01]  /*5140*/  MUFU.EX2 R60, R13 ;  /* 0x0000000d003c7308 */ /* 0x0003e20000000800 */
[----:B--2---:R-:W-:-:S07]  /*5150*/  F2FP.BF16.PACK_AB R4, R184, R185 ;  /* 0x000000b9b804723e */ /* 0x004fce00000010ff */
[----:B------:R-:W-:Y:S01]  /*5160*/  HMMA.16816.F32.BF16 R116, R4, R32, R132 ;  /* 0x000000200474723c */ /* 0x000fe20000041884 */
[----:B-1----:R-:W-:-:S07]  /*5170*/  FFMA.FTZ R13, R136, c[0x0][0x2d0], -R2 ;  /* 0x0000b400880d7a23 */ /* 0x002fce0000010802 */
[C---:B------:R-:W-:Y:S08]  /*5180*/  HMMA.16816.F32.BF16 R132, R4.reuse, R28, R148 ;  /* 0x0000001c0484723c */ /* 0x040ff00000041894 */
[----:B---3--:R-:W-:Y:S07]  /*5190*/  HMMA.16816.F32.BF16 R148, R4, R24, R188 ;  /* 0x000000180494723c */ /* 0x008fee00000418bc */
[----:B------:R-:W-:-:S02]  /*51a0*/  IMAD.MOV.U32 R190, RZ, RZ, R61 ;  /* 0x000000ffffbe7224 */ /* 0x000fc400078e003d */
[----:B------:R1:W2:Y:S01]  /*51b0*/  MUFU.EX2 R61, R13 ;  /* 0x0000000d003d7308 */ /* 0x0002a20000000800 */
[----:B------:R-:W-:Y:S02]  /*51c0*/  IMAD.MOV.U32 R189, RZ, RZ, R64 ;  /* 0x000000ffffbd7224 */ /* 0x000fe400078e0040 */
[----:B-1----:R-:W-:-:S05]  /*51d0*/  FFMA.FTZ R13, R107, c[0x0][0x2d0], -R2 ;  /* 0x0000b4006b0d7a23 */ /* 0x002fca0000010802 */
[----:B------:R1:W-:Y:S02]  /*51e0*/  MUFU.EX2 R62, R13 ;  /* 0x0000000d003e7308 */ /* 0x0003e40000000800 */
[----:B-1----:R-:W-:-:S06]  /*51f0*/  FFMA.FTZ R13, R101, c[0x0][0x2d0], -R2 ;  /* 0x0000b400650d7a23 */ /* 0x002fcc0000010802 */
[----:B------:R1:W3:Y:S01]  /*5200*/  MUFU.EX2 R64, R13 ;  /* 0x0000000d00407308 */ /* 0x0002e20000000800 */
[C---:B------:R-:W-:Y:S08]  /*5210*/  HMMA.16816.F32.BF16 R164, R4.reuse, R20, R164 ;  /* 0x0000001404a4723c */ /* 0x040ff000000418a4 */
[C---:B------:R-:W-:Y:S08]  /*5220*/  HMMA.16816.F32.BF16 R72, R4.reuse, R16, R180 ;  /* 0x000000100448723c */ /* 0x040ff000000418b4 */
[C---:B----4-:R-:W-:Y:S01]  /*5230*/  HMMA.16816.F32.BF16 R88, R4.reuse, R8, R172 ;  /* 0x000000080458723c */ /* 0x050fe200000418ac */
[----:B-1----:R-:W-:Y:S01]  /*5240*/  FFMA.FTZ R13, R231, c[0x0][0x2d0], -R12 ;  /* 0x0000b400e70d7a23 */ /* 0x002fe2000001080c */
[----:B------:R-:W-:Y:S06]  /*5250*/  LDSM.16.MT88.4 R172, [R214+0x1c00] ;  /* 0x001c0000d6ac783b */ /* 0x000fec0000004200 */
[C---:B------:R-:W-:Y:S08]  /*5260*/  HMMA.16816.F32.BF16 R120, R4.reuse, R34, R120 ;  /* 0x000000220478723c */ /* 0x040ff00000041878 */
[C---:B------:R-:W-:Y:S08]  /*5270*/  HMMA.16816.F32.BF16 R136, R4.reuse, R30, R160 ;  /* 0x0000001e0488723c */ /* 0x040ff000000418a0 */
[C---:B------:R-:W-:Y:S08]  /*5280*/  HMMA.16816.F32.BF16 R152, R4.reuse, R26, R152 ;  /* 0x0000001a0498723c */ /* 0x040ff00000041898 */
[C---:B------:R-:W-:Y:S08]  /*5290*/  HMMA.16816.F32.BF16 R168, R4.reuse, R22, R168 ;  /* 0x0000001604a8723c */ /* 0x040ff000000418a8 */
[C---:B------:R-:W-:Y:S08]  /*52a0*/  HMMA.16816.F32.BF16 R76, R4.reuse, R18, R156 ;  /* 0x00000012044c723c */ /* 0x040ff0000004189c */
[----:B------:R-:W-:Y:S01]  /*52b0*/  HMMA.16816.F32.BF16 R144, R4, R10, R128 ;  /* 0x0000000a0490723c */ /* 0x000fe20000041880 */
[----:B------:R-:W-:Y:S01]  /*52c0*/  IMAD.MOV.U32 R191, RZ, RZ, R69 ;  /* 0x000000ffffbf7224 */ /* 0x000fe200078e0045 */
[----:B------:R-:W-:Y:S05]  /*52d0*/  LDSM.16.MT88.4 R156, [R213+0x1c00] ;  /* 0x001c0000d59c783b */ /* 0x000fea0000004200 */
[----:B------:R-:W-:-:S02]  /*52e0*/  F2FP.BF16.PACK_AB R4, R63, R186 ;  /* 0x000000ba3f04723e */ /* 0x000fc400000010ff */
[----:B--2---:R-:W-:Y:S02]  /*52f0*/  F2FP.BF16.PACK_AB R5, R61, R60 ;  /* 0x0000003c3d05723e */ /* 0x004fe400000010ff */
[----:B------:R-:W-:Y:S02]  /*5300*/  F2FP.BF16.PACK_AB R6, R66, R65 ;  /* 0x000000414206723e */ /* 0x000fe400000010ff */
[----:B---3--:R-:W-:-:S07]  /*5310*/  F2FP.BF16.PACK_AB R7, R64, R62 ;  /* 0x0000003e4007723e */ /* 0x008fce00000010ff */
[C---:B------:R-:W-:Y:S01]  /*5320*/  HMMA.16816.F32.BF16 R128, R4.reuse, R28, R112 ;  /* 0x0000001c0480723c */ /* 0x040fe20000041870 */
[----:B------:R1:W-:Y:S07]  /*5330*/  MUFU.EX2 R28, R13 ;  /* 0x0000000d001c7308 */ /* 0x0003ee0000000800 */
[----:B------:R-:W-:Y:S01]  /*5340*/  HMMA.16816.F32.BF16 R56, R4, R30, R56 ;  /* 0x0000001e0438723c */ /* 0x000fe20000041838 */
[----:B-1----:R-:W-:-:S04]  /*5350*/  FFMA.FTZ R13, R233, c[0x0][0x2d0], -R12 ;  /* 0x0000b400e90d7a23 */ /* 0x002fc8000001080c */
[----:B------:R1:W2:Y:S03]  /*5360*/  MUFU.EX2 R30, R13 ;  /* 0x0000000d001e7308 */ /* 0x0002a60000000800 */
[----:B------:R-:W-:Y:S01]  /*5370*/  HMMA.16816.F32.BF16 R108, R4, R24, R108 ;  /* 0x00000018046c723c */ /* 0x000fe2000004186c */
[--C-:B-1----:R-:W-:Y:S02]  /*5380*/  FFMA.FTZ R13, R234, c[0x0][0x2d0], -R12.reuse ;  /* 0x0000b400ea0d7a23 */ /* 0x102fe4000001080c */
[----:B------:R-:W-:-:S04]  /*5390*/  FFMA.FTZ R12, R238, c[0x0][0x2d0], -R12 ;  /* 0x0000b400ee0c7a23 */ /* 0x000fc8000001080c */
[----:B------:R1:W-:Y:S01]  /*53a0*/  MUFU.EX2 R25, R12 ;  /* 0x0000000c00197308 */ /* 0x0003e20000000800 */
[----:B------:R-:W-:Y:S01]  /*53b0*/  HMMA.16816.F32.BF16 R160, R4, R20, R92 ;  /* 0x0000001404a0723c */ /* 0x000fe2000004185c */
[----:B-1----:R-:W-:-:S06]  /*53c0*/  FFMA.FTZ R12, R208, c[0x0][0x2d0], -R3 ;  /* 0x0000b400d00c7a23 */ /* 0x002fcc0000010803 */
[----:B------:R1:W-:Y:S01]  /*53d0*/  MUFU.EX2 R24, R12 ;  /* 0x0000000c00187308 */ /* 0x0003e20000000800 */
[----:B------:R-:W-:Y:S01]  /*53e0*/  HMMA.16816.F32.BF16 R44, R4, R18, R44 ;  /* 0x00000012042c723c */ /* 0x000fe2000004182c */
[----:B-1----:R-:W-:-:S06]  /*53f0*/  FFMA.FTZ R12, R229, c[0x0][0x2d0], -R3 ;  /* 0x0000b400e50c7a23 */ /* 0x002fcc0000010803 */
[----:B------:R1:W3:Y:S01]  /*5400*/  MUFU.EX2 R21, R12 ;  /* 0x0000000c00157308 */ /* 0x0002e20000000800 */
[----:B------:R-:W-:Y:S01]  /*5410*/  HMMA.16816.F32.BF16 R68, R4, R16, R96 ;  /* 0x000000100444723c */ /* 0x000fe20000041860 */
[--C-:B-1----:R-:W-:Y:S02]  /*5420*/  FFMA.FTZ R12, R230, c[0x0][0x2d0], -R3.reuse ;  /* 0x0000b400e60c7a23 */ /* 0x102fe40000010803 */
[----:B------:R-:W-:-:S04]  /*5430*/  FFMA.FTZ R3, R232, c[0x0][0x2d0], -R3 ;  /* 0x0000b400e8037a23 */ /* 0x000fc80000010803 */
[----:B------:R1:W-:Y:S02]  /*5440*/  MUFU.EX2 R20, R3 ;  /* 0x0000000300147308 */ /* 0x0003e40000000800 */
[----:B-1----:R-:W-:-:S06]  /*5450*/  FFMA.FTZ R3, R199, c[0x0][0x2d0], -R0 ;  /* 0x0000b400c7037a23 */ /* 0x002fcc0000010800 */
[----:B------:R1:W-:Y:S01]  /*5460*/  MUFU.EX2 R19, R3 ;  /* 0x0000000300137308 */ /* 0x0003e20000000800 */
[----:B------:R-:W-:Y:S01]  /*5470*/  HMMA.16816.F32.BF16 R36, R4, R22, R36 ;  /* 0x000000160424723c */ /* 0x000fe20000041824 */
[----:B-1----:R-:W-:-:S06]  /*5480*/  FFMA.FTZ R3, R196, c[0x0][0x2d0], -R0 ;  /* 0x0000b400c4037a23 */ /* 0x002fcc0000010800 */
[----:B------:R1:W-:Y:S01]  /*5490*/  MUFU.EX2 R16, R3 ;  /* 0x0000000300107308 */ /* 0x0003e20000000800 */
[----:B------:R-:W-:Y:S01]  /*54a0*/  HMMA.16816.F32.BF16 R180, R4, R32, R124 ;  /* 0x0000002004b4723c */ /* 0x000fe2000004187c */
[----:B------:R-:W-:-:S07]  /*54b0*/  IMAD.MOV.U32 R107, RZ, RZ, R15 ;  /* 0x000000ffff6b7224 */ /* 0x000fce00078e000f */
[C---:B------:R-:W-:Y:S01]  /*54c0*/  HMMA.16816.F32.BF16 R52, R4.reuse, R34, R52 ;  /* 0x000000220434723c */ /* 0x040fe20000041834 */
[----:B------:R-:W-:Y:S07]  /*54d0*/  MUFU.EX2 R22, R12 ;  /* 0x0000000c00167308 */ /* 0x000fee0000000800 */
[----:B------:R-:W-:Y:S01]  /*54e0*/  HMMA.16816.F32.BF16 R40, R4, R26, R40 ;  /* 0x0000001a0428723c */ /* 0x000fe20000041828 */
[--C-:B-1----:R-:W-:Y:S01]  /*54f0*/  FFMA.FTZ R3, R206, c[0x0][0x2d0], -R0.reuse ;  /* 0x0000b400ce037a23 */ /* 0x102fe20000010800 */
[----:B------:R-:W1:Y:S01]  /*5500*/  MUFU.EX2 R29, R13 ;  /* 0x0000000d001d7308 */ /* 0x000e620000000800 */
[----:B------:R-:W-:-:S05]  /*5510*/  FFMA.FTZ R0, R210, c[0x0][0x2d0], -R0 ;  /* 0x0000b400d2007a23 */ /* 0x000fca0000010800 */
[C---:B------:R-:W-:Y:S08]  /*5520*/  HMMA.16816.F32.BF16 R84, R4.reuse, R8, R84 ;  /* 0x000000080454723c */ /* 0x040ff00000041854 */
[----:B------:R-:W-:Y:S01]  /*5530*/  HMMA.16816.F32.BF16 R48, R4, R10, R48 ;  /* 0x0000000a0430723c */ /* 0x000fe20000041830 */
[----:B------:R4:W-:Y:S01]  /*5540*/  MUFU.EX2 R17, R0 ;  /* 0x0000000000117308 */ /* 0x0009e20000000800 */
[----:B------:R-:W1:Y:S01]  /*5550*/  LDSM.16.MT88.4 R4, [R214+0x2c00] ;  /* 0x002c0000d604783b */ /* 0x000e620000004200 */
[----:B------:R-:W-:Y:S01]  /*5560*/  IMAD.MOV.U32 R188, RZ, RZ, R14 ;  /* 0x000000ffffbc7224 */ /* 0x000fe200078e000e */
[----:B--2---:R-:W-:-:S02]  /*5570*/  F2FP.BF16.PACK_AB R92, R30, R28 ;  /* 0x0000001c1e5c723e */ /* 0x004fc400000010ff */
[----:B---3--:R-:W-:Y:S01]  /*5580*/  F2FP.BF16.PACK_AB R93, R21, R24 ;  /* 0x00000018155d723e */ /* 0x008fe200000010ff */
[----:B------:R-:W2:Y:S01]  /*5590*/  LDSM.16.MT88.4 R124, [R213+0xc00] ;  /* 0x000c0000d57c783b */ /* 0x000ea20000004200 */
[----:B----4-:R-:W-:-:S04]  /*55a0*/  FFMA.FTZ R0, R195, c[0x0][0x2d0], -R2 ;  /* 0x0000b400c3007a23 */ /* 0x010fc80000010802 */
[----:B------:R3:W-:Y:S02]  /*55b0*/  MUFU.EX2 R12, R0 ;  /* 0x00000000000c7308 */ /* 0x0007e40000000800 */
[----:B---3--:R-:W-:-:S06]  /*55c0*/  FFMA.FTZ R0, R197, c[0x0][0x2d0], -R2 ;  /* 0x0000b400c5007a23 */ /* 0x008fcc0000010802 */
[----:B------:R3:W4:Y:S02]  /*55d0*/  MUFU.EX2 R13, R0 ;  /* 0x00000000000d7308 */ /* 0x0007240000000800 */
[--C-:B---3--:R-:W-:Y:S02]  /*55e0*/  FFMA.FTZ R0, R198, c[0x0][0x2d0], -R2.reuse ;  /* 0x0000b400c6007a23 */ /* 0x108fe40000010802 */
[----:B------:R-:W-:-:S04]  /*55f0*/  FFMA.FTZ R2, R201, c[0x0][0x2d0], -R2 ;  /* 0x0000b400c9027a23 */ /* 0x000fc80000010802 */
[----:B------:R3:W-:Y:S08]  /*5600*/  MUFU.EX2 R15, R2 ;  /* 0x00000002000f7308 */ /* 0x0007f00000000800 */
[----:B------:R1:W-:Y:S01]  /*5610*/  MUFU.EX2 R14, R0 ;  /* 0x00000000000e7308 */ /* 0x0003e20000000800 */
[----:B---3--:R-:W-:-:S07]  /*5620*/  @P2 IMAD.HI.U32 R2, R107, c[0x0][0x2c8], RZ ;  /* 0x0000b2006b022a27 */ /* 0x008fce00078e00ff */
[----:B------:R3:W2:Y:S01]  /*5630*/  MUFU.EX2 R18, R3 ;  /* 0x0000000300127308 */ /* 0x0006a20000000800 */
[----:B-1----:R-:W-:Y:S01]  /*5640*/  IMAD.MOV.U32 R0, RZ, RZ, R107 ;  /* 0x000000ffff007224 */ /* 0x002fe200078e006b */
[----:B------:R-:W-:Y:S01]  /*5650*/  @P2 SHF.R.U32.HI R0, RZ, c[0x0][0x2cc], R2 ;  /* 0x0000b300ff002a19 */ /* 0x000fe20000011602 */
[----:B------:R-:W-:-:S05]  /*5660*/  IMAD.MOV.U32 R2, RZ, RZ, c[0x0][0x168] ;  /* 0x00005a00ff027624 */ /* 0x000fca00078e00ff */
[----:B------:R-:W-:-:S04]  /*5670*/  IADD3 R0, R0, c[0x0][0x1d0], -R2 ;  /* 0x0000740000007a10 */ /* 0x000fc80007ffe802 */
[----:B------:R-:W-:Y:S01]  /*5680*/  SHF.R.S32.HI R2, RZ, 0x1f, R0 ;  /* 0x0000001fff027819 */ /* 0x000fe20000011400 */
[----:B------:R-:W-:-:S03]  /*5690*/  FADD.FTZ R8, R211, R205 ;  /* 0x000000cdd3087221 */ /* 0x000fc60000010000 */
[----:B------:R-:W-:Y:S01]  /*56a0*/  LEA.HI R23, R2, R0, RZ, 0x6 ;  /* 0x0000000002177211 */ /* 0x000fe200078f30ff */
[----:B------:R-:W-:Y:S02]  /*56b0*/  FADD.FTZ R0, R239, R236 ;  /* 0x000000ecef007221 */ /* 0x000fe40000010000 */
[----:B---3--:R-:W-:Y:S01]  /*56c0*/  FADD.FTZ R3, R189, R188 ;  /* 0x000000bcbd037221 */ /* 0x008fe20000010000 */
[----:B------:R-:W-:Y:S01]  /*56d0*/  F2FP.BF16.PACK_AB R94, R25, R29 ;  /* 0x0000001d195e723e */ /* 0x000fe200000010ff */
[----:B------:R-:W-:Y:S01]  /*56e0*/  FADD.FTZ R2, R251, R249 ;  /* 0x000000f9fb027221 */ /* 0x000fe20000010000 */
[----:B------:R-:W-:Y:S01]  /*56f0*/  F2FP.BF16.PACK_AB R95, R20, R22 ;  /* 0x00000016145f723e */ /* 0x000fe200000010ff */
[----:B------:R-:W-:Y:S01]  /*5700*/  FADD.FTZ R0, R237, R0 ;  /* 0x00000000ed007221 */ /* 0x000fe20000010000 */
[----:B------:R-:W-:Y:S01]  /*5710*/  F2FP.BF16.PACK_AB R96, R16, R19 ;  /* 0x000000131060723e */ /* 0x000fe200000010ff */
[----:B------:R-:W-:Y:S01]  /*5720*/  FADD.FTZ R11, R207, R8 ;  /* 0x00000008cf0b7221 */ /* 0x000fe20000010000 */
[----:B----4-:R-:W-:-:S02]  /*5730*/  F2FP.BF16.PACK_AB R97, R13, R12 ;  /* 0x0000000c0d61723e */ /* 0x010fc400000010ff */
[----:B--2---:R-:W-:Y:S02]  /*5740*/  F2FP.BF16.PACK_AB R98, R17, R18 ;  /* 0x000000121162723e */ /* 0x004fe400000010ff */
[----:B------:R-:W-:Y:S01]  /*5750*/  F2FP.BF16.PACK_AB R99, R15, R14 ;  /* 0x0000000e0f63723e */ /* 0x000fe200000010ff */
[----:B------:R-:W-:Y:S02]  /*5760*/  FADD.FTZ R10, R252, R3 ;  /* 0x00000003fc0a7221 */ /* 0x000fe40000010000 */
[----:B------:R-:W-:Y:S02]  /*5770*/  FADD.FTZ R9, R248, R2 ;  /* 0x00000002f8097221 */ /* 0x000fe40000010000 */
[----:B------:R-:W-:Y:S02]  /*5780*/  FADD.FTZ R8, R235, R0 ;  /* 0x00000000eb087221 */ /* 0x000fe40000010000 */
[----:B------:R-:W-:Y:S01]  /*5790*/  FADD.FTZ R3, R209, R11 ;  /* 0x0000000bd1037221 */ /* 0x000fe20000010000 */
[----:B------:R-:W-:Y:S01]  /*57a0*/  HMMA.16816.F32.BF16 R88, R92, R4, R88 ;  /* 0x000000045c58723c */ /* 0x000fe20000041858 */
[----:B------:R-:W-:-:S02]  /*57b0*/  FADD.FTZ R2, R190, R10 ;  /* 0x0000000abe027221 */ /* 0x000fc40000010000 */
[----:B------:R-:W-:Y:S02]  /*57c0*/  FADD.FTZ R0, R250, R9 ;  /* 0x00000009fa007221 */ /* 0x000fe40000010000 */
[----:B------:R-:W-:-:S03]  /*57d0*/  FADD.FTZ R3, R187, R3 ;  /* 0x00000003bb037221 */ /* 0x000fc60000010000 */
[----:B------:R-:W-:Y:S01]  /*57e0*/  HMMA.16816.F32.BF16 R84, R96, R4, R84 ;  /* 0x000000046054723c */ /* 0x000fe20000041854 */
[----:B------:R-:W-:-:S06]  /*57f0*/  FADD.FTZ R3, R194, R3 ;  /* 0x00000003c2037221 */ /* 0x000fcc0000010000 */
        /* <DEDUP_REMOVED lines=33> */
[----:B------:R-:W-:Y:S01]  /*5a10*/  FADD.FTZ R4, R24, R5 ;  /* 0x0000000518047221 */ /* 0x000fe20000010000 */
[----:B------:R-:W-:Y:S01]  /*5a20*/  SHF.R.S32.HI R5, RZ, 0x6, R23 ;  /* 0x00000006ff057819 */ /* 0x000fe20000011417 */
[----:B------:R-:W-:Y:S02]  /*5a30*/  FADD.FTZ R3, R16, R3 ;  /* 0x0000000310037221 */ /* 0x000fe40000010000 */
[----:B------:R-:W-:Y:S01]  /*5a40*/  FADD.FTZ R2, R13, R2 ;  /* 0x000000020d027221 */ /* 0x000fe20000010000 */
[----:B------:R-:W-:Y:S01]  /*5a50*/  IMNMX R5, R106, R5, !PT ;  /* 0x000000056a057217 */ /* 0x000fe20007800200 */
[----:B------:R-:W-:Y:S01]  /*5a60*/  FADD.FTZ R0, R30, R0 ;  /* 0x000000001e007221 */ /* 0x000fe20000010000 */
[----:B------:R-:W-:Y:S01]  /*5a70*/  IADD3 R204, R191, -0x2, RZ ;  /* 0xfffffffebfcc7810 */ /* 0x000fe20007ffe0ff */
[----:B------:R-:W-:-:S02]  /*5a80*/  FADD.FTZ R4, R21, R4 ;  /* 0x0000000415047221 */ /* 0x000fc40000010000 */
[----:B------:R-:W-:Y:S02]  /*5a90*/  FADD.FTZ R3, R18, R3 ;  /* 0x0000000312037221 */ /* 0x000fe40000010000 */
[----:B------:R-:W-:Y:S01]  /*5aa0*/  FADD.FTZ R2, R14, R2 ;  /* 0x000000020e027221 */ /* 0x000fe20000010000 */
[----:B------:R1:W-:Y:S01]  /*5ab0*/  STL [R1+0x38], R5 ;  /* 0x0000380501007387 */ /* 0x0003e20000100800 */
[----:B------:R-:W-:Y:S01]  /*5ac0*/  FADD.FTZ R0, R29, R0 ;  /* 0x000000001d007221 */ /* 0x000fe20000010000 */
[----:B------:R-:W-:Y:S01]  /*5ad0*/  ISETP.GE.AND P0, PT, R204, R5, PT ;  /* 0x00000005cc00720c */ /* 0x000fe20003f06270 */
[----:B------:R-:W-:Y:S02]  /*5ae0*/  FADD.FTZ R4, R22, R4 ;  /* 0x0000000416047221 */ /* 0x000fe40000010000 */
[----:B-1----:R-:W-:Y:S02]  /*5af0*/  FADD.FTZ R5, R17, R3 ;  /* 0x0000000311057221 */ /* 0x002fe40000010000 */
[----:B------:R-:W-:-:S02]  /*5b00*/  FADD.FTZ R3, R15, R2 ;  /* 0x000000020f037221 */ /* 0x000fc40000010000 */
[----:B------:R-:W-:Y:S02]  /*5b10*/  FADD.FTZ R2, R25, R0 ;  /* 0x0000000019027221 */ /* 0x000fe40000010000 */
[----:B------:R-:W-:Y:S01]  /*5b20*/  FADD.FTZ R0, R20, R4 ;  /* 0x0000000414007221 */ /* 0x000fe20000010000 */
[----:B------:R1:W-:Y:S04]  /*5b30*/  STL [R1+0x20], R5 ;  /* 0x0000200501007387 */ /* 0x0003e80000100800 */
[----:B------:R1:W-:Y:S04]  /*5b40*/  STL [R1+0x24], R3 ;  /* 0x0000240301007387 */ /* 0x0003e80000100800 */
[----:B------:R1:W-:Y:S04]  /*5b50*/  STL [R1+0x2c], R0 ;  /* 0x00002c0001007387 */ /* 0x0003e80000100800 */
[----:B------:R1:W-:Y:S01]  /*5b60*/  STL [R1+0x28], R2 ;  /* 0x0000280201007387 */ /* 0x0003e20000100800 */
        /* <DEDUP_REMOVED lines=22> */
[----:B------:R-:W-:Y:S01]  /*5cd0*/  @!UPT UIADD3 URZ, URZ, URZ, URZ ;  /* 0x0000003f3f3ff290 */ /* 0x000fe2000fffe03f */
[----:B------:R-:W-:Y:S11]  /*5ce0*/  @!P0 BRA `(.L_x_1010) ;  /* 0x000047d000008947 */ /* 0x000ff60003800000 */
[----:B-1----:R-:W-:Y:S01]  /*5cf0*/  MOV R106, R104 ;  /* 0x00000068006a7202 */ /* 0x002fe20000000f00 */
[----:B------:R-:W-:Y:S01]  /*5d00*/  IMAD.MOV.U32 R108, RZ, RZ, R102 ;  /* 0x000000ffff6c7224 */ /* 0x000fe200078e0066 */
[----:B------:R-:W-:Y:S01]  /*5d10*/  MOV R100, R105 ;  /* 0x0000006900647202 */ /* 0x000fe20000000f00 */
[----:B------:R-:W-:Y:S01]  /*5d20*/  IMAD.MOV.U32 R229, RZ, RZ, R204 ;  /* 0x000000ffffe57224 */ /* 0x000fe200078e00cc */
[----:B------:R-:W-:-:S07]  /*5d30*/  MOV R107, R103 ;  /* 0x00000067006b7202 */ /* 0x000fce0000000f00 */
.L_x_1011:
[----:B------:R-:W2:Y:S01]  /*5d40*/  LDL R235, [R1+0x1c] ;  /* 0x00001c0001eb7983 */ /* 0x000ea20000100800 */
[----:B------:R-:W-:Y:S04]  /*5d50*/  DEPBAR.LE SB0, 0x0 ;  /* 0x000080000000791a */ /* 0x000fe80000000000 */
[----:B------:R-:W3:Y:S01]  /*5d60*/  LDL.64 R206, [R1+0x10] ;  /* 0x0000100001ce7983 */ /* 0x000ee20000100a00 */
[----:B------:R-:W-:Y:S05]  /*5d70*/  WARPSYNC 0xffffffff ;  /* 0xffffffff00007948 */ /* 0x000fea0003800000 */
[----:B------:R-:W4:Y:S04]  /*5d80*/  LDL R204, [R1+0x18] ;  /* 0x0000180001cc7983 */ /* 0x000f280000100800 */
[----:B------:R-:W3:Y:S04]  /*5d90*/  LDL R230, [R1+0x34] ;  /* 0x0000340001e67983 */ /* 0x000ee80000100800 */
[----:B------:R-:W-:Y:S08]  /*5da0*/  BAR.SYNC.DEFER_BLOCKING 0x0 ;  /* 0x0000000000007b1d */ /* 0x000ff00000010000 */
[----:B------:R-:W-:Y:S08]  /*5db0*/  LDSM.16.M88.4 R64, [R215] ;  /* 0x00000000d740783b */ /* 0x000ff00000000200 */
[----:B-1----:R-:W1:Y:S08]  /*5dc0*/  LDSM.16.M88.4 R16, [R212] ;  /* 0x00000000d410783b */ /* 0x002e700000000200 */
[----:B------:R-:W1:Y:S08]  /*5dd0*/  LDSM.16.M88.4 R60, [R215+0x1000] ;  /* 0x00100000d73c783b */ /* 0x000e700000000200 */
[----:B------:R-:W1:Y:S08]  /*5de0*/  LDSM.16.M88.4 R32, [R212+0x400] ;  /* 0x00040000d420783b */ /* 0x000e700000000200 */
[----:B------:R-:W1:Y:S08]  /*5df0*/  LDSM.16.M88.4 R48, [R212+0x800] ;  /* 0x00080000d430783b */ /* 0x000e700000000200 */
[----:B------:R-:W2:Y:S01]  /*5e00*/  LDSM.16.M88.4 R176, [R212+0xc00] ;  /* 0x000c0000d4b0783b */ /* 0x000ea20000000200 */
[-C--:B-1----:R-:W-:Y:S07]  /*5e10*/  HMMA.16816.F32.BF16 R4, R64, R16.reuse, RZ ;  /* 0x000000104004723c */ /* 0x082fee00000418ff */
[----:B------:R-:W-:Y:S01]  /*5e20*/  LDSM.16.M88.4 R180, [R216] ;  /* 0x00000000d8b4783b */ /* 0x000fe20000000200 */
[C---:B------:R-:W-:Y:S07]  /*5e30*/  HMMA.16816.F32.BF16 R8, R60.reuse, R16, RZ ;  /* 0x000000103c08723c */ /* 0x040fee00000418ff */
[----:B------:R-:W1:Y:S01]  /*5e40*/  LDSM.16.M88.4 R184, [R217] ;  /* 0x00000000d9b8783b */ /* 0x000e620000000200 */
[-C--:B------:R-:W-:Y:S07]  /*5e50*/  HMMA.16816.F32.BF16 R12, R60, R18.reuse, RZ ;  /* 0x000000123c0c723c */ /* 0x080fee00000418ff */
[----:B------:R-:W1:Y:S01]  /*5e60*/  LDSM.16.M88.4 R188, [R216+0x1000] ;  /* 0x00100000d8bc783b */ /* 0x000e620000000200 */
[C---:B------:R-:W-:Y:S07]  /*5e70*/  HMMA.16816.F32.BF16 R16, R64.reuse, R18, RZ ;  /* 0x000000124010723c */ /* 0x040fee00000418ff */
[----:B------:R-:W1:Y:S01]  /*5e80*/  LDSM.16.M88.4 R192, [R228] ;  /* 0x00000000e4c0783b */ /* 0x000e620000000200 */
[-C--:B------:R-:W-:Y:S07]  /*5e90*/  HMMA.16816.F32.BF16 R20, R64, R32.reuse, RZ ;  /* 0x000000204014723c */ /* 0x080fee00000418ff */
[----:B------:R-:W1:Y:S01]  /*5ea0*/  LDSM.16.M88.4 R196, [R227] ;  /* 0x00000000e3c4783b */ /* 0x000e620000000200 */
[C---:B------:R-:W-:Y:S07]  /*5eb0*/  HMMA.16816.F32.BF16 R24, R60.reuse, R32, RZ ;  /* 0x000000203c18723c */ /* 0x040fee00000418ff */
[----:B------:R-:W1:Y:S01]  /*5ec0*/  LDSM.16.M88.4 R200, [R226] ;  /* 0x00000000e2c8783b */ /* 0x000e620000000200 */
[-C--:B------:R-:W-:Y:S07]  /*5ed0*/  HMMA.16816.F32.BF16 R28, R60, R34.reuse, RZ ;  /* 0x000000223c1c723c */ /* 0x080fee00000418ff */
[----:B------:R-:W5:Y:S04]  /*5ee0*/  LDL R234, [R1+0x30] ;  /* 0x0000300001ea7983 */ /* 0x000f680000100800 */
[----:B------:R-:W5:Y:S01]  /*5ef0*/  LDL.64 R232, [R1+0x8] ;  /* 0x0000080001e87983 */ /* 0x000f620000100a00 */
[C---:B------:R-:W-:Y:S05]  /*5f00*/  HMMA.16816.F32.BF16 R32, R64.reuse, R34, RZ ;  /* 0x000000224020723c */ /* 0x040fea00000418ff */
[----:B------:R-:W5:Y:S03]  /*5f10*/  LDL R231, [R1+0x4] ;  /* 0x0000040001e77983 */ /* 0x000f660000100800 */
[-C--:B------:R-:W-:Y:S08]  /*5f20*/  HMMA.16816.F32.BF16 R36, R64, R48.reuse, RZ ;  /* 0x000000304024723c */ /* 0x080ff000000418ff */
[C---:B------:R-:W-:Y:S02]  /*5f30*/  HMMA.16816.F32.BF16 R40, R60.reuse, R48, RZ ;  /* 0x000000303c28723c */ /* 0x040fe400000418ff */
[----:B--2---:R-:W-:Y:S11]  /*5f40*/  ISETP.GT.AND P6, PT, R235, R229, PT ;  /* 0x000000e5eb00720c */ /* 0x004ff60003fc4270 */
[----:B------:R-:W-:Y:S02]  /*5f50*/  @!UPT UIADD3 URZ, URZ, URZ, URZ ;  /* 0x0000003f3f3ff290 */ /* 0x000fe4000fffe03f */
[----:B------:R-:W-:Y:S01]  /*5f60*/  @!P6 SHF.R.S32.HI R0, RZ, 0x1f, R229 ;  /* 0x0000001fff00e819 */ /* 0x000fe200000114e5 */
[C---:B------:R-:W-:Y:S01]  /*5f70*/  @!P6 IMAD.WIDE.U32 R44, R229.reuse, c[0x0][0x208], RZ ;  /* 0x00008200e52cea25 */ /* 0x040fe200078e00ff */
[----:B---3--:R-:W-:Y:S02]  /*5f80*/  @!P6 IADD3 R109, P0, R206, 0x20, RZ ;  /* 0x00000020ce6de810 */ /* 0x008fe40007f1e0ff */
[----:B------:R-:W-:Y:S01]  /*5f90*/  @!P6 MOV R110, c[0x0][0x208] ;  /* 0x00008200006eea02 */ /* 0x000fe20000000f00 */
[----:B------:R-:W-:Y:S01]  /*5fa0*/  @!P6 IMAD R0, R0, c[0x0][0x208], RZ ;  /* 0x000082000000ea24 */ /* 0x000fe200078e02ff */
[----:B----4-:R-:W-:Y:S01]  /*5fb0*/  @!P6 IADD3.X R105, RZ, R204, RZ, P0, !PT ;  /* 0x000000ccff69e210 */ /* 0x010fe200007fe4ff */
[----:B------:R-:W-:Y:S02]  /*5fc0*/  @!P6 IMAD.SHL.U32 R2, R44, 0x40, RZ ;  /* 0x000000402c02e824 */ /* 0x000fe400078e00ff */
[----:B------:R-:W-:Y:S02]  /*5fd0*/  @!P6 IMAD R0, R229, c[0x0][0x20c], R0 ;  /* 0x00008300e500ea24 */ /* 0x000fe400078e0200 */
[----:B------:R-:W-:Y:S01]  /*5fe0*/  @!P6 IMAD.SHL.U32 R101, R230, 0x2, RZ ;  /* 0x00000002e665e824 */ /* 0x000fe200078e00ff */
[C---:B------:R-:W-:Y:S01]  /*5ff0*/  @!P6 IADD3 R3, P1, R2.reuse, R206, RZ ;  /* 0x000000ce0203e210 */ /* 0x040fe20007f3e0ff */
[----:B------:R-:W-:Y:S01]  /*6000*/  @!P6 IMAD.MOV.U32 R111, RZ, RZ, c[0x0][0x20c] ;  /* 0x00008300ff6fe624 */ /* 0x000fe200078e00ff */
[----:B------:R-:W-:Y:S02]  /*6010*/  @!P6 IADD3 R0, R45, R0, RZ ;  /* 0x000000002d00e210 */ /* 0x000fe40007ffe0ff */
[----:B------:R-:W-:Y:S02]  /*6020*/  @!P6 IADD3 R48, P0, R2, R109, RZ ;  /* 0x0000006d0230e210 */ /* 0x000fe40007f1e0ff */
[----:B------:R-:W-:Y:S02]  /*6030*/  @!P6 SHF.L.U64.HI R0, R44, 0x6, R0 ;  /* 0x000000062c00e819 */ /* 0x000fe40000010200 */
[-C--:B------:R-:W-:Y:S02]  /*6040*/  HMMA.16816.F32.BF16 R44, R60, R50.reuse, RZ ;  /* 0x000000323c2c723c */ /* 0x080fe400000418ff */
[C---:B------:R-:W-:Y:S01]  /*6050*/  @!P6 IADD3.X R52, R0.reuse, R105, RZ, P0, !PT ;  /* 0x000000690034e210 */ /* 0x040fe200007fe4ff */
[----:B------:R-:W-:Y:S01]  /*6060*/  @!P6 IMAD.X R49, R0, 0x1, R204, P1 ;  /* 0x000000010031e824 */ /* 0x000fe200008e06cc */
[C---:B------:R-:W-:Y:S02]  /*6070*/  @!P6 LEA R58, P1, R3.reuse, c[0x0][0x1f8], 0x1 ;  /* 0x00007e00033aea11 */ /* 0x040fe400078208ff */
[C---:B------:R-:W-:Y:S02]  /*6080*/  @!P6 LEA R56, P0, R48.reuse, c[0x0][0x1f8], 0x1 ;  /* 0x00007e003038ea11 */ /* 0x040fe400078008ff */
[----:B------:R-:W-:Y:S04]  /*6090*/  @!P6 LEA.HI.X R59, R3, c[0x0][0x1fc], R49, 0x1, P1 ;  /* 0x00007f00033bea11 */ /* 0x000fe800008f0c31 */
[----:B------:R-:W-:Y:S01]  /*60a0*/  @!P6 LEA.HI.X R57, R48, c[0x0][0x1fc], R52, 0x1, P0 ;  /* 0x00007f003039ea11 */ /* 0x000fe200000f0c34 */
[----:B------:R-:W-:Y:S01]  /*60b0*/  @!PT LDS RZ, [RZ] ;  /* 0x00000000fffff984 */ /* 0x000fe20000000800 */
[----:B------:R-:W-:Y:S01]  /*60c0*/  @!PT LDS RZ, [RZ] ;  /* 0x00000000fffff984 */ /* 0x000fe20000000800 */
[----:B------:R-:W-:Y:S01]  /*60d0*/  @!PT LDS RZ, [RZ] ;  /* 0x00000000fffff984 */ /* 0x000fe20000000800 */
[----:B------:R2:W-:Y:S01]  /*60e0*/  @!P6 LDGSTS.E.BYPASS.LTC128B.128 [R101+0x100], [R58.64], !P5 ;  /* 0x001000003a65efae */ /* 0x0005e2000e901d46 */
[C---:B------:R-:W-:Y:S02]  /*60f0*/  HMMA.16816.F32.BF16 R48, R64.reuse, R50, RZ ;  /* 0x000000324030723c */ /* 0x040fe400000418ff */
[----:B------:R-:W-:Y:S04]  /*6100*/  @!P6 IADD3 R103, P0, R206, 0x40, RZ ;  /* 0x00000040ce67e810 */ /* 0x000fe80007f1e0ff */
[----:B------:R-:W-:Y:S01]  /*6110*/  @!P6 IADD3.X R104, RZ, R204, RZ, P0, !PT ;  /* 0x000000ccff68e210 */ /* 0x000fe200007fe4ff */
[----:B------:R2:W-:Y:S01]  /*6120*/  @!P6 LDGSTS.E.BYPASS.LTC128B.128 [R101+0x1100], [R56.64], !P4 ;  /* 0x011000003865efae */ /* 0x0005e2000e101d46 */
[-C--:B------:R-:W-:Y:S01]  /*6130*/  HMMA.16816.F32.BF16 R52, R64, R176.reuse, RZ ;  /* 0x000000b04034723c */ /* 0x080fe200000418ff */
[----:B------:R-:W-:Y:S03]  /*6140*/  @!P6 IADD3 R102, P1, R2, R103, RZ ;  /* 0x000000670266e210 */ /* 0x000fe60007f3e0ff */
[C---:B------:R-:W-:Y:S04]  /*6150*/  @!P6 LEA R3, P0, R110.reuse, R2, 0x5 ;  /* 0x000000026e03e211 */ /* 0x040fe800078028ff */
[----:B------:R-:W-:Y:S01]  /*6160*/  @!P6 LEA.HI.X R2, R110, R0, R111, 0x5, P0 ;  /* 0x000000006e02e211 */ /* 0x000fe200000f2c6f */
[--C-:B------:R-:W-:Y:S03]  /*6170*/  @!P6 IMAD.X R111, R0, 0x1, R104.reuse, P1 ;  /* 0x00000001006fe824 */ /* 0x100fe600008e0668 */
[C---:B------:R-:W-:Y:S02]  /*6180*/  @!P6 LEA R110, P0, R102.reuse, c[0x0][0x1f8], 0x1 ;  /* 0x00007e00666eea11 */ /* 0x040fe400078008ff */
[C---:B------:R-:W-:Y:S02]  /*6190*/  @!P6 IADD3 R0, P1, R3.reuse, R109, RZ ;  /* 0x0000006d0300e210 */ /* 0x040fe40007f3e0ff */
[----:B------:R-:W-:Y:S02]  /*61a0*/  @!P6 LEA.HI.X R111, R102, c[0x0][0x1fc], R111, 0x1, P0 ;  /* 0x00007f00666fea11 */ /* 0x000fe400000f0c6f */
[C---:B------:R-:W-:Y:S02]  /*61b0*/  @!P6 IADD3 R109, P0, R3.reuse, R103, RZ ;  /* 0x00000067036de210 */ /* 0x040fe40007f1e0ff */
[C---:B------:R-:W-:Y:S01]  /*61c0*/  @!P6 IADD3.X R105, R2.reuse, R105, RZ, P1, !PT ;  /* 0x000000690269e210 */ /* 0x040fe20000ffe4ff */
[----:B------:R3:W-:Y:S01]  /*61d0*/  @!P6 LDGSTS.E.BYPASS.LTC128B.128 [R101+0x2100], [R110.64], !P3 ;  /* 0x021000006e65efae */ /* 0x0007e2000d901d46 */
[----:B------:R-:W-:Y:S01]  /*61e0*/  @!P6 IADD3 R3, P1, R3, R206, RZ ;  /* 0x000000ce0303e210 */ /* 0x000fe20007f3e0ff */
[C---:B--2---:R-:W-:Y:S07]  /*61f0*/  HMMA.16816.F32.BF16 R56, R60.reuse, R176, RZ ;  /* 0x000000b03c38723c */ /* 0x044fee00000418ff */
[C---:B------:R-:W-:Y:S01]  /*6200*/  @!P6 IMAD.X R176, R2.reuse, 0x1, R104, P0 ;  /* 0x0000000102b0e824 */ /* 0x040fe200000e0668 */
[-C--:B------:R-:W-:Y:S01]  /*6210*/  HMMA.16816.F32.BF16 R60, R60, R178.reuse, RZ ;  /* 0x000000b23c3c723c */ /* 0x080fe200000418ff */
[C---:B------:R-:W-:Y:S03]  /*6220*/  @!P6 LEA R102, P0, R3.reuse, c[0x0][0x1f8], 0x1 ;  /* 0x00007e000366ea11 */ /* 0x040fe600078008ff */
[----:B------:R-:W-:Y:S04]  /*6230*/  @!P6 IADD3.X R2, R2, R204, RZ, P1, !PT ;  /* 0x000000cc0202e210 */ /* 0x000fe80000ffe4ff */
[----:B------:R-:W-:Y:S04]  /*6240*/  HMMA.16816.F32.BF16 R64, R64, R178, RZ ;  /* 0x000000b24040723c */ /* 0x000fe800000418ff */
[----:B------:R-:W-:Y:S02]  /*6250*/  @!P6 LEA.HI.X R103, R3, c[0x0][0x1fc], R2, 0x1, P0 ;  /* 0x00007f000367ea11 */ /* 0x000fe400000f0c02 */
[C---:B------:R-:W-:Y:S02]  /*6260*/  @!P6 LEA R104, P0, R0.reuse, c[0x0][0x1f8], 0x1 ;  /* 0x00007e000068ea11 */ /* 0x040fe400078008ff */
[-C--:B-1----:R-:W-:Y:S01]  /*6270*/  HMMA.16816.F32.BF16 R4, R180, R184.reuse, R4 ;  /* 0x000000b8b404723c */ /* 0x082fe20000041804 */
[----:B------:R1:W-:Y:S04]  /*6280*/  @!P6 LDGSTS.E.BYPASS.LTC128B.128 [R101+0x900], [R102.64], !P5 ;  /* 0x009000006665efae */ /* 0x0003e8000e901d46 */
[----:B------:R-:W-:Y:S02]  /*6290*/  @!P6 LEA.HI.X R105, R0, c[0x0][0x1fc], R105, 0x1, P0 ;  /* 0x00007f000069ea11 */ /* 0x000fe400000f0c69 */
[C---:B------:R-:W-:Y:S01]  /*62a0*/  @!P6 LEA R2, P0, R109.reuse, c[0x0][0x1f8], 0x1 ;  /* 0x00007e006d02ea11 */ /* 0x040fe200078008ff */
[C---:B------:R-:W-:Y:S02]  /*62b0*/  HMMA.16816.F32.BF16 R8, R188.reuse, R184, R8 ;  /* 0x000000b8bc08723c */ /* 0x040fe40000041808 */
[----:B------:R1:W-:Y:S02]  /*62c0*/  @!P6 LDGSTS.E.BYPASS.LTC128B.128 [R101+0x1900], [R104.64], !P4 ;  /* 0x019000006865efae */ /* 0x0003e4000e101d46 */
[----:B------:R-:W-:Y:S04]  /*62d0*/  @!P6 LEA.HI.X R3, R109, c[0x0][0x1fc], R176, 0x1, P0 ;  /* 0x00007f006d03ea11 */ /* 0x000fe800000f0cb0 */
[-C--:B------:R-:W-:Y:S02]  /*62e0*/  HMMA.16816.F32.BF16 R12, R188, R186.reuse, R12 ;  /* 0x000000babc0c723c */ /* 0x080fe4000004180c */
[----:B------:R2:W-:Y:S01]  /*62f0*/  @!P6 LDGSTS.E.BYPASS.LTC128B.128 [R101+0x2900], [R2.64], !P3 ;  /* 0x029000000265efae */ /* 0x0005e2000d901d46 */
[C---:B------:R-:W-:Y:S05]  /*6300*/  ISETP.GT.AND P6, PT, R229.reuse, R235, PT ;  /* 0x000000ebe500720c */ /* 0x040fea0003fc4270 */
[C---:B------:R-:W-:Y:S02]  /*6310*/  HMMA.16816.F32.BF16 R16, R180.reuse, R186, R16 ;  /* 0x000000bab410723c */ /* 0x040fe40000041810 */
[----:B------:R-:W-:Y:S06]  /*6320*/  LDSM.16.M88.4 R176, [R215+0x2000] ;  /* 0x00200000d7b0783b */ /* 0x000fec0000000200 */
[-C--:B------:R-:W-:Y:S02]  /*6330*/  HMMA.16816.F32.BF16 R20, R180, R192.reuse, R20 ;  /* 0x000000c0b414723c */ /* 0x080fe40000041814 */
[----:B------:R-:W0:Y:S06]  /*6340*/  LDGDEPBAR ;  /* 0x00000000000079af */ /* 0x000e2c0000000000 */
[C---:B------:R-:W-:Y:S02]  /*6350*/  HMMA.16816.F32.BF16 R24, R188.reuse, R192, R24 ;  /* 0x000000c0bc18723c */ /* 0x040fe40000041818 */
[----:B------:R-:W4:Y:S06]  /*6360*/  LDSM.16.M88.4 R204, [R212+0x1000] ;  /* 0x00100000d4cc783b */ /* 0x000f2c0000000200 */
[-C--:B------:R-:W-:Y:S02]  /*6370*/  HMMA.16816.F32.BF16 R28, R188, R194.reuse, R28 ;  /* 0x000000c2bc1c723c */ /* 0x080fe4000004181c */
[----:B------:R-:W1:Y:S06]  /*6380*/  LDSM.16.M88.4 R208, [R215+0x3000] ;  /* 0x00300000d7d0783b */ /* 0x000e6c0000000200 */
[C---:B------:R-:W-:Y:S02]  /*6390*/  HMMA.16816.F32.BF16 R32, R180.reuse, R194, R32 ;  /* 0x000000c2b420723c */ /* 0x040fe40000041820 */
[----:B------:R-:W1:Y:S06]  /*63a0*/  LDSM.16.M88.4 R184, [R212+0x1400] ;  /* 0x00140000d4b8783b */ /* 0x000e6c0000000200 */
[-C--:B------:R-:W-:Y:S02]  /*63b0*/  HMMA.16816.F32.BF16 R36, R180, R196.reuse, R36 ;  /* 0x000000c4b424723c */ /* 0x080fe40000041824 */
[----:B------:R-:W1:Y:S06]  /*63c0*/  LDSM.16.M88.4 R192, [R212+0x1800] ;  /* 0x00180000d4c0783b */ /* 0x000e6c0000000200 */
[C---:B------:R-:W-:Y:S08]  /*63d0*/  HMMA.16816.F32.BF16 R40, R188.reuse, R196, R40 ;  /* 0x000000c4bc28723c */ /* 0x040ff00000041828 */
[-C--:B------:R-:W-:Y:S08]  /*63e0*/  HMMA.16816.F32.BF16 R44, R188, R198.reuse, R44 ;  /* 0x000000c6bc2c723c */ /* 0x080ff0000004182c */
[C---:B------:R-:W-:Y:S01]  /*63f0*/  HMMA.16816.F32.BF16 R48, R180.reuse, R198, R48 ;  /* 0x000000c6b430723c */ /* 0x040fe20000041830 */
[----:B------:R-:W-:Y:S07]  /*6400*/  LDSM.16.M88.4 R196, [R225] ;  /* 0x00000000e1c4783b */ /* 0x000fee0000000200 */
[-C--:B------:R-:W-:Y:S08]  /*6410*/  HMMA.16816.F32.BF16 R52, R180, R200.reuse, R52 ;  /* 0x000000c8b434723c */ /* 0x080ff00000041834 */
[C---:B------:R-:W-:Y:S08]  /*6420*/  HMMA.16816.F32.BF16 R56, R188.reuse, R200, R56 ;  /* 0x000000c8bc38723c */ /* 0x040ff00000041838 */
[-C--:B------:R-:W-:Y:S01]  /*6430*/  HMMA.16816.F32.BF16 R60, R188, R202.reuse, R60 ;  /* 0x000000cabc3c723c */ /* 0x080fe2000004183c */
[----:B------:R-:W-:Y:S07]  /*6440*/  LDSM.16.M88.4 R188, [R216+0x2000] ;  /* 0x00200000d8bc783b */ /* 0x000fee0000000200 */
[----:B------:R-:W-:Y:S01]  /*6450*/  HMMA.16816.F32.BF16 R64, R180, R202, R64 ;  /* 0x000000cab440723c */ /* 0x000fe20000041840 */
[----:B------:R-:W2:Y:S07]  /*6460*/  LDSM.16.M88.4 R180, [R212+0x1c00] ;  /* 0x001c0000d4b4783b */ /* 0x000eae0000000200 */
[-C--:B----4-:R-:W-:Y:S01]  /*6470*/  HMMA.16816.F32.BF16 R4, R176, R204.reuse, R4 ;  /* 0x000000ccb004723c */ /* 0x090fe20000041804 */
[----:B------:R-:W4:Y:S07]  /*6480*/  LDSM.16.M88.4 R200, [R216+0x3000] ;  /* 0x00300000d8c8783b */ /* 0x000f2e0000000200 */
        /* <DEDUP_REMOVED lines=14> */
[-C--:B--2---:R-:W-:Y:S08]  /*6570*/  HMMA.16816.F32.BF16 R52, R176, R180.reuse, R52 ;  /* 0x000000b4b034723c */ /* 0x084ff00000041834 */
[C---:B------:R-:W-:Y:S08]  /*6580*/  HMMA.16816.F32.BF16 R56, R208.reuse, R180, R56 ;  /* 0x000000b4d038723c */ /* 0x040ff00000041838 */
[-C--:B------:R-:W-:Y:S08]  /*6590*/  HMMA.16816.F32.BF16 R60, R208, R182.reuse, R60 ;  /* 0x000000b6d03c723c */ /* 0x080ff0000004183c */
[----:B------:R-:W-:Y:S01]  /*65a0*/  HMMA.16816.F32.BF16 R64, R176, R182, R64 ;  /* 0x000000b6b040723c */ /* 0x000fe20000041840 */
[----:B------:R-:W-:Y:S07]  /*65b0*/  LDSM.16.M88.4 R176, [R215+0x4000] ;  /* 0x00400000d7b0783b */ /* 0x000fee0000000200 */
[-C--:B------:R-:W-:Y:S01]  /*65c0*/  HMMA.16816.F32.BF16 R4, R188, R196.reuse, R4 ;  /* 0x000000c4bc04723c */ /* 0x080fe20000041804 */
[----:B------:R-:W2:Y:S07]  /*65d0*/  LDSM.16.M88.4 R180, [R212+0x2000] ;  /* 0x00200000d4b4783b */ /* 0x000eae0000000200 */
[C---:B----4-:R-:W-:Y:S08]  /*65e0*/  HMMA.16816.F32.BF16 R8, R200.reuse, R196, R8 ;  /* 0x000000c4c808723c */ /* 0x050ff00000041808 */
[-C--:B------:R-:W-:Y:S08]  /*65f0*/  HMMA.16816.F32.BF16 R12, R200, R198.reuse, R12 ;  /* 0x000000c6c80c723c */ /* 0x080ff0000004180c */
[C---:B------:R-:W-:Y:S01]  /*6600*/  HMMA.16816.F32.BF16 R16, R188.reuse, R198, R16 ;  /* 0x000000c6bc10723c */ /* 0x040fe20000041810 */
[----:B------:R-:W4:Y:S07]  /*6610*/  LDSM.16.M88.4 R196, [R215+0x5000] ;  /* 0x00500000d7c4783b */ /* 0x000f2e0000000200 */
[-C--:B-1----:R-:W-:Y:S08]  /*6620*/  HMMA.16816.F32.BF16 R20, R188, R204.reuse, R20 ;  /* 0x000000ccbc14723c */ /* 0x082ff00000041814 */
[C---:B------:R-:W-:Y:S08]  /*6630*/  HMMA.16816.F32.BF16 R24, R200.reuse, R204, R24 ;  /* 0x000000ccc818723c */ /* 0x040ff00000041818 */
[-C--:B------:R-:W-:Y:S08]  /*6640*/  HMMA.16816.F32.BF16 R28, R200, R206.reuse, R28 ;  /* 0x000000cec81c723c */ /* 0x080ff0000004181c */
[C---:B------:R-:W-:Y:S01]  /*6650*/  HMMA.16816.F32.BF16 R32, R188.reuse, R206, R32 ;  /* 0x000000cebc20723c */ /* 0x040fe20000041820 */
        /* <DEDUP_REMOVED lines=8> */
[-C--:B------:R-:W-:Y:S01]  /*66e0*/  HMMA.16816.F32.BF16 R60, R200, R194.reuse, R60 ;  /* 0x000000c2c83c723c */ /* 0x080fe2000004183c */
[----:B------:R-:W1:Y:S07]  /*66f0*/  LDSM.16.M88.4 R200, [R212+0x2800] ;  /* 0x00280000d4c8783b */ /* 0x000e6e0000000200 */
[----:B------:R-:W-:Y:S01]  /*6700*/  HMMA.16816.F32.BF16 R64, R188, R194, R64 ;  /* 0x000000c2bc40723c */ /* 0x000fe20000041840 */
[----:B------:R-:W-:Y:S07]  /*6710*/  LDSM.16.M88.4 R188, [R216+0x4000] ;  /* 0x00400000d8bc783b */ /* 0x000fee0000000200 */
[-C--:B--2---:R-:W-:Y:S01]  /*6720*/  HMMA.16816.F32.BF16 R4, R176, R180.reuse, R4 ;  /* 0x000000b4b004723c */ /* 0x084fe20000041804 */
[----:B------:R-:W2:Y:S07]  /*6730*/  LDSM.16.M88.4 R192, [R221] ;  /* 0x00000000ddc0783b */ /* 0x000eae0000000200 */
[C---:B----4-:R-:W-:Y:S08]  /*6740*/  HMMA.16816.F32.BF16 R8, R196.reuse, R180, R8 ;  /* 0x000000b4c408723c */ /* 0x050ff00000041808 */
[-C--:B------:R-:W-:Y:S08]  /*6750*/  HMMA.16816.F32.BF16 R12, R196, R182.reuse, R12 ;  /* 0x000000b6c40c723c */ /* 0x080ff0000004180c */
[C---:B------:R-:W-:Y:S01]  /*6760*/  HMMA.16816.F32.BF16 R16, R176.reuse, R182, R16 ;  /* 0x000000b6b010723c */ /* 0x040fe20000041810 */
[----:B------:R-:W4:Y:S07]  /*6770*/  LDSM.16.M88.4 R180, [R216+0x5000] ;  /* 0x00500000d8b4783b */ /* 0x000f2e0000000200 */
[-C--:B-1----:R-:W-:Y:S08]  /*6780*/  HMMA.16816.F32.BF16 R20, R176, R184.reuse, R20 ;  /* 0x000000b8b014723c */ /* 0x082ff00000041814 */
        /* <DEDUP_REMOVED lines=8> */
[C---:B------:R-:W-:Y:S07]  /*6810*/  HMMA.16816.F32.BF16 R56, R196.reuse, R204, R56 ;  /* 0x000000ccc438723c */ /* 0x040fee0000041838 */
[----:B------:R-:W-:Y:S01]  /*6820*/  IADD3 R204, R229, -0x1, RZ ;  /* 0xffffffffe5cc7810 */ /* 0x000fe20007ffe0ff */
[-C--:B------:R-:W-:Y:S04]  /*6830*/  HMMA.16816.F32.BF16 R60, R196, R206.reuse, R60 ;  /* 0x000000cec43c723c */ /* 0x080fe8000004183c */
[----:B------:R-:W-:Y:S01]  /*6840*/  @P6 SHF.R.S32.HI R0, RZ, 0x1f, R204 ;  /* 0x0000001fff006819 */ /* 0x000fe200000114cc */
[----:B------:R-:W-:Y:S03]  /*6850*/  @P6 IMAD.WIDE.U32 R2, R204, c[0x0][0x1e0], RZ ;  /* 0x00007800cc026a25 */ /* 0x000fe600078e00ff */
[----:B------:R-:W-:Y:S04]  /*6860*/  HMMA.16816.F32.BF16 R64, R176, R206, R64 ;  /* 0x000000ceb040723c */ /* 0x000fe80000041840 */
[----:B------:R-:W-:Y:S04]  /*6870*/  @P6 IMAD R0, R0, c[0x0][0x1e0], RZ ;  /* 0x0000780000006a24 */ /* 0x000fe800078e02ff */
[-C--:B--2---:R-:W-:Y:S05]  /*6880*/  HMMA.16816.F32.BF16 R4, R188, R192.reuse, R4 ;  /* 0x000000c0bc04723c */ /* 0x084fea0000041804 */
[----:B------:R-:W-:Y:S03]  /*6890*/  @P6 IMAD R0, R204, c[0x0][0x1e4], R0 ;  /* 0x00007900cc006a24 */ /* 0x000fe600078e0200 */
[C---:B----4-:R-:W-:Y:S04]  /*68a0*/  HMMA.16816.F32.BF16 R8, R180.reuse, R192, R8 ;  /* 0x000000c0b408723c */ /* 0x050fe80000041808 */
[----:B------:R-:W-:Y:S01]  /*68b0*/  @P6 IMAD.IADD R0, R3, 0x1, R0 ;  /* 0x0000000103006824 */ /* 0x000fe200078e0200 */
[C---:B------:R-:W-:Y:S03]  /*68c0*/  @P6 SHF.L.U32 R3, R2.reuse, 0x6, RZ ;  /* 0x0000000602036819 */ /* 0x040fe600000006ff */
[-C--:B------:R-:W-:Y:S04]  /*68d0*/  HMMA.16816.F32.BF16 R12, R180, R194.reuse, R12 ;  /* 0x000000c2b40c723c */ /* 0x080fe8000004180c */
[----:B------:R-:W-:Y:S01]  /*68e0*/  @P6 SHF.L.U64.HI R2, R2, 0x6, R0 ;  /* 0x0000000602026819 */ /* 0x000fe20000010200 */
[----:B-----5:R-:W-:Y:S03]  /*68f0*/  IMAD.MOV.U32 R0, RZ, RZ, R234 ;  /* 0x000000ffff007224 */ /* 0x020fe600078e00ea */
[----:B------:R-:W-:Y:S01]  /*6900*/  FMUL.FTZ R4, R4, c[0x0][0x320] ;  /* 0x0000c80004047a20 */ /* 0x000fe20000410000 */
[C---:B------:R-:W-:Y:S03]  /*6910*/  HMMA.16816.F32.BF16 R16, R188.reuse, R194, R16 ;  /* 0x000000c2bc10723c */ /* 0x040fe60000041810 */
[----:B------:R-:W-:Y:S01]  /*6920*/  MUFU.TANH R207, R4 ;  /* 0x0000000400cf7308 */ /* 0x000fe20000002400 */
[----:B------:R-:W-:Y:S02]  /*6930*/  FMUL.FTZ R5, R5, c[0x0][0x320] ;  /* 0x0000c80005057a20 */ /* 0x000fe40000410000 */
[----:B------:R-:W-:Y:S02]  /*6940*/  FMUL.FTZ R6, R6, c[0x0][0x320] ;  /* 0x0000c80006067a20 */ /* 0x000fe40000410000 */
[----:B------:R-:W-:Y:S04]  /*6950*/  FMUL.FTZ R7, R7, c[0x0][0x320] ;  /* 0x0000c80007077a20 */ /* 0x000fe80000410000 */
[----:B------:R-:W-:Y:S01]  /*6960*/  FMUL.FTZ R8, R8, c[0x0][0x320] ;  /* 0x0000c80008087a20 */ /* 0x000fe20000410000 */
[----:B------:R-:W1:Y:S01]  /*6970*/  MUFU.TANH R206, R5 ;  /* 0x0000000500ce7308 */ /* 0x000e620000002400 */
[----:B------:R-:W-:Y:S02]  /*6980*/  FMUL.FTZ R9, R9, c[0x0][0x320] ;  /* 0x0000c80009097a20 */ /* 0x000fe40000410000 */
[----:B------:R-:W-:Y:S02]  /*6990*/  FMUL.FTZ R14, R14, c[0x0][0x320] ;  /* 0x0000c8000e0e7a20 */ /* 0x000fe40000410000 */
[----:B------:R-:W-:Y:S02]  /*69a0*/  FMUL.FTZ R10, R10, c[0x0][0x320] ;  /* 0x0000c8000a0a7a20 */ /* 0x000fe40000410000 */
[----:B------:R-:W-:Y:S02]  /*69b0*/  FMUL.FTZ R11, R11, c[0x0][0x320] ;  /* 0x0000c8000b0b7a20 */ /* 0x000fe40000410000 */
[----:B------:R-:W-:Y:S01]  /*69c0*/  FMUL.FTZ R12, R12, c[0x0][0x320] ;  /* 0x0000c8000c0c7a20 */ /* 0x000fe20000410000 */
[----:B------:R2:W-:Y:S01]  /*69d0*/  MUFU.TANH R176, R14 ;  /* 0x0000000e00b07308 */ /* 0x0005e20000002400 */
[----:B------:R-:W-:Y:S02]  /*69e0*/  FMUL.FTZ R15, R15, c[0x0][0x320] ;  /* 0x0000c8000f0f7a20 */ /* 0x000fe40000410000 */
[----:B------:R-:W-:Y:S02]  /*69f0*/  FMUL.FTZ R13, R13, c[0x0][0x320] ;  /* 0x0000c8000d0d7a20 */ /* 0x000fe40000410000 */
[----:B------:R-:W-:Y:S02]  /*6a00*/  FMUL.FTZ R16, R16, c[0x0][0x320] ;  /* 0x0000c80010107a20 */ /* 0x000fe40000410000 */
[----:B------:R-:W-:Y:S02]  /*6a10*/  FMUL.FTZ R17, R17, c[0x0][0x320] ;  /* 0x0000c80011117a20 */ /* 0x000fe40000410000 */
[----:B------:R-:W-:Y:S01]  /*6a20*/  FMUL.FTZ R18, R18, c[0x0][0x320] ;  /* 0x0000c80012127a20 */ /* 0x000fe20000410000 */
[----:B------:R-:W-:Y:S01]  /*6a30*/  MUFU.TANH R210, R6 ;  /* 0x0000000600d27308 */ /* 0x000fe20000002400 */
[----:B------:R-:W-:Y:S09]  /*6a40*/  FMUL.FTZ R19, R19, c[0x0][0x320] ;  /* 0x0000c80013137a20 */ /* 0x000ff20000410000 */
[----:B------:R4:W5:Y:S01]  /*6a50*/  MUFU.TANH R209, R7 ;  /* 0x0000000700d17308 */ /* 0x0009620000002400 */
[----:B--2---:R-:W2:Y:S09]  /*6a60*/  LDL R14, [R1+0x3c] ;  /* 0x00003c00010e7983 */ /* 0x004eb20000100800 */
[----:B------:R-:W-:Y:S10]  /*6a70*/  MUFU.TANH R208, R8 ;  /* 0x0000000800d07308 */ /* 0x000ff40000002400 */
[----:B------:R-:W1:Y:S01]  /*6a80*/  MUFU.TANH R205, R9 ;  /* 0x0000000900cd7308 */ /* 0x000e620000002400 */
[----:B----4-:R-:W4:Y:S09]  /*6a90*/  LDSM.16.M88.4 R4, [R220] ;  /* 0x00000000dc04783b */ /* 0x010f320000000200 */
[----:B------:R-:W-:Y:S10]  /*6aa0*/  MUFU.TANH R203, R10 ;  /* 0x0000000a00cb7308 */ /* 0x000ff40000002400 */
[----:B------:R1:W1:Y:S10]  /*6ab0*/  MUFU.TANH R202, R11 ;  /* 0x0000000b00ca7308 */ /* 0x0002740000002400 */
[----:B------:R-:W-:Y:S10]  /*6ac0*/  MUFU.TANH R199, R16 ;  /* 0x0000001000c77308 */ /* 0x000ff40000002400 */
[----:B------:R3:W-:Y:S01]  /*6ad0*/  MUFU.TANH R185, R17 ;  /* 0x0000001100b97308 */ /* 0x0007e20000002400 */
[-C--:B----4-:R-:W-:Y:S01]  /*6ae0*/  HMMA.16816.F32.BF16 R20, R188, R4.reuse, R20 ;  /* 0x00000004bc14723c */ /* 0x090fe20000041814 */
[----:B-1----:R-:W1:Y:S08]  /*6af0*/  LDSM.16.M88.4 R8, [R219] ;  /* 0x00000000db08783b */ /* 0x002e700000000200 */
[----:B------:R-:W-:Y:S01]  /*6b00*/  MUFU.TANH R184, R18 ;  /* 0x0000001200b87308 */ /* 0x000fe20000002400 */
[C---:B------:R-:W-:Y:S07]  /*6b10*/  HMMA.16816.F32.BF16 R24, R180.reuse, R4, R24 ;  /* 0x00000004b418723c */ /* 0x040fee0000041818 */
[----:B------:R-:W-:Y:S02]  /*6b20*/  @P6 IADD3 R5, P1, R3, R232, RZ ;  /* 0x000000e803056210 */ /* 0x000fe40007f3e0ff */
[----:B------:R4:W-:Y:S01]  /*6b30*/  MUFU.TANH R179, R19 ;  /* 0x0000001300b37308 */ /* 0x0009e20000002400 */
[-C--:B------:R-:W-:Y:S03]  /*6b40*/  HMMA.16816.F32.BF16 R28, R180, R6.reuse, R28 ;  /* 0x00000006b41c723c */ /* 0x080fe6000004181c */
[----:B------:R-:W-:Y:S04]  /*6b50*/  @P2 IMAD.HI.U32 R4, R234, c[0x0][0x2c8], RZ ;  /* 0x0000b200ea042a27 */ /* 0x000fe800078e00ff */
[----:B------:R-:W-:Y:S01]  /*6b60*/  FMUL.FTZ R20, R20, c[0x0][0x320] ;  /* 0x0000c80014147a20 */ /* 0x000fe20000410000 */
[C---:B------:R-:W-:Y:S01]  /*6b70*/  HMMA.16816.F32.BF16 R32, R188.reuse, R6, R32 ;  /* 0x00000006bc20723c */ /* 0x040fe20000041820 */
[----:B------:R4:W2:Y:S03]  /*6b80*/  MUFU.TANH R177, R13 ;  /* 0x0000000d00b17308 */ /* 0x0008a60000002400 */
[----:B------:R-:W-:Y:S01]  /*6b90*/  @P2 SHF.R.U32.HI R0, RZ, c[0x0][0x2cc], R4 ;  /* 0x0000b300ff002a19 */ /* 0x000fe20000011604 */
[----:B------:R-:W-:Y:S02]  /*6ba0*/  FMUL.FTZ R23, R23, c[0x0][0x320] ;  /* 0x0000c80017177a20 */ /* 0x000fe40000410000 */
[----:B------:R-:W-:Y:S01]  /*6bb0*/  @P6 IADD3.X R6, R2, R231, RZ, P1, !PT ;  /* 0x000000e702066210 */ /* 0x000fe20000ffe4ff */
[----:B------:R-:W-:Y:S01]  /*6bc0*/  @P6 IMAD.MOV.U32 R7, RZ, RZ, c[0x0][0x1e4] ;  /* 0x00007900ff076624 */ /* 0x000fe200078e00ff */
[----:B---3--:R-:W3:Y:S02]  /*6bd0*/  SHFL.IDX PT, R17, R0, RZ, 0x1c1f ;  /* 0x001c1fff00117589 */ /* 0x008ee400000e0000 */
[----:B------:R-:W-:Y:S01]  /*6be0*/  MUFU.TANH R178, R12 ;  /* 0x0000000c00b27308 */ /* 0x000fe20000002400 */
[----:B------:R-:W-:Y:S02]  /*6bf0*/  FMUL.FTZ R22, R22, c[0x0][0x320] ;  /* 0x0000c80016167a20 */ /* 0x000fe40000410000 */
[----:B------:R-:W-:Y:S01]  /*6c00*/  FMUL.FTZ R21, R21, c[0x0][0x320] ;  /* 0x0000c80015157a20 */ /* 0x000fe20000410000 */
[-C--:B-1----:R-:W-:Y:S02]  /*6c10*/  HMMA.16816.F32.BF16 R36, R188, R8.reuse, R36 ;  /* 0x00000008bc24723c */ /* 0x082fe40000041824 */
[----:B------:R-:W-:Y:S01]  /*6c20*/  SHFL.IDX PT, R16, R0, 0x1, 0x1c1f ;  /* 0x003c1f0000107f89 */ /* 0x000fe200000e0000 */
[----:B------:R-:W-:Y:S03]  /*6c30*/  FMUL.FTZ R30, R30, c[0x0][0x320] ;  /* 0x0000c8001e1e7a20 */ /* 0x000fe60000410000 */
[----:B------:R-:W-:Y:S01]  /*6c40*/  MUFU.TANH R111, R20 ;  /* 0x00000014006f7308 */ /* 0x000fe20000002400 */
[----:B------:R-:W-:Y:S02]  /*6c50*/  FMUL.FTZ R27, R27, c[0x0][0x320] ;  /* 0x0000c8001b1b7a20 */ /* 0x000fe40000410000 */
[----:B------:R-:W-:Y:S01]  /*6c60*/  FMUL.FTZ R34, R34, c[0x0][0x320] ;  /* 0x0000c80022227a20 */ /* 0x000fe20000410000 */
[C---:B------:R-:W-:Y:S01]  /*6c70*/  HMMA.16816.F32.BF16 R40, R180.reuse, R8, R40 ;  /* 0x00000008b428723c */ /* 0x040fe20000041828 */
[----:B----4-:R-:W1:Y:S01]  /*6c80*/  SHFL.IDX PT, R19, R0, 0x2, 0x1c1f ;  /* 0x005c1f0000137f89 */ /* 0x010e6200000e0000 */
[----:B------:R-:W-:Y:S02]  /*6c90*/  IMAD.MOV.U32 R13, RZ, RZ, -0x40 ;  /* 0xffffffc0ff0d7424 */ /* 0x000fe400078e00ff */
[----:B------:R-:W-:Y:S02]  /*6ca0*/  FMUL.FTZ R35, R35, c[0x0][0x320] ;  /* 0x0000c80023237a20 */ /* 0x000fe40000410000 */
[----:B------:R4:W-:Y:S01]  /*6cb0*/  MUFU.TANH R186, R34 ;  /* 0x0000002200ba7308 */ /* 0x0009e20000002400 */
[----:B------:R-:W-:Y:S01]  /*6cc0*/  @P6 MOV R9, c[0x0][0x1e0] ;  /* 0x0000780000096a02 */ /* 0x000fe20000000f00 */
[----:B------:R-:W-:Y:S01]  /*6cd0*/  FMUL.FTZ R32, R32, c[0x0][0x320] ;  /* 0x0000c80020207a20 */ /* 0x000fe20000410000 */
[-C--:B------:R-:W-:Y:S01]  /*6ce0*/  HMMA.16816.F32.BF16 R44, R180, R10.reuse, R44 ;  /* 0x0000000ab42c723c */ /* 0x080fe2000004182c */
[----:B------:R2:W1:Y:S02]  /*6cf0*/  SHFL.IDX PT, R18, R0, 0x3, 0x1c1f ;  /* 0x007c1f0000127f89 */ /* 0x00046400000e0000 */
[----:B------:R-:W-:Y:S01]  /*6d00*/  @P6 LEA R4, P0, R9, R3, 0x5 ;  /* 0x0000000309046211 */ /* 0x000fe200078028ff */
[----:B------:R-:W-:Y:S02]  /*6d10*/  FMUL.FTZ R33, R33, c[0x0][0x320] ;  /* 0x0000c80021217a20 */ /* 0x000fe40000410000 */
[----:B------:R-:W-:Y:S01]  /*6d20*/  FMUL.FTZ R36, R36, c[0x0][0x320] ;  /* 0x0000c80024247a20 */ /* 0x000fe20000410000 */
[----:B------:R-:W1:Y:S01]  /*6d30*/  MUFU.TANH R200, R15 ;  /* 0x0000000f00c87308 */ /* 0x000e620000002400 */
[----:B------:R-:W-:Y:S01]  /*6d40*/  FMUL.FTZ R28, R28, c[0x0][0x320] ;  /* 0x0000c8001c1c7a20 */ /* 0x000fe20000410000 */
[----:B------:R-:W-:Y:S01]  /*6d50*/  @P6 LEA.HI.X R9, R9, R2, R7, 0x5, P0 ;  /* 0x0000000209096211 */ /* 0x000fe200000f2c07 */
[C---:B------:R-:W-:Y:S04]  /*6d60*/  HMMA.16816.F32.BF16 R48, R188.reuse, R10, R48 ;  /* 0x0000000abc30723c */ /* 0x040fe80000041830 */
[----:B------:R-:W-:Y:S01]  /*6d70*/  @P6 IADD3 R8, P0, R232, 0x20, RZ ;  /* 0x00000020e8086810 */ /* 0x000fe20007f1e0ff */
[----:B------:R-:W-:Y:S02]  /*6d80*/  FMUL.FTZ R37, R37, c[0x0][0x320] ;  /* 0x0000c80025257a20 */ /* 0x000fe40000410000 */
[----:B------:R1:W-:Y:S01]  /*6d90*/  MUFU.TANH R101, R35 ;  /* 0x0000002300657308 */ /* 0x0003e20000002400 */
[----:B------:R-:W-:Y:S01]  /*6da0*/  @P6 IADD3.X R7, RZ, R231, RZ, P0, !PT ;  /* 0x000000e7ff076210 */ /* 0x000fe200007fe4ff */
[----:B------:R-:W-:Y:S03]  /*6db0*/  FMUL.FTZ R31, R31, c[0x0][0x320] ;  /* 0x0000c8001f1f7a20 */ /* 0x000fe60000410000 */
[----:B----4-:R-:W-:Y:S01]  /*6dc0*/  @P6 LEA R34, P1, R5, c[0x0][0x1c8], 0x1 ;  /* 0x0000720005226a11 */ /* 0x010fe200078208ff */
[----:B------:R-:W-:Y:S02]  /*6dd0*/  FMUL.FTZ R38, R38, c[0x0][0x320] ;  /* 0x0000c80026267a20 */ /* 0x000fe40000410000 */
[----:B------:R-:W-:Y:S02]  /*6de0*/  FMUL.FTZ R29, R29, c[0x0][0x320] ;  /* 0x0000c8001d1d7a20 */ /* 0x000fe40000410000 */
[----:B------:R-:W-:Y:S01]  /*6df0*/  MUFU.TANH R192, R23 ;  /* 0x0000001700c07308 */ /* 0x000fe20000002400 */
[----:B------:R-:W-:Y:S02]  /*6e00*/  FMUL.FTZ R39, R39, c[0x0][0x320] ;  /* 0x0000c80027277a20 */ /* 0x000fe40000410000 */
[----:B------:R-:W-:Y:S02]  /*6e10*/  IMAD R13, R229, R13, 0x1 ;  /* 0x00000001e50d7424 */ /* 0x000fe400078e020d */
[----:B------:R-:W-:Y:S02]  /*6e20*/  FMUL.FTZ R24, R24, c[0x0][0x320] ;  /* 0x0000c80018187a20 */ /* 0x000fe40000410000 */
[----:B------:R-:W-:Y:S02]  /*6e30*/  FMUL.FTZ R25, R25, c[0x0][0x320] ;  /* 0x0000c80019197a20 */ /* 0x000fe40000410000 */
[----:B------:R-:W-:Y:S01]  /*6e40*/  FMUL.FTZ R26, R26, c[0x0][0x320] ;  /* 0x0000c8001a1a7a20 */ /* 0x000fe20000410000 */
[----:B------:R4:W-:Y:S01]  /*6e50*/  MUFU.TANH R103, R32 ;  /* 0x0000002000677308 */ /* 0x0009e20000002400 */
[----:B------:R-:W-:Y:S02]  /*6e60*/  FMUL.FTZ R41, R41, c[0x0][0x320] ;  /* 0x0000c80029297a20 */ /* 0x000fe40000410000 */
[----:B------:R-:W-:Y:S01]  /*6e70*/  FMUL.FTZ R40, R40, c[0x0][0x320] ;  /* 0x0000c80028287a20 */ /* 0x000fe20000410000 */
[----:B-1----:R-:W-:Y:S01]  /*6e80*/  @P6 LEA.HI.X R35, R5, c[0x0][0x1cc], R6, 0x1, P1 ;  /* 0x0000730005236a11 */ /* 0x002fe200008f0c06 */
[----:B------:R-:W-:Y:S01]  /*6e90*/  FMUL.FTZ R44, R44, c[0x0][0x320] ;  /* 0x0000c8002c2c7a20 */ /* 0x000fe20000410000 */
[-C--:B------:R-:W-:Y:S01]  /*6ea0*/  @P6 IADD3 R6, P1, R3, R8.reuse, RZ ;  /* 0x0000000803066210 */ /* 0x080fe20007f3e0ff */
[----:B------:R-:W-:Y:S02]  /*6eb0*/  FMUL.FTZ R45, R45, c[0x0][0x320] ;  /* 0x0000c8002d2d7a20 */ /* 0x000fe40000410000 */
[----:B------:R-:W-:Y:S01]  /*6ec0*/  FMUL.FTZ R42, R42, c[0x0][0x320] ;  /* 0x0000c8002a2a7a20 */ /* 0x000fe20000410000 */
[----:B------:R-:W-:Y:S01]  /*6ed0*/  MUFU.TANH R198, R36 ;  /* 0x0000002400c67308 */ /* 0x000fe20000002400 */
[----:B------:R-:W-:Y:S01]  /*6ee0*/  @P6 IMAD.X R12, R2, 0x1, R7, P1 ;  /* 0x00000001020c6824 */ /* 0x000fe200008e0607 */
[----:B------:R-:W-:Y:S01]  /*6ef0*/  @P6 IADD3 R5, P1, R232, 0x40, RZ ;  /* 0x00000040e8056810 */ /* 0x000fe20007f3e0ff */
[----:B------:R-:W-:Y:S02]  /*6f00*/  FMUL.FTZ R43, R43, c[0x0][0x320] ;  /* 0x0000c8002b2b7a20 */ /* 0x000fe40000410000 */
[----:B------:R-:W-:Y:S02]  /*6f10*/  FMUL.FTZ R48, R48, c[0x0][0x320] ;  /* 0x0000c80030307a20 */ /* 0x000fe40000410000 */
[----:B------:R-:W-:Y:S02]  /*6f20*/  FMUL.FTZ R49, R49, c[0x0][0x320] ;  /* 0x0000c80031317a20 */ /* 0x000fe40000410000 */
[----:B------:R-:W-:Y:S01]  /*6f30*/  FMUL.FTZ R50, R50, c[0x0][0x320] ;  /* 0x0000c80032327a20 */ /* 0x000fe20000410000 */
[----:B------:R1:W-:Y:S01]  /*6f40*/  MUFU.TANH R102, R33 ;  /* 0x0000002100667308 */ /* 0x0003e20000002400 */
[----:B------:R-:W-:Y:S02]  /*6f50*/  FMUL.FTZ R51, R51, c[0x0][0x320] ;  /* 0x0000c80033337a20 */ /* 0x000fe40000410000 */
[----:B------:R-:W-:Y:S01]  /*6f60*/  FMUL.FTZ R46, R46, c[0x0][0x320] ;  /* 0x0000c8002e2e7a20 */ /* 0x000fe20000410000 */
[C---:B----4-:R-:W-:Y:S01]  /*6f70*/  @P6 LEA R32, P0, R6.reuse, c[0x0][0x1c8], 0x1 ;  /* 0x0000720006206a11 */ /* 0x050fe200078008ff */
[----:B------:R-:W-:Y:S05]  /*6f80*/  FMUL.FTZ R47, R47, c[0x0][0x320] ;  /* 0x0000c8002f2f7a20 */ /* 0x000fea0000410000 */
[----:B------:R4:W-:Y:S10]  /*6f90*/  MUFU.TANH R201, R37 ;  /* 0x0000002500c97308 */ /* 0x0009f40000002400 */
[----:B------:R2:W-:Y:S01]  /*6fa0*/  MUFU.TANH R104, R30 ;  /* 0x0000001e00687308 */ /* 0x0005e20000002400 */
[----:B-1----:R-:W-:Y:S09]  /*6fb0*/  @P6 LEA.HI.X R33, R6, c[0x0][0x1cc], R12, 0x1, P0 ;  /* 0x0000730006216a11 */ /* 0x002ff200000f0c0c */
[----:B------:R-:W-:Y:S10]  /*6fc0*/  MUFU.TANH R193, R24 ;  /* 0x0000001800c17308 */ /* 0x000ff40000002400 */
[----:B------:R1:W-:Y:S10]  /*6fd0*/  MUFU.TANH R109, R28 ;  /* 0x0000001c006d7308 */ /* 0x0003f40000002400 */
[----:B------:R-:W-:Y:S10]  /*6fe0*/  MUFU.TANH R187, R22 ;  /* 0x0000001600bb7308 */ /* 0x000ff40000002400 */
[----:B------:R1:W-:Y:S10]  /*6ff0*/  MUFU.TANH R197, R31 ;  /* 0x0000001f00c57308 */ /* 0x0003f40000002400 */
[----:B------:R-:W-:Y:S10]  /*7000*/  MUFU.TANH R194, R25 ;  /* 0x0000001900c27308 */ /* 0x000ff40000002400 */
[----:B------:R1:W-:Y:S10]  /*7010*/  MUFU.TANH R105, R29 ;  /* 0x0000001d00697308 */ /* 0x0003f40000002400 */
[----:B------:R-:W1:Y:S10]  /*7020*/  MUFU.TANH R110, R21 ;  /* 0x00000015006e7308 */ /* 0x000e740000002400 */
[----:B------:R-:W-:Y:S10]  /*7030*/  MUFU.TANH R195, R26 ;  /* 0x0000001a00c37308 */ /* 0x000ff40000002400 */
[----:B------:R-:W-:Y:S10]  /*7040*/  MUFU.TANH R245, R41 ;  /* 0x0000002900f57308 */ /* 0x000ff40000002400 */
[----:B------:R-:W-:Y:S01]  /*7050*/  MUFU.TANH R243, R40 ;  /* 0x0000002800f37308 */ /* 0x000fe20000002400 */
[----:B--2---:R-:W-:Y:S02]  /*7060*/  IADD3 R0, R13, c[0x0][0x1d0], -R14 ;  /* 0x000074000d007a10 */ /* 0x004fe40007ffe80e */
[----:B------:R-:W-:Y:S02]  /*7070*/  @P6 IADD3 R14, P0, R3, R5, RZ ;  /* 0x00000005030e6210 */ /* 0x000fe40007f1e0ff */
[----:B------:R-:W-:Y:S05]  /*7080*/  @P6 IADD3.X R13, RZ, R231, RZ, P1, !PT ;  /* 0x000000e7ff0d6210 */ /* 0x000fea0000ffe4ff */
[----:B------:R2:W2:Y:S01]  /*7090*/  MUFU.TANH R196, R27 ;  /* 0x0000001b00c47308 */ /* 0x0004a20000002400 */
[----:B------:R-:W-:Y:S01]  /*70a0*/  @P6 IADD3 R20, P1, R4, R8, RZ ;  /* 0x0000000804146210 */ /* 0x000fe20007f3e0ff */
[----:B------:R-:W-:Y:S01]  /*70b0*/  @P6 IMAD.X R15, R2, 0x1, R13, P0 ;  /* 0x00000001020f6824 */ /* 0x000fe200000e060d */
[C---:B------:R-:W-:Y:S02]  /*70c0*/  @P6 IADD3 R23, P0, R4.reuse, R5, RZ ;  /* 0x0000000504176210 */ /* 0x040fe40007f1e0ff */
[C---:B------:R-:W-:Y:S02]  /*70d0*/  @P6 IADD3.X R36, R9.reuse, R7, RZ, P1, !PT ;  /* 0x0000000709246210 */ /* 0x040fe40000ffe4ff */
[----:B------:R-:W-:Y:S03]  /*70e0*/  @P6 IADD3 R12, P1, R4, R232, RZ ;  /* 0x000000e8040c6210 */ /* 0x000fe60007f3e0ff */
[----:B------:R2:W-:Y:S01]  /*70f0*/  MUFU.TANH R238, R44 ;  /* 0x0000002c00ee7308 */ /* 0x0005e20000002400 */
[----:B------:R-:W2:Y:S01]  /*7100*/  LDSM.16.M88.4 R4, [R218] ;  /* 0x00000000da04783b */ /* 0x000ea20000000200 */
[----:B------:R-:W-:Y:S01]  /*7110*/  IADD3 R0, R0, -c[0x0][0x168], RZ ;  /* 0x80005a0000007a10 */ /* 0x000fe20007ffe0ff */
[----:B------:R-:W-:Y:S04]  /*7120*/  DEPBAR.LE SB0, 0x0 ;  /* 0x000080000000791a */ /* 0x000fe80000000000 */
[C---:B----4-:R-:W-:Y:S01]  /*7130*/  @P6 IADD3.X R37, R9.reuse, R13, RZ, P0, !PT ;  /* 0x0000000d09256210 */ /* 0x050fe200007fe4ff */
[----:B------:R-:W-:Y:S01]  /*7140*/  @P6 IMAD.X R9, R9, 0x1, R231, P1 ;  /* 0x0000000109096824 */ /* 0x000fe200008e06e7 */
[----:B------:R-:W-:Y:S01]  /*7150*/  @P6 LEA R30, P1, R12, c[0x0][0x1c8], 0x1 ;  /* 0x000072000c1e6a11 */ /* 0x000fe200078208ff */
[----:B------:R4:W-:Y:S01]  /*7160*/  MUFU.TANH R239, R45 ;  /* 0x0000002d00ef7308 */ /* 0x0009e20000002400 */
[----:B---3--:R-:W-:Y:S01]  /*7170*/  IMAD.IADD R8, R0, 0x1, R17 ;  /* 0x0000000100087824 */ /* 0x008fe200078e0211 */
[----:B-1----:R-:W-:Y:S01]  /*7180*/  @P6 LEA R28, P0, R14, c[0x0][0x1c8], 0x1 ;  /* 0x000072000e1c6a11 */ /* 0x002fe200078008ff */
[----:B------:R-:W-:Y:S01]  /*7190*/  IMAD.IADD R2, R0, 0x1, R19 ;  /* 0x0000000100027824 */ /* 0x000fe200078e0213 */
[----:B------:R-:W-:Y:S06]  /*71a0*/  @P6 LEA.HI.X R31, R12, c[0x0][0x1cc], R9, 0x1, P1 ;  /* 0x000073000c1f6a11 */ /* 0x000fec00008f0c09 */
[----:B------:R-:W1:Y:S01]  /*71b0*/  MUFU.TANH R38, R38 ;  /* 0x0000002600267308 */ /* 0x000e620000002400 */
[----:B------:R-:W-:Y:S01]  /*71c0*/  IADD3 R3, R0, R16, RZ ;  /* 0x0000001000037210 */ /* 0x000fe20007ffe0ff */
[----:B------:R-:W-:Y:S01]  /*71d0*/  BAR.SYNC.DEFER_BLOCKING 0x0 ;  /* 0x0000000000007b1d */ /* 0x000fe20000010000 */
[----:B------:R-:W-:Y:S02]  /*71e0*/  ISETP.GT.AND P1, PT, R8, 0x1, PT ;  /* 0x000000010800780c */ /* 0x000fe40003f24270 */
[----:B------:R-:W-:Y:S02]  /*71f0*/  @P6 LEA.HI.X R29, R14, c[0x0][0x1cc], R15, 0x1, P0 ;  /* 0x000073000e1d6a11 */ /* 0x000fe400000f0c0f */
[----:B------:R-:W-:Y:S02]  /*7200*/  FSEL R13, R206, -INF , P1 ;  /* 0xff800000ce0d7808 */ /* 0x000fe40000800000 */
[----:B------:R-:W-:Y:S01]  /*7210*/  ISETP.GT.AND P1, PT, R3, 0x1, PT ;  /* 0x000000010300780c */ /* 0x000fe20003f24270 */
[----:B------:R-:W3:Y:S01]  /*7220*/  MUFU.TANH R39, R39 ;  /* 0x0000002700277308 */ /* 0x000ee20000002400 */
[----:B------:R-:W-:Y:S02]  /*7230*/  ISETP.GT.AND P0, PT, R8, RZ, PT ;  /* 0x000000ff0800720c */ /* 0x000fe40003f04270 */
[----:B-----5:R-:W-:Y:S02]  /*7240*/  FSEL R16, R209, -INF , P1 ;  /* 0xff800000d1107808 */ /* 0x020fe40000800000 */
[----:B------:R-:W-:Y:S02]  /*7250*/  IADD3 R0, R0, R18, RZ ;  /* 0x0000001200007210 */ /* 0x000fe40007ffe0ff */
[----:B------:R-:W-:Y:S02]  /*7260*/  FSEL R12, R207, -INF , P0 ;  /* 0xff800000cf0c7808 */ /* 0x000fe40000000000 */
[----:B------:R-:W-:Y:S01]  /*7270*/  ISETP.GT.AND P1, PT, R2, 0x1, PT ;  /* 0x000000010200780c */ /* 0x000fe20003f24270 */
[----:B------:R-:W5:Y:S01]  /*7280*/  MUFU.TANH R42, R42 ;  /* 0x0000002a002a7308 */ /* 0x000f620000002400 */
[----:B------:R-:W-:Y:S01]  /*7290*/  ISETP.GT.AND P0, PT, R3, RZ, PT ;  /* 0x000000ff0300720c */ /* 0x000fe20003f04270 */
[-C--:B--2---:R-:W-:Y:S05]  /*72a0*/  HMMA.16816.F32.BF16 R52, R188, R4.reuse, R52 ;  /* 0x00000004bc34723c */ /* 0x084fea0000041834 */
[----:B------:R-:W-:Y:S02]  /*72b0*/  FSEL R18, R205, -INF , P1 ;  /* 0xff800000cd127808 */ /* 0x000fe40000800000 */
[----:B------:R-:W-:Y:S01]  /*72c0*/  ISETP.GT.AND P1, PT, R0, 0x1, PT ;  /* 0x000000010000780c */ /* 0x000fe20003f24270 */
[----:B------:R-:W2:Y:S01]  /*72d0*/  MUFU.TANH R43, R43 ;  /* 0x0000002b002b7308 */ /* 0x000ea20000002400 */
[----:B------:R-:W-:Y:S01]  /*72e0*/  FSEL R15, R210, -INF , P0 ;  /* 0xff800000d20f7808 */ /* 0x000fe20000000000 */
[C---:B------:R-:W-:Y:S04]  /*72f0*/  HMMA.16816.F32.BF16 R56, R180.reuse, R4, R56 ;  /* 0x00000004b438723c */ /* 0x040fe80000041838 */
[----:B------:R-:W-:Y:S02]  /*7300*/  ISETP.GT.AND P0, PT, R2, RZ, PT ;  /* 0x000000ff0200720c */ /* 0x000fe40003f04270 */
[----:B------:R-:W-:Y:S02]  /*7310*/  FSEL R24, R202, -INF , P1 ;  /* 0xff800000ca187808 */ /* 0x000fe40000800000 */
[----:B------:R-:W1:Y:S01]  /*7320*/  MUFU.TANH R48, R48 ;  /* 0x0000003000307308 */ /* 0x000e620000002400 */
[----:B------:R-:W-:Y:S01]  /*7330*/  FSEL R17, R208, -INF , P0 ;  /* 0xff800000d0117808 */ /* 0x000fe20000000000 */
[-C--:B------:R-:W-:Y:S03]  /*7340*/  HMMA.16816.F32.BF16 R60, R180, R6.reuse, R60 ;  /* 0x00000006b43c723c */ /* 0x080fe6000004183c */
[----:B------:R-:W-:Y:S01]  /*7350*/  ISETP.GT.AND P1, PT, R2, 0x9, PT ;  /* 0x000000090200780c */ /* 0x000fe20003f24270 */
[----:B------:R-:W-:Y:S01]  /*7360*/  FMUL.FTZ R52, R52, c[0x0][0x320] ;  /* 0x0000c80034347a20 */ /* 0x000fe20000410000 */
[C---:B------:R-:W-:Y:S01]  /*7370*/  ISETP.GT.AND P0, PT, R0.reuse, RZ, PT ;  /* 0x000000ff0000720c */ /* 0x040fe20003f04270 */
[----:B------:R-:W-:Y:S01]  /*7380*/  FMUL.FTZ R53, R53, c[0x0][0x320] ;  /* 0x0000c80035357a20 */ /* 0x000fe20000410000 */
[----:B------:R-:W-:Y:S01]  /*7390*/  FSEL R22, R177, -INF , P1 ;  /* 0xff800000b1167808 */ /* 0x000fe20000800000 */
[----:B------:R-:W1:Y:S01]  /*73a0*/  MUFU.TANH R49, R49 ;  /* 0x0000003100317308 */ /* 0x000e620000002400 */
[----:B------:R-:W-:Y:S01]  /*73b0*/  FSEL R25, R203, -INF , P0 ;  /* 0xff800000cb197808 */ /* 0x000fe20000000000 */
[----:B------:R-:W-:Y:S04]  /*73c0*/  HMMA.16816.F32.BF16 R64, R188, R6, R64 ;  /* 0x00000006bc40723c */ /* 0x000fe80000041840 */
[----:B------:R-:W-:Y:S01]  /*73d0*/  ISETP.GT.AND P1, PT, R0, 0x9, PT ;  /* 0x000000090000780c */ /* 0x000fe20003f24270 */
[----:B------:R-:W-:Y:S01]  /*73e0*/  FMUL.FTZ R27, R55, c[0x0][0x320] ;  /* 0x0000c800371b7a20 */ /* 0x000fe20000410000 */
[----:B------:R-:W-:Y:S01]  /*73f0*/  ISETP.GT.AND P0, PT, R2, 0x8, PT ;  /* 0x000000080200780c */ /* 0x000fe20003f04270 */
[----:B------:R-:W-:Y:S01]  /*7400*/  FMUL.FTZ R54, R54, c[0x0][0x320] ;  /* 0x0000c80036367a20 */ /* 0x000fe20000410000 */
[----:B------:R-:W1:Y:S01]  /*7410*/  MUFU.TANH R7, R52 ;  /* 0x0000003400077308 */ /* 0x000e620000002400 */
[----:B------:R-:W-:Y:S02]  /*7420*/  FSEL R21, R200, -INF , P1 ;  /* 0xff800000c8157808 */ /* 0x000fe40000800000 */
[----:B------:R-:W-:Y:S01]  /*7430*/  ISETP.GT.AND P1, PT, R8, 0x9, PT ;  /* 0x000000090800780c */ /* 0x000fe20003f24270 */
[----:B------:R-:W-:Y:S01]  /*7440*/  FMUL.FTZ R59, R59, c[0x0][0x320] ;  /* 0x0000c8003b3b7a20 */ /* 0x000fe20000410000 */
[----:B------:R-:W-:Y:S01]  /*7450*/  FSEL R19, R178, -INF , P0 ;  /* 0xff800000b2137808 */ /* 0x000fe20000000000 */
[----:B------:R-:W-:Y:S01]  /*7460*/  FMUL.FTZ R63, R63, c[0x0][0x320] ;  /* 0x0000c8003f3f7a20 */ /* 0x000fe20000410000 */
[----:B------:R-:W-:Y:S01]  /*7470*/  ISETP.GT.AND P0, PT, R0, 0x8, PT ;  /* 0x000000080000780c */ /* 0x000fe20003f04270 */
[----:B------:R-:W-:Y:S01]  /*7480*/  FMUL.FTZ R56, R56, c[0x0][0x320] ;  /* 0x0000c80038387a20 */ /* 0x000fe20000410000 */
[----:B------:R-:W-:Y:S01]  /*7490*/  FSEL R10, R185, -INF , P1 ;  /* 0xff800000b90a7808 */ /* 0x000fe20000800000 */
[----:B------:R-:W1:Y:S01]  /*74a0*/  MUFU.TANH R6, R53 ;  /* 0x0000003500067308 */ /* 0x000e620000002400 */
[----:B------:R-:W-:Y:S01]  /*74b0*/  FSEL R26, R176, -INF , P0 ;  /* 0xff800000b01a7808 */ /* 0x000fe20000000000 */
[----:B------:R-:W-:Y:S01]  /*74c0*/  IMAD.MOV.U32 R176, RZ, RZ, R230 ;  /* 0x000000ffffb07224 */ /* 0x000fe200078e00e6 */
[----:B------:R-:W-:Y:S01]  /*74d0*/  ISETP.GT.AND P0, PT, R8, 0x8, PT ;  /* 0x000000080800780c */ /* 0x000fe20003f04270 */
[----:B------:R-:W-:Y:S01]  /*74e0*/  FMUL.FTZ R57, R57, c[0x0][0x320] ;  /* 0x0000c80039397a20 */ /* 0x000fe20000410000 */
[----:B------:R-:W-:Y:S01]  /*74f0*/  ISETP.GT.AND P1, PT, R3, 0x9, PT ;  /* 0x000000090300780c */ /* 0x000fe20003f24270 */
[----:B------:R-:W-:Y:S01]  /*7500*/  FMUL.FTZ R4, R64, c[0x0][0x320] ;  /* 0x0000c80040047a20 */ /* 0x000fe20000410000 */
[----:B------:R-:W-:Y:S01]  /*7510*/  FSEL R9, R199, -INF , P0 ;  /* 0xff800000c7097808 */ /* 0x000fe20000000000 */
[----:B------:R-:W-:Y:S01]  /*7520*/  FMUL.FTZ R5, R65, c[0x0][0x320] ;  /* 0x0000c80041057a20 */ /* 0x000fe20000410000 */
[----:B------:R-:W-:Y:S01]  /*7530*/  ISETP.GT.AND P0, PT, R3, 0x8, PT ;  /* 0x000000080300780c */ /* 0x000fe20003f04270 */
[----:B------:R-:W-:Y:S01]  /*7540*/  MUFU.TANH R46, R46 ;  /* 0x0000002e002e7308 */ /* 0x000fe20000002400 */
[----:B------:R-:W-:Y:S01]  /*7550*/  FSEL R14, R179, -INF , P1 ;  /* 0xff800000b30e7808 */ /* 0x000fe20000800000 */
[----:B------:R-:W-:Y:S01]  /*7560*/  FMUL.FTZ R60, R60, c[0x0][0x320] ;  /* 0x0000c8003c3c7a20 */ /* 0x000fe20000410000 */
[----:B------:R-:W-:Y:S01]  /*7570*/  ISETP.GT.AND P1, PT, R8, 0x11, PT ;  /* 0x000000110800780c */ /* 0x000fe20003f24270 */
[----:B------:R-:W-:Y:S01]  /*7580*/  FMUL.FTZ R61, R61, c[0x0][0x320] ;  /* 0x0000c8003d3d7a20 */ /* 0x000fe20000410000 */
[----:B------:R-:W-:Y:S01]  /*7590*/  FSEL R11, R184, -INF , P0 ;  /* 0xff800000b80b7808 */ /* 0x000fe20000000000 */
[----:B------:R-:W-:Y:S01]  /*75a0*/  FMUL.FTZ R58, R58, c[0x0][0x320] ;  /* 0x0000c8003a3a7a20 */ /* 0x000fe20000410000 */
[----:B------:R-:W-:Y:S01]  /*75b0*/  FSEL R41, R110, -INF , P1 ;  /* 0xff8000006e297808 */ /* 0x000fe20000800000 */
[----:B------:R-:W-:Y:S01]  /*75c0*/  FMUL.FTZ R62, R62, c[0x0][0x320] ;  /* 0x0000c8003e3e7a20 */ /* 0x000fe20000410000 */
[----:B------:R-:W-:Y:S01]  /*75d0*/  ISETP.GT.AND P1, PT, R3, 0x11, PT ;  /* 0x000000110300780c */ /* 0x000fe20003f24270 */
[----:B------:R-:W1:Y:S01]  /*75e0*/  MUFU.TANH R4, R4 ;  /* 0x0000000400047308 */ /* 0x000e620000002400 */
[----:B------:R-:W-:Y:S02]  /*75f0*/  ISETP.GT.AND P0, PT, R8, 0x10, PT ;  /* 0x000000100800780c */ /* 0x000fe40003f04270 */
[----:B------:R-:W-:Y:S02]  /*7600*/  FSEL R192, R192, -INF , P1 ;  /* 0xff800000c0c07808 */ /* 0x000fe40000800000 */
[----:B------:R-:W-:Y:S02]  /*7610*/  FSEL R40, R111, -INF , P0 ;  /* 0xff8000006f287808 */ /* 0x000fe40000000000 */
[----:B------:R-:W-:Y:S02]  /*7620*/  ISETP.GT.AND P1, PT, R2, 0x11, PT ;  /* 0x000000110200780c */ /* 0x000fe40003f24270 */
[----:B------:R-:W-:Y:S01]  /*7630*/  ISETP.GT.AND P0, PT, R3, 0x10, PT ;  /* 0x000000100300780c */ /* 0x000fe20003f04270 */
[----:B------:R-:W-:Y:S01]  /*7640*/  MUFU.TANH R62, R62 ;  /* 0x0000003e003e7308 */ /* 0x000fe20000002400 */
[----:B------:R-:W-:Y:S02]  /*7650*/  FSEL R194, R194, -INF , P1 ;  /* 0xff800000c2c27808 */ /* 0x000fe40000800000 */
[----:B------:R-:W-:Y:S02]  /*7660*/  ISETP.GT.AND P1, PT, R0, 0x11, PT ;  /* 0x000000110000780c */ /* 0x000fe40003f24270 */
[----:B------:R-:W-:Y:S02]  /*7670*/  FSEL R187, R187, -INF , P0 ;  /* 0xff800000bbbb7808 */ /* 0x000fe40000000000 */
[----:B------:R-:W-:Y:S02]  /*7680*/  ISETP.GT.AND P0, PT, R2, 0x10, PT ;  /* 0x000000100200780c */ /* 0x000fe40003f04270 */
[----:B------:R-:W-:Y:S01]  /*7690*/  FSEL R196, R196, -INF , P1 ;  /* 0xff800000c4c47808 */ /* 0x000fe20000800000 */
[----:B------:R-:W1:Y:S01]  /*76a0*/  MUFU.TANH R5, R5 ;  /* 0x0000000500057308 */ /* 0x000e620000002400 */
[----:B------:R-:W-:Y:S02]  /*76b0*/  ISETP.GT.AND P1, PT, R2, 0x19, PT ;  /* 0x000000190200780c */ /* 0x000fe40003f24270 */
[----:B------:R-:W-:Y:S02]  /*76c0*/  FSEL R193, R193, -INF , P0 ;  /* 0xff800000c1c17808 */ /* 0x000fe40000000000 */
[----:B------:R-:W-:Y:S02]  /*76d0*/  ISETP.GT.AND P0, PT, R0, 0x10, PT ;  /* 0x000000100000780c */ /* 0x000fe40003f04270 */
[----:B------:R-:W-:Y:S02]  /*76e0*/  FSEL R190, R105, -INF , P1 ;  /* 0xff80000069be7808 */ /* 0x000fe40000800000 */
[----:B------:R-:W-:Y:S01]  /*76f0*/  FMNMX.FTZ R105, R12, R100, !PT ;  /* 0x000000640c697209 */ /* 0x000fe20007810000 */
[----:B------:R-:W1:Y:S01]  /*7700*/  MUFU.TANH R50, R50 ;  /* 0x0000003200327308 */ /* 0x000e620000002400 */
[----:B------:R-:W-:Y:S02]  /*7710*/  FSEL R195, R195, -INF , P0 ;  /* 0xff800000c3c37808 */ /* 0x000fe40000000000 */
[----:B------:R-:W-:Y:S02]  /*7720*/  ISETP.GT.AND P0, PT, R2, 0x18, PT ;  /* 0x000000180200780c */ /* 0x000fe40003f04270 */
[----:B------:R-:W-:Y:S02]  /*7730*/  FMNMX.FTZ R105, R13, R105, !PT ;  /* 0x000000690d697209 */ /* 0x000fe40007810000 */
[----:B------:R-:W-:Y:S02]  /*7740*/  FSEL R189, R109, -INF , P0 ;  /* 0xff8000006dbd7808 */ /* 0x000fe40000000000 */
[C---:B------:R-:W-:Y:S01]  /*7750*/  ISETP.GT.AND P0, PT, R0.reuse, 0x18, PT ;  /* 0x000000180000780c */ /* 0x040fe20003f04270 */
[----:B------:R-:W-:Y:S01]  /*7760*/  MUFU.TANH R109, R63 ;  /* 0x0000003f006d7308 */ /* 0x000fe20000002400 */
[----:B------:R-:W-:Y:S02]  /*7770*/  FMNMX.FTZ R105, R9, R105, !PT ;  /* 0x0000006909697209 */ /* 0x000fe40007810000 */
[----:B------:R-:W-:Y:S02]  /*7780*/  ISETP.GT.AND P1, PT, R0, 0x19, PT ;  /* 0x000000190000780c */ /* 0x000fe40003f24270 */
[----:B------:R-:W-:Y:S02]  /*7790*/  FSEL R191, R104, -INF , P0 ;  /* 0xff80000068bf7808 */ /* 0x000fe40000000000 */
[----:B------:R-:W-:Y:S02]  /*77a0*/  ISETP.GT.AND P0, PT, R8, 0x18, PT ;  /* 0x000000180800780c */ /* 0x000fe40003f04270 */
[----:B------:R-:W-:Y:S01]  /*77b0*/  FMNMX.FTZ R105, R10, R105, !PT ;  /* 0x000000690a697209 */ /* 0x000fe20007810000 */
[----:B------:R-:W1:Y:S01]  /*77c0*/  MUFU.TANH R51, R51 ;  /* 0x0000003300337308 */ /* 0x000e620000002400 */
[----:B------:R-:W-:Y:S02]  /*77d0*/  FSEL R44, R103, -INF , P0 ;  /* 0xff800000672c7808 */ /* 0x000fe40000000000 */
[----:B------:R-:W-:Y:S02]  /*77e0*/  FSEL R197, R197, -INF , P1 ;  /* 0xff800000c5c57808 */ /* 0x000fe40000800000 */
[----:B------:R-:W-:Y:S02]  /*77f0*/  ISETP.GT.AND P1, PT, R8, 0x19, PT ;  /* 0x000000190800780c */ /* 0x000fe40003f24270 */
[C---:B------:R-:W-:Y:S02]  /*7800*/  ISETP.GT.AND P0, PT, R3.reuse, 0x18, PT ;  /* 0x000000180300780c */ /* 0x040fe40003f04270 */
[----:B----4-:R-:W-:Y:S01]  /*7810*/  FSEL R45, R102, -INF , P1 ;  /* 0xff800000662d7808 */ /* 0x010fe20000800000 */
[----:B------:R-:W4:Y:S01]  /*7820*/  MUFU.TANH R54, R54 ;  /* 0x0000003600367308 */ /* 0x000f220000002400 */
[----:B------:R-:W-:Y:S02]  /*7830*/  FSEL R186, R186, -INF , P0 ;  /* 0xff800000baba7808 */ /* 0x000fe40000000000 */
[----:B------:R-:W-:Y:S02]  /*7840*/  ISETP.GT.AND P0, PT, R8, 0x20, PT ;  /* 0x000000200800780c */ /* 0x000fe40003f04270 */
[----:B------:R-:W-:Y:S02]  /*7850*/  FMNMX.FTZ R105, R40, R105, !PT ;  /* 0x0000006928697209 */ /* 0x000fe40007810000 */
[C---:B------:R-:W-:Y:S02]  /*7860*/  ISETP.GT.AND P1, PT, R3.reuse, 0x19, PT ;  /* 0x000000190300780c */ /* 0x040fe40003f24270 */
[----:B------:R-:W-:Y:S01]  /*7870*/  FSEL R198, R198, -INF , P0 ;  /* 0xff800000c6c67808 */ /* 0x000fe20000000000 */
[----:B------:R-:W2:Y:S01]  /*7880*/  MUFU.TANH R27, R27 ;  /* 0x0000001b001b7308 */ /* 0x000ea20000002400 */
[----:B------:R-:W-:Y:S02]  /*7890*/  ISETP.GT.AND P0, PT, R3, 0x20, PT ;  /* 0x000000200300780c */ /* 0x000fe40003f04270 */
[----:B------:R-:W-:Y:S02]  /*78a0*/  FSEL R188, R101, -INF , P1 ;  /* 0xff80000065bc7808 */ /* 0x000fe40000800000 */
[----:B------:R-:W-:Y:S02]  /*78b0*/  ISETP.GT.AND P1, PT, R8, 0x21, PT ;  /* 0x000000210800780c */ /* 0x000fe40003f24270 */
[----:B------:R-:W-:Y:S02]  /*78c0*/  FMNMX.FTZ R105, R41, R105, !PT ;  /* 0x0000006929697209 */ /* 0x000fe40007810000 */
[----:B-1----:R-:W-:Y:S01]  /*78d0*/  FSEL R205, R38, -INF , P0 ;  /* 0xff80000026cd7808 */ /* 0x002fe20000000000 */
[----:B------:R-:W-:Y:S01]  /*78e0*/  MUFU.TANH R56, R56 ;  /* 0x0000003800387308 */ /* 0x000fe20000002400 */
[----:B------:R-:W-:Y:S02]  /*78f0*/  FSEL R201, R201, -INF , P1 ;  /* 0xff800000c9c97808 */ /* 0x000fe40000800000 */
[----:B------:R-:W-:Y:S02]  /*7900*/  ISETP.GT.AND P1, PT, R3, 0x21, PT ;  /* 0x000000210300780c */ /* 0x000fe40003f24270 */
[----:B------:R-:W-:Y:S02]  /*7910*/  FMNMX.FTZ R105, R44, R105, !PT ;  /* 0x000000692c697209 */ /* 0x000fe40007810000 */
[----:B------:R-:W-:Y:S02]  /*7920*/  ISETP.GT.AND P0, PT, R2, 0x20, PT ;  /* 0x000000200200780c */ /* 0x000fe40003f04270 */
[----:B---3--:R-:W-:Y:S01]  /*7930*/  FSEL R206, R39, -INF , P1 ;  /* 0xff80000027ce7808 */ /* 0x008fe20000800000 */
[----:B------:R-:W-:Y:S01]  /*7940*/  MUFU.TANH R57, R57 ;  /* 0x0000003900397308 */ /* 0x000fe20000002400 */
[----:B------:R-:W-:Y:S02]  /*7950*/  FSEL R243, R243, -INF , P0 ;  /* 0xff800000f3f37808 */ /* 0x000fe40000000000 */
[----:B------:R-:W-:Y:S02]  /*7960*/  ISETP.GT.AND P0, PT, R0, 0x20, PT ;  /* 0x000000200000780c */ /* 0x000fe40003f04270 */
[----:B------:R-:W-:Y:S02]  /*7970*/  FMNMX.FTZ R105, R45, R105, !PT ;  /* 0x000000692d697209 */ /* 0x000fe40007810000 */
[----:B------:R-:W-:Y:S02]  /*7980*/  ISETP.GT.AND P1, PT, R2, 0x21, PT ;  /* 0x000000210200780c */ /* 0x000fe40003f24270 */
[----:B-----5:R-:W-:Y:S01]  /*7990*/  FSEL R250, R42, -INF , P0 ;  /* 0xff8000002afa7808 */ /* 0x020fe20000000000 */
[----:B------:R-:W-:Y:S01]  /*79a0*/  MUFU.TANH R60, R60 ;  /* 0x0000003c003c7308 */ /* 0x000fe20000002400 */
[----:B------:R-:W-:Y:S02]  /*79b0*/  FSEL R245, R245, -INF , P1 ;  /* 0xff800000f5f57808 */ /* 0x000fe40000800000 */
[----:B------:R-:W-:Y:S02]  /*79c0*/  ISETP.GT.AND P1, PT, R0, 0x21, PT ;  /* 0x000000210000780c */ /* 0x000fe40003f24270 */
[----:B------:R-:W-:Y:S02]  /*79d0*/  ISETP.GT.AND P0, PT, R8, 0x28, PT ;  /* 0x000000280800780c */ /* 0x000fe40003f04270 */
[----:B------:R-:W-:Y:S02]  /*79e0*/  FMNMX.FTZ R105, R198, R105, !PT ;  /* 0x00000069c6697209 */ /* 0x000fe40007810000 */
[----:B--2---:R-:W-:Y:S01]  /*79f0*/  FSEL R252, R43, -INF , P1 ;  /* 0xff8000002bfc7808 */ /* 0x004fe20000800000 */
[----:B------:R-:W-:Y:S01]  /*7a00*/  MUFU.TANH R47, R47 ;  /* 0x0000002f002f7308 */ /* 0x000fe20000002400 */
[----:B------:R-:W-:Y:S02]  /*7a10*/  FSEL R199, R48, -INF , P0 ;  /* 0xff80000030c77808 */ /* 0x000fe40000000000 */
[C---:B------:R-:W-:Y:S02]  /*7a20*/  ISETP.GT.AND P1, PT, R8.reuse, 0x29, PT ;  /* 0x000000290800780c */ /* 0x040fe40003f24270 */
[----:B------:R-:W-:Y:S02]  /*7a30*/  FMNMX.FTZ R105, R201, R105, !PT ;  /* 0x00000069c9697209 */ /* 0x000fe40007810000 */
[----:B------:R-:W-:Y:S02]  /*7a40*/  FSEL R202, R49, -INF , P1 ;  /* 0xff80000031ca7808 */ /* 0x000fe40000800000 */
[C---:B------:R-:W-:Y:S01]  /*7a50*/  ISETP.GT.AND P0, PT, R8.reuse, 0x30, PT ;  /* 0x000000300800780c */ /* 0x040fe20003f04270 */
[----:B------:R-:W-:Y:S01]  /*7a60*/  MUFU.TANH R61, R61 ;  /* 0x0000003d003d7308 */ /* 0x000fe20000002400 */
[----:B------:R-:W-:Y:S02]  /*7a70*/  FMNMX.FTZ R105, R199, R105, !PT ;  /* 0x00000069c7697209 */ /* 0x000fe40007810000 */
[----:B------:R-:W-:Y:S02]  /*7a80*/  ISETP.GT.AND P1, PT, R8, 0x31, PT ;  /* 0x000000310800780c */ /* 0x000fe40003f24270 */
[----:B------:R-:W-:Y:S01]  /*7a90*/  FSEL R211, R7, -INF , P0 ;  /* 0xff80000007d37808 */ /* 0x000fe20000000000 */
[----:B------:R-:W-:Y:S01]  /*7aa0*/  FMUL.FTZ R7, R66, c[0x0][0x320] ;  /* 0x0000c80042077a20 */ /* 0x000fe20000410000 */
[----:B------:R-:W-:Y:S02]  /*7ab0*/  FMNMX.FTZ R105, R202, R105, !PT ;  /* 0x00000069ca697209 */ /* 0x000fe40007810000 */
[----:B------:R-:W-:Y:S01]  /*7ac0*/  FSEL R230, R6, -INF , P1 ;  /* 0xff80000006e67808 */ /* 0x000fe20000800000 */
[----:B------:R-:W-:Y:S01]  /*7ad0*/  MUFU.TANH R58, R58 ;  /* 0x0000003a003a7308 */ /* 0x000fe20000002400 */
[C---:B------:R-:W-:Y:S02]  /*7ae0*/  ISETP.GT.AND P0, PT, R8.reuse, 0x38, PT ;  /* 0x000000380800780c */ /* 0x040fe40003f04270 */
[----:B------:R-:W-:Y:S02]  /*7af0*/  FMNMX.FTZ R105, R211, R105, !PT ;  /* 0x00000069d3697209 */ /* 0x000fe40007810000 */
[----:B------:R-:W-:Y:S01]  /*7b00*/  ISETP.GT.AND P1, PT, R8, 0x39, PT ;  /* 0x000000390800780c */ /* 0x000fe20003f24270 */
[----:B------:R-:W-:Y:S01]  /*7b10*/  FMUL.FTZ R8, R67, c[0x0][0x320] ;  /* 0x0000c80043087a20 */ /* 0x000fe20000410000 */
[----:B------:R-:W-:Y:S02]  /*7b20*/  FSEL R251, R4, -INF , P0 ;  /* 0xff80000004fb7808 */ /* 0x000fe40000000000 */
[----:B------:R-:W-:Y:S01]  /*7b30*/  FMNMX.FTZ R105, R230, R105, !PT ;  /* 0x00000069e6697209 */ /* 0x000fe20007810000 */
[----:B------:R-:W1:Y:S01]  /*7b40*/  MUFU.TANH R7, R7 ;  /* 0x0000000700077308 */ /* 0x000e620000002400 */
[----:B------:R-:W-:Y:S02]  /*7b50*/  FSEL R231, R5, -INF , P1 ;  /* 0xff80000005e77808 */ /* 0x000fe40000800000 */
[----:B------:R-:W-:Y:S02]  /*7b60*/  FMNMX.FTZ R105, R251, R105, !PT ;  /* 0x00000069fb697209 */ /* 0x000fe40007810000 */
[----:B------:R-:W-:Y:S02]  /*7b70*/  FMNMX.FTZ R4, R15, R106, !PT ;  /* 0x0000006a0f047209 */ /* 0x000fe40007810000 */
[----:B------:R-:W-:Y:S02]  /*7b80*/  FMNMX.FTZ R105, R231, R105, !PT ;  /* 0x00000069e7697209 */ /* 0x000fe40007810000 */
[----:B------:R-:W-:Y:S01]  /*7b90*/  FMNMX.FTZ R4, R16, R4, !PT ;  /* 0x0000000410047209 */ /* 0x000fe20007810000 */
[----:B------:R-:W2:Y:S01]  /*7ba0*/  MUFU.TANH R8, R8 ;  /* 0x0000000800087308 */ /* 0x000ea20000002400 */
[----:B------:R-:W-:Y:S01]  /*7bb0*/  FMNMX.FTZ R5, R17, R107, !PT ;  /* 0x0000006b11057209 */ /* 0x000fe20007810000 */
[----:B------:R-:W3:Y:S01]  /*7bc0*/  SHFL.BFLY PT, R6, R105, 0x2, 0x1f ;  /* 0x0c401f0069067f89 */ /* 0x000ee200000e0000 */
[----:B------:R-:W-:Y:S02]  /*7bd0*/  FMNMX.FTZ R4, R11, R4, !PT ;  /* 0x000000040b047209 */ /* 0x000fe40007810000 */
[----:B------:R-:W-:Y:S02]  /*7be0*/  ISETP.GT.AND P0, PT, R2, 0x28, PT ;  /* 0x000000280200780c */ /* 0x000fe40003f04270 */
[----:B------:R-:W-:Y:S02]  /*7bf0*/  FMNMX.FTZ R4, R14, R4, !PT ;  /* 0x000000040e047209 */ /* 0x000fe40007810000 */
[----:B------:R-:W-:Y:S02]  /*7c00*/  ISETP.GT.AND P1, PT, R2, 0x29, PT ;  /* 0x000000290200780c */ /* 0x000fe40003f24270 */
[----:B------:R-:W-:Y:S02]  /*7c10*/  FMNMX.FTZ R4, R187, R4, !PT ;  /* 0x00000004bb047209 */ /* 0x000fe40007810000 */
[----:B------:R-:W-:Y:S02]  /*7c20*/  FMNMX.FTZ R5, R18, R5, !PT ;  /* 0x0000000512057209 */ /* 0x000fe40007810000 */
[----:B------:R-:W-:Y:S02]  /*7c30*/  FSEL R238, R238, -INF , P0 ;  /* 0xff800000eeee7808 */ /* 0x000fe40000000000 */
[----:B------:R-:W-:Y:S02]  /*7c40*/  ISETP.GT.AND P0, PT, R0, 0x28, PT ;  /* 0x000000280000780c */ /* 0x000fe40003f04270 */
[----:B------:R-:W-:Y:S02]  /*7c50*/  FMNMX.FTZ R4, R192, R4, !PT ;  /* 0x00000004c0047209 */ /* 0x000fe40007810000 */
[----:B------:R-:W-:Y:S02]  /*7c60*/  FSEL R239, R239, -INF , P1 ;  /* 0xff800000efef7808 */ /* 0x000fe40000800000 */
[----:B------:R-:W-:Y:S02]  /*7c70*/  ISETP.GT.AND P1, PT, R3, 0x28, PT ;  /* 0x000000280300780c */ /* 0x000fe40003f24270 */
[----:B------:R-:W-:Y:S02]  /*7c80*/  FMNMX.FTZ R5, R19, R5, !PT ;  /* 0x0000000513057209 */ /* 0x000fe40007810000 */
[----:B------:R-:W-:Y:S02]  /*7c90*/  FMNMX.FTZ R4, R186, R4, !PT ;  /* 0x00000004ba047209 */ /* 0x000fe40007810000 */
[----:B------:R-:W-:Y:S02]  /*7ca0*/  FSEL R246, R46, -INF , P0 ;  /* 0xff8000002ef67808 */ /* 0x000fe40000000000 */
[C---:B------:R-:W-:Y:S02]  /*7cb0*/  ISETP.GT.AND P0, PT, R3.reuse, 0x29, PT ;  /* 0x000000290300780c */ /* 0x040fe40003f04270 */
[----:B------:R-:W-:Y:S02]  /*7cc0*/  FSEL R200, R50, -INF , P1 ;  /* 0xff80000032c87808 */ /* 0x000fe40000800000 */
[----:B------:R-:W-:Y:S02]  /*7cd0*/  ISETP.GT.AND P1, PT, R3, 0x30, PT ;  /* 0x000000300300780c */ /* 0x000fe40003f24270 */
[----:B------:R-:W-:Y:S02]  /*7ce0*/  FMNMX.FTZ R5, R22, R5, !PT ;  /* 0x0000000516057209 */ /* 0x000fe40007810000 */
[----:B------:R-:W-:Y:S02]  /*7cf0*/  FSEL R203, R51, -INF , P0 ;  /* 0xff80000033cb7808 */ /* 0x000fe40000000000 */
[C---:B------:R-:W-:Y:S02]  /*7d00*/  ISETP.GT.AND P0, PT, R3.reuse, 0x31, PT ;  /* 0x000000310300780c */ /* 0x040fe40003f04270 */
[----:B------:R-:W-:Y:S02]  /*7d10*/  FMNMX.FTZ R4, R188, R4, !PT ;  /* 0x00000004bc047209 */ /* 0x000fe40007810000 */
[----:B----4-:R-:W-:Y:S02]  /*7d20*/  FSEL R64, R54, -INF , P1 ;  /* 0xff80000036407808 */ /* 0x010fe40000800000 */
[----:B------:R-:W-:Y:S02]  /*7d30*/  ISETP.GT.AND P1, PT, R3, 0x38, PT ;  /* 0x000000380300780c */ /* 0x000fe40003f24270 */
[----:B------:R-:W-:Y:S02]  /*7d40*/  FSEL R43, R27, -INF , P0 ;  /* 0xff8000001b2b7808 */ /* 0x000fe40000000000 */
[----:B---3--:R-:W-:Y:S02]  /*7d50*/  FMNMX.FTZ R105, R105, R6, !PT ;  /* 0x0000000669697209 */ /* 0x008fe40007810000 */
[----:B------:R-:W-:Y:S02]  /*7d60*/  ISETP.GT.AND P0, PT, R3, 0x39, PT ;  /* 0x000000390300780c */ /* 0x000fe40003f04270 */
[----:B------:R-:W-:Y:S02]  /*7d70*/  FMNMX.FTZ R3, R205, R4, !PT ;  /* 0x00000004cd037209 */ /* 0x000fe40007810000 */
[----:B------:R-:W-:Y:S02]  /*7d80*/  FMNMX.FTZ R4, R193, R5, !PT ;  /* 0x00000005c1047209 */ /* 0x000fe40007810000 */
[----:B-1----:R-:W-:Y:S02]  /*7d90*/  FSEL R233, R7, -INF , P1 ;  /* 0xff80000007e97808 */ /* 0x002fe40000800000 */
        /* <DEDUP_REMOVED lines=9> */
[----:B--2---:R-:W-:Y:S02]  /*7e30*/  FSEL R65, R8, -INF , P0 ;  /* 0xff80000008417808 */ /* 0x004fe40000000000 */
[C---:B------:R-:W-:Y:S01]  /*7e40*/  ISETP.GT.AND P1, PT, R2.reuse, 0x30, PT ;  /* 0x000000300200780c */ /* 0x040fe20003f24270 */
[----:B------:R-:W2:Y:S01]  /*7e50*/  MUFU.TANH R8, R59 ;  /* 0x0000003b00087308 */ /* 0x000ea20000002400 */
        /* <DEDUP_REMOVED lines=8> */
[----:B------:R-:W-:Y:S02]  /*7ee0*/  FMNMX.FTZ R4, R196, R5, !PT ;  /* 0x00000005c4047209 */ /* 0x000fe40007810000 */
[----:B------:R-:W-:Y:S02]  /*7ef0*/  FMNMX.FTZ R3, R206, R3, !PT ;  /* 0x00000003ce037209 */ /* 0x000fe40007810000 */
[----:B------:R-:W-:Y:S02]  /*7f00*/  FMNMX.FTZ R4, R191, R4, !PT ;  /* 0x00000004bf047209 */ /* 0x000fe40007810000 */
[----:B-1----:R-:W-:Y:S02]  /*7f10*/  FMNMX.FTZ R105, R105, R7, !PT ;  /* 0x0000000769697209 */ /* 0x002fe40007810000 */
[----:B------:R-:W-:Y:S02]  /*7f20*/  FSEL R234, R60, -INF , P1 ;  /* 0xff8000003cea7808 */ /* 0x000fe40000800000 */
[----:B------:R-:W-:Y:S01]  /*7f30*/  ISETP.GT.AND P1, PT, R0, 0x29, PT ;  /* 0x000000290000780c */ /* 0x000fe20003f24270 */
[----:B------:R-:W-:Y:S01]  /*7f40*/  FMUL.FTZ R110, R105, c[0x0][0x2d0] ;  /* 0x0000b400696e7a20 */ /* 0x000fe20000410000 */
[----:B------:R-:W-:Y:S02]  /*7f50*/  FMNMX.FTZ R3, R200, R3, !PT ;  /* 0x00000003c8037209 */ /* 0x000fe40007810000 */
[----:B------:R-:W-:Y:S02]  /*7f60*/  FMNMX.FTZ R4, R197, R4, !PT ;  /* 0x00000004c5047209 */ /* 0x000fe40007810000 */
[----:B------:R-:W-:Y:S02]  /*7f70*/  FMNMX.FTZ R3, R203, R3, !PT ;  /* 0x00000003cb037209 */ /* 0x000fe40007810000 */
[----:B------:R-:W-:Y:S02]  /*7f80*/  FSEL R236, R47, -INF , P1 ;  /* 0xff8000002fec7808 */ /* 0x000fe40000800000 */
[----:B------:R-:W-:Y:S02]  /*7f90*/  FSETP.NEU.FTZ.AND P1, PT, R105, -INF , PT ;  /* 0xff8000006900780b */ /* 0x000fe40003f3d000 */
[----:B------:R-:W-:Y:S02]  /*7fa0*/  FMNMX.FTZ R4, R250, R4, !PT ;  /* 0x00000004fa047209 */ /* 0x000fe40007810000 */
[----:B------:R-:W-:Y:S02]  /*7fb0*/  FMNMX.FTZ R3, R64, R3, !PT ;  /* 0x0000000340037209 */ /* 0x000fe40007810000 */
[----:B------:R-:W-:Y:S02]  /*7fc0*/  FSEL R110, R110, RZ, P1 ;  /* 0x000000ff6e6e7208 */ /* 0x000fe40000800000 */
[----:B------:R-:W-:Y:S02]  /*7fd0*/  FMNMX.FTZ R4, R252, R4, !PT ;  /* 0x00000004fc047209 */ /* 0x000fe40007810000 */
[----:B------:R-:W-:Y:S02]  /*7fe0*/  FMNMX.FTZ R3, R43, R3, !PT ;  /* 0x000000032b037209 */ /* 0x000fe40007810000 */
[----:B------:R-:W-:Y:S01]  /*7ff0*/  FMNMX.FTZ R5, R246, R4, !PT ;  /* 0x00000004f6057209 */ /* 0x000fe20007810000 */
[--C-:B------:R-:W-:Y:S01]  /*8000*/  FFMA.FTZ R4, R12, c[0x0][0x2d0], -R110.reuse ;  /* 0x0000b4000c047a23 */ /* 0x100fe2000001086e */
[----:B------:R-:W-:Y:S02]  /*8010*/  FMNMX.FTZ R3, R233, R3, !PT ;  /* 0x00000003e9037209 */ /* 0x000fe40007810000 */
[----:B------:R-:W-:Y:S01]  /*8020*/  FSEL R244, R61, -INF , P0 ;  /* 0xff8000003df47808 */ /* 0x000fe20000000000 */
[----:B------:R1:W-:Y:S01]  /*8030*/  MUFU.EX2 R178, R4 ;  /* 0x0000000400b27308 */ /* 0x0003e20000000800 */
[----:B------:R-:W-:Y:S02]  /*8040*/  FMNMX.FTZ R3, R65, R3, !PT ;  /* 0x0000000341037209 */ /* 0x000fe40007810000 */
[----:B------:R-:W-:Y:S02]  /*8050*/  ISETP.GT.AND P0, PT, R0, 0x30, PT ;  /* 0x000000300000780c */ /* 0x000fe40003f04270 */
[----:B------:R-:W-:Y:S01]  /*8060*/  FMNMX.FTZ R5, R236, R5, !PT ;  /* 0x00000005ec057209 */ /* 0x000fe20007810000 */
[----:B------:R-:W3:Y:S01]  /*8070*/  SHFL.BFLY PT, R6, R3, 0x2, 0x1f ;  /* 0x0c401f0003067f89 */ /* 0x000ee200000e0000 */
[----:B------:R-:W-:Y:S02]  /*8080*/  FSEL R67, R58, -INF , P0 ;  /* 0xff8000003a437808 */ /* 0x000fe40000000000 */
[----:B------:R-:W-:Y:S02]  /*8090*/  FMNMX.FTZ R2, R239, R2, !PT ;  /* 0x00000002ef027209 */ /* 0x000fe40007810000 */
[----:B------:R-:W-:Y:S02]  /*80a0*/  ISETP.GT.AND P0, PT, R0, 0x31, PT ;  /* 0x000000310000780c */ /* 0x000fe40003f04270 */
[----:B------:R-:W-:Y:S02]  /*80b0*/  FMNMX.FTZ R2, R209, R2, !PT ;  /* 0x00000002d1027209 */ /* 0x000fe40007810000 */
[----:B--2---:R-:W-:Y:S02]  /*80c0*/  FSEL R235, R8, -INF , P0 ;  /* 0xff80000008eb7808 */ /* 0x004fe40000000000 */
[----:B------:R-:W-:Y:S02]  /*80d0*/  FMNMX.FTZ R2, R249, R2, !PT ;  /* 0x00000002f9027209 */ /* 0x000fe40007810000 */
[----:B------:R-:W-:Y:S02]  /*80e0*/  ISETP.GT.AND P0, PT, R0, 0x38, PT ;  /* 0x000000380000780c */ /* 0x000fe40003f04270 */
[----:B------:R-:W-:Y:S02]  /*80f0*/  FMNMX.FTZ R2, R234, R2, !PT ;  /* 0x00000002ea027209 */ /* 0x000fe40007810000 */
[----:B------:R-:W-:Y:S01]  /*8100*/  FSEL R241, R62, -INF , P0 ;  /* 0xff8000003ef17808 */ /* 0x000fe20000000000 */
[----:B------:R-:W-:Y:S01]  /*8110*/  IMAD.MOV.U32 R62, RZ, RZ, R251 ;  /* 0x000000ffff3e7224 */ /* 0x000fe200078e00fb */
[----:B-1----:R-:W-:Y:S01]  /*8120*/  FMNMX.FTZ R4, R67, R5, !PT ;  /* 0x0000000543047209 */ /* 0x002fe20007810000 */
[----:B------:R-:W-:Y:S01]  /*8130*/  FFMA.FTZ R5, R13, c[0x0][0x2d0], -R110 ;  /* 0x0000b4000d057a23 */ /* 0x000fe2000001086e */
[----:B------:R-:W-:Y:S02]  /*8140*/  FMNMX.FTZ R2, R244, R2, !PT ;  /* 0x00000002f4027209 */ /* 0x000fe40007810000 */
[----:B------:R-:W-:Y:S01]  /*8150*/  ISETP.GT.AND P0, PT, R0, 0x39, PT ;  /* 0x000000390000780c */ /* 0x000fe20003f04270 */
[----:B------:R1:W-:Y:S01]  /*8160*/  MUFU.EX2 R247, R5 ;  /* 0x0000000500f77308 */ /* 0x0003e20000000800 */
[----:B---3--:R-:W-:Y:S01]  /*8170*/  FMNMX.FTZ R3, R3, R6, !PT ;  /* 0x0000000603037209 */ /* 0x008fe20007810000 */
[----:B------:R-:W2:Y:S01]  /*8180*/  SHFL.BFLY PT, R103, R2, 0x2, 0x1f ;  /* 0x0c401f0002677f89 */ /* 0x000ea200000e0000 */
[----:B------:R-:W-:Y:S02]  /*8190*/  FMNMX.FTZ R0, R235, R4, !PT ;  /* 0x00000004eb007209 */ /* 0x000fe40007810000 */
[----:B------:R-:W-:Y:S02]  /*81a0*/  FSEL R109, R109, -INF , P0 ;  /* 0xff8000006d6d7808 */ /* 0x000fe40000000000 */
[----:B------:R-:W-:Y:S02]  /*81b0*/  FMNMX.FTZ R0, R241, R0, !PT ;  /* 0x00000000f1007209 */ /* 0x000fe40007810000 */
[C---:B------:R-:W-:Y:S01]  /*81c0*/  @P6 LEA R6, P0, R20.reuse, c[0x0][0x1c8], 0x1 ;  /* 0x0000720014066a11 */ /* 0x040fe200078008ff */
[----:B------:R-:W3:Y:S01]  /*81d0*/  SHFL.BFLY PT, R104, R3, 0x1, 0x1f ;  /* 0x0c201f0003687f89 */ /* 0x000ee200000e0000 */
[----:B------:R-:W-:Y:S02]  /*81e0*/  FMNMX.FTZ R0, R109, R0, !PT ;  /* 0x000000006d007209 */ /* 0x000fe40007810000 */
[----:B------:R-:W-:Y:S02]  /*81f0*/  @P6 LEA.HI.X R7, R20, c[0x0][0x1cc], R36, 0x1, P0 ;  /* 0x0000730014076a11 */ /* 0x000fe400000f0c24 */
[----:B------:R-:W-:Y:S02]  /*8200*/  @P6 LEA R4, P0, R23, c[0x0][0x1c8], 0x1 ;  /* 0x0000720017046a11 */ /* 0x000fe400078008ff */
[----:B------:R-:W-:Y:S02]  /*8210*/  MOV R63, R43 ;  /* 0x0000002b003f7202 */ /* 0x000fe40000000f00 */
[----:B------:R-:W-:Y:S01]  /*8220*/  MOV R58, R249 ;  /* 0x000000f9003a7202 */ /* 0x000fe20000000f00 */
[--C-:B-1----:R-:W-:Y:S01]  /*8230*/  FFMA.FTZ R5, R9, c[0x0][0x2d0], -R110.reuse ;  /* 0x0000b40009057a23 */ /* 0x102fe2000001086e */
[----:B--2---:R-:W-:Y:S03]  /*8240*/  FMNMX.FTZ R103, R2, R103, !PT ;  /* 0x0000006702677209 */ /* 0x004fe60007810000 */
[----:B------:R1:W-:Y:S01]  /*8250*/  MUFU.EX2 R208, R5 ;  /* 0x0000000500d07308 */ /* 0x0003e20000000800 */
[----:B------:R-:W2:Y:S01]  /*8260*/  SHFL.BFLY PT, R2, R0, 0x2, 0x1f ;  /* 0x0c401f0000027f89 */ /* 0x000ea200000e0000 */
[----:B---3--:R-:W-:Y:S01]  /*8270*/  FMNMX.FTZ R104, R3, R104, !PT ;  /* 0x0000006803687209 */ /* 0x008fe20007810000 */
[----:B------:R-:W-:Y:S06]  /*8280*/  FFMA.FTZ R3, R10, c[0x0][0x2d0], -R110 ;  /* 0x0000b4000a037a23 */ /* 0x000fec000001086e */
[----:B------:R-:W3:Y:S01]  /*8290*/  SHFL.BFLY PT, R8, R103, 0x1, 0x1f ;  /* 0x0c201f0067087f89 */ /* 0x000ee200000e0000 */
[----:B------:R4:W-:Y:S01]  /*82a0*/  MUFU.EX2 R207, R3 ;  /* 0x0000000300cf7308 */ /* 0x0009e20000000800 */
[C---:B------:R-:W-:Y:S01]  /*82b0*/  FMUL.FTZ R111, R104.reuse, c[0x0][0x2d0] ;  /* 0x0000b400686f7a20 */ /* 0x040fe20000410000 */
[----:B-1----:R-:W-:Y:S02]  /*82c0*/  @P6 LEA.HI.X R5, R23, c[0x0][0x1cc], R37, 0x1, P0 ;  /* 0x0000730017056a11 */ /* 0x002fe400000f0c25 */
[----:B------:R-:W-:Y:S02]  /*82d0*/  FSETP.NEU.FTZ.AND P0, PT, R104, -INF , PT ;  /* 0xff8000006800780b */ /* 0x000fe40003f1d000 */
[----:B--2---:R-:W-:Y:S02]  /*82e0*/  FMNMX.FTZ R0, R0, R2, !PT ;  /* 0x0000000200007209 */ /* 0x004fe40007810000 */
[----:B------:R-:W-:Y:S02]  /*82f0*/  FSEL R111, R111, RZ, P0 ;  /* 0x000000ff6f6f7208 */ /* 0x000fe40000000000 */
[----:B---3--:R-:W-:Y:S03]  /*8300*/  FMNMX.FTZ R103, R103, R8, !PT ;  /* 0x0000000867677209 */ /* 0x008fe60007810000 */
[--C-:B----4-:R-:W-:Y:S02]  /*8310*/  FFMA.FTZ R3, R15, c[0x0][0x2d0], -R111.reuse ;  /* 0x0000b4000f037a23 */ /* 0x110fe4000001086f */
[--C-:B------:R-:W-:Y:S02]  /*8320*/  FFMA.FTZ R2, R11, c[0x0][0x2d0], -R111.reuse ;  /* 0x0000b4000b027a23 */ /* 0x100fe4000001086f */
[----:B------:R1:W-:Y:S01]  /*8330*/  MUFU.EX2 R60, R3 ;  /* 0x00000003003c7308 */ /* 0x0003e20000000800 */
[----:B------:R-:W-:Y:S02]  /*8340*/  FMUL.FTZ R184, R103, c[0x0][0x2d0] ;  /* 0x0000b40067b87a20 */ /* 0x000fe40000410000 */
[--C-:B------:R-:W-:Y:S07]  /*8350*/  FFMA.FTZ R8, R14, c[0x0][0x2d0], -R111.reuse ;  /* 0x0000b4000e087a23 */ /* 0x100fee000001086f */
[----:B------:R2:W-:Y:S10]  /*8360*/  MUFU.EX2 R61, R2 ;  /* 0x00000002003d7308 */ /* 0x0005f40000000800 */
[----:B------:R-:W3:Y:S01]  /*8370*/  MUFU.EX2 R240, R8 ;  /* 0x0000000800f07308 */ /* 0x000ee20000000800 */
[----:B-1----:R-:W-:Y:S09]  /*8380*/  FFMA.FTZ R3, R16, c[0x0][0x2d0], -R111 ;  /* 0x0000b40010037a23 */ /* 0x002ff2000001086f */
[----:B------:R1:W-:Y:S01]  /*8390*/  MUFU.EX2 R248, R3 ;  /* 0x0000000300f87308 */ /* 0x0003e20000000800 */
[----:B--2---:R-:W2:Y:S01]  /*83a0*/  SHFL.BFLY PT, R2, R0, 0x1, 0x1f ;  /* 0x0c201f0000027f89 */ /* 0x004ea200000e0000 */
[----:B---3--:R-:W-:Y:S02]  /*83b0*/  F2FP.BF16.PACK_AB R179, R240, R61 ;  /* 0x0000003df0b3723e */ /* 0x008fe400000010ff */
[----:B-1----:R-:W-:Y:S02]  /*83c0*/  FSEL R3, R105, RZ, P1 ;  /* 0x000000ff69037208 */ /* 0x002fe40000800000 */
[----:B------:R-:W-:Y:S02]  /*83d0*/  FSETP.NEU.FTZ.AND P1, PT, R103, -INF , PT ;  /* 0xff8000006700780b */ /* 0x000fe40003f3d000 */
[----:B--2---:R-:W-:Y:S02]  /*83e0*/  FMNMX.FTZ R102, R0, R2, !PT ;  /* 0x0000000200667209 */ /* 0x004fe40007810000 */
[----:B------:R-:W-:Y:S02]  /*83f0*/  FSEL R184, R184, RZ, P1 ;  /* 0x000000ffb8b87208 */ /* 0x000fe40000800000 */
[----:B------:R-:W-:Y:S01]  /*8400*/  FSEL R2, R104, RZ, P0 ;  /* 0x000000ff68027208 */ /* 0x000fe20000000000 */
[C---:B------:R-:W-:Y:S01]  /*8410*/  FMUL.FTZ R185, R102.reuse, c[0x0][0x2d0] ;  /* 0x0000b40066b97a20 */ /* 0x040fe20000410000 */
[----:B------:R-:W-:Y:S01]  /*8420*/  FSETP.NEU.FTZ.AND P0, PT, R102, -INF , PT ;  /* 0xff8000006600780b */ /* 0x000fe20003f1d000 */
[--C-:B------:R-:W-:Y:S02]  /*8430*/  FFMA.FTZ R0, R19, c[0x0][0x2d0], -R184.reuse ;  /* 0x0000b40013007a23 */ /* 0x100fe400000108b8 */
[--C-:B------:R-:W-:Y:S01]  /*8440*/  FFMA.FTZ R8, R17, c[0x0][0x2d0], -R184.reuse ;  /* 0x0000b40011087a23 */ /* 0x100fe200000108b8 */
[----:B------:R-:W-:Y:S01]  /*8450*/  FSEL R185, R185, RZ, P0 ;  /* 0x000000ffb9b97208 */ /* 0x000fe20000000000 */
[----:B------:R1:W-:Y:S10]  /*8460*/  MUFU.EX2 R242, R0 ;  /* 0x0000000000f27308 */ /* 0x0003f40000000800 */
[----:B------:R2:W-:Y:S01]  /*8470*/  MUFU.EX2 R59, R8 ;  /* 0x00000008003b7308 */ /* 0x0005e20000000800 */
[--C-:B-1----:R-:W-:Y:S09]  /*8480*/  FFMA.FTZ R0, R22, c[0x0][0x2d0], -R184.reuse ;  /* 0x0000b40016007a23 */ /* 0x102ff200000108b8 */
[----:B------:R1:W3:Y:S01]  /*8490*/  MUFU.EX2 R210, R0 ;  /* 0x0000000000d27308 */ /* 0x0002e20000000800 */
[----:B--2---:R-:W-:Y:S09]  /*84a0*/  FFMA.FTZ R8, R18, c[0x0][0x2d0], -R184 ;  /* 0x0000b40012087a23 */ /* 0x004ff200000108b8 */
[----:B------:R2:W-:Y:S01]  /*84b0*/  MUFU.EX2 R177, R8 ;  /* 0x0000000800b17308 */ /* 0x0005e20000000800 */
[--C-:B-1----:R-:W-:Y:S01]  /*84c0*/  FFMA.FTZ R0, R25, c[0x0][0x2d0], -R185.reuse ;  /* 0x0000b40019007a23 */ /* 0x102fe200000108b9 */
[----:B---3--:R-:W-:Y:S08]  /*84d0*/  F2FP.BF16.PACK_AB R182, R210, R242 ;  /* 0x000000f2d2b6723e */ /* 0x008ff000000010ff */
[----:B------:R1:W-:Y:S01]  /*84e0*/  MUFU.EX2 R237, R0 ;  /* 0x0000000000ed7308 */ /* 0x0003e20000000800 */
[--C-:B--2---:R-:W-:Y:S09]  /*84f0*/  FFMA.FTZ R8, R21, c[0x0][0x2d0], -R185.reuse ;  /* 0x0000b40015087a23 */ /* 0x104ff200000108b9 */
[----:B------:R-:W-:Y:S01]  /*8500*/  MUFU.EX2 R57, R8 ;  /* 0x0000000800397308 */ /* 0x000fe20000000800 */
[--C-:B-1----:R-:W-:Y:S09]  /*8510*/  FFMA.FTZ R0, R24, c[0x0][0x2d0], -R185.reuse ;  /* 0x0000b40018007a23 */ /* 0x102ff200000108b9 */
[----:B------:R1:W2:Y:S02]  /*8520*/  MUFU.EX2 R66, R0 ;  /* 0x0000000000427308 */ /* 0x0002a40000000800 */
[----:B-1----:R-:W-:Y:S01]  /*8530*/  FFMA.FTZ R0, R26, c[0x0][0x2d0], -R185 ;  /* 0x0000b4001a007a23 */ /* 0x002fe200000108b9 */
[----:B--2---:R-:W-:Y:S07]  /*8540*/  F2FP.BF16.PACK_AB R181, R66, R237 ;  /* 0x000000ed42b5723e */ /* 0x004fee00000010ff */
[----:B------:R1:W2:Y:S02]  /*8550*/  MUFU.EX2 R232, R0 ;  /* 0x0000000000e87308 */ /* 0x0002a40000000800 */
[----:B-1----:R-:W-:Y:S01]  /*8560*/  FADD.FTZ R0, -R3, R100 ;  /* 0x0000006403007221 */ /* 0x002fe20000010100 */
[----:B------:R-:W-:Y:S02]  /*8570*/  @P6 SHF.L.U32 R3, R176, 0x1, RZ ;  /* 0x00000001b0036819 */ /* 0x000fe400000006ff */
[----:B--2---:R-:W-:Y:S01]  /*8580*/  F2FP.BF16.PACK_AB R183, R57, R232 ;  /* 0x000000e839b7723e */ /* 0x004fe200000010ff */
[----:B------:R-:W-:Y:S02]  /*8590*/  FMUL.FTZ R0, R0, c[0x0][0x2d0] ;  /* 0x0000b40000007a20 */ /* 0x000fe40000410000 */
[----:B------:R1:W-:Y:S02]  /*85a0*/  @P6 LDGSTS.E.BYPASS.LTC128B.128 [R3+0x3100], [R34.64], !P5 ;  /* 0x0310000022036fae */ /* 0x0003e4000e901d46 */
[----:B------:R2:W3:Y:S06]  /*85b0*/  MUFU.EX2 R101, R0 ;  /* 0x0000000000657308 */ /* 0x0004ec0000000800 */
[----:B------:R4:W-:Y:S08]  /*85c0*/  @P6 LDGSTS.E.BYPASS.LTC128B.128 [R3+0x4100], [R32.64], !P4 ;  /* 0x0410000020036fae */ /* 0x0009f0000e101d46 */
[----:B------:R1:W-:Y:S08]  /*85d0*/  @P6 LDGSTS.E.BYPASS.LTC128B.128 [R3+0x5100], [R28.64], !P3 ;  /* 0x051000001c036fae */ /* 0x0003f0000d901d46 */
[----:B------:R1:W-:Y:S01]  /*85e0*/  @P6 LDGSTS.E.BYPASS.LTC128B.128 [R3+0x3900], [R30.64], !P5 ;  /* 0x039000001e036fae */ /* 0x0003e2000e901d46 */
[----:B--2---:R-:W-:Y:S01]  /*85f0*/  FADD.FTZ R0, -R2, R106 ;  /* 0x0000006a02007221 */ /* 0x004fe20000010100 */
[----:B------:R-:W-:Y:S01]  /*8600*/  FSEL R2, R103, RZ, P1 ;  /* 0x000000ff67027208 */ /* 0x000fe20000800000 */
[C---:B---3--:R-:W-:Y:S02]  /*8610*/  FMUL.FTZ R16, R101.reuse, R124 ;  /* 0x0000007c65107220 */ /* 0x048fe40000410000 */
[----:B------:R-:W-:Y:S03]  /*8620*/  FMUL.FTZ R0, R0, c[0x0][0x2d0] ;  /* 0x0000b40000007a20 */ /* 0x000fe60000410000 */
[----:B------:R2:W-:Y:S01]  /*8630*/  @P6 LDGSTS.E.BYPASS.LTC128B.128 [R3+0x4900], [R6.64], !P4 ;  /* 0x0490000006036fae */ /* 0x0005e2000e101d46 */
[C---:B------:R-:W-:Y:S01]  /*8640*/  FMUL.FTZ R17, R101.reuse, R125 ;  /* 0x0000007d65117220 */ /* 0x040fe20000410000 */
[----:B------:R3:W2:Y:S01]  /*8650*/  MUFU.EX2 R100, R0 ;  /* 0x0000000000647308 */ /* 0x0006a20000000800 */
[C---:B----4-:R-:W-:Y:S02]  /*8660*/  FMUL.FTZ R32, R101.reuse, R140 ;  /* 0x0000008c65207220 */ /* 0x050fe40000410000 */
[C---:B------:R-:W-:Y:S01]  /*8670*/  FMUL.FTZ R33, R101.reuse, R141 ;  /* 0x0000008d65217220 */ /* 0x040fe20000410000 */
[----:B------:R-:W-:Y:S01]  /*8680*/  MOV R141, R242 ;  /* 0x000000f2008d7202 */ /* 0x000fe20000000f00 */
[C---:B------:R-:W-:Y:S01]  /*8690*/  FMUL.FTZ R49, R101.reuse, R157 ;  /* 0x0000009d65317220 */ /* 0x040fe20000410000 */
[----:B------:R1:W-:Y:S01]  /*86a0*/  @P6 LDGSTS.E.BYPASS.LTC128B.128 [R3+0x5900], [R4.64], !P3 ;  /* 0x0590000004036fae */ /* 0x0003e2000d901d46 */
[----:B------:R-:W-:Y:S02]  /*86b0*/  IMAD.MOV.U32 R157, RZ, RZ, R244 ;  /* 0x000000ffff9d7224 */ /* 0x000fe400078e00f4 */
[C---:B------:R-:W-:Y:S02]  /*86c0*/  FMUL.FTZ R48, R101.reuse, R156 ;  /* 0x0000009c65307220 */ /* 0x040fe40000410000 */
[----:B------:R-:W-:Y:S02]  /*86d0*/  IMAD.MOV.U32 R140, RZ, RZ, R57 ;  /* 0x000000ffff8c7224 */ /* 0x000fe400078e0039 */
[----:B------:R-:W-:Y:S01]  /*86e0*/  IMAD.MOV.U32 R156, RZ, RZ, R67 ;  /* 0x000000ffff9c7224 */ /* 0x000fe200078e0043 */
[----:B------:R-:W4:Y:S01]  /*86f0*/  LDSM.16.MT88.4 R20, [R213] ;  /* 0x00000000d514783b */ /* 0x000f220000004200 */
[C---:B------:R-:W-:Y:S02]  /*8700*/  FMUL.FTZ R68, R101.reuse, R68 ;  /* 0x0000004465447220 */ /* 0x040fe40000410000 */
[C---:B------:R-:W-:Y:S02]  /*8710*/  FMUL.FTZ R69, R101.reuse, R69 ;  /* 0x0000004565457220 */ /* 0x040fe40000410000 */
[C---:B------:R-:W-:Y:S02]  /*8720*/  FMUL.FTZ R80, R101.reuse, R80 ;  /* 0x0000005065507220 */ /* 0x040fe40000410000 */
[C---:B------:R-:W-:Y:S01]  /*8730*/  FMUL.FTZ R81, R101.reuse, R81 ;  /* 0x0000005165517220 */ /* 0x040fe20000410000 */
[----:B------:R-:W5:Y:S01]  /*8740*/  LDSM.16.MT88.4 R36, [R214] ;  /* 0x00000000d624783b */ /* 0x000f620000004200 */
[C---:B------:R-:W-:Y:S02]  /*8750*/  FMUL.FTZ R84, R101.reuse, R84 ;  /* 0x0000005465547220 */ /* 0x040fe40000410000 */
[----:B---3--:R-:W-:Y:S01]  /*8760*/  FADD.FTZ R0, -R2, R107 ;  /* 0x0000006b02007221 */ /* 0x008fe20000010100 */
[----:B------:R-:W-:Y:S01]  /*8770*/  FSEL R2, R102, RZ, P0 ;  /* 0x000000ff66027208 */ /* 0x000fe20000000000 */
[----:B--2---:R-:W-:Y:S02]  /*8780*/  FMUL.FTZ R6, R100, R114 ;  /* 0x0000007264067220 */ /* 0x004fe40000410000 */
[----:B------:R-:W-:Y:S01]  /*8790*/  FMUL.FTZ R0, R0, c[0x0][0x2d0] ;  /* 0x0000b40000007a20 */ /* 0x000fe20000410000 */
[----:B------:R-:W2:Y:S01]  /*87a0*/  LDSM.16.MT88.4 R52, [R213+0x1000] ;  /* 0x00100000d534783b */ /* 0x000ea20000004200 */
[----:B------:R-:W-:Y:S02]  /*87b0*/  FMUL.FTZ R7, R100, R115 ;  /* 0x0000007364077220 */ /* 0x000fe40000410000 */
[----:B-1----:R1:W3:Y:S01]  /*87c0*/  MUFU.EX2 R3, R0 ;  /* 0x0000000000037308 */ /* 0x0022e20000000800 */
[C---:B------:R-:W-:Y:S02]  /*87d0*/  FMUL.FTZ R4, R101.reuse, R112 ;  /* 0x0000007065047220 */ /* 0x040fe40000410000 */
[----:B------:R-:W-:Y:S02]  /*87e0*/  FMUL.FTZ R5, R101, R113 ;  /* 0x0000007165057220 */ /* 0x000fe40000410000 */
[----:B------:R-:W-:Y:S01]  /*87f0*/  IMAD.MOV.U32 R107, RZ, RZ, R177 ;  /* 0x000000ffff6b7224 */ /* 0x000fe200078e00b1 */
[----:B------:R-:W-:Y:S01]  /*8800*/  F2FP.BF16.PACK_AB R177, R248, R60 ;  /* 0x0000003cf8b1723e */ /* 0x000fe200000010ff */
[C---:B------:R-:W-:Y:S01]  /*8810*/  FMUL.FTZ R18, R100.reuse, R126 ;  /* 0x0000007e64127220 */ /* 0x040fe20000410000 */
[----:B------:R-:W2:Y:S01]  /*8820*/  LDSM.16.MT88.4 R112, [R214+0x1000] ;  /* 0x00100000d670783b */ /* 0x000ea20000004200 */
[C---:B------:R-:W-:Y:S01]  /*8830*/  FMUL.FTZ R19, R100.reuse, R127 ;  /* 0x0000007f64137220 */ /* 0x040fe20000410000 */
[----:B------:R-:W-:Y:S01]  /*8840*/  F2FP.BF16.PACK_AB R180, R107, R59 ;  /* 0x0000003b6bb4723e */ /* 0x000fe200000010ff */
[C---:B------:R-:W-:Y:S01]  /*8850*/  FMUL.FTZ R34, R100.reuse, R142 ;  /* 0x0000008e64227220 */ /* 0x040fe20000410000 */
[----:B------:R-:W-:Y:S01]  /*8860*/  MOV R142, R232 ;  /* 0x000000e8008e7202 */ /* 0x000fe20000000f00 */
[C---:B------:R-:W-:Y:S02]  /*8870*/  FMUL.FTZ R35, R100.reuse, R143 ;  /* 0x0000008f64237220 */ /* 0x040fe40000410000 */
[C---:B------:R-:W-:Y:S01]  /*8880*/  FMUL.FTZ R50, R100.reuse, R158 ;  /* 0x0000009e64327220 */ /* 0x040fe20000410000 */
[----:B------:R-:W-:Y:S01]  /*8890*/  MOV R158, R234 ;  /* 0x000000ea009e7202 */ /* 0x000fe20000000f00 */
[C---:B------:R-:W-:Y:S01]  /*88a0*/  FMUL.FTZ R51, R100.reuse, R159 ;  /* 0x0000009f64337220 */ /* 0x040fe20000410000 */
[----:B------:R-:W-:Y:S01]  /*88b0*/  MOV R159, R58 ;  /* 0x0000003a009f7202 */ /* 0x000fe20000000f00 */
[C---:B------:R-:W-:Y:S01]  /*88c0*/  FMUL.FTZ R67, R100.reuse, R175 ;  /* 0x000000af64437220 */ /* 0x040fe20000410000 */
[----:B------:R-:W-:Y:S01]  /*88d0*/  LDSM.16.MT88.4 R124, [R214+0x400] ;  /* 0x00040000d67c783b */ /* 0x000fe20000004200 */
[C---:B------:R-:W-:Y:S02]  /*88e0*/  FMUL.FTZ R70, R100.reuse, R70 ;  /* 0x0000004664467220 */ /* 0x040fe40000410000 */
[----:B------:R-:W-:Y:S02]  /*88f0*/  FMUL.FTZ R71, R100, R71 ;  /* 0x0000004764477220 */ /* 0x000fe40000410000 */
[----:B-1----:R-:W-:Y:S01]  /*8900*/  FADD.FTZ R0, -R2, R108 ;  /* 0x0000006c02007221 */ /* 0x002fe20000010100 */
[----:B------:R-:W-:Y:S01]  /*8910*/  MOV R108, R178 ;  /* 0x000000b2006c7202 */ /* 0x000fe20000000f00 */
[--C-:B------:R-:W-:Y:S01]  /*8920*/  FFMA.FTZ R2, R40, c[0x0][0x2d0], -R110.reuse ;  /* 0x0000b40028027a23 */ /* 0x100fe2000001086e */
[----:B------:R-:W-:Y:S01]  /*8930*/  F2FP.BF16.PACK_AB R178, R207, R208 ;  /* 0x000000d0cfb2723e */ /* 0x000fe200000010ff */
[----:B------:R-:W-:Y:S01]  /*8940*/  FMUL.FTZ R0, R0, c[0x0][0x2d0] ;  /* 0x0000b40000007a20 */ /* 0x000fe20000410000 */
[----:B------:R-:W-:Y:S01]  /*8950*/  F2FP.BF16.PACK_AB R176, R247, R108 ;  /* 0x0000006cf7b0723e */ /* 0x000fe200000010ff */
[----:B------:R1:W-:Y:S01]  /*8960*/  MUFU.EX2 R47, R2 ;  /* 0x00000002002f7308 */ /* 0x0003e20000000800 */
[----:B------:R-:W0:Y:S01]  /*8970*/  LDGDEPBAR ;  /* 0x00000000000079af */ /* 0x000e220000000000 */
[C---:B---3--:R-:W-:Y:S02]  /*8980*/  FMUL.FTZ R8, R3.reuse, R116 ;  /* 0x0000007403087220 */ /* 0x048fe40000410000 */
[C---:B------:R-:W-:Y:S02]  /*8990*/  FMUL.FTZ R9, R3.reuse, R117 ;  /* 0x0000007503097220 */ /* 0x040fe40000410000 */
[-C--:B----4-:R-:W-:Y:S04]  /*89a0*/  HMMA.16816.F32.BF16 R4, R176, R20.reuse, R4 ;  /* 0x00000014b004723c */ /* 0x090fe80000041804 */
[----:B------:R-:W3:Y:S01]  /*89b0*/  MUFU.EX2 R0, R0 ;  /* 0x0000000000007308 */ /* 0x000ee20000000800 */
[C---:B------:R-:W-:Y:S02]  /*89c0*/  FMUL.FTZ R12, R3.reuse, R120 ;  /* 0x00000078030c7220 */ /* 0x040fe40000410000 */
[C---:B------:R-:W-:Y:S02]  /*89d0*/  FMUL.FTZ R13, R3.reuse, R121 ;  /* 0x00000079030d7220 */ /* 0x040fe40000410000 */
[C---:B------:R-:W-:Y:S03]  /*89e0*/  FMUL.FTZ R24, R3.reuse, R132 ;  /* 0x0000008403187220 */ /* 0x040fe60000410000 */
[C---:B------:R-:W-:Y:S02]  /*89f0*/  FMUL.FTZ R25, R3.reuse, R133 ;  /* 0x0000008503197220 */ /* 0x040fe40000410000 */
[C---:B------:R-:W-:Y:S01]  /*8a00*/  FMUL.FTZ R28, R3.reuse, R136 ;  /* 0x00000088031c7220 */ /* 0x040fe20000410000 */
[----:B------:R-:W-:Y:S01]  /*8a10*/  MOV R136, R61 ;  /* 0x0000003d00887202 */ /* 0x000fe20000000f00 */
[----:B------:R-:W-:Y:S02]  /*8a20*/  FMUL.FTZ R29, R3, R137 ;  /* 0x00000089031d7220 */ /* 0x000fe40000410000 */
[----:B-1----:R-:W-:Y:S02]  /*8a30*/  FFMA.FTZ R2, R41, c[0x0][0x2d0], -R110 ;  /* 0x0000b40029027a23 */ /* 0x002fe4000001086e */
[C---:B------:R-:W-:Y:S01]  /*8a40*/  FMUL.FTZ R41, R3.reuse, R149 ;  /* 0x0000009503297220 */ /* 0x040fe20000410000 */
[----:B------:R-:W-:Y:S01]  /*8a50*/  MOV R149, R241 ;  /* 0x000000f100957202 */ /* 0x000fe20000000f00 */
[----:B------:R1:W4:Y:S01]  /*8a60*/  MUFU.EX2 R46, R2 ;  /* 0x00000002002e7308 */ /* 0x0003220000000800 */
[C---:B------:R-:W-:Y:S01]  /*8a70*/  FMUL.FTZ R40, R3.reuse, R148 ;  /* 0x0000009403287220 */ /* 0x040fe20000410000 */
[----:B------:R-:W-:Y:S01]  /*8a80*/  MOV R148, R237 ;  /* 0x000000ed00947202 */ /* 0x000fe20000000f00 */
[----:B------:R-:W-:Y:S01]  /*8a90*/  FMUL.FTZ R57, R3, R165 ;  /* 0x000000a503397220 */ /* 0x000fe20000410000 */
[----:B------:R-:W-:Y:S01]  /*8aa0*/  MOV R165, R230 ;  /* 0x000000e600a57202 */ /* 0x000fe20000000f00 */
[----:B------:R-:W-:Y:S02]  /*8ab0*/  IMAD.MOV.U32 R137, RZ, RZ, R208 ;  /* 0x000000ffff897224 */ /* 0x000fe400078e00d0 */
[C---:B---3--:R-:W-:Y:S02]  /*8ac0*/  FMUL.FTZ R43, R0.reuse, R151 ;  /* 0x00000097002b7220 */ /* 0x048fe40000410000 */
[C---:B------:R-:W-:Y:S02]  /*8ad0*/  FMUL.FTZ R10, R0.reuse, R118 ;  /* 0x00000076000a7220 */ /* 0x040fe40000410000 */
[C---:B------:R-:W-:Y:S02]  /*8ae0*/  FMUL.FTZ R11, R0.reuse, R119 ;  /* 0x00000077000b7220 */ /* 0x040fe40000410000 */
[----:B------:R-:W3:Y:S01]  /*8af0*/  LDSM.16.MT88.4 R116, [R213+0x2000] ;  /* 0x00200000d574783b */ /* 0x000ee20000004200 */
[C---:B------:R-:W-:Y:S02]  /*8b00*/  FMUL.FTZ R26, R0.reuse, R134 ;  /* 0x00000086001a7220 */ /* 0x040fe40000410000 */
[C---:B------:R-:W-:Y:S02]  /*8b10*/  FMUL.FTZ R27, R0.reuse, R135 ;  /* 0x00000087001b7220 */ /* 0x040fe40000410000 */
[C---:B------:R-:W-:Y:S03]  /*8b20*/  HMMA.16816.F32.BF16 R8, R180.reuse, R20, R8 ;  /* 0x00000014b408723c */ /* 0x040fe60000041808 */
[----:B------:R-:W-:Y:S01]  /*8b30*/  LDSM.16.MT88.4 R132, [R214+0x800] ;  /* 0x00080000d684783b */ /* 0x000fe20000004200 */
[----:B------:R-:W-:Y:S02]  /*8b40*/  FMUL.FTZ R14, R0, R122 ;  /* 0x0000007a000e7220 */ /* 0x000fe40000410000 */
[----:B-1----:R-:W-:Y:S02]  /*8b50*/  FFMA.FTZ R2, R44, c[0x0][0x2d0], -R110 ;  /* 0x0000b4002c027a23 */ /* 0x002fe4000001086e */
[----:B----4-:R-:W-:Y:S02]  /*8b60*/  IMAD.MOV.U32 R151, RZ, RZ, R46 ;  /* 0x000000ffff977224 */ /* 0x010fe400078e002e */
[----:B------:R-:W1:Y:S02]  /*8b70*/  MUFU.EX2 R46, R2 ;  /* 0x00000002002e7308 */ /* 0x000e640000000800 */
[C---:B------:R-:W-:Y:S02]  /*8b80*/  FMUL.FTZ R15, R0.reuse, R123 ;  /* 0x0000007b000f7220 */ /* 0x040fe40000410000 */
[C---:B------:R-:W-:Y:S02]  /*8b90*/  FMUL.FTZ R20, R101.reuse, R128 ;  /* 0x0000008065147220 */ /* 0x040fe40000410000 */
[----:B------:R-:W-:Y:S02]  /*8ba0*/  FMUL.FTZ R21, R101, R129 ;  /* 0x0000008165157220 */ /* 0x000fe40000410000 */
[----:B------:R-:W-:Y:S01]  /*8bb0*/  IMAD.MOV.U32 R143, RZ, RZ, R210 ;  /* 0x000000ffff8f7224 */ /* 0x000fe200078e00d2 */
[-C--:B------:R-:W-:Y:S03]  /*8bc0*/  HMMA.16816.F32.BF16 R12, R180, R22.reuse, R12 ;  /* 0x00000016b40c723c */ /* 0x080fe6000004180c */
[----:B------:R-:W-:Y:S01]  /*8bd0*/  FMUL.FTZ R30, R0, R138 ;  /* 0x0000008a001e7220 */ /* 0x000fe20000410000 */
[----:B------:R-:W-:Y:S01]  /*8be0*/  MOV R138, R66 ;  /* 0x00000042008a7202 */ /* 0x000fe20000000f00 */
[----:B------:R-:W-:Y:S02]  /*8bf0*/  FMUL.FTZ R66, R100, R174 ;  /* 0x000000ae64427220 */ /* 0x000fe40000410000 */
[C---:B------:R-:W-:Y:S01]  /*8c00*/  FMUL.FTZ R31, R0.reuse, R139 ;  /* 0x0000008b001f7220 */ /* 0x040fe20000410000 */
[C---:B------:R-:W-:Y:S04]  /*8c10*/  HMMA.16816.F32.BF16 R16, R176.reuse, R22, R16 ;  /* 0x00000016b010723c */ /* 0x040fe80000041810 */
[----:B------:R-:W-:Y:S02]  /*8c20*/  FMUL.FTZ R44, R3, R152 ;  /* 0x00000098032c7220 */ /* 0x000fe40000410000 */
[----:B------:R-:W-:Y:S01]  /*8c30*/  FMUL.FTZ R42, R0, R150 ;  /* 0x00000096002a7220 */ /* 0x000fe20000410000 */
[----:B-1----:R-:W-:Y:S01]  /*8c40*/  MOV R152, R46 ;  /* 0x0000002e00987202 */ /* 0x002fe20000000f00 */
[----:B------:R-:W-:Y:S04]  /*8c50*/  FFMA.FTZ R2, R45, c[0x0][0x2d0], -R110 ;  /* 0x0000b4002d027a23 */ /* 0x000fe8000001086e */
[C---:B------:R-:W-:Y:S02]  /*8c60*/  FMUL.FTZ R45, R3.reuse, R153 ;  /* 0x00000099032d7220 */ /* 0x040fe40000410000 */
[----:B------:R1:W-:Y:S01]  /*8c70*/  MUFU.EX2 R153, R2 ;  /* 0x0000000200997308 */ /* 0x0003e20000000800 */
[C---:B------:R-:W-:Y:S02]  /*8c80*/  FMUL.FTZ R22, R100.reuse, R130 ;  /* 0x0000008264167220 */ /* 0x040fe40000410000 */
[----:B------:R-:W-:Y:S02]  /*8c90*/  FMUL.FTZ R23, R100, R131 ;  /* 0x0000008364177220 */ /* 0x000fe40000410000 */
[----:B------:R-:W-:Y:S01]  /*8ca0*/  LDSM.16.MT88.4 R128, [R213+0x1400] ;  /* 0x00140000d580783b */ /* 0x000fe20000004200 */
[C---:B------:R-:W-:Y:S02]  /*8cb0*/  FMUL.FTZ R46, R0.reuse, R154 ;  /* 0x0000009a002e7220 */ /* 0x040fe40000410000 */
[C---:B------:R-:W-:Y:S02]  /*8cc0*/  FMUL.FTZ R58, R0.reuse, R166 ;  /* 0x000000a6003a7220 */ /* 0x040fe40000410000 */
[-C--:B-----5:R-:W-:Y:S03]  /*8cd0*/  HMMA.16816.F32.BF16 R20, R176, R36.reuse, R20 ;  /* 0x00000024b014723c */ /* 0x0a0fe60000041814 */
[C---:B------:R-:W-:Y:S02]  /*8ce0*/  FMUL.FTZ R56, R3.reuse, R164 ;  /* 0x000000a403387220 */ /* 0x040fe40000410000 */
[C---:B------:R-:W-:Y:S02]  /*8cf0*/  FMUL.FTZ R61, R3.reuse, R169 ;  /* 0x000000a9033d7220 */ /* 0x040fe40000410000 */
[C---:B------:R-:W-:Y:S01]  /*8d00*/  FMUL.FTZ R72, R3.reuse, R72 ;  /* 0x0000004803487220 */ /* 0x040fe20000410000 */
[C---:B------:R-:W-:Y:S04]  /*8d10*/  HMMA.16816.F32.BF16 R24, R180.reuse, R36, R24 ;  /* 0x00000024b418723c */ /* 0x040fe80000041818 */
[----:B------:R-:W-:Y:S02]  /*8d20*/  FMUL.FTZ R73, R3, R73 ;  /* 0x0000004903497220 */ /* 0x000fe40000410000 */
[----:B-1----:R-:W-:Y:S01]  /*8d30*/  FFMA.FTZ R2, R187, c[0x0][0x2d0], -R111 ;  /* 0x0000b400bb027a23 */ /* 0x002fe2000001086f */
[----:B------:R-:W-:Y:S01]  /*8d40*/  MOV R187, R209 ;  /* 0x000000d100bb7202 */ /* 0x000fe20000000f00 */
[-C--:B------:R-:W-:Y:S02]  /*8d50*/  HMMA.16816.F32.BF16 R28, R180, R38.reuse, R28 ;  /* 0x00000026b41c723c */ /* 0x080fe4000004181c */
[----:B------:R1:W-:Y:S02]  /*8d60*/  MUFU.EX2 R251, R2 ;  /* 0x0000000200fb7308 */ /* 0x0003e40000000800 */
[C---:B------:R-:W-:Y:S02]  /*8d70*/  FMUL.FTZ R74, R0.reuse, R74 ;  /* 0x0000004a004a7220 */ /* 0x040fe40000410000 */
[----:B------:R-:W-:Y:S02]  /*8d80*/  FMUL.FTZ R75, R0, R75 ;  /* 0x0000004b004b7220 */ /* 0x000fe40000410000 */
[C---:B------:R-:W-:Y:S04]  /*8d90*/  HMMA.16816.F32.BF16 R32, R176.reuse, R38, R32 ;  /* 0x00000026b020723c */ /* 0x040fe80000041820 */
[C---:B------:R-:W-:Y:S02]  /*8da0*/  FMUL.FTZ R36, R101.reuse, R144 ;  /* 0x0000009065247220 */ /* 0x040fe40000410000 */
[----:B------:R-:W-:Y:S02]  /*8db0*/  IMAD.MOV.U32 R144, RZ, RZ, R240 ;  /* 0x000000ffff907224 */ /* 0x000fe400078e00f0 */
[C---:B------:R-:W-:Y:S04]  /*8dc0*/  FMUL.FTZ R38, R100.reuse, R146 ;  /* 0x0000009264267220 */ /* 0x040fe80000410000 */
[----:B------:R-:W-:Y:S02]  /*8dd0*/  IMAD.MOV.U32 R146, RZ, RZ, R248 ;  /* 0x000000ffff927224 */ /* 0x000fe400078e00f8 */
[----:B------:R-:W-:Y:S01]  /*8de0*/  FMUL.FTZ R39, R100, R147 ;  /* 0x0000009364277220 */ /* 0x000fe20000410000 */
[----:B------:R-:W-:Y:S01]  /*8df0*/  MOV R147, R247 ;  /* 0x000000f700937202 */ /* 0x000fe20000000f00 */
[----:B------:R-:W-:Y:S02]  /*8e00*/  IMAD.MOV.U32 R154, RZ, RZ, R235 ;  /* 0x000000ffff9a7224 */ /* 0x000fe400078e00eb */
[----:B-1----:R-:W-:Y:S02]  /*8e10*/  FFMA.FTZ R2, R192, c[0x0][0x2d0], -R111 ;  /* 0x0000b400c0027a23 */ /* 0x002fe4000001086f */
[----:B------:R-:W-:Y:S02]  /*8e20*/  IMAD.MOV.U32 R192, RZ, RZ, R233 ;  /* 0x000000ffffc07224 */ /* 0x000fe400078e00e9 */
[----:B------:R1:W-:Y:S01]  /*8e30*/  MUFU.EX2 R249, R2 ;  /* 0x0000000200f97308 */ /* 0x0003e20000000800 */
[----:B------:R-:W-:Y:S01]  /*8e40*/  FMUL.FTZ R37, R101, R145 ;  /* 0x0000009165257220 */ /* 0x000fe20000410000 */
[----:B------:R-:W-:Y:S01]  /*8e50*/  MOV R145, R207 ;  /* 0x000000cf00917202 */ /* 0x000fe20000000f00 */
[C---:B------:R-:W-:Y:S02]  /*8e60*/  FMUL.FTZ R76, R3.reuse, R76 ;  /* 0x0000004c034c7220 */ /* 0x040fe40000410000 */
[----:B------:R-:W-:Y:S02]  /*8e70*/  FMUL.FTZ R77, R3, R77 ;  /* 0x0000004d034d7220 */ /* 0x000fe40000410000 */
[C---:B------:R-:W-:Y:S01]  /*8e80*/  FMUL.FTZ R78, R0.reuse, R78 ;  /* 0x0000004e004e7220 */ /* 0x040fe20000410000 */
[-C--:B--2---:R-:W-:Y:S03]  /*8e90*/  HMMA.16816.F32.BF16 R36, R176, R52.reuse, R36 ;  /* 0x00000034b024723c */ /* 0x084fe60000041824 */
[----:B------:R-:W-:Y:S02]  /*8ea0*/  IMAD.MOV.U32 R166, RZ, RZ, R211 ;  /* 0x000000ffffa67224 */ /* 0x000fe400078e00d3 */
[----:B------:R-:W-:Y:S02]  /*8eb0*/  FMUL.FTZ R79, R0, R79 ;  /* 0x0000004f004f7220 */ /* 0x000fe40000410000 */
[----:B------:R-:W-:Y:S01]  /*8ec0*/  FMUL.FTZ R82, R100, R82 ;  /* 0x0000005264527220 */ /* 0x000fe20000410000 */
[C---:B------:R-:W-:Y:S04]  /*8ed0*/  HMMA.16816.F32.BF16 R40, R180.reuse, R52, R40 ;  /* 0x00000034b428723c */ /* 0x040fe80000041828 */
[----:B------:R-:W-:Y:S02]  /*8ee0*/  IMAD.MOV.U32 R150, RZ, RZ, R47 ;  /* 0x000000ffff967224 */ /* 0x000fe400078e002f */
[----:B------:R-:W-:Y:S01]  /*8ef0*/  FMUL.FTZ R47, R0, R155 ;  /* 0x0000009b002f7220 */ /* 0x000fe20000410000 */
[----:B------:R-:W-:Y:S01]  /*8f00*/  MOV R155, R59 ;  /* 0x0000003b009b7202 */ /* 0x000fe20000000f00 */
[----:B-1----:R-:W-:Y:S04]  /*8f10*/  FFMA.FTZ R2, R186, c[0x0][0x2d0], -R111 ;  /* 0x0000b400ba027a23 */ /* 0x002fe8000001086f */
[----:B------:R1:W-:Y:S01]  /*8f20*/  MUFU.EX2 R248, R2 ;  /* 0x0000000200f87308 */ /* 0x0003e20000000800 */
[-C--:B------:R-:W-:Y:S03]  /*8f30*/  HMMA.16816.F32.BF16 R44, R180, R54.reuse, R44 ;  /* 0x00000036b42c723c */ /* 0x080fe6000004182c */
[C---:B------:R-:W-:Y:S02]  /*8f40*/  FMUL.FTZ R52, R101.reuse, R160 ;  /* 0x000000a065347220 */ /* 0x040fe40000410000 */
[C---:B------:R-:W-:Y:S02]  /*8f50*/  FMUL.FTZ R53, R101.reuse, R161 ;  /* 0x000000a165357220 */ /* 0x040fe40000410000 */
[C---:B------:R-:W-:Y:S01]  /*8f60*/  FMUL.FTZ R59, R0.reuse, R167 ;  /* 0x000000a7003b7220 */ /* 0x040fe20000410000 */
[C---:B------:R-:W-:Y:S04]  /*8f70*/  HMMA.16816.F32.BF16 R48, R176.reuse, R54, R48 ;  /* 0x00000036b030723c */ /* 0x040fe80000041830 */
[----:B------:R-:W-:Y:S02]  /*8f80*/  IMAD.MOV.U32 R164, RZ, RZ, R62 ;  /* 0x000000ffffa47224 */ /* 0x000fe400078e003e */
[----:B------:R-:W-:Y:S02]  /*8f90*/  FMUL.FTZ R62, R0, R170 ;  /* 0x000000aa003e7220 */ /* 0x000fe40000410000 */
[C---:B------:R-:W-:Y:S04]  /*8fa0*/  FMUL.FTZ R55, R100.reuse, R163 ;  /* 0x000000a364377220 */ /* 0x040fe80000410000 */
[----:B------:R-:W-:Y:S02]  /*8fb0*/  IMAD.MOV.U32 R163, RZ, RZ, R231 ;  /* 0x000000ffffa37224 */ /* 0x000fe400078e00e7 */
[----:B------:R-:W-:Y:S01]  /*8fc0*/  FMUL.FTZ R54, R100, R162 ;  /* 0x000000a264367220 */ /* 0x000fe20000410000 */
[----:B------:R-:W-:Y:S01]  /*8fd0*/  MOV R162, R64 ;  /* 0x0000004000a27202 */ /* 0x000fe20000000f00 */
[----:B-1----:R-:W-:Y:S02]  /*8fe0*/  FFMA.FTZ R2, R188, c[0x0][0x2d0], -R111 ;  /* 0x0000b400bc027a23 */ /* 0x002fe4000001086f */
[C---:B------:R-:W-:Y:S02]  /*8ff0*/  FMUL.FTZ R64, R101.reuse, R172 ;  /* 0x000000ac65407220 */ /* 0x040fe40000410000 */
[----:B------:R1:W-:Y:S01]  /*9000*/  MUFU.EX2 R247, R2 ;  /* 0x0000000200f77308 */ /* 0x0003e20000000800 */
[-C--:B------:R-:W-:Y:S03]  /*9010*/  HMMA.16816.F32.BF16 R52, R176, R112.reuse, R52 ;  /* 0x00000070b034723c */ /* 0x080fe60000041834 */
[----:B------:R-:W-:Y:S02]  /*9020*/  IMAD.MOV.U32 R160, RZ, RZ, R65 ;  /* 0x000000ffffa07224 */ /* 0x000fe400078e0041 */
[----:B------:R-:W-:Y:S02]  /*9030*/  FMUL.FTZ R65, R101, R173 ;  /* 0x000000ad65417220 */ /* 0x000fe40000410000 */
[----:B------:R-:W-:Y:S01]  /*9040*/  LDSM.16.MT88.4 R172, [R214+0x1c00] ;  /* 0x001c0000d6ac783b */ /* 0x000fe20000004200 */
[C---:B------:R-:W-:Y:S04]  /*9050*/  HMMA.16816.F32.BF16 R56, R180.reuse, R112, R56 ;  /* 0x00000070b438723c */ /* 0x040fe80000041838 */
[----:B------:R-:W-:Y:S02]  /*9060*/  IMAD.MOV.U32 R161, RZ, RZ, R63 ;  /* 0x000000ffffa17224 */ /* 0x000fe400078e003f */
[----:B------:R-:W-:Y:S02]  /*9070*/  FMUL.FTZ R63, R0, R171 ;  /* 0x000000ab003f7220 */ /* 0x000fe40000410000 */
[----:B------:R-:W-:Y:S04]  /*9080*/  IMAD.MOV.U32 R139, RZ, RZ, R60 ;  /* 0x000000ffff8b7224 */ /* 0x000fe800078e003c */
[----:B------:R-:W-:Y:S02]  /*9090*/  FMUL.FTZ R60, R3, R168 ;  /* 0x000000a8033c7220 */ /* 0x000fe40000410000 */
[----:B------:R-:W-:Y:S02]  /*90a0*/  FMUL.FTZ R83, R100, R83 ;  /* 0x0000005364537220 */ /* 0x000fe40000410000 */
[--C-:B-1----:R-:W-:Y:S02]  /*90b0*/  FFMA.FTZ R2, R193, c[0x0][0x2d0], -R184.reuse ;  /* 0x0000b400c1027a23 */ /* 0x102fe400000108b8 */
[C---:B------:R-:W-:Y:S01]  /*90c0*/  FMUL.FTZ R88, R3.reuse, R88 ;  /* 0x0000005803587220 */ /* 0x040fe20000410000 */
[-C--:B------:R-:W-:Y:S01]  /*90d0*/  HMMA.16816.F32.BF16 R60, R180, R114.reuse, R60 ;  /* 0x00000072b43c723c */ /* 0x080fe2000004183c */
[----:B------:R1:W-:Y:S02]  /*90e0*/  MUFU.EX2 R244, R2 ;  /* 0x0000000200f47308 */ /* 0x0003e40000000800 */
[C---:B------:R-:W-:Y:S02]  /*90f0*/  FMUL.FTZ R89, R3.reuse, R89 ;  /* 0x0000005903597220 */ /* 0x040fe40000410000 */
[C---:B------:R-:W-:Y:S02]  /*9100*/  FMUL.FTZ R90, R0.reuse, R90 ;  /* 0x0000005a005a7220 */ /* 0x040fe40000410000 */
[C---:B------:R-:W-:Y:S01]  /*9110*/  FMUL.FTZ R91, R0.reuse, R91 ;  /* 0x0000005b005b7220 */ /* 0x040fe20000410000 */
[C---:B------:R-:W-:Y:S01]  /*9120*/  HMMA.16816.F32.BF16 R64, R176.reuse, R114, R64 ;  /* 0x00000072b040723c */ /* 0x040fe20000041840 */
[----:B------:R-:W2:Y:S03]  /*9130*/  LDSM.16.MT88.4 R112, [R214+0x2000] ;  /* 0x00200000d670783b */ /* 0x000ea60000004200 */
[C---:B------:R-:W-:Y:S02]  /*9140*/  FMUL.FTZ R92, R3.reuse, R92 ;  /* 0x0000005c035c7220 */ /* 0x040fe40000410000 */
[----:B------:R-:W-:Y:S02]  /*9150*/  FMUL.FTZ R93, R3, R93 ;  /* 0x0000005d035d7220 */ /* 0x000fe40000410000 */
[-C--:B---3--:R-:W-:Y:S04]  /*9160*/  HMMA.16816.F32.BF16 R68, R176, R116.reuse, R68 ;  /* 0x00000074b044723c */ /* 0x088fe80000041844 */
[C---:B------:R-:W-:Y:S02]  /*9170*/  FMUL.FTZ R94, R0.reuse, R94 ;  /* 0x0000005e005e7220 */ /* 0x040fe40000410000 */
[----:B------:R-:W-:Y:S02]  /*9180*/  FMUL.FTZ R95, R0, R95 ;  /* 0x0000005f005f7220 */ /* 0x000fe40000410000 */
[C---:B------:R-:W-:Y:S04]  /*9190*/  HMMA.16816.F32.BF16 R72, R180.reuse, R116, R72 ;  /* 0x00000074b448723c */ /* 0x040fe80000041848 */
[--C-:B-1----:R-:W-:Y:S02]  /*91a0*/  FFMA.FTZ R2, R194, c[0x0][0x2d0], -R184.reuse ;  /* 0x0000b400c2027a23 */ /* 0x102fe400000108b8 */
[----:B------:R-:W-:Y:S02]  /*91b0*/  FFMA.FTZ R106, R205, c[0x0][0x2d0], -R111 ;  /* 0x0000b400cd6a7a23 */ /* 0x000fe4000001086f */
[-C--:B------:R-:W-:Y:S01]  /*91c0*/  HMMA.16816.F32.BF16 R76, R180, R118.reuse, R76 ;  /* 0x00000076b44c723c */ /* 0x080fe2000004184c */
[----:B------:R-:W1:Y:S03]  /*91d0*/  MUFU.EX2 R242, R2 ;  /* 0x0000000200f27308 */ /* 0x000e660000000800 */
[C---:B------:R-:W-:Y:S02]  /*91e0*/  FMUL.FTZ R85, R101.reuse, R85 ;  /* 0x0000005565557220 */ /* 0x040fe40000410000 */
[C---:B------:R-:W-:Y:S02]  /*91f0*/  FMUL.FTZ R86, R100.reuse, R86 ;  /* 0x0000005664567220 */ /* 0x040fe40000410000 */
[C---:B------:R-:W-:Y:S01]  /*9200*/  HMMA.16816.F32.BF16 R80, R176.reuse, R118, R80 ;  /* 0x00000076b050723c */ /* 0x040fe20000041850 */
[----:B------:R-:W3:Y:S02]  /*9210*/  LDSM.16.MT88.4 R116, [R213+0x400] ;  /* 0x00040000d574783b */ /* 0x000ee40000004200 */
[----:B------:R4:W-:Y:S01]  /*9220*/  MUFU.EX2 R210, R106 ;  /* 0x0000006a00d27308 */ /* 0x0009e20000000800 */
[C---:B------:R-:W-:Y:S02]  /*9230*/  FMUL.FTZ R87, R100.reuse, R87 ;  /* 0x0000005764577220 */ /* 0x040fe40000410000 */
[C---:B------:R-:W-:Y:S02]  /*9240*/  FMUL.FTZ R96, R101.reuse, R96 ;  /* 0x0000006065607220 */ /* 0x040fe40000410000 */
[----:B------:R-:W-:Y:S03]  /*9250*/  FMUL.FTZ R97, R101, R97 ;  /* 0x0000006165617220 */ /* 0x000fe60000410000 */
[-C--:B--2---:R-:W-:Y:S03]  /*9260*/  HMMA.16816.F32.BF16 R84, R176, R112.reuse, R84 ;  /* 0x00000070b054723c */ /* 0x084fe60000041854 */
[C---:B------:R-:W-:Y:S02]  /*9270*/  FMUL.FTZ R98, R100.reuse, R98 ;  /* 0x0000006264627220 */ /* 0x040fe40000410000 */
[----:B------:R-:W-:Y:S01]  /*9280*/  FMUL.FTZ R99, R100, R99 ;  /* 0x0000006364637220 */ /* 0x000fe20000410000 */
[----:B-1----:R-:W-:Y:S01]  /*9290*/  F2FP.BF16.PACK_AB R120, R242, R244 ;  /* 0x000000f4f278723e */ /* 0x002fe200000010ff */
[--C-:B------:R-:W-:Y:S01]  /*92a0*/  FFMA.FTZ R2, R189, c[0x0][0x2d0], -R184.reuse ;  /* 0x0000b400bd027a23 */ /* 0x100fe200000108b8 */
[C---:B------:R-:W-:Y:S03]  /*92b0*/  HMMA.16816.F32.BF16 R88, R180.reuse, R112, R88 ;  /* 0x00000070b458723c */ /* 0x040fe60000041858 */
[----:B------:R1:W-:Y:S04]  /*92c0*/  MUFU.EX2 R241, R2 ;  /* 0x0000000200f17308 */ /* 0x0003e80000000800 */
[----:B------:R-:W-:Y:S01]  /*92d0*/  F2FP.BF16.PACK_AB R112, R151, R150 ;  /* 0x000000969770723e */ /* 0x000fe200000010ff */
[-C--:B------:R-:W-:Y:S01]  /*92e0*/  HMMA.16816.F32.BF16 R92, R180, R114.reuse, R92 ;  /* 0x00000072b45c723c */ /* 0x080fe2000004185c */
[----:B------:R-:W-:Y:S03]  /*92f0*/  LDSM.16.MT88.4 R180, [R213+0x2c00] ;  /* 0x002c0000d5b4783b */ /* 0x000fe60000004200 */
[----:B------:R-:W-:Y:S01]  /*9300*/  F2FP.BF16.PACK_AB R113, R249, R251 ;  /* 0x000000fbf971723e */ /* 0x000fe200000010ff */
[--C-:B----4-:R-:W-:Y:S01]  /*9310*/  FFMA.FTZ R106, R243, c[0x0][0x2d0], -R184.reuse ;  /* 0x0000b400f36a7a23 */ /* 0x110fe200000108b8 */
[----:B------:R-:W-:Y:S02]  /*9320*/  MOV R243, R153 ;  /* 0x0000009900f37202 */ /* 0x000fe40000000f00 */
[----:B------:R-:W-:Y:S07]  /*9330*/  HMMA.16816.F32.BF16 R96, R176, R114, R96 ;  /* 0x00000072b060723c */ /* 0x000fee0000041860 */
[----:B------:R-:W-:Y:S02]  /*9340*/  F2FP.BF16.PACK_AB R114, R153, R152 ;  /* 0x000000989972723e */ /* 0x000fe400000010ff */
[----:B------:R-:W-:Y:S03]  /*9350*/  F2FP.BF16.PACK_AB R115, R247, R248 ;  /* 0x000000f8f773723e */ /* 0x000fe600000010ff */
[----:B-1----:R-:W-:Y:S04]  /*9360*/  FFMA.FTZ R2, R190, c[0x0][0x2d0], -R184 ;  /* 0x0000b400be027a23 */ /* 0x002fe800000108b8 */
[-C--:B---3--:R-:W-:Y:S01]  /*9370*/  HMMA.16816.F32.BF16 R4, R112, R116.reuse, R4 ;  /* 0x000000747004723c */ /* 0x088fe20000041804 */
[----:B------:R1:W2:Y:S04]  /*9380*/  MUFU.EX2 R240, R2 ;  /* 0x0000000200f07308 */ /* 0x0002a80000000800 */
[--C-:B-1----:R-:W-:Y:S01]  /*9390*/  FFMA.FTZ R2, R195, c[0x0][0x2d0], -R185.reuse ;  /* 0x0000b400c3027a23 */ /* 0x102fe200000108b9 */
[----:B--2---:R-:W-:Y:S05]  /*93a0*/  F2FP.BF16.PACK_AB R122, R240, R241 ;  /* 0x000000f1f07a723e */ /* 0x004fea00000010ff */
[----:B------:R1:W-:Y:S02]  /*93b0*/  MUFU.EX2 R237, R2 ;  /* 0x0000000200ed7308 */ /* 0x0003e40000000800 */
        /* <DEDUP_REMOVED lines=10> */
[C---:B------:R-:W-:Y:S08]  /*9460*/  HMMA.16816.F32.BF16 R8, R120.reuse, R116, R8 ;  /* 0x000000747808723c */ /* 0x040ff00000041808 */
[-C--:B------:R-:W-:Y:S08]  /*9470*/  HMMA.16816.F32.BF16 R12, R120, R118.reuse, R12 ;  /* 0x00000076780c723c */ /* 0x080ff0000004180c */
[C---:B------:R-:W-:Y:S01]  /*9480*/  HMMA.16816.F32.BF16 R16, R112.reuse, R118, R16 ;  /* 0x000000767010723c */ /* 0x040fe20000041810 */
[----:B------:R-:W2:Y:S03]  /*9490*/  LDSM.16.MT88.4 R116, [R214+0x1400] ;  /* 0x00140000d674783b */ /* 0x000ea60000004200 */
[--C-:B-1----:R-:W-:Y:S04]  /*94a0*/  FFMA.FTZ R2, R201, c[0x0][0x2d0], -R110.reuse ;  /* 0x0000b400c9027a23 */ /* 0x102fe8000001086e */
[-C--:B------:R-:W-:Y:S01]  /*94b0*/  HMMA.16816.F32.BF16 R20, R112, R124.reuse, R20 ;  /* 0x0000007c7014723c */ /* 0x080fe20000041814 */
[----:B------:R1:W3:Y:S07]  /*94c0*/  MUFU.EX2 R231, R2 ;  /* 0x0000000200e77308 */ /* 0x0002ee0000000800 */
        /* <DEDUP_REMOVED lines=18> */
[--C-:B-1----:R-:W-:Y:S02]  /*95f0*/  FFMA.FTZ R2, R206, c[0x0][0x2d0], -R111.reuse ;  /* 0x0000b400ce027a23 */ /* 0x102fe4000001086f */
[----:B------:R-:W-:Y:S02]  /*9600*/  MUFU.EX2 R206, R106 ;  /* 0x0000006a00ce7308 */ /* 0x000fe40000000800 */
[-C--:B----4-:R-:W-:Y:S08]  /*9610*/  HMMA.16816.F32.BF16 R68, R112, R124.reuse, R68 ;  /* 0x0000007c7044723c */ /* 0x090ff00000041844 */
[C---:B------:R-:W-:Y:S01]  /*9620*/  HMMA.16816.F32.BF16 R72, R120.reuse, R124, R72 ;  /* 0x0000007c7848723c */ /* 0x040fe20000041848 */
[----:B------:R1:W4:Y:S07]  /*9630*/  MUFU.EX2 R208, R2 ;  /* 0x0000000200d07308 */ /* 0x00032e0000000800 */
[-C--:B------:R-:W-:Y:S08]  /*9640*/  HMMA.16816.F32.BF16 R76, R120, R126.reuse, R76 ;  /* 0x0000007e784c723c */ /* 0x080ff0000004184c */
[C---:B------:R-:W-:Y:S01]  /*9650*/  HMMA.16816.F32.BF16 R80, R112.reuse, R126, R80 ;  /* 0x0000007e7050723c */ /* 0x040fe20000041850 */
[----:B------:R-:W2:Y:S07]  /*9660*/  LDSM.16.MT88.4 R124, [R213+0x1800] ;  /* 0x00180000d57c783b */ /* 0x000eae0000004200 */
[-C--:B-----5:R-:W-:Y:S04]  /*9670*/  HMMA.16816.F32.BF16 R84, R112, R128.reuse, R84 ;  /* 0x000000807054723c */ /* 0x0a0fe80000041854 */
[--C-:B-1----:R-:W-:Y:S04]  /*9680*/  FFMA.FTZ R2, R200, c[0x0][0x2d0], -R111.reuse ;  /* 0x0000b400c8027a23 */ /* 0x102fe8000001086f */
[C---:B------:R-:W-:Y:S01]  /*9690*/  HMMA.16816.F32.BF16 R88, R120.reuse, R128, R88 ;  /* 0x000000807858723c */ /* 0x040fe20000041858 */
[----:B------:R1:W-:Y:S07]  /*96a0*/  MUFU.EX2 R209, R2 ;  /* 0x0000000200d17308 */ /* 0x0003ee0000000800 */
[-C--:B------:R-:W-:Y:S08]  /*96b0*/  HMMA.16816.F32.BF16 R92, R120, R130.reuse, R92 ;  /* 0x00000082785c723c */ /* 0x080ff0000004185c */
[----:B------:R-:W-:Y:S01]  /*96c0*/  HMMA.16816.F32.BF16 R96, R112, R130, R96 ;  /* 0x000000827060723c */ /* 0x000fe20000041860 */
[----:B------:R-:W-:Y:S06]  /*96d0*/  LDSM.16.MT88.4 R128, [R213+0x2800] ;  /* 0x00280000d580783b */ /* 0x000fec0000004200 */
[----:B---3--:R-:W-:Y:S01]  /*96e0*/  F2FP.BF16.PACK_AB R112, R231, R211 ;  /* 0x000000d3e770723e */ /* 0x008fe200000010ff */
[----:B-1----:R-:W-:Y:S01]  /*96f0*/  FFMA.FTZ R2, R203, c[0x0][0x2d0], -R111 ;  /* 0x0000b400cb027a23 */ /* 0x002fe2000001086f */
[----:B--2---:R-:W-:Y:S03]  /*9700*/  F2FP.BF16.PACK_AB R114, R230, R232 ;  /* 0x000000e8e672723e */ /* 0x004fe600000010ff */
[----:B------:R1:W2:Y:S01]  /*9710*/  MUFU.EX2 R207, R2 ;  /* 0x0000000200cf7308 */ /* 0x0002a20000000800 */
[----:B----4-:R-:W-:Y:S01]  /*9720*/  F2FP.BF16.PACK_AB R113, R208, R210 ;  /* 0x000000d2d071723e */ /* 0x010fe200000010ff */
[----:B-1----:R-:W-:Y:S01]  /*9730*/  FFMA.FTZ R2, R245, c[0x0][0x2d0], -R184 ;  /* 0x0000b400f5027a23 */ /* 0x002fe200000108b8 */
[----:B--2---:R-:W-:Y:S01]  /*9740*/  F2FP.BF16.PACK_AB R115, R207, R209 ;  /* 0x000000d1cf73723e */ /* 0x004fe200000010ff */
[----:B------:R-:W-:Y:S06]  /*9750*/  IMAD.MOV.U32 R245, RZ, RZ, R152 ;  /* 0x000000fffff57224 */ /* 0x000fec00078e0098 */
[----:B------:R1:W2:Y:S01]  /*9760*/  MUFU.EX2 R203, R2 ;  /* 0x0000000200cb7308 */ /* 0x0002a20000000800 */
[-C--:B------:R-:W-:Y:S03]  /*9770*/  HMMA.16816.F32.BF16 R4, R112, R116.reuse, R4 ;  /* 0x000000747004723c */ /* 0x080fe60000041804 */
[--C-:B-1----:R-:W-:Y:S01]  /*9780*/  FFMA.FTZ R2, R238, c[0x0][0x2d0], -R184.reuse ;  /* 0x0000b400ee027a23 */ /* 0x102fe200000108b8 */
[----:B--2---:R-:W-:Y:S02]  /*9790*/  F2FP.BF16.PACK_AB R120, R203, R206 ;  /* 0x000000cecb78723e */ /* 0x004fe400000010ff */
[----:B------:R-:W-:Y:S03]  /*97a0*/  MOV R238, R151 ;  /* 0x0000009700ee7202 */ /* 0x000fe60000000f00 */
[----:B------:R1:W-:Y:S03]  /*97b0*/  MUFU.EX2 R205, R2 ;  /* 0x0000000200cd7308 */ /* 0x0003e60000000800 */
[----:B-1----:R-:W-:Y:S01]  /*97c0*/  FFMA.FTZ R2, R239, c[0x0][0x2d0], -R184 ;  /* 0x0000b400ef027a23 */ /* 0x002fe200000108b8 */
[----:B------:R-:W-:Y:S06]  /*97d0*/  MOV R239, R150 ;  /* 0x0000009600ef7202 */ /* 0x000fec0000000f00 */
[----:B------:R1:W2:Y:S02]  /*97e0*/  MUFU.EX2 R202, R2 ;  /* 0x0000000200ca7308 */ /* 0x0002a40000000800 */
[--C-:B-1----:R-:W-:Y:S01]  /*97f0*/  FFMA.FTZ R2, R250, c[0x0][0x2d0], -R185.reuse ;  /* 0x0000b400fa027a23 */ /* 0x102fe200000108b9 */
[----:B--2---:R-:W-:Y:S07]  /*9800*/  F2FP.BF16.PACK_AB R122, R202, R205 ;  /* 0x000000cdca7a723e */ /* 0x004fee00000010ff */
[----:B------:R1:W-:Y:S02]  /*9810*/  MUFU.EX2 R201, R2 ;  /* 0x0000000200c97308 */ /* 0x0003e40000000800 */
[--C-:B-1----:R-:W-:Y:S08]  /*9820*/  FFMA.FTZ R2, R252, c[0x0][0x2d0], -R185.reuse ;  /* 0x0000b400fc027a23 */ /* 0x102ff000000108b9 */
[----:B------:R1:W2:Y:S02]  /*9830*/  MUFU.EX2 R199, R2 ;  /* 0x0000000200c77308 */ /* 0x0002a40000000800 */
[--C-:B-1----:R-:W-:Y:S01]  /*9840*/  FFMA.FTZ R2, R246, c[0x0][0x2d0], -R185.reuse ;  /* 0x0000b400f6027a23 */ /* 0x102fe200000108b9 */
[----:B--2---:R-:W-:Y:S02]  /*9850*/  F2FP.BF16.PACK_AB R121, R199, R201 ;  /* 0x000000c9c779723e */ /* 0x004fe400000010ff */
[----:B------:R-:W-:Y:S05]  /*9860*/  MOV R246, R144 ;  /* 0x0000009000f67202 */ /* 0x000fea0000000f00 */
[----:B------:R1:W-:Y:S02]  /*9870*/  MUFU.EX2 R200, R2 ;  /* 0x0000000200c87308 */ /* 0x0003e40000000800 */
[----:B-1----:R-:W-:Y:S01]  /*9880*/  FFMA.FTZ R2, R236, c[0x0][0x2d0], -R185 ;  /* 0x0000b400ec027a23 */ /* 0x002fe200000108b9 */
[----:B------:R-:W-:Y:S07]  /*9890*/  MOV R236, R145 ;  /* 0x0000009100ec7202 */ /* 0x000fee0000000f00 */
        /* <DEDUP_REMOVED lines=10> */
[----:B------:R1:W-:Y:S07]  /*9940*/  MUFU.EX2 R195, R2 ;  /* 0x0000000200c37308 */ /* 0x0003ee0000000800 */
[C---:B------:R-:W-:Y:S08]  /*9950*/  HMMA.16816.F32.BF16 R24, R120.reuse, R132, R24 ;  /* 0x000000847818723c */ /* 0x040ff00000041818 */
[-C--:B------:R-:W-:Y:S08]  /*9960*/  HMMA.16816.F32.BF16 R28, R120, R134.reuse, R28 ;  /* 0x00000086781c723c */ /* 0x080ff0000004181c */
[C---:B------:R-:W-:Y:S01]  /*9970*/  HMMA.16816.F32.BF16 R32, R112.reuse, R134, R32 ;  /* 0x000000867020723c */ /* 0x040fe20000041820 */
[----:B------:R-:W-:Y:S03]  /*9980*/  LDSM.16.MT88.4 R132, [R213+0xc00] ;  /* 0x000c0000d584783b */ /* 0x000fe60000004200 */
[--C-:B-1----:R-:W-:Y:S02]  /*9990*/  FFMA.FTZ R2, R164, c[0x0][0x2d0], -R110.reuse ;  /* 0x0000b400a4027a23 */ /* 0x102fe4000001086e */
[----:B------:R-:W-:Y:S01]  /*99a0*/  FFMA.FTZ R110, R163, c[0x0][0x2d0], -R110 ;  /* 0x0000b400a36e7a23 */ /* 0x000fe2000001086e */
[----:B------:R-:W-:Y:S01]  /*99b0*/  MOV R163, R108 ;  /* 0x0000006c00a37202 */ /* 0x000fe20000000f00 */
[-C--:B------:R-:W-:Y:S01]  /*99c0*/  HMMA.16816.F32.BF16 R36, R112, R124.reuse, R36 ;  /* 0x0000007c7024723c */ /* 0x080fe20000041824 */
[----:B------:R1:W-:Y:S07]  /*99d0*/  MUFU.EX2 R196, R2 ;  /* 0x0000000200c47308 */ /* 0x0003ee0000000800 */
[C---:B------:R-:W-:Y:S03]  /*99e0*/  HMMA.16816.F32.BF16 R40, R120.reuse, R124, R40 ;  /* 0x0000007c7828723c */ /* 0x040fe60000041828 */
[----:B------:R-:W-:Y:S05]  /*99f0*/  MUFU.EX2 R194, R110 ;  /* 0x0000006e00c27308 */ /* 0x000fea0000000800 */
[-C--:B------:R-:W-:Y:S08]  /*9a00*/  HMMA.16816.F32.BF16 R44, R120, R126.reuse, R44 ;  /* 0x0000007e782c723c */ /* 0x080ff0000004182c */
[C---:B------:R-:W-:Y:S01]  /*9a10*/  HMMA.16816.F32.BF16 R48, R112.reuse, R126, R48 ;  /* 0x0000007e7030723c */ /* 0x040fe20000041830 */
[----:B------:R-:W3:Y:S03]  /*9a20*/  LDSM.16.MT88.4 R124, [R214+0x2800] ;  /* 0x00280000d67c783b */ /* 0x000ee60000004200 */
[----:B-1----:R-:W-:Y:S02]  /*9a30*/  FFMA.FTZ R2, R162, c[0x0][0x2d0], -R111 ;  /* 0x0000b400a2027a23 */ /* 0x002fe4000001086f */
[----:B------:R-:W-:Y:S02]  /*9a40*/  IMAD.MOV.U32 R162, RZ, RZ, R139 ;  /* 0x000000ffffa27224 */ /* 0x000fe400078e008b */
[-C--:B--2---:R-:W-:Y:S01]  /*9a50*/  HMMA.16816.F32.BF16 R52, R112, R116.reuse, R52 ;  /* 0x000000747034723c */ /* 0x084fe20000041834 */
[----:B------:R1:W-:Y:S03]  /*9a60*/  MUFU.EX2 R193, R2 ;  /* 0x0000000200c17308 */ /* 0x0003e60000000800 */
[----:B------:R-:W-:Y:S04]  /*9a70*/  IMAD.MOV.U32 R139, RZ, RZ, R107 ;  /* 0x000000ffff8b7224 */ /* 0x000fe800078e006b */
[C---:B------:R-:W-:Y:S01]  /*9a80*/  HMMA.16816.F32.BF16 R56, R120.reuse, R116, R56 ;  /* 0x000000747838723c */ /* 0x040fe20000041838 */
[----:B------:R-:W2:Y:S07]  /*9a90*/  LDL R117, [R1+0x38] ;  /* 0x0000380001757983 */ /* 0x000eae0000100800 */
[-C--:B------:R-:W-:Y:S08]  /*9aa0*/  HMMA.16816.F32.BF16 R60, R120, R118.reuse, R60 ;  /* 0x00000076783c723c */ /* 0x080ff0000004183c */
[C---:B------:R-:W-:Y:S04]  /*9ab0*/  HMMA.16816.F32.BF16 R64, R112.reuse, R118, R64 ;  /* 0x000000767040723c */ /* 0x040fe80000041840 */
[--C-:B-1----:R-:W-:Y:S01]  /*9ac0*/  FFMA.FTZ R2, R161, c[0x0][0x2d0], -R111.reuse ;  /* 0x0000b400a1027a23 */ /* 0x102fe2000001086f */
[----:B------:R-:W-:Y:S02]  /*9ad0*/  MOV R161, R155 ;  /* 0x0000009b00a17202 */ /* 0x000fe40000000f00 */
[----:B------:R-:W-:Y:S01]  /*9ae0*/  MOV R155, R147 ;  /* 0x00000093009b7202 */ /* 0x000fe20000000f00 */
[-C--:B------:R-:W-:Y:S01]  /*9af0*/  HMMA.16816.F32.BF16 R68, R112, R128.reuse, R68 ;  /* 0x000000807044723c */ /* 0x080fe20000041844 */
[----:B------:R1:W-:Y:S03]  /*9b00*/  MUFU.EX2 R191, R2 ;  /* 0x0000000200bf7308 */ /* 0x0003e60000000800 */
[----:B------:R-:W-:Y:S04]  /*9b10*/  MOV R147, R142 ;  /* 0x0000008e00937202 */ /* 0x000fe80000000f00 */
[C---:B------:R-:W-:Y:S08]  /*9b20*/  HMMA.16816.F32.BF16 R72, R120.reuse, R128, R72 ;  /* 0x000000807848723c */ /* 0x040ff00000041848 */
[-C--:B------:R-:W-:Y:S08]  /*9b30*/  HMMA.16816.F32.BF16 R76, R120, R130.reuse, R76 ;  /* 0x00000082784c723c */ /* 0x080ff0000004184c */
[C---:B------:R-:W-:Y:S04]  /*9b40*/  HMMA.16816.F32.BF16 R80, R112.reuse, R130, R80 ;  /* 0x000000827050723c */ /* 0x040fe80000041850 */
[--C-:B-1----:R-:W-:Y:S02]  /*9b50*/  FFMA.FTZ R2, R192, c[0x0][0x2d0], -R111.reuse ;  /* 0x0000b400c0027a23 */ /* 0x102fe4000001086f */
[----:B------:R-:W-:Y:S01]  /*9b60*/  FFMA.FTZ R111, R160, c[0x0][0x2d0], -R111 ;  /* 0x0000b400a06f7a23 */ /* 0x000fe2000001086f */
[----:B------:R-:W-:Y:S01]  /*9b70*/  MOV R160, R148 ;  /* 0x0000009400a07202 */ /* 0x000fe20000000f00 */
[-C--:B---3--:R-:W-:Y:S01]  /*9b80*/  HMMA.16816.F32.BF16 R84, R112, R124.reuse, R84 ;  /* 0x0000007c7054723c */ /* 0x088fe20000041854 */
[----:B------:R1:W-:Y:S03]  /*9b90*/  MUFU.EX2 R192, R2 ;  /* 0x0000000200c07308 */ /* 0x0003e60000000800 */
[----:B------:R-:W-:Y:S04]  /*9ba0*/  IMAD.MOV.U32 R148, RZ, RZ, R141 ;  /* 0x000000ffff947224 */ /* 0x000fe800078e008d */
[C---:B------:R-:W-:Y:S03]  /*9bb0*/  HMMA.16816.F32.BF16 R88, R120.reuse, R124, R88 ;  /* 0x0000007c7858723c */ /* 0x040fe60000041858 */
[----:B------:R3:W-:Y:S05]  /*9bc0*/  MUFU.EX2 R190, R111 ;  /* 0x0000006f00be7308 */ /* 0x0007ea0000000800 */
[-C--:B------:R-:W-:Y:S08]  /*9bd0*/  HMMA.16816.F32.BF16 R92, R120, R126.reuse, R92 ;  /* 0x0000007e785c723c */ /* 0x080ff0000004185c */
[----:B------:R-:W-:Y:S04]  /*9be0*/  HMMA.16816.F32.BF16 R96, R112, R126, R96 ;  /* 0x0000007e7060723c */ /* 0x000fe80000041860 */
[--C-:B-1----:R-:W-:Y:S04]  /*9bf0*/  FFMA.FTZ R2, R187, c[0x0][0x2d0], -R184.reuse ;  /* 0x0000b400bb027a23 */ /* 0x102fe800000108b8 */
[----:B------:R1:W-:Y:S01]  /*9c00*/  MUFU.EX2 R188, R2 ;  /* 0x0000000200bc7308 */ /* 0x0003e20000000800 */
[----:B---3--:R-:W3:Y:S04]  /*9c10*/  LDL.LU R111, [R1+0x20] ;  /* 0x00002000016f7983 */ /* 0x008ee80000300800 */
[----:B------:R-:W4:Y:S04]  /*9c20*/  LDL.LU R110, [R1+0x24] ;  /* 0x00002400016e7983 */ /* 0x000f280000300800 */
[----:B------:R-:W5:Y:S04]  /*9c30*/  LDL.LU R108, [R1+0x28] ;  /* 0x00002800016c7983 */ /* 0x000f680000300800 */
[----:B------:R-:W5:Y:S01]  /*9c40*/  LDL.LU R116, [R1+0x2c] ;  /* 0x00002c0001747983 */ /* 0x000f620000300800 */
[--C-:B-1----:R-:W-:Y:S04]  /*9c50*/  FFMA.FTZ R2, R159, c[0x0][0x2d0], -R184.reuse ;  /* 0x0000b4009f027a23 */ /* 0x102fe800000108b8 */
[----:B------:R1:W1:Y:S02]  /*9c60*/  MUFU.EX2 R189, R2 ;  /* 0x0000000200bd7308 */ /* 0x0002640000000800 */
[--C-:B-1----:R-:W-:Y:S01]  /*9c70*/  FFMA.FTZ R2, R158, c[0x0][0x2d0], -R184.reuse ;  /* 0x0000b4009e027a23 */ /* 0x102fe200000108b8 */
[----:B------:R-:W-:Y:S01]  /*9c80*/  F2FP.BF16.PACK_AB R176, R189, R188 ;  /* 0x000000bcbdb0723e */ /* 0x000fe200000010ff */
[----:B------:R-:W-:Y:S06]  /*9c90*/  FFMA.FTZ R184, R157, c[0x0][0x2d0], -R184 ;  /* 0x0000b4009db87a23 */ /* 0x000fec00000108b8 */
[----:B------:R1:W-:Y:S10]  /*9ca0*/  MUFU.EX2 R187, R2 ;  /* 0x0000000200bb7308 */ /* 0x0003f40000000800 */
[----:B------:R-:W1:Y:S02]  /*9cb0*/  MUFU.EX2 R186, R184 ;  /* 0x000000b800ba7308 */ /* 0x000e640000000800 */
[--C-:B-1----:R-:W-:Y:S02]  /*9cc0*/  FFMA.FTZ R2, R156, c[0x0][0x2d0], -R185.reuse ;  /* 0x0000b4009c027a23 */ /* 0x102fe400000108b9 */
[----:B------:R-:W-:Y:S06]  /*9cd0*/  LDSM.16.MT88.4 R156, [R213+0x1c00] ;  /* 0x001c0000d59c783b */ /* 0x000fec0000004200 */
[----:B------:R1:W-:Y:S01]  /*9ce0*/  MUFU.EX2 R107, R2 ;  /* 0x00000002006b7308 */ /* 0x0003e20000000800 */
[----:B------:R-:W-:Y:S01]  /*9cf0*/  F2FP.BF16.PACK_AB R178, R186, R187 ;  /* 0x000000bbbab2723e */ /* 0x000fe200000010ff */
[--C-:B-1----:R-:W-:Y:S02]  /*9d00*/  FFMA.FTZ R2, R154, c[0x0][0x2d0], -R185.reuse ;  /* 0x0000b4009a027a23 */ /* 0x102fe400000108b9 */
[----:B------:R-:W-:Y:S01]  /*9d10*/  IMAD.MOV.U32 R154, RZ, RZ, R146 ;  /* 0x000000ffff9a7224 */ /* 0x000fe200078e0092 */
[----:B------:R-:W-:Y:S05]  /*9d20*/  MOV R146, R143 ;  /* 0x0000008f00927202 */ /* 0x000fea0000000f00 */
[----:B------:R1:W1:Y:S01]  /*9d30*/  MUFU.EX2 R184, R2 ;  /* 0x0000000200b87308 */ /* 0x0002620000000800 */
[----:B------:R-:W-:Y:S02]  /*9d40*/  IMAD.MOV.U32 R252, RZ, RZ, R146 ;  /* 0x000000fffffc7224 */ /* 0x000fe400078e0092 */
[--C-:B-1----:R-:W-:Y:S01]  /*9d50*/  FFMA.FTZ R2, R149, c[0x0][0x2d0], -R185.reuse ;  /* 0x0000b40095027a23 */ /* 0x102fe200000108b9 */
[----:B------:R-:W-:Y:S01]  /*9d60*/  MOV R149, R140 ;  /* 0x0000008c00957202 */ /* 0x000fe20000000f00 */
[----:B------:R-:W-:Y:S01]  /*9d70*/  FFMA.FTZ R185, R109, c[0x0][0x2d0], -R185 ;  /* 0x0000b4006db97a23 */ /* 0x000fe200000108b9 */
[----:B------:R-:W1:Y:S04]  /*9d80*/  LDSM.16.MT88.4 R140, [R214+0xc00] ;  /* 0x000c0000d68c783b */ /* 0x000e680000004200 */
[----:B------:R-:W-:Y:S01]  /*9d90*/  MUFU.EX2 R106, R2 ;  /* 0x00000002006a7308 */ /* 0x000fe20000000800 */
[----:B------:R-:W-:Y:S01]  /*9da0*/  F2FP.BF16.PACK_AB R109, R191, R193 ;  /* 0x000000c1bf6d723e */ /* 0x000fe200000010ff */
[----:B------:R-:W-:Y:S01]  /*9db0*/  IMAD.MOV.U32 R250, RZ, RZ, R149 ;  /* 0x000000fffffa7224 */ /* 0x000fe200078e0095 */
[----:B------:R-:W-:Y:S07]  /*9dc0*/  F2FP.BF16.PACK_AB R177, R184, R107 ;  /* 0x0000006bb8b1723e */ /* 0x000fee00000010ff */
[----:B------:R-:W1:Y:S02]  /*9dd0*/  MUFU.EX2 R185, R185 ;  /* 0x000000b900b97308 */ /* 0x000e640000000800 */
[----:B-1----:R-:W-:Y:S02]  /*9de0*/  F2FP.BF16.PACK_AB R179, R185, R106 ;  /* 0x0000006ab9b3723e */ /* 0x002fe400000010ff */
[----:B--2---:R-:W-:Y:S02]  /*9df0*/  ISETP.GT.AND P0, PT, R229, R117, PT ;  /* 0x00000075e500720c */ /* 0x004fe40003f04270 */
[----:B------:R-:W-:Y:S01]  /*9e00*/  MOV R229, R147 ;  /* 0x0000009300e57202 */ /* 0x000fe20000000f00 */
[----:B---3--:R-:W-:Y:S01]  /*9e10*/  FFMA.FTZ R101, R101, R111, R163 ;  /* 0x0000006f65657223 */ /* 0x008fe200000100a3 */
[----:B------:R-:W-:Y:S01]  /*9e20*/  F2FP.BF16.PACK_AB R111, R190, R192 ;  /* 0x000000c0be6f723e */ /* 0x000fe200000010ff */
[----:B----4-:R-:W-:Y:S01]  /*9e30*/  FFMA.FTZ R100, R100, R110, R162 ;  /* 0x0000006e64647223 */ /* 0x010fe200000100a2 */
[----:B------:R-:W-:Y:S01]  /*9e40*/  F2FP.BF16.PACK_AB R110, R194, R196 ;  /* 0x000000c4c26e723e */ /* 0x000fe200000010ff */
[----:B-----5:R-:W-:Y:S01]  /*9e50*/  FFMA.FTZ R2, R3, R108, R161 ;  /* 0x0000006c03027223 */ /* 0x020fe200000100a1 */
[----:B------:R-:W-:Y:S01]  /*9e60*/  F2FP.BF16.PACK_AB R108, R195, R197 ;  /* 0x000000c5c36c723e */ /* 0x000fe200000010ff */
[----:B------:R-:W-:Y:S01]  /*9e70*/  FADD.FTZ R3, R155, R101 ;  /* 0x000000659b037221 */ /* 0x000fe20000010000 */
[----:B------:R-:W-:Y:S01]  /*9e80*/  MOV R101, R148 ;  /* 0x0000009400657202 */ /* 0x000fe20000000f00 */
[----:B------:R-:W-:Y:S02]  /*9e90*/  FFMA.FTZ R0, R0, R116, R160 ;  /* 0x0000007400007223 */ /* 0x000fe400000100a0 */
[----:B------:R-:W-:Y:S02]  /*9ea0*/  FADD.FTZ R100, R154, R100 ;  /* 0x000000649a647221 */ /* 0x000fe40000010000 */
[-C--:B------:R-:W-:Y:S01]  /*9eb0*/  HMMA.16816.F32.BF16 R112, R108, R132.reuse, R4 ;  /* 0x000000846c70723c */ /* 0x080fe20000041804 */
[----:B------:R-:W1:Y:S07]  /*9ec0*/  LDSM.16.MT88.4 R4, [R214+0x2c00] ;  /* 0x002c0000d604783b */ /* 0x000e6e0000004200 */
[C---:B------:R-:W-:Y:S07]  /*9ed0*/  HMMA.16816.F32.BF16 R116, R176.reuse, R132, R8 ;  /* 0x00000084b074723c */ /* 0x040fee0000041808 */
[----:B------:R-:W-:Y:S01]  /*9ee0*/  MOV R10, R137 ;  /* 0x00000089000a7202 */ /* 0x000fe20000000f00 */
[-C--:B------:R-:W-:Y:S04]  /*9ef0*/  HMMA.16816.F32.BF16 R120, R176, R134.reuse, R12 ;  /* 0x00000086b078723c */ /* 0x080fe8000004180c */
[----:B------:R-:W-:Y:S01]  /*9f00*/  FADD.FTZ R3, R10, R3 ;  /* 0x000000030a037221 */ /* 0x000fe20000010000 */
[----:B------:R-:W-:Y:S01]  /*9f10*/  MOV R9, R138 ;  /* 0x0000008a00097202 */ /* 0x000fe20000000f00 */
[----:B------:R-:W-:Y:S02]  /*9f20*/  IMAD.MOV.U32 R8, RZ, RZ, R139 ;  /* 0x000000ffff087224 */ /* 0x000fe400078e008b */
[C---:B------:R-:W-:Y:S04]  /*9f30*/  HMMA.16816.F32.BF16 R124, R108.reuse, R134, R16 ;  /* 0x000000866c7c723c */ /* 0x040fe80000041810 */
[----:B------:R-:W-:Y:S02]  /*9f40*/  FADD.FTZ R3, R236, R3 ;  /* 0x00000003ec037221 */ /* 0x000fe40000010000 */
[----:B------:R-:W-:Y:S02]  /*9f50*/  FADD.FTZ R2, R8, R2 ;  /* 0x0000000208027221 */ /* 0x000fe40000010000 */
[-C--:B------:R-:W-:Y:S04]  /*9f60*/  HMMA.16816.F32.BF16 R128, R108, R140.reuse, R20 ;  /* 0x0000008c6c80723c */ /* 0x080fe80000041814 */
[----:B------:R-:W-:Y:S02]  /*9f70*/  FADD.FTZ R10, R239, R3 ;  /* 0x00000003ef0a7221 */ /* 0x000fe40000010000 */
[----:B------:R-:W-:Y:S02]  /*9f80*/  FADD.FTZ R0, R9, R0 ;  /* 0x0000000009007221 */ /* 0x000fe40000010000 */
[C---:B------:R-:W-:Y:S04]  /*9f90*/  HMMA.16816.F32.BF16 R132, R176.reuse, R140, R24 ;  /* 0x0000008cb084723c */ /* 0x040fe80000041818 */
[----:B------:R-:W-:Y:S02]  /*9fa0*/  IMAD.MOV.U32 R11, RZ, RZ, R136 ;  /* 0x000000ffff0b7224 */ /* 0x000fe400078e0088 */
[----:B------:R-:W-:Y:S02]  /*9fb0*/  FADD.FTZ R8, R101, R2 ;  /* 0x0000000265087221 */ /* 0x000fe40000010000 */
[-C--:B------:R-:W-:Y:S04]  /*9fc0*/  HMMA.16816.F32.BF16 R136, R176, R142.reuse, R28 ;  /* 0x0000008eb088723c */ /* 0x080fe8000004181c */
[----:B------:R-:W-:Y:S01]  /*9fd0*/  FADD.FTZ R9, R11, R100 ;  /* 0x000000640b097221 */ /* 0x000fe20000010000 */
[----:B------:R-:W-:Y:S01]  /*9fe0*/  MOV R100, R105 ;  /* 0x0000006900647202 */ /* 0x000fe20000000f00 */
[----:B------:R-:W-:Y:S01]  /*9ff0*/  FADD.FTZ R11, R229, R0 ;  /* 0x00000000e50b7221 */ /* 0x000fe20000010000 */
[----:B------:R-:W-:Y:S01]  /*a000*/  MOV R229, R204 ;  /* 0x000000cc00e57202 */ /* 0x000fe20000000f00 */
        /* <DEDUP_REMOVED lines=44> */
[-C--:B-1----:R-:W-:Y:S03]  /*a2d0*/  HMMA.16816.F32.BF16 R84, R108, R4.reuse, R84 ;  /* 0x000000046c54723c */ /* 0x082fe60000041854 */
[----:B------:R-:W-:Y:S04]  /*a2e0*/  FADD.FTZ R3, R198, R9 ;  /* 0x00000009c6037221 */ /* 0x000fe80000010000 */
[----:B------:R-:W-:Y:S01]  /*a2f0*/  FADD.FTZ R3, R107, R3 ;  /* 0x000000036b037221 */ /* 0x000fe20000010000 */
[C---:B------:R-:W-:Y:S04]  /*a300*/  HMMA.16816.F32.BF16 R88, R176.reuse, R4, R88 ;  /* 0x00000004b058723c */ /* 0x040fe80000041858 */
[----:B------:R-:W-:Y:S01]  /*a310*/  FADD.FTZ R3, R184, R3 ;  /* 0x00000003b8037221 */ /* 0x000fe20000010000 */
[----:B------:R-:W-:Y:S02]  /*a320*/  MOV R107, R103 ;  /* 0x00000067006b7202 */ /* 0x000fe40000000f00 */
[----:B------:R-:W-:Y:S01]  /*a330*/  FADD.FTZ R4, R207, R2 ;  /* 0x00000002cf047221 */ /* 0x000fe20000010000 */
[-C--:B------:R-:W-:Y:S04]  /*a340*/  HMMA.16816.F32.BF16 R92, R176, R6.reuse, R92 ;  /* 0x00000006b05c723c */ /* 0x080fe8000004185c */
        /* <DEDUP_REMOVED lines=12> */
[----:B------:R-:W-:Y:S02]  /*a410*/  FADD.FTZ R2, R187, R0 ;  /* 0x00000000bb027221 */ /* 0x000fe40000010000 */
[----:B------:R-:W-:Y:S01]  /*a420*/  FADD.FTZ R0, R106, R3 ;  /* 0x000000036a007221 */ /* 0x000fe20000010000 */
[----:B------:R1:W-:Y:S01]  /*a430*/  STL [R1+0x20], R5 ;  /* 0x0000200501007387 */ /* 0x0003e20000100800 */
[----:B------:R-:W-:Y:S02]  /*a440*/  FADD.FTZ R3, R190, R4 ;  /* 0x00000004be037221 */ /* 0x000fe40000010000 */
[----:B------:R-:W-:Y:S02]  /*a450*/  FADD.FTZ R2, R186, R2 ;  /* 0x00000002ba027221 */ /* 0x000fe40000010000 */
[----:B------:R-:W-:Y:S01]  /*a460*/  FADD.FTZ R0, R185, R0 ;  /* 0x00000000b9007221 */ /* 0x000fe20000010000 */
[----:B------:R1:W-:Y:S01]  /*a470*/  STL [R1+0x24], R3 ;  /* 0x0000240301007387 */ /* 0x0003e20000100800 */
[----:B------:R-:W-:Y:S03]  /*a480*/  IMAD.MOV.U32 R106, RZ, RZ, R104 ;  /* 0x000000ffff6a7224 */ /* 0x000fe600078e0068 */
[----:B------:R1:W-:Y:S04]  /*a490*/  STL [R1+0x28], R2 ;  /* 0x0000280201007387 */ /* 0x0003e80000100800 */
[----:B------:R1:W-:Y:S01]  /*a4a0*/  STL [R1+0x2c], R0 ;  /* 0x00002c0001007387 */ /* 0x0003e20000100800 */
[----:B------:R-:W-:-:S05]  /*a4b0*/  @P0 BRA `(.L_x_1011) ;  /* 0xffffb88000000947 */ /* 0x000fca000383ffff */
.L_x_1010:
[----:B-1----:R-:W2:Y:S02]  /*a4c0*/  LDL R0, [R1+0x1c] ;  /* 0x00001c0001007983 */ /* 0x002ea40000100800 */
[----:B--2---:R-:W-:-:S13]  /*a4d0*/  ISETP.GE.AND P0, PT, R204, R0, PT ;  /* 0x00000000cc00720c */ /* 0x004fda0003f06270 */
[----:B------:R-:W-:Y:S05]  /*a4e0*/  @!P0 BRA `(.L_x_1012) ;  /* 0x00003ca000008947 */ /* 0x000fea0003800000 */
[----:B------:R-:W-:Y:S01]  /*a4f0*/  IMAD.MOV.U32 R3, RZ, RZ, R104 ;  /* 0x000000ffff037224 */ /* 0x000fe200078e0068 */
[----:B------:R-:W-:Y:S01]  /*a500*/  MOV R107, R102 ;  /* 0x00000066006b7202 */ /* 0x000fe20000000f00 */
[----:B------:R-:W-:Y:S01]  /*a510*/  IMAD.MOV.U32 R2, RZ, RZ, R105 ;  /* 0x000000ffff027224 */ /* 0x000fe200078e0069 */
[----:B------:R-:W-:Y:S02]  /*a520*/  MOV R106, R103 ;  /* 0x00000067006a7202 */ /* 0x000fe40000000f00 */
.L_x_1013:
[----:B------:R-:W2:Y:S01]  /*a530*/  LDL.64 R208, [R1+0x10] ;  /* 0x0000100001d07983 */ /* 0x000ea20000100a00 */
[----:B------:R-:W-:Y:S04]  /*a540*/  DEPBAR.LE SB0, 0x0 ;  /* 0x000080000000791a */ /* 0x000fe80000000000 */
[----:B------:R-:W-:Y:S01]  /*a550*/  WARPSYNC 0xffffffff ;  /* 0xffffffff00007948 */ /* 0x000fe20003800000 */
[----:B---3--:R-:W3:Y:S01]  /*a560*/  LDL R206, [R1+0x18] ;  /* 0x0000180001ce7983 */ /* 0x008ee20000100800 */
[----:B------:R-:W-:Y:S02]  /*a570*/  SHF.R.S32.HI R0, RZ, 0x1f, R204 ;  /* 0x0000001fff007819 */ /* 0x000fe400000114cc */
[----:B------:R-:W-:Y:S01]  /*a580*/  MOV R105, c[0x0][0x208] ;  /* 0x0000820000697a02 */ /* 0x000fe20000000f00 */
[----:B------:R-:W4:Y:S01]  /*a590*/  LDL R184, [R1+0x34] ;  /* 0x0000340001b87983 */ /* 0x000f220000100800 */
[----:B------:R-:W-:Y:S01]  /*a5a0*/  MOV R180, c[0x0][0x20c] ;  /* 0x0000830000b47a02 */ /* 0x000fe20000000f00 */
[----:B------:R-:W-:Y:S02]  /*a5b0*/  IMAD R0, R0, c[0x0][0x208], RZ ;  /* 0x0000820000007a24 */ /* 0x000fe400078e02ff */
[----:B------:R-:W-:Y:S02]  /*a5c0*/  BAR.SYNC.DEFER_BLOCKING 0x0 ;  /* 0x0000000000007b1d */ /* 0x000fe40000010000 */
[C---:B------:R-:W-:Y:S06]  /*a5d0*/  IMAD R0, R204.reuse, c[0x0][0x20c], R0 ;  /* 0x00008300cc007a24 */ /* 0x040fec00078e0200 */
[----:B------:R-:W-:Y:S08]  /*a5e0*/  LDSM.16.M88.4 R64, [R215] ;  /* 0x00000000d740783b */ /* 0x000ff00000000200 */
[----:B------:R-:W1:Y:S08]  /*a5f0*/  LDSM.16.M88.4 R16, [R212] ;  /* 0x00000000d410783b */ /* 0x000e700000000200 */
[----:B------:R-:W5:Y:S08]  /*a600*/  LDSM.16.M88.4 R60, [R215+0x1000] ;  /* 0x00100000d73c783b */ /* 0x000f700000000200 */
[----:B------:R-:W5:Y:S08]  /*a610*/  LDSM.16.M88.4 R32, [R212+0x400] ;  /* 0x00040000d420783b */ /* 0x000f700000000200 */
[----:B------:R-:W4:Y:S04]  /*a620*/  LDL R251, [R1+0x1c] ;  /* 0x00001c0001fb7983 */ /* 0x000f280000100800 */
[----:B------:R-:W5:Y:S08]  /*a630*/  LDSM.16.M88.4 R48, [R212+0x800] ;  /* 0x00080000d430783b */ /* 0x000f700000000200 */
[----:B------:R-:W5:Y:S01]  /*a640*/  LDSM.16.M88.4 R100, [R212+0xc00] ;  /* 0x000c0000d464783b */ /* 0x000f620000000200 */
[-C--:B-1----:R-:W-:Y:S07]  /*a650*/  HMMA.16816.F32.BF16 R4, R64, R16.reuse, RZ ;  /* 0x000000104004723c */ /* 0x082fee00000418ff */
[----:B------:R-:W-:Y:S01]  /*a660*/  LDSM.16.M88.4 R108, [R216] ;  /* 0x00000000d86c783b */ /* 0x000fe20000000200 */
[C---:B-----5:R-:W-:Y:S07]  /*a670*/  HMMA.16816.F32.BF16 R8, R60.reuse, R16, RZ ;  /* 0x000000103c08723c */ /* 0x060fee00000418ff */
[----:B------:R-:W1:Y:S01]  /*a680*/  LDSM.16.M88.4 R176, [R217] ;  /* 0x00000000d9b0783b */ /* 0x000e620000000200 */
[-C--:B------:R-:W-:Y:S07]  /*a690*/  HMMA.16816.F32.BF16 R12, R60, R18.reuse, RZ ;  /* 0x000000123c0c723c */ /* 0x080fee00000418ff */
[----:B------:R-:W-:Y:S01]  /*a6a0*/  LDSM.16.M88.4 R188, [R227] ;  /* 0x00000000e3bc783b */ /* 0x000fe20000000200 */
[C---:B------:R-:W-:Y:S07]  /*a6b0*/  HMMA.16816.F32.BF16 R16, R64.reuse, R18, RZ ;  /* 0x000000124010723c */ /* 0x040fee00000418ff */
[----:B------:R-:W-:Y:S01]  /*a6c0*/  LDSM.16.M88.4 R192, [R226] ;  /* 0x00000000e2c0783b */ /* 0x000fe20000000200 */
[-C--:B------:R-:W-:Y:S08]  /*a6d0*/  HMMA.16816.F32.BF16 R20, R64, R32.reuse, RZ ;  /* 0x000000204014723c */ /* 0x080ff000000418ff */
[C---:B------:R-:W-:Y:S08]  /*a6e0*/  HMMA.16816.F32.BF16 R24, R60.reuse, R32, RZ ;  /* 0x000000203c18723c */ /* 0x040ff000000418ff */
[-C--:B------:R-:W-:Y:S08]  /*a6f0*/  HMMA.16816.F32.BF16 R28, R60, R34.reuse, RZ ;  /* 0x000000223c1c723c */ /* 0x080ff000000418ff */
[C---:B------:R-:W-:Y:S08]  /*a700*/  HMMA.16816.F32.BF16 R32, R64.reuse, R34, RZ ;  /* 0x000000224020723c */ /* 0x040ff000000418ff */
[-C--:B------:R-:W-:Y:S08]  /*a710*/  HMMA.16816.F32.BF16 R36, R64, R48.reuse, RZ ;  /* 0x000000304024723c */ /* 0x080ff000000418ff */
[C---:B------:R-:W-:Y:S07]  /*a720*/  HMMA.16816.F32.BF16 R40, R60.reuse, R48, RZ ;  /* 0x000000303c28723c */ /* 0x040fee00000418ff */
[----:B------:R-:W-:Y:S01]  /*a730*/  IMAD.WIDE.U32 R48, R204, c[0x0][0x208], RZ ;  /* 0x00008200cc307a25 */ /* 0x000fe200078e00ff */
[-C--:B------:R-:W-:Y:S04]  /*a740*/  HMMA.16816.F32.BF16 R44, R60, R50.reuse, RZ ;  /* 0x000000323c2c723c */ /* 0x080fe800000418ff */
[----:B------:R-:W-:Y:S02]  /*a750*/  IADD3 R0, R49, R0, RZ ;  /* 0x0000000031007210 */ /* 0x000fe40007ffe0ff */
[C---:B------:R-:W-:Y:S02]  /*a760*/  SHF.L.U32 R196, R48.reuse, 0x6, RZ ;  /* 0x0000000630c47819 */ /* 0x040fe400000006ff */
[----:B------:R-:W-:Y:S02]  /*a770*/  SHF.L.U64.HI R0, R48, 0x6, R0 ;  /* 0x0000000630007819 */ /* 0x000fe40000010200 */
[C---:B------:R-:W-:Y:S08]  /*a780*/  HMMA.16816.F32.BF16 R48, R64.reuse, R50, RZ ;  /* 0x000000324030723c */ /* 0x040ff000000418ff */
[-C--:B------:R-:W-:Y:S01]  /*a790*/  HMMA.16816.F32.BF16 R52, R64, R100.reuse, RZ ;  /* 0x000000644034723c */ /* 0x080fe200000418ff */
[----:B--2---:R-:W-:Y:S03]  /*a7a0*/  IADD3 R200, P0, R208, 0x20, RZ ;  /* 0x00000020d0c87810 */ /* 0x004fe60007f1e0ff */
[C---:B------:R-:W-:Y:S02]  /*a7b0*/  IADD3 R57, P1, R196.reuse, R208, RZ ;  /* 0x000000d0c4397210 */ /* 0x040fe40007f3e0ff */
[----:B------:R-:W-:Y:S02]  /*a7c0*/  IADD3 R56, P2, R196, R200, RZ ;  /* 0x000000c8c4387210 */ /* 0x000fe40007f5e0ff */
[----:B---3--:R-:W-:Y:S04]  /*a7d0*/  IADD3.X R201, RZ, R206, RZ, P0, !PT ;  /* 0x000000ceffc97210 */ /* 0x008fe800007fe4ff */
[----:B------:R-:W-:Y:S02]  /*a7e0*/  LEA R104, P0, R105, R196, 0x5 ;  /* 0x000000c469687211 */ /* 0x000fe400078028ff */
[----:B------:R-:W-:Y:S02]  /*a7f0*/  LEA R198, P6, R57, c[0x0][0x1f8], 0x1 ;  /* 0x00007e0039c67a11 */ /* 0x000fe400078c08ff */
[----:B------:R-:W-:Y:S02]  /*a800*/  LEA.HI.X R105, R105, R0, R180, 0x5, P0 ;  /* 0x0000000069697211 */ /* 0x000fe400000f2cb4 */
[----:B------:R-:W2:Y:S01]  /*a810*/  LDSM.16.M88.4 R180, [R216+0x1000] ;  /* 0x00100000d8b4783b */ /* 0x000ea20000000200 */
[-C--:B------:R-:W-:Y:S02]  /*a820*/  IADD3.X R58, R0, R206.reuse, RZ, P1, !PT ;  /* 0x000000ce003a7210 */ /* 0x080fe40000ffe4ff */
[----:B------:R-:W-:Y:S02]  /*a830*/  LEA R202, P1, R56, c[0x0][0x1f8], 0x1 ;  /* 0x00007e0038ca7a11 */ /* 0x000fe400078208ff */
[----:B------:R-:W-:Y:S02]  /*a840*/  IADD3.X R59, R0, R201, RZ, P2, !PT ;  /* 0x000000c9003b7210 */ /* 0x000fe400017fe4ff */
[----:B------:R-:W-:Y:S02]  /*a850*/  LEA.HI.X R199, R57, c[0x0][0x1fc], R58, 0x1, P6 ;  /* 0x00007f0039c77a11 */ /* 0x000fe400030f0c3a */
[----:B------:R-:W-:Y:S02]  /*a860*/  LEA.HI.X R203, R56, c[0x0][0x1fc], R59, 0x1, P1 ;  /* 0x00007f0038cb7a11 */ /* 0x000fe400008f0c3b */
[C---:B------:R-:W-:Y:S02]  /*a870*/  HMMA.16816.F32.BF16 R56, R60.reuse, R100, RZ ;  /* 0x000000643c38723c */ /* 0x040fe400000418ff */
[----:B------:R-:W-:Y:S02]  /*a880*/  IADD3 R197, P1, R208, 0x40, RZ ;  /* 0x00000040d0c57810 */ /* 0x000fe40007f3e0ff */
[----:B----4-:R-:W-:Y:S02]  /*a890*/  SHF.L.U32 R205, R184, 0x1, RZ ;  /* 0x00000001b8cd7819 */ /* 0x010fe400000006ff */
[----:B------:R-:W3:Y:S01]  /*a8a0*/  LDSM.16.M88.4 R184, [R228] ;  /* 0x00000000e4b8783b */ /* 0x000ee20000000200 */
[-C--:B------:R-:W-:Y:S01]  /*a8b0*/  IADD3 R196, P0, R196, R197.reuse, RZ ;  /* 0x000000c5c4c47210 */ /* 0x080fe20007f1e0ff */
[-C--:B------:R-:W-:Y:S01]  /*a8c0*/  HMMA.16816.F32.BF16 R60, R60, R102.reuse, RZ ;  /* 0x000000663c3c723c */ /* 0x080fe200000418ff */
[----:B------:R-:W-:Y:S03]  /*a8d0*/  IADD3.X R100, RZ, R206, RZ, P1, !PT ;  /* 0x000000ceff647210 */ /* 0x000fe60000ffe4ff */
[----:B------:R-:W-:Y:S02]  /*a8e0*/  IADD3 R101, P1, R104, R200, RZ ;  /* 0x000000c868657210 */ /* 0x000fe40007f3e0ff */
[----:B------:R-:W-:Y:S01]  /*a8f0*/  @!PT LDS RZ, [RZ] ;  /* 0x00000000fffff984 */ /* 0x000fe20000000800 */
[----:B------:R-:W-:Y:S01]  /*a900*/  @!PT LDS RZ, [RZ] ;  /* 0x00000000fffff984 */ /* 0x000fe20000000800 */
[----:B------:R-:W-:Y:S01]  /*a910*/  @!PT LDS RZ, [RZ] ;  /* 0x00000000fffff984 */ /* 0x000fe20000000800 */
[----:B------:R4:W-:Y:S01]  /*a920*/  LDGSTS.E.BYPASS.LTC128B.128 [R205+0x100], [R198.64], !P5 ;  /* 0x00100000c6cd7fae */ /* 0x0009e2000e901d46 */
[----:B------:R-:W-:Y:S01]  /*a930*/  IADD3.X R0, R0, R100, RZ, P0, !PT ;  /* 0x0000006400007210 */ /* 0x000fe200007fe4ff */
[----:B------:R-:W-:Y:S04]  /*a940*/  HMMA.16816.F32.BF16 R64, R64, R102, RZ ;  /* 0x000000664040723c */ /* 0x000fe800000418ff */
[C---:B------:R-:W-:Y:S02]  /*a950*/  IADD3 R197, P0, R104.reuse, R197, RZ ;  /* 0x000000c568c57210 */ /* 0x040fe40007f1e0ff */
[----:B------:R3:W-:Y:S01]  /*a960*/  LDGSTS.E.BYPASS.LTC128B.128 [R205+0x1100], [R202.64], !P4 ;  /* 0x01100000cacd7fae */ /* 0x0007e2000e101d46 */
[----:B------:R-:W-:Y:S01]  /*a970*/  IADD3 R104, P6, R104, R208, RZ ;  /* 0x000000d068687210 */ /* 0x000fe20007fde0ff */
[-C--:B-1----:R-:W-:Y:S05]  /*a980*/  HMMA.16816.F32.BF16 R4, R108, R176.reuse, R4 ;  /* 0x000000b06c04723c */ /* 0x082fea0000041804 */
[C---:B------:R-:W-:Y:S01]  /*a990*/  IADD3.X R201, R105.reuse, R201, RZ, P1, !PT ;  /* 0x000000c969c97210 */ /* 0x040fe20000ffe4ff */
[----:B------:R-:W5:Y:S02]  /*a9a0*/  LDL R208, [R1+0x4] ;  /* 0x0000040001d07983 */ /* 0x000f640000100800 */
[C---:B--2---:R-:W-:Y:S08]  /*a9b0*/  HMMA.16816.F32.BF16 R8, R180.reuse, R176, R8 ;  /* 0x000000b0b408723c */ /* 0x044ff00000041808 */
[-C--:B------:R-:W-:Y:S04]  /*a9c0*/  HMMA.16816.F32.BF16 R12, R180, R178.reuse, R12 ;  /* 0x000000b2b40c723c */ /* 0x080fe8000004180c */
[C---:B----4-:R-:W-:Y:S04]  /*a9d0*/  LEA R198, P2, R196.reuse, c[0x0][0x1f8], 0x1 ;  /* 0x00007e00c4c67a11 */ /* 0x050fe800078408ff */
[C---:B------:R-:W-:Y:S04]  /*a9e0*/  HMMA.16816.F32.BF16 R16, R108.reuse, R178, R16 ;  /* 0x000000b26c10723c */ /* 0x040fe80000041810 */
[----:B------:R-:W-:Y:S02]  /*a9f0*/  LEA.HI.X R199, R196, c[0x0][0x1fc], R0, 0x1, P2 ;  /* 0x00007f00c4c77a11 */ /* 0x000fe400010f0c00 */
[C---:B------:R-:W-:Y:S02]  /*aa00*/  LEA R102, P2, R104.reuse, c[0x0][0x1f8], 0x1 ;  /* 0x00007e0068667a11 */ /* 0x040fe400078408ff */
[-C--:B---3--:R-:W-:Y:S01]  /*aa10*/  HMMA.16816.F32.BF16 R20, R108, R184.reuse, R20 ;  /* 0x000000b86c14723c */ /* 0x088fe20000041814 */
[----:B------:R1:W-:Y:S03]  /*aa20*/  LDGSTS.E.BYPASS.LTC128B.128 [R205+0x2100], [R198.64], !P3 ;  /* 0x02100000c6cd7fae */ /* 0x0003e6000d901d46 */
[C---:B------:R-:W-:Y:S02]  /*aa30*/  IADD3.X R0, R105.reuse, R100, RZ, P0, !PT ;  /* 0x0000006469007210 */ /* 0x040fe400007fe4ff */
[----:B------:R-:W-:Y:S02]  /*aa40*/  IADD3.X R105, R105, R206, RZ, P6, !PT ;  /* 0x000000ce69697210 */ /* 0x000fe400037fe4ff */
[C---:B------:R-:W-:Y:S04]  /*aa50*/  HMMA.16816.F32.BF16 R24, R180.reuse, R184, R24 ;  /* 0x000000b8b418723c */ /* 0x040fe80000041818 */
[----:B------:R-:W-:Y:S02]  /*aa60*/  LEA.HI.X R103, R104, c[0x0][0x1fc], R105, 0x1, P2 ;  /* 0x00007f0068677a11 */ /* 0x000fe400010f0c69 */
[C---:B------:R-:W-:Y:S02]  /*aa70*/  LEA R104, P0, R101.reuse, c[0x0][0x1f8], 0x1 ;  /* 0x00007e0065687a11 */ /* 0x040fe400078008ff */
[-C--:B------:R-:W-:Y:S01]  /*aa80*/  HMMA.16816.F32.BF16 R28, R180, R186.reuse, R28 ;  /* 0x000000bab41c723c */ /* 0x080fe2000004181c */
[----:B------:R2:W-:Y:S03]  /*aa90*/  LDGSTS.E.BYPASS.LTC128B.128 [R205+0x900], [R102.64], !P5 ;  /* 0x0090000066cd7fae */ /* 0x0005e6000e901d46 */
[----:B------:R-:W-:Y:S02]  /*aaa0*/  LEA.HI.X R105, R101, c[0x0][0x1fc], R201, 0x1, P0 ;  /* 0x00007f0065697a11 */ /* 0x000fe400000f0cc9 */
[C---:B------:R-:W-:Y:S02]  /*aab0*/  LEA R100, P0, R197.reuse, c[0x0][0x1f8], 0x1 ;  /* 0x00007e00c5647a11 */ /* 0x040fe400078008ff */
[C---:B------:R-:W-:Y:S01]  /*aac0*/  HMMA.16816.F32.BF16 R32, R108.reuse, R186, R32 ;  /* 0x000000ba6c20723c */ /* 0x040fe20000041820 */
[----:B------:R3:W-:Y:S03]  /*aad0*/  LDGSTS.E.BYPASS.LTC128B.128 [R205+0x1900], [R104.64], !P4 ;  /* 0x0190000068cd7fae */ /* 0x0007e6000e101d46 */
[----:B------:R-:W-:Y:S02]  /*aae0*/  LEA.HI.X R101, R197, c[0x0][0x1fc], R0, 0x1, P0 ;  /* 0x00007f00c5657a11 */ /* 0x000fe400000f0c00 */
[C---:B------:R-:W-:Y:S02]  /*aaf0*/  ISETP.GT.AND P0, PT, R204.reuse, R251, PT ;  /* 0x000000fbcc00720c */ /* 0x040fe40003f04270 */
[-C--:B------:R-:W-:Y:S01]  /*ab00*/  HMMA.16816.F32.BF16 R36, R108, R188.reuse, R36 ;  /* 0x000000bc6c24723c */ /* 0x080fe20000041824 */
[----:B------:R2:W-:Y:S03]  /*ab10*/  LDGSTS.E.BYPASS.LTC128B.128 [R205+0x2900], [R100.64], !P3 ;  /* 0x0290000064cd7fae */ /* 0x0005e6000d901d46 */
[----:B------:R-:W-:Y:S04]  /*ab20*/  IADD3 R204, R204, -0x1, RZ ;  /* 0xffffffffcccc7810 */ /* 0x000fe80007ffe0ff */
[C---:B------:R-:W-:Y:S01]  /*ab30*/  HMMA.16816.F32.BF16 R40, R180.reuse, R188, R40 ;  /* 0x000000bcb428723c */ /* 0x040fe20000041828 */
[----:B-1----:R-:W-:Y:S07]  /*ab40*/  LDSM.16.M88.4 R196, [R212+0x1000] ;  /* 0x00100000d4c4783b */ /* 0x002fee0000000200 */
[-C--:B------:R-:W-:Y:S01]  /*ab50*/  HMMA.16816.F32.BF16 R44, R180, R190.reuse, R44 ;  /* 0x000000beb42c723c */ /* 0x080fe2000004182c */
[----:B------:R-:W-:Y:S07]  /*ab60*/  LDSM.16.M88.4 R200, [R215+0x3000] ;  /* 0x00300000d7c8783b */ /* 0x000fee0000000200 */
[C---:B------:R-:W-:Y:S01]  /*ab70*/  HMMA.16816.F32.BF16 R48, R108.reuse, R190, R48 ;  /* 0x000000be6c30723c */ /* 0x040fe20000041830 */
[----:B------:R-:W-:Y:S07]  /*ab80*/  LDSM.16.M88.4 R176, [R212+0x1400] ;  /* 0x00140000d4b0783b */ /* 0x000fee0000000200 */
[-C--:B------:R-:W-:Y:S01]  /*ab90*/  HMMA.16816.F32.BF16 R52, R108, R192.reuse, R52 ;  /* 0x000000c06c34723c */ /* 0x080fe20000041834 */
[----:B--2---:R-:W1:Y:S07]  /*aba0*/  LDSM.16.M88.4 R100, [R215+0x2000] ;  /* 0x00200000d764783b */ /* 0x004e6e0000000200 */
[C---:B------:R-:W-:Y:S01]  /*abb0*/  HMMA.16816.F32.BF16 R56, R180.reuse, R192, R56 ;  /* 0x000000c0b438723c */ /* 0x040fe20000041838 */
[----:B------:R-:W2:Y:S07]  /*abc0*/  LDSM.16.M88.4 R184, [R212+0x1800] ;  /* 0x00180000d4b8783b */ /* 0x000eae0000000200 */
[-C--:B------:R-:W-:Y:S01]  /*abd0*/  HMMA.16816.F32.BF16 R60, R180, R194.reuse, R60 ;  /* 0x000000c2b43c723c */ /* 0x080fe2000004183c */
[----:B------:R-:W-:Y:S07]  /*abe0*/  LDSM.16.M88.4 R180, [R216+0x2000] ;  /* 0x00200000d8b4783b */ /* 0x000fee0000000200 */
[----:B------:R-:W-:Y:S01]  /*abf0*/  HMMA.16816.F32.BF16 R64, R108, R194, R64 ;  /* 0x000000c26c40723c */ /* 0x000fe20000041840 */
[----:B------:R-:W4:Y:S08]  /*ac00*/  LDSM.16.M88.4 R108, [R212+0x1c00] ;  /* 0x001c0000d46c783b */ /* 0x000f300000000200 */
[----:B------:R-:W2:Y:S01]  /*ac10*/  LDSM.16.M88.4 R188, [R225] ;  /* 0x00000000e1bc783b */ /* 0x000ea20000000200 */
[-C--:B-1----:R-:W-:Y:S07]  /*ac20*/  HMMA.16816.F32.BF16 R4, R100, R196.reuse, R4 ;  /* 0x000000c46404723c */ /* 0x082fee0000041804 */
[----:B------:R-:W1:Y:S01]  /*ac30*/  LDSM.16.M88.4 R192, [R216+0x3000] ;  /* 0x00300000d8c0783b */ /* 0x000e620000000200 */
[C---:B------:R-:W-:Y:S07]  /*ac40*/  HMMA.16816.F32.BF16 R8, R200.reuse, R196, R8 ;  /* 0x000000c4c808723c */ /* 0x040fee0000041808 */
[----:B------:R-:W0:Y:S01]  /*ac50*/  LDGDEPBAR ;  /* 0x00000000000079af */ /* 0x000e220000000000 */
        /* <DEDUP_REMOVED lines=11> */
[C---:B------:R-:W-:Y:S01]  /*ad10*/  HMMA.16816.F32.BF16 R48, R100.reuse, R186, R48 ;  /* 0x000000ba6430723c */ /* 0x040fe20000041830 */
[----:B------:R-:W2:Y:S07]  /*ad20*/  LDSM.16.M88.4 R184, [R222] ;  /* 0x00000000deb8783b */ /* 0x000eae0000000200 */
[-C--:B----4-:R-:W-:Y:S08]  /*ad30*/  HMMA.16816.F32.BF16 R52, R100, R108.reuse, R52 ;  /* 0x0000006c6434723c */ /* 0x090ff00000041834 */
[C---:B------:R-:W-:Y:S08]  /*ad40*/  HMMA.16816.F32.BF16 R56, R200.reuse, R108, R56 ;  /* 0x0000006cc838723c */ /* 0x040ff00000041838 */
[-C--:B------:R-:W-:Y:S08]  /*ad50*/  HMMA.16816.F32.BF16 R60, R200, R110.reuse, R60 ;  /* 0x0000006ec83c723c */ /* 0x080ff0000004183c */
[----:B------:R-:W-:Y:S01]  /*ad60*/  HMMA.16816.F32.BF16 R64, R100, R110, R64 ;  /* 0x0000006e6440723c */ /* 0x000fe20000041840 */
[----:B------:R-:W-:Y:S07]  /*ad70*/  LDSM.16.M88.4 R100, [R215+0x4000] ;  /* 0x00400000d764783b */ /* 0x000fee0000000200 */
[-C--:B------:R-:W-:Y:S01]  /*ad80*/  HMMA.16816.F32.BF16 R4, R180, R188.reuse, R4 ;  /* 0x000000bcb404723c */ /* 0x080fe20000041804 */
[----:B------:R-:W4:Y:S07]  /*ad90*/  LDSM.16.M88.4 R108, [R212+0x2000] ;  /* 0x00200000d46c783b */ /* 0x000f2e0000000200 */
[C---:B-1----:R-:W-:Y:S08]  /*ada0*/  HMMA.16816.F32.BF16 R8, R192.reuse, R188, R8 ;  /* 0x000000bcc008723c */ /* 0x042ff00000041808 */
        /* <DEDUP_REMOVED lines=17> */
[----:B------:R-:W-:Y:S01]  /*aec0*/  HMMA.16816.F32.BF16 R64, R180, R186, R64 ;  /* 0x000000bab440723c */ /* 0x000fe20000041840 */
[----:B------:R-:W-:Y:S07]  /*aed0*/  LDSM.16.M88.4 R180, [R216+0x4000] ;  /* 0x00400000d8b4783b */ /* 0x000fee0000000200 */
[-C--:B----4-:R-:W-:Y:S01]  /*aee0*/  HMMA.16816.F32.BF16 R4, R100, R108.reuse, R4 ;  /* 0x0000006c6404723c */ /* 0x090fe20000041804 */
[----:B------:R-:W4:Y:S07]  /*aef0*/  LDSM.16.M88.4 R184, [R221] ;  /* 0x00000000ddb8783b */ /* 0x000f2e0000000200 */
[C---:B-1----:R-:W-:Y:S08]  /*af00*/  HMMA.16816.F32.BF16 R8, R188.reuse, R108, R8 ;  /* 0x0000006cbc08723c */ /* 0x042ff00000041808 */
[-C--:B------:R-:W-:Y:S08]  /*af10*/  HMMA.16816.F32.BF16 R12, R188, R110.reuse, R12 ;  /* 0x0000006ebc0c723c */ /* 0x080ff0000004180c */
[C---:B------:R-:W-:Y:S01]  /*af20*/  HMMA.16816.F32.BF16 R16, R100.reuse, R110, R16 ;  /* 0x0000006e6410723c */ /* 0x040fe20000041810 */
[----:B------:R-:W1:Y:S07]  /*af30*/  LDSM.16.M88.4 R108, [R216+0x5000] ;  /* 0x00500000d86c783b */ /* 0x000e6e0000000200 */
[-C--:B------:R-:W-:Y:S08]  /*af40*/  HMMA.16816.F32.BF16 R20, R100, R176.reuse, R20 ;  /* 0x000000b06414723c */ /* 0x080ff00000041814 */
[C---:B------:R-:W-:Y:S08]  /*af50*/  HMMA.16816.F32.BF16 R24, R188.reuse, R176, R24 ;  /* 0x000000b0bc18723c */ /* 0x040ff00000041818 */
        /* <DEDUP_REMOVED lines=10> */
[-C--:B----4-:R-:W-:Y:S08]  /*b000*/  HMMA.16816.F32.BF16 R4, R180, R184.reuse, R4 ;  /* 0x000000b8b404723c */ /* 0x090ff00000041804 */
[C---:B-1----:R-:W-:Y:S08]  /*b010*/  HMMA.16816.F32.BF16 R8, R108.reuse, R184, R8 ;  /* 0x000000b86c08723c */ /* 0x042ff00000041808 */
[-C--:B------:R-:W-:Y:S08]  /*b020*/  HMMA.16816.F32.BF16 R12, R108, R186.reuse, R12 ;  /* 0x000000ba6c0c723c */ /* 0x080ff0000004180c */
[----:B------:R-:W-:Y:S01]  /*b030*/  FMUL.FTZ R4, R4, c[0x0][0x320] ;  /* 0x0000c80004047a20 */ /* 0x000fe20000410000 */
[C---:B------:R-:W-:Y:S03]  /*b040*/  HMMA.16816.F32.BF16 R16, R180.reuse, R186, R16 ;  /* 0x000000bab410723c */ /* 0x040fe60000041810 */
[----:B------:R-:W3:Y:S01]  /*b050*/  MUFU.TANH R176, R4 ;  /* 0x0000000400b07308 */ /* 0x000ee20000002400 */
        /* <DEDUP_REMOVED lines=11> */
[----:B------:R-:W-:Y:S02]  /*b110*/  FMUL.FTZ R16, R16, c[0x0][0x320] ;  /* 0x0000c80010107a20 */ /* 0x000fe40000410000 */
[----:B------:R-:W-:Y:S01]  /*b120*/  FMUL.FTZ R13, R13, c[0x0][0x320] ;  /* 0x0000c8000d0d7a20 */ /* 0x000fe20000410000 */
[----:B---3--:R-:W-:Y:S01]  /*b130*/  FMNMX.FTZ R105, R176, R2, !PT ;  /* 0x00000002b0697209 */ /* 0x008fe20007810000 */
[----:B------:R-:W-:Y:S02]  /*b140*/  FMUL.FTZ R17, R17, c[0x0][0x320] ;  /* 0x0000c80011117a20 */ /* 0x000fe40000410000 */
[----:B------:R-:W-:Y:S02]  /*b150*/  FMUL.FTZ R15, R15, c[0x0][0x320] ;  /* 0x0000c8000f0f7a20 */ /* 0x000fe40000410000 */
[----:B------:R-:W-:Y:S01]  /*b160*/  FMUL.FTZ R19, R19, c[0x0][0x320] ;  /* 0x0000c80013137a20 */ /* 0x000fe20000410000 */
[----:B------:R-:W-:Y:S01]  /*b170*/  MUFU.TANH R185, R12 ;  /* 0x0000000c00b97308 */ /* 0x000fe20000002400 */
[----:B------:R-:W-:Y:S01]  /*b180*/  FMUL.FTZ R18, R18, c[0x0][0x320] ;  /* 0x0000c80012127a20 */ /* 0x000fe20000410000 */
[----:B-1----:R-:W-:Y:S08]  /*b190*/  FMNMX.FTZ R105, R102, R105, !PT ;  /* 0x0000006966697209 */ /* 0x002ff00007810000 */
[----:B------:R1:W-:Y:S10]  /*b1a0*/  MUFU.TANH R178, R7 ;  /* 0x0000000700b27308 */ /* 0x0003f40000002400 */
[----:B------:R-:W-:Y:S10]  /*b1b0*/  MUFU.TANH R18, R18 ;  /* 0x0000001200127308 */ /* 0x000ff40000002400 */
[----:B------:R-:W2:Y:S01]  /*b1c0*/  MUFU.TANH R184, R8 ;  /* 0x0000000800b87308 */ /* 0x000ea20000002400 */
[----:B-1----:R-:W1:Y:S09]  /*b1d0*/  LDSM.16.M88.4 R4, [R220] ;  /* 0x00000000dc04783b */ /* 0x002e720000000200 */
[----:B------:R-:W-:Y:S10]  /*b1e0*/  MUFU.TANH R179, R13 ;  /* 0x0000000d00b37308 */ /* 0x000ff40000002400 */
[----:B------:R-:W3:Y:S01]  /*b1f0*/  MUFU.TANH R188, R9 ;  /* 0x0000000900bc7308 */ /* 0x000ee20000002400 */
[----:B--2---:R-:W-:Y:S09]  /*b200*/  FMNMX.FTZ R0, R184, R106, !PT ;  /* 0x0000006ab8007209 */ /* 0x004ff20007810000 */
[----:B------:R-:W-:Y:S10]  /*b210*/  MUFU.TANH R187, R14 ;  /* 0x0000000e00bb7308 */ /* 0x000ff40000002400 */
[----:B------:R-:W-:Y:S01]  /*b220*/  MUFU.TANH R189, R10 ;  /* 0x0000000a00bd7308 */ /* 0x000fe20000002400 */
[-C--:B-1----:R-:W-:Y:S03]  /*b230*/  HMMA.16816.F32.BF16 R20, R180, R4.reuse, R20 ;  /* 0x00000004b414723c */ /* 0x082fe60000041814 */
        /* <DEDUP_REMOVED lines=9> */
[----:B------:R-:W2:Y:S01]  /*b2d0*/  MUFU.TANH R16, R16 ;  /* 0x0000001000107308 */ /* 0x000ea20000002400 */
        /* <DEDUP_REMOVED lines=10> */
[----:B------:R3:W-:Y:S01]  /*b380*/  MUFU.TANH R194, R21 ;  /* 0x0000001500c27308 */ /* 0x0007e20000002400 */
[----:B------:R-:W-:Y:S01]  /*b390*/  FMUL.FTZ R31, R31, c[0x0][0x320] ;  /* 0x0000c8001f1f7a20 */ /* 0x000fe20000410000 */
[----:B------:R-:W-:Y:S01]  /*b3a0*/  BAR.SYNC.DEFER_BLOCKING 0x0 ;  /* 0x0000000000007b1d */ /* 0x000fe20000010000 */
[----:B------:R-:W-:Y:S01]  /*b3b0*/  FMUL.FTZ R32, R32, c[0x0][0x320] ;  /* 0x0000c80020207a20 */ /* 0x000fe20000410000 */
[----:B--2---:R-:W-:Y:S01]  /*b3c0*/  FMNMX.FTZ R105, R16, R105, !PT ;  /* 0x0000006910697209 */ /* 0x004fe20007810000 */
[----:B------:R-:W-:Y:S02]  /*b3d0*/  FMUL.FTZ R35, R35, c[0x0][0x320] ;  /* 0x0000c80023237a20 */ /* 0x000fe40000410000 */
[----:B------:R-:W-:Y:S02]  /*b3e0*/  FMUL.FTZ R33, R33, c[0x0][0x320] ;  /* 0x0000c80021217a20 */ /* 0x000fe40000410000 */
[----:B------:R-:W-:Y:S01]  /*b3f0*/  FMUL.FTZ R34, R34, c[0x0][0x320] ;  /* 0x0000c80022227a20 */ /* 0x000fe20000410000 */
[----:B------:R-:W2:Y:S01]  /*b400*/  MUFU.TANH R17, R17 ;  /* 0x0000001100117308 */ /* 0x000ea20000002400 */
[----:B------:R-:W-:Y:S02]  /*b410*/  FMUL.FTZ R28, R28, c[0x0][0x320] ;  /* 0x0000c8001c1c7a20 */ /* 0x000fe40000410000 */
[----:B------:R-:W-:Y:S02]  /*b420*/  FMUL.FTZ R29, R29, c[0x0][0x320] ;  /* 0x0000c8001d1d7a20 */ /* 0x000fe40000410000 */
[----:B------:R-:W-:Y:S02]  /*b430*/  FMUL.FTZ R26, R26, c[0x0][0x320] ;  /* 0x0000c8001a1a7a20 */ /* 0x000fe40000410000 */
[----:B------:R-:W-:Y:S03]  /*b440*/  FMUL.FTZ R27, R27, c[0x0][0x320] ;  /* 0x0000c8001b1b7a20 */ /* 0x000fe60000410000 */
[----:B------:R-:W-:Y:S01]  /*b450*/  MUFU.TANH R192, R33 ;  /* 0x0000002100c07308 */ /* 0x000fe20000002400 */
[----:B---3--:R-:W3:Y:S09]  /*b460*/  LDL.64 R20, [R1+0x8] ;  /* 0x0000080001147983 */ /* 0x008ef20000100a00 */
[----:B------:R-:W-:Y:S01]  /*b470*/  MUFU.TANH R19, R19 ;  /* 0x0000001300137308 */ /* 0x000fe20000002400 */
[-C--:B-1----:R-:W-:Y:S05]  /*b480*/  HMMA.16816.F32.BF16 R36, R180, R8.reuse, R36 ;  /* 0x00000008b424723c */ /* 0x082fea0000041824 */
[----:B--2---:R-:W-:Y:S04]  /*b490*/  FMNMX.FTZ R105, R17, R105, !PT ;  /* 0x0000006911697209 */ /* 0x004fe80007810000 */
[----:B------:R-:W1:Y:S01]  /*b4a0*/  MUFU.TANH R191, R32 ;  /* 0x0000002000bf7308 */ /* 0x000e620000002400 */
[C---:B------:R-:W-:Y:S04]  /*b4b0*/  HMMA.16816.F32.BF16 R40, R108.reuse, R8, R40 ;  /* 0x000000086c28723c */ /* 0x040fe80000041828 */
[----:B------:R-:W-:Y:S05]  /*b4c0*/  FMNMX.FTZ R105, R193, R105, !PT ;  /* 0x00000069c1697209 */ /* 0x000fea0007810000 */
[----:B------:R-:W-:Y:S01]  /*b4d0*/  MUFU.TANH R197, R22 ;  /* 0x0000001600c57308 */ /* 0x000fe20000002400 */
[-C--:B------:R-:W-:Y:S03]  /*b4e0*/  HMMA.16816.F32.BF16 R44, R108, R10.reuse, R44 ;  /* 0x0000000a6c2c723c */ /* 0x080fe6000004182c */
[----:B------:R-:W-:Y:S01]  /*b4f0*/  FMNMX.FTZ R105, R194, R105, !PT ;  /* 0x00000069c2697209 */ /* 0x000fe20007810000 */
[----:B------:R-:W-:Y:S04]  /*b500*/  FMUL.FTZ R36, R36, c[0x0][0x320] ;  /* 0x0000c80024247a20 */ /* 0x000fe80000410000 */
[C---:B------:R-:W-:Y:S01]  /*b510*/  HMMA.16816.F32.BF16 R48, R180.reuse, R10, R48 ;  /* 0x0000000ab430723c */ /* 0x040fe20000041830 */
[----:B------:R-:W2:Y:S03]  /*b520*/  MUFU.TANH R200, R24 ;  /* 0x0000001800c87308 */ /* 0x000ea60000002400 */
[----:B------:R-:W-:Y:S01]  /*b530*/  FMUL.FTZ R37, R37, c[0x0][0x320] ;  /* 0x0000c80025257a20 */ /* 0x000fe20000410000 */
[----:B-1----:R-:W-:Y:S01]  /*b540*/  FMNMX.FTZ R105, R191, R105, !PT ;  /* 0x00000069bf697209 */ /* 0x002fe20007810000 */
[----:B------:R-:W-:Y:S02]  /*b550*/  FMUL.FTZ R38, R38, c[0x0][0x320] ;  /* 0x0000c80026267a20 */ /* 0x000fe40000410000 */
[-C--:B------:R-:W-:Y:S03]  /*b560*/  HMMA.16816.F32.BF16 R52, R180, R4.reuse, R52 ;  /* 0x00000004b434723c */ /* 0x080fe60000041834 */
[----:B------:R-:W-:Y:S01]  /*b570*/  MUFU.TANH R198, R23 ;  /* 0x0000001700c67308 */ /* 0x000fe20000002400 */
[----:B------:R-:W-:Y:S01]  /*b580*/  FMUL.FTZ R39, R39, c[0x0][0x320] ;  /* 0x0000c80027277a20 */ /* 0x000fe20000410000 */
[----:B------:R-:W-:Y:S01]  /*b590*/  FMNMX.FTZ R105, R192, R105, !PT ;  /* 0x00000069c0697209 */ /* 0x000fe20007810000 */
[----:B------:R-:W-:Y:S02]  /*b5a0*/  FMUL.FTZ R40, R40, c[0x0][0x320] ;  /* 0x0000c80028287a20 */ /* 0x000fe40000410000 */
[C---:B------:R-:W-:Y:S04]  /*b5b0*/  HMMA.16816.F32.BF16 R56, R108.reuse, R4, R56 ;  /* 0x000000046c38723c */ /* 0x040fe80000041838 */
[----:B------:R-:W-:Y:S01]  /*b5c0*/  FMUL.FTZ R44, R44, c[0x0][0x320] ;  /* 0x0000c8002c2c7a20 */ /* 0x000fe20000410000 */
[----:B------:R-:W1:Y:S01]  /*b5d0*/  MUFU.TANH R199, R25 ;  /* 0x0000001900c77308 */ /* 0x000e620000002400 */
[----:B------:R-:W-:Y:S01]  /*b5e0*/  FMUL.FTZ R43, R43, c[0x0][0x320] ;  /* 0x0000c8002b2b7a20 */ /* 0x000fe20000410000 */
[----:B------:R-:W-:Y:S01]  /*b5f0*/  FMNMX.FTZ R5, R189, R107, !PT ;  /* 0x0000006bbd057209 */ /* 0x000fe20007810000 */
[-C--:B------:R-:W-:Y:S04]  /*b600*/  HMMA.16816.F32.BF16 R60, R108, R6.reuse, R60 ;  /* 0x000000066c3c723c */ /* 0x080fe8000004183c */
[----:B------:R-:W-:Y:S01]  /*b610*/  FMUL.FTZ R48, R48, c[0x0][0x320] ;  /* 0x0000c80030307a20 */ /* 0x000fe20000410000 */
[----:B--2---:R-:W-:Y:S01]  /*b620*/  FMNMX.FTZ R0, R200, R0, !PT ;  /* 0x00000000c8007209 */ /* 0x004fe20007810000 */
[----:B------:R-:W-:Y:S01]  /*b630*/  FMUL.FTZ R49, R49, c[0x0][0x320] ;  /* 0x0000c80031317a20 */ /* 0x000fe20000410000 */
[----:B------:R-:W2:Y:S01]  /*b640*/  MUFU.TANH R231, R36 ;  /* 0x0000002400e77308 */ /* 0x000ea20000002400 */
[----:B------:R-:W-:Y:S04]  /*b650*/  HMMA.16816.F32.BF16 R64, R180, R6, R64 ;  /* 0x00000006b440723c */ /* 0x000fe80000041840 */
[----:B------:R-:W-:Y:S01]  /*b660*/  FMUL.FTZ R52, R52, c[0x0][0x320] ;  /* 0x0000c80034347a20 */ /* 0x000fe20000410000 */
[----:B------:R-:W-:Y:S01]  /*b670*/  FMNMX.FTZ R4, R177, R3, !PT ;  /* 0x00000003b1047209 */ /* 0x000fe20007810000 */
[----:B------:R-:W-:Y:S01]  /*b680*/  FMUL.FTZ R53, R53, c[0x0][0x320] ;  /* 0x0000c80035357a20 */ /* 0x000fe20000410000 */
[----:B------:R-:W-:Y:S01]  /*b690*/  FMNMX.FTZ R5, R190, R5, !PT ;  /* 0x00000005be057209 */ /* 0x000fe20007810000 */
[----:B------:R-:W-:Y:S01]  /*b6a0*/  FMUL.FTZ R54, R54, c[0x0][0x320] ;  /* 0x0000c80036367a20 */ /* 0x000fe20000410000 */
[----:B------:R-:W4:Y:S03]  /*b6b0*/  MUFU.TANH R195, R34 ;  /* 0x0000002200c37308 */ /* 0x000f260000002400 */
[----:B------:R-:W-:Y:S01]  /*b6c0*/  FMUL.FTZ R55, R55, c[0x0][0x320] ;  /* 0x0000c80037377a20 */ /* 0x000fe20000410000 */
[----:B------:R-:W-:Y:S01]  /*b6d0*/  FMNMX.FTZ R4, R178, R4, !PT ;  /* 0x00000004b2047209 */ /* 0x000fe20007810000 */
[----:B------:R-:W-:Y:S01]  /*b6e0*/  FMUL.FTZ R50, R50, c[0x0][0x320] ;  /* 0x0000c80032327a20 */ /* 0x000fe20000410000 */
[----:B-1----:R-:W-:Y:S01]  /*b6f0*/  FMNMX.FTZ R0, R199, R0, !PT ;  /* 0x00000000c7007209 */ /* 0x002fe20007810000 */
[----:B------:R-:W-:Y:S01]  /*b700*/  FMUL.FTZ R51, R51, c[0x0][0x320] ;  /* 0x0000c80033337a20 */ /* 0x000fe20000410000 */
[----:B------:R-:W-:Y:S01]  /*b710*/  FMNMX.FTZ R4, R18, R4, !PT ;  /* 0x0000000412047209 */ /* 0x000fe20007810000 */
[----:B------:R-:W-:Y:S01]  /*b720*/  FMUL.FTZ R46, R46, c[0x0][0x320] ;  /* 0x0000c8002e2e7a20 */ /* 0x000fe20000410000 */
[----:B------:R-:W1:Y:S01]  /*b730*/  MUFU.TANH R206, R28 ;  /* 0x0000001c00ce7308 */ /* 0x000e620000002400 */
[----:B------:R-:W-:Y:S01]  /*b740*/  FMUL.FTZ R47, R47, c[0x0][0x320] ;  /* 0x0000c8002f2f7a20 */ /* 0x000fe20000410000 */
[----:B------:R-:W-:Y:S01]  /*b750*/  FMNMX.FTZ R4, R19, R4, !PT ;  /* 0x0000000413047209 */ /* 0x000fe20007810000 */
[----:B------:R-:W-:Y:S01]  /*b760*/  FMUL.FTZ R41, R41, c[0x0][0x320] ;  /* 0x0000c80029297a20 */ /* 0x000fe20000410000 */
[----:B--2---:R-:W-:Y:S01]  /*b770*/  FMNMX.FTZ R105, R231, R105, !PT ;  /* 0x00000069e7697209 */ /* 0x004fe20007810000 */
[----:B------:R-:W-:Y:S01]  /*b780*/  FMUL.FTZ R65, R65, c[0x0][0x320] ;  /* 0x0000c80041417a20 */ /* 0x000fe20000410000 */
[----:B------:R-:W-:Y:S01]  /*b790*/  FMNMX.FTZ R4, R197, R4, !PT ;  /* 0x00000004c5047209 */ /* 0x000fe20007810000 */
[----:B------:R-:W-:Y:S01]  /*b7a0*/  FMUL.FTZ R66, R66, c[0x0][0x320] ;  /* 0x0000c80042427a20 */ /* 0x000fe20000410000 */
[----:B------:R-:W-:Y:S01]  /*b7b0*/  FMNMX.FTZ R5, R187, R5, !PT ;  /* 0x00000005bb057209 */ /* 0x000fe20007810000 */
[----:B------:R-:W-:Y:S01]  /*b7c0*/  FMUL.FTZ R67, R67, c[0x0][0x320] ;  /* 0x0000c80043437a20 */ /* 0x000fe20000410000 */
[----:B------:R-:W2:Y:S01]  /*b7d0*/  MUFU.TANH R233, R37 ;  /* 0x0000002500e97308 */ /* 0x000ea20000002400 */
[----:B------:R-:W-:Y:S01]  /*b7e0*/  FMUL.FTZ R64, R64, c[0x0][0x320] ;  /* 0x0000c80040407a20 */ /* 0x000fe20000410000 */
[----:B------:R-:W-:Y:S01]  /*b7f0*/  FMNMX.FTZ R4, R198, R4, !PT ;  /* 0x00000004c6047209 */ /* 0x000fe20007810000 */
[----:B------:R-:W-:Y:S01]  /*b800*/  FMUL.FTZ R56, R56, c[0x0][0x320] ;  /* 0x0000c80038387a20 */ /* 0x000fe20000410000 */
[----:B------:R-:W-:Y:S01]  /*b810*/  FMNMX.FTZ R5, R186, R5, !PT ;  /* 0x00000005ba057209 */ /* 0x000fe20007810000 */
[----:B------:R-:W-:Y:S01]  /*b820*/  FMUL.FTZ R57, R57, c[0x0][0x320] ;  /* 0x0000c80039397a20 */ /* 0x000fe20000410000 */
[----:B----4-:R-:W-:Y:S01]  /*b830*/  FMNMX.FTZ R4, R195, R4, !PT ;  /* 0x00000004c3047209 */ /* 0x010fe20007810000 */
[----:B------:R-:W-:Y:S02]  /*b840*/  FMUL.FTZ R60, R60, c[0x0][0x320] ;  /* 0x0000c8003c3c7a20 */ /* 0x000fe40000410000 */
[----:B------:R-:W-:Y:S01]  /*b850*/  FMUL.FTZ R61, R61, c[0x0][0x320] ;  /* 0x0000c8003d3d7a20 */ /* 0x000fe20000410000 */
[----:B------:R-:W4:Y:S01]  /*b860*/  MUFU.TANH R196, R35 ;  /* 0x0000002300c47308 */ /* 0x000f220000002400 */
[----:B------:R-:W-:Y:S02]  /*b870*/  FMUL.FTZ R58, R58, c[0x0][0x320] ;  /* 0x0000c8003a3a7a20 */ /* 0x000fe40000410000 */
[----:B------:R-:W-:Y:S01]  /*b880*/  FMUL.FTZ R59, R59, c[0x0][0x320] ;  /* 0x0000c8003b3b7a20 */ /* 0x000fe20000410000 */
[----:B-1----:R-:W-:Y:S01]  /*b890*/  FMNMX.FTZ R0, R206, R0, !PT ;  /* 0x00000000ce007209 */ /* 0x002fe20007810000 */
[----:B------:R-:W-:Y:S02]  /*b8a0*/  FMUL.FTZ R62, R62, c[0x0][0x320] ;  /* 0x0000c8003e3e7a20 */ /* 0x000fe40000410000 */
[----:B------:R-:W-:Y:S02]  /*b8b0*/  FMUL.FTZ R45, R45, c[0x0][0x320] ;  /* 0x0000c8002d2d7a20 */ /* 0x000fe40000410000 */
[----:B------:R-:W-:Y:S01]  /*b8c0*/  FMUL.FTZ R42, R42, c[0x0][0x320] ;  /* 0x0000c8002a2a7a20 */ /* 0x000fe20000410000 */
[----:B------:R-:W1:Y:S01]  /*b8d0*/  MUFU.TANH R203, R29 ;  /* 0x0000001d00cb7308 */ /* 0x000e620000002400 */
[----:B--2---:R-:W-:Y:S09]  /*b8e0*/  FMNMX.FTZ R105, R233, R105, !PT ;  /* 0x00000069e9697209 */ /* 0x004ff20007810000 */
[----:B------:R-:W2:Y:S01]  /*b8f0*/  MUFU.TANH R229, R48 ;  /* 0x0000003000e57308 */ /* 0x000ea20000002400 */
[----:B----4-:R-:W-:Y:S09]  /*b900*/  FMNMX.FTZ R4, R196, R4, !PT ;  /* 0x00000004c4047209 */ /* 0x010ff20007810000 */
[----:B------:R-:W4:Y:S01]  /*b910*/  MUFU.TANH R234, R38 ;  /* 0x0000002600ea7308 */ /* 0x000f220000002400 */
[----:B-1----:R-:W-:Y:S09]  /*b920*/  FMNMX.FTZ R0, R203, R0, !PT ;  /* 0x00000000cb007209 */ /* 0x002ff20007810000 */
        /* <DEDUP_REMOVED lines=31> */
[----:B--2---:R-:W-:Y:S05]  /*bb20*/  FMNMX.FTZ R105, R244, R105, !PT ;  /* 0x00000069f4697209 */ /* 0x004fea0007810000 */
[----:B------:R-:W2:Y:S04]  /*bb30*/  SHFL.BFLY PT, R7, R105, 0x2, 0x1f ;  /* 0x0c401f0069077f89 */ /* 0x000ea800000e0000 */
[----:B------:R-:W3:Y:S01]  /*bb40*/  MUFU.TANH R209, R66 ;  /* 0x0000004200d17308 */ /* 0x000ee20000002400 */
[----:B----4-:R-:W-:Y:S09]  /*bb50*/  FMNMX.FTZ R4, R249, R4, !PT ;  /* 0x00000004f9047209 */ /* 0x010ff20007810000 */
[----:B------:R-:W4:Y:S01]  /*bb60*/  MUFU.TANH R243, R60 ;  /* 0x0000003c00f37308 */ /* 0x000f220000002400 */
[----:B-1----:R-:W-:Y:S09]  /*bb70*/  FMNMX.FTZ R0, R248, R0, !PT ;  /* 0x00000000f8007209 */ /* 0x002ff20007810000 */
[----:B------:R-:W-:Y:S01]  /*bb80*/  MUFU.TANH R210, R30 ;  /* 0x0000001e00d27308 */ /* 0x000fe20000002400 */
[----:B--2---:R-:W-:Y:S02]  /*bb90*/  FMNMX.FTZ R105, R105, R7, !PT ;  /* 0x0000000769697209 */ /* 0x004fe40007810000 */
[----:B---3--:R-:W-:Y:S03]  /*bba0*/  FMNMX.FTZ R4, R209, R4, !PT ;  /* 0x00000004d1047209 */ /* 0x008fe60007810000 */
[----:B------:R-:W1:Y:S04]  /*bbb0*/  SHFL.BFLY PT, R7, R105, 0x1, 0x1f ;  /* 0x0c201f0069077f89 */ /* 0x000e6800000e0000 */
[----:B------:R-:W2:Y:S01]  /*bbc0*/  MUFU.TANH R30, R67 ;  /* 0x00000043001e7308 */ /* 0x000ea20000002400 */
[----:B----4-:R-:W-:Y:S09]  /*bbd0*/  FMNMX.FTZ R0, R243, R0, !PT ;  /* 0x00000000f3007209 */ /* 0x010ff20007810000 */
[----:B------:R-:W3:Y:S10]  /*bbe0*/  MUFU.TANH R241, R61 ;  /* 0x0000003d00f17308 */ /* 0x000ef40000002400 */
[----:B------:R-:W4:Y:S01]  /*bbf0*/  MUFU.TANH R201, R26 ;  /* 0x0000001a00c97308 */ /* 0x000f220000002400 */
[----:B-1----:R-:W-:Y:S02]  /*bc00*/  FMNMX.FTZ R105, R105, R7, !PT ;  /* 0x0000000769697209 */ /* 0x002fe40007810000 */
[----:B--2---:R-:W-:Y:S03]  /*bc10*/  FMNMX.FTZ R4, R30, R4, !PT ;  /* 0x000000041e047209 */ /* 0x004fe60007810000 */
[----:B------:R-:W-:Y:S02]  /*bc20*/  FMUL.FTZ R110, R105, c[0x0][0x2d0] ;  /* 0x0000b400696e7a20 */ /* 0x000fe40000410000 */
[----:B------:R-:W1:Y:S02]  /*bc30*/  SHFL.BFLY PT, R6, R4, 0x2, 0x1f ;  /* 0x0c401f0004067f89 */ /* 0x000e6400000e0000 */
[----:B------:R-:W2:Y:S01]  /*bc40*/  MUFU.TANH R202, R27 ;  /* 0x0000001b00ca7308 */ /* 0x000ea20000002400 */
[--C-:B------:R-:W-:Y:S02]  /*bc50*/  FFMA.FTZ R48, R192, c[0x0][0x2d0], -R110.reuse ;  /* 0x0000b400c0307a23 */ /* 0x100fe4000001086e */
[--C-:B------:R-:W-:Y:S01]  /*bc60*/  FFMA.FTZ R44, R191, c[0x0][0x2d0], -R110.reuse ;  /* 0x0000b400bf2c7a23 */ /* 0x100fe2000001086e */
[----:B---3--:R-:W-:Y:S05]  /*bc70*/  FMNMX.FTZ R0, R241, R0, !PT ;  /* 0x00000000f1007209 */ /* 0x008fea0007810000 */
[----:B------:R-:W3:Y:S01]  /*bc80*/  SHFL.BFLY PT, R103, R0, 0x2, 0x1f ;  /* 0x0c401f0000677f89 */ /* 0x000ee200000e0000 */
[----:B------:R-:W2:Y:S01]  /*bc90*/  MUFU.TANH R211, R31 ;  /* 0x0000001f00d37308 */ /* 0x000ea20000002400 */
[----:B----4-:R-:W-:Y:S09]  /*bca0*/  FMNMX.FTZ R5, R201, R5, !PT ;  /* 0x00000005c9057209 */ /* 0x010ff20007810000 */
[----:B------:R-:W4:Y:S01]  /*bcb0*/  MUFU.TANH R237, R42 ;  /* 0x0000002a00ed7308 */ /* 0x000f220000002400 */
[----:B-1----:R-:W-:Y:S05]  /*bcc0*/  FMNMX.FTZ R4, R4, R6, !PT ;  /* 0x0000000604047209 */ /* 0x002fea0007810000 */
[----:B------:R-:W1:Y:S04]  /*bcd0*/  SHFL.BFLY PT, R104, R4, 0x1, 0x1f ;  /* 0x0c201f0004687f89 */ /* 0x000e6800000e0000 */
[----:B------:R-:W5:Y:S01]  /*bce0*/  MUFU.TANH R181, R43 ;  /* 0x0000002b00b57308 */ /* 0x000f620000002400 */
[----:B---3--:R-:W-:Y:S02]  /*bcf0*/  FMNMX.FTZ R103, R0, R103, !PT ;  /* 0x0000006700677209 */ /* 0x008fe40007810000 */
[----:B--2---:R-:W-:Y:S03]  /*bd00*/  FMNMX.FTZ R0, R202, R5, !PT ;  /* 0x00000005ca007209 */ /* 0x004fe60007810000 */
[----:B------:R-:W2:Y:S01]  /*bd10*/  SHFL.BFLY PT, R6, R103, 0x1, 0x1f ;  /* 0x0c201f0067067f89 */ /* 0x000ea200000e0000 */
[----:B------:R-:W-:Y:S03]  /*bd20*/  FMNMX.FTZ R0, R210, R0, !PT ;  /* 0x00000000d2007209 */ /* 0x000fe60007810000 */
[----:B------:R-:W3:Y:S01]  /*bd30*/  MUFU.TANH R182, R46 ;  /* 0x0000002e00b67308 */ /* 0x000ee20000002400 */
[----:B------:R-:W-:Y:S01]  /*bd40*/  FMNMX.FTZ R5, R211, R0, !PT ;  /* 0x00000000d3057209 */ /* 0x000fe20007810000 */
[----:B------:R-:W-:Y:S03]  /*bd50*/  FMUL.FTZ R0, R63, c[0x0][0x320] ;  /* 0x0000c8003f007a20 */ /* 0x000fe60000410000 */
[----:B----4-:R-:W-:Y:S05]  /*bd60*/  FMNMX.FTZ R5, R237, R5, !PT ;  /* 0x00000005ed057209 */ /* 0x010fea0007810000 */
[----:B------:R4:W-:Y:S01]  /*bd70*/  MUFU.TANH R109, R0 ;  /* 0x00000000006d7308 */ /* 0x0009e20000002400 */
[----:B-1----:R-:W-:Y:S01]  /*bd80*/  FMNMX.FTZ R104, R4, R104, !PT ;  /* 0x0000006804687209 */ /* 0x002fe20007810000 */
[----:B------:R-:W-:Y:S01]  /*bd90*/  FFMA.FTZ R4, R176, c[0x0][0x2d0], -R110 ;  /* 0x0000b400b0047a23 */ /* 0x000fe2000001086e */
[----:B-----5:R-:W-:Y:S03]  /*bda0*/  FMNMX.FTZ R5, R181, R5, !PT ;  /* 0x00000005b5057209 */ /* 0x020fe60007810000 */
[----:B------:R-:W-:Y:S04]  /*bdb0*/  FMUL.FTZ R111, R104, c[0x0][0x2d0] ;  /* 0x0000b400686f7a20 */ /* 0x000fe80000410000 */
[----:B------:R1:W-:Y:S01]  /*bdc0*/  MUFU.EX2 R180, R4 ;  /* 0x0000000400b47308 */ /* 0x0003e20000000800 */
[--C-:B------:R-:W-:Y:S01]  /*bdd0*/  FFMA.FTZ R7, R18, c[0x0][0x2d0], -R111.reuse ;  /* 0x0000b40012077a23 */ /* 0x100fe2000001086f */
[----:B--2---:R-:W-:Y:S01]  /*bde0*/  FMNMX.FTZ R103, R103, R6, !PT ;  /* 0x0000000667677209 */ /* 0x004fe20007810000 */
[--C-:B------:R-:W-:Y:S02]  /*bdf0*/  FFMA.FTZ R8, R19, c[0x0][0x2d0], -R111.reuse ;  /* 0x0000b40013087a23 */ /* 0x100fe4000001086f */
[--C-:B------:R-:W-:Y:S02]  /*be00*/  FFMA.FTZ R64, R196, c[0x0][0x2d0], -R111.reuse ;  /* 0x0000b400c4407a23 */ /* 0x100fe4000001086f */
[----:B------:R-:W-:Y:S02]  /*be10*/  FMUL.FTZ R176, R103, c[0x0][0x2d0] ;  /* 0x0000b40067b07a20 */ /* 0x000fe40000410000 */
[--C-:B------:R-:W-:Y:S01]  /*be20*/  FFMA.FTZ R56, R198, c[0x0][0x2d0], -R111.reuse ;  /* 0x0000b400c6387a23 */ /* 0x100fe2000001086f */
[----:B------:R-:W2:Y:S01]  /*be30*/  MUFU.TANH R183, R47 ;  /* 0x0000002f00b77308 */ /* 0x000ea20000002400 */
[--C-:B------:R-:W-:Y:S02]  /*be40*/  FFMA.FTZ R15, R184, c[0x0][0x2d0], -R176.reuse ;  /* 0x0000b400b80f7a23 */ /* 0x100fe400000108b0 */
[----:B------:R-:W-:Y:S02]  /*be50*/  FFMA.FTZ R19, R185, c[0x0][0x2d0], -R176 ;  /* 0x0000b400b9137a23 */ /* 0x000fe400000108b0 */
[----:B----4-:R-:W-:Y:S01]  /*be60*/  FADD.FTZ R0, -R105, R2 ;  /* 0x0000000269007221 */ /* 0x010fe20000010100 */
[----:B---3--:R-:W-:Y:S01]  /*be70*/  FMNMX.FTZ R2, R182, R5, !PT ;  /* 0x00000005b6027209 */ /* 0x008fe20007810000 */
[--C-:B------:R-:W-:Y:S02]  /*be80*/  FFMA.FTZ R5, R178, c[0x0][0x2d0], -R111.reuse ;  /* 0x0000b400b2057a23 */ /* 0x100fe4000001086f */
[----:B------:R-:W-:Y:S01]  /*be90*/  FMUL.FTZ R0, R0, c[0x0][0x2d0] ;  /* 0x0000b40000007a20 */ /* 0x000fe20000410000 */
[----:B------:R-:W3:Y:S01]  /*bea0*/  MUFU.TANH R247, R58 ;  /* 0x0000003a00f77308 */ /* 0x000ee20000002400 */
[----:B------:R-:W-:Y:S02]  /*beb0*/  FFMA.FTZ R60, R195, c[0x0][0x2d0], -R111 ;  /* 0x0000b400c33c7a23 */ /* 0x000fe4000001086f */
[--C-:B-1----:R-:W-:Y:S07]  /*bec0*/  FFMA.FTZ R4, R102, c[0x0][0x2d0], -R110.reuse ;  /* 0x0000b40066047a23 */ /* 0x102fee000001086e */
[----:B------:R1:W4:Y:S01]  /*bed0*/  MUFU.EX2 R100, R0 ;  /* 0x0000000000647308 */ /* 0x0003220000000800 */
[----:B--2---:R-:W-:Y:S09]  /*bee0*/  FMNMX.FTZ R2, R183, R2, !PT ;  /* 0x00000002b7027209 */ /* 0x004ff20007810000 */
[----:B------:R2:W-:Y:S01]  /*bef0*/  MUFU.EX2 R207, R4 ;  /* 0x0000000400cf7308 */ /* 0x0005e20000000800 */
[----:B---3--:R-:W-:Y:S09]  /*bf00*/  MOV R184, R247 ;  /* 0x000000f700b87202 */ /* 0x008ff20000000f00 */
[----:B------:R-:W3:Y:S01]  /*bf10*/  MUFU.TANH R245, R59 ;  /* 0x0000003b00f57308 */ /* 0x000ee20000002400 */
[----:B-1----:R-:W-:Y:S01]  /*bf20*/  FADD.FTZ R0, -R104, R3 ;  /* 0x0000000368007221 */ /* 0x002fe20000010100 */
[----:B------:R-:W-:Y:S01]  /*bf30*/  FMNMX.FTZ R3, R247, R2, !PT ;  /* 0x00000002f7037209 */ /* 0x000fe20007810000 */
[----:B----4-:R-:W-:Y:S02]  /*bf40*/  FMUL.FTZ R49, R100, R157 ;  /* 0x0000009d64317220 */ /* 0x010fe40000410000 */
[----:B------:R-:W-:Y:S05]  /*bf50*/  FMUL.FTZ R2, R0, c[0x0][0x2d0] ;  /* 0x0000b40000027a20 */ /* 0x000fea0000410000 */
[----:B------:R-:W1:Y:S01]  /*bf60*/  MUFU.TANH R108, R62 ;  /* 0x0000003e006c7308 */ /* 0x000e620000002400 */
[C---:B------:R-:W-:Y:S02]  /*bf70*/  FMUL.FTZ R65, R100.reuse, R173 ;  /* 0x000000ad64417220 */ /* 0x040fe40000410000 */
[----:B------:R-:W-:Y:S02]  /*bf80*/  FMUL.FTZ R68, R100, R68 ;  /* 0x0000004464447220 */ /* 0x000fe40000410000 */
[----:B--2---:R-:W-:Y:S01]  /*bf90*/  FFMA.FTZ R4, R16, c[0x0][0x2d0], -R110 ;  /* 0x0000b40010047a23 */ /* 0x004fe2000001086e */
[----:B------:R-:W-:Y:S01]  /*bfa0*/  @P0 IADD3 R16, P1, R20, 0x20, RZ ;  /* 0x0000002014100810 */ /* 0x000fe20007f3e0ff */
[C---:B------:R-:W-:Y:S02]  /*bfb0*/  FMUL.FTZ R69, R100.reuse, R69 ;  /* 0x0000004564457220 */ /* 0x040fe40000410000 */
[C---:B------:R-:W-:Y:S01]  /*bfc0*/  FMUL.FTZ R80, R100.reuse, R80 ;  /* 0x0000005064507220 */ /* 0x040fe20000410000 */
[----:B------:R2:W4:Y:S01]  /*bfd0*/  MUFU.EX2 R101, R2 ;  /* 0x0000000200657308 */ /* 0x0005220000000800 */
[----:B------:R-:W-:Y:S01]  /*bfe0*/  @P0 IADD3.X R9, RZ, R208, RZ, P1, !PT ;  /* 0x000000d0ff090210 */ /* 0x000fe20000ffe4ff */
[C---:B------:R-:W-:Y:S01]  /*bff0*/  FMUL.FTZ R81, R100.reuse, R81 ;  /* 0x0000005164517220 */ /* 0x040fe20000410000 */
[----:B---3--:R-:W-:Y:S01]  /*c000*/  FMNMX.FTZ R0, R245, R3, !PT ;  /* 0x00000003f5007209 */ /* 0x008fe20007810000 */
[C---:B------:R-:W-:Y:S01]  /*c010*/  FMUL.FTZ R84, R100.reuse, R84 ;  /* 0x0000005464547220 */ /* 0x040fe20000410000 */
[----:B------:R-:W-:Y:S01]  /*c020*/  MOV R185, R245 ;  /* 0x000000f500b97202 */ /* 0x000fe20000000f00 */
[C---:B------:R-:W-:Y:S02]  /*c030*/  FMUL.FTZ R85, R100.reuse, R85 ;  /* 0x0000005564557220 */ /* 0x040fe40000410000 */
[C---:B------:R-:W-:Y:S02]  /*c040*/  FMUL.FTZ R96, R100.reuse, R96 ;  /* 0x0000006064607220 */ /* 0x040fe40000410000 */
[----:B------:R3:W-:Y:S01]  /*c050*/  MUFU.EX2 R34, R4 ;  /* 0x0000000400227308 */ /* 0x0007e20000000800 */
[----:B------:R-:W-:Y:S01]  /*c060*/  FMUL.FTZ R97, R100, R97 ;  /* 0x0000006164617220 */ /* 0x000fe20000410000 */
[----:B-1----:R-:W-:Y:S04]  /*c070*/  FMNMX.FTZ R0, R108, R0, !PT ;  /* 0x000000006c007209 */ /* 0x002fe80007810000 */
[----:B------:R-:W-:Y:S04]  /*c080*/  FMNMX.FTZ R0, R109, R0, !PT ;  /* 0x000000006d007209 */ /* 0x000fe80007810000 */
[----:B------:R-:W-:Y:S01]  /*c090*/  MUFU.EX2 R25, R5 ;  /* 0x0000000500197308 */ /* 0x000fe20000000800 */
[----:B--2---:R-:W-:Y:S02]  /*c0a0*/  FADD.FTZ R2, -R103, R106 ;  /* 0x0000006a67027221 */ /* 0x004fe40000010100 */
[----:B------:R-:W-:Y:S02]  /*c0b0*/  FFMA.FTZ R106, R200, c[0x0][0x2d0], -R176 ;  /* 0x0000b400c86a7a23 */ /* 0x000fe400000108b0 */
[----:B------:R-:W-:Y:S05]  /*c0c0*/  FMUL.FTZ R2, R2, c[0x0][0x2d0] ;  /* 0x0000b40002027a20 */ /* 0x000fea0000410000 */
[----:B------:R1:W-:Y:S01]  /*c0d0*/  MUFU.EX2 R24, R7 ;  /* 0x0000000700187308 */ /* 0x0003e20000000800 */
[C---:B----4-:R-:W-:Y:S02]  /*c0e0*/  FMUL.FTZ R50, R101.reuse, R158 ;  /* 0x0000009e65327220 */ /* 0x050fe40000410000 */
[----:B------:R-:W-:Y:S02]  /*c0f0*/  FMUL.FTZ R51, R101, R159 ;  /* 0x0000009f65337220 */ /* 0x000fe40000410000 */
[--C-:B---3--:R-:W-:Y:S01]  /*c100*/  FFMA.FTZ R4, R17, c[0x0][0x2d0], -R110.reuse ;  /* 0x0000b40011047a23 */ /* 0x108fe2000001086e */
[----:B------:R-:W-:Y:S01]  /*c110*/  @P0 IADD3 R17, P2, R20, 0x40, RZ ;  /* 0x0000004014110810 */ /* 0x000fe20007f5e0ff */
[C---:B------:R-:W-:Y:S02]  /*c120*/  FMUL.FTZ R66, R101.reuse, R174 ;  /* 0x000000ae65427220 */ /* 0x040fe40000410000 */
[C---:B------:R-:W-:Y:S01]  /*c130*/  FMUL.FTZ R67, R101.reuse, R175 ;  /* 0x000000af65437220 */ /* 0x040fe20000410000 */
[----:B------:R2:W3:Y:S01]  /*c140*/  MUFU.EX2 R3, R2 ;  /* 0x0000000200037308 */ /* 0x0004e20000000800 */
[----:B------:R-:W-:Y:S01]  /*c150*/  @P0 IADD3.X R18, RZ, R208, RZ, P2, !PT ;  /* 0x000000d0ff120210 */ /* 0x000fe200017fe4ff */
[C---:B------:R-:W-:Y:S02]  /*c160*/  FMUL.FTZ R70, R101.reuse, R70 ;  /* 0x0000004665467220 */ /* 0x040fe40000410000 */
[C---:B------:R-:W-:Y:S02]  /*c170*/  FMUL.FTZ R71, R101.reuse, R71 ;  /* 0x0000004765477220 */ /* 0x040fe40000410000 */
[C---:B------:R-:W-:Y:S02]  /*c180*/  FMUL.FTZ R82, R101.reuse, R82 ;  /* 0x0000005265527220 */ /* 0x040fe40000410000 */
[C---:B------:R-:W-:Y:S02]  /*c190*/  FMUL.FTZ R83, R101.reuse, R83 ;  /* 0x0000005365537220 */ /* 0x040fe40000410000 */
[----:B------:R4:W-:Y:S01]  /*c1a0*/  MUFU.EX2 R29, R4 ;  /* 0x00000004001d7308 */ /* 0x0009e20000000800 */
[C---:B------:R-:W-:Y:S02]  /*c1b0*/  FMUL.FTZ R86, R101.reuse, R86 ;  /* 0x0000005665567220 */ /* 0x040fe40000410000 */
[C---:B------:R-:W-:Y:S01]  /*c1c0*/  FMUL.FTZ R87, R101.reuse, R87 ;  /* 0x0000005765577220 */ /* 0x040fe20000410000 */
[----:B-1----:R-:W-:Y:S01]  /*c1d0*/  @P0 MOV R7, c[0x0][0x1e0] ;  /* 0x0000780000070a02 */ /* 0x002fe20000000f00 */
[C---:B------:R-:W-:Y:S02]  /*c1e0*/  FMUL.FTZ R98, R101.reuse, R98 ;  /* 0x0000006265627220 */ /* 0x040fe40000410000 */
[----:B------:R-:W-:Y:S03]  /*c1f0*/  FMUL.FTZ R99, R101, R99 ;  /* 0x0000006365637220 */ /* 0x000fe60000410000 */
[----:B------:R-:W-:Y:S01]  /*c200*/  MUFU.EX2 R178, R15 ;  /* 0x0000000f00b27308 */ /* 0x000fe20000000800 */
[----:B--2---:R-:W1:Y:S01]  /*c210*/  SHFL.BFLY PT, R2, R0, 0x2, 0x1f ;  /* 0x0c401f0000027f89 */ /* 0x004e6200000e0000 */
[C---:B---3--:R-:W-:Y:S01]  /*c220*/  FMUL.FTZ R28, R3.reuse, R136 ;  /* 0x00000088031c7220 */ /* 0x048fe20000410000 */
[----:B------:R-:W-:Y:S01]  /*c230*/  MOV R136, R40 ;  /* 0x0000002800887202 */ /* 0x000fe20000000f00 */
[----:B------:R-:W-:Y:S01]  /*c240*/  FFMA.FTZ R40, R194, c[0x0][0x2d0], -R110 ;  /* 0x0000b400c2287a23 */ /* 0x000fe2000001086e */
[----:B------:R-:W-:Y:S01]  /*c250*/  MOV R194, R244 ;  /* 0x000000f400c27202 */ /* 0x000fe20000000f00 */
[C---:B------:R-:W-:Y:S04]  /*c260*/  FMUL.FTZ R57, R3.reuse, R165 ;  /* 0x000000a503397220 */ /* 0x040fe80000410000 */
[----:B------:R-:W-:Y:S01]  /*c270*/  MUFU.EX2 R31, R8 ;  /* 0x00000008001f7308 */ /* 0x000fe20000000800 */
[C---:B------:R-:W-:Y:S02]  /*c280*/  FMUL.FTZ R61, R3.reuse, R169 ;  /* 0x000000a9033d7220 */ /* 0x040fe40000410000 */
[----:B------:R-:W-:Y:S02]  /*c290*/  FMUL.FTZ R72, R3, R72 ;  /* 0x0000004803487220 */ /* 0x000fe40000410000 */
[----:B----4-:R-:W-:Y:S02]  /*c2a0*/  FFMA.FTZ R4, R177, c[0x0][0x2d0], -R111 ;  /* 0x0000b400b1047a23 */ /* 0x010fe4000001086f */
[C---:B------:R-:W-:Y:S02]  /*c2b0*/  FMUL.FTZ R73, R3.reuse, R73 ;  /* 0x0000004903497220 */ /* 0x040fe40000410000 */
[C---:B------:R-:W-:Y:S01]  /*c2c0*/  FMUL.FTZ R76, R3.reuse, R76 ;  /* 0x0000004c034c7220 */ /* 0x040fe20000410000 */
[----:B------:R2:W-:Y:S01]  /*c2d0*/  MUFU.EX2 R41, R4 ;  /* 0x0000000400297308 */ /* 0x0005e20000000800 */
[C---:B------:R-:W-:Y:S02]  /*c2e0*/  FMUL.FTZ R77, R3.reuse, R77 ;  /* 0x0000004d034d7220 */ /* 0x040fe40000410000 */
[C---:B------:R-:W-:Y:S02]  /*c2f0*/  FMUL.FTZ R88, R3.reuse, R88 ;  /* 0x0000005803587220 */ /* 0x040fe40000410000 */
[C---:B------:R-:W-:Y:S02]  /*c300*/  FMUL.FTZ R89, R3.reuse, R89 ;  /* 0x0000005903597220 */ /* 0x040fe40000410000 */
[C---:B------:R-:W-:Y:S01]  /*c310*/  FMUL.FTZ R92, R3.reuse, R92 ;  /* 0x0000005c035c7220 */ /* 0x040fe20000410000 */
[----:B-1----:R-:W-:Y:S01]  /*c320*/  FMNMX.FTZ R0, R0, R2, !PT ;  /* 0x0000000200007209 */ /* 0x002fe20007810000 */
[C---:B------:R-:W-:Y:S01]  /*c330*/  FMUL.FTZ R93, R3.reuse, R93 ;  /* 0x0000005d035d7220 */ /* 0x040fe20000410000 */
[----:B------:R1:W-:Y:S01]  /*c340*/  MUFU.EX2 R252, R19 ;  /* 0x0000001300fc7308 */ /* 0x0003e20000000800 */
[----:B------:R-:W-:Y:S02]  /*c350*/  FMUL.FTZ R45, R3, R153 ;  /* 0x00000099032d7220 */ /* 0x000fe40000410000 */
[----:B------:R-:W3:Y:S07]  /*c360*/  SHFL.BFLY PT, R2, R0, 0x1, 0x1f ;  /* 0x0c201f0000027f89 */ /* 0x000eee00000e0000 */
[----:B------:R4:W-:Y:S01]  /*c370*/  MUFU.EX2 R247, R48 ;  /* 0x0000003000f77308 */ /* 0x0009e20000000800 */
[----:B--2---:R-:W-:Y:S05]  /*c380*/  @P0 SHF.R.S32.HI R4, RZ, 0x1f, R204 ;  /* 0x0000001fff040819 */ /* 0x004fea00000114cc */
[----:B------:R-:W-:Y:S04]  /*c390*/  @P0 IMAD R6, R4, c[0x0][0x1e0], RZ ;  /* 0x0000780004060a24 */ /* 0x000fe800078e02ff */
[----:B------:R2:W-:Y:S01]  /*c3a0*/  MUFU.EX2 R245, R56 ;  /* 0x0000003800f57308 */ /* 0x0005e20000000800 */
[C---:B------:R-:W-:Y:S04]  /*c3b0*/  @P0 IMAD.WIDE.U32 R4, R204.reuse, c[0x0][0x1e0], RZ ;  /* 0x00007800cc040a25 */ /* 0x040fe800078e00ff */
[----:B------:R-:W-:Y:S01]  /*c3c0*/  @P0 IMAD R6, R204, c[0x0][0x1e4], R6 ;  /* 0x00007900cc060a24 */ /* 0x000fe200078e0206 */
[----:B---3--:R-:W-:Y:S01]  /*c3d0*/  FMNMX.FTZ R102, R0, R2, !PT ;  /* 0x0000000200667209 */ /* 0x008fe20007810000 */
[----:B-1----:R-:W-:Y:S01]  /*c3e0*/  FMUL.FTZ R19, R101, R127 ;  /* 0x0000007f65137220 */ /* 0x002fe20000410000 */
[----:B------:R-:W-:Y:S02]  /*c3f0*/  @P0 MOV R2, c[0x0][0x1e4] ;  /* 0x0000790000020a02 */ /* 0x000fe40000000f00 */
[----:B------:R1:W-:Y:S01]  /*c400*/  MUFU.EX2 R244, R60 ;  /* 0x0000003c00f47308 */ /* 0x0003e20000000800 */
[----:B------:R-:W-:Y:S01]  /*c410*/  @P0 IADD3 R6, R5, R6, RZ ;  /* 0x0000000605060210 */ /* 0x000fe20007ffe0ff */
[----:B------:R-:W-:Y:S01]  /*c420*/  FADD.FTZ R0, -R102, R107 ;  /* 0x0000006b66007221 */ /* 0x000fe20000010100 */
[----:B------:R-:W-:Y:S01]  /*c430*/  @P0 SHF.L.U32 R5, R4, 0x6, RZ ;  /* 0x0000000604050819 */ /* 0x000fe200000006ff */
[----:B------:R-:W-:Y:S01]  /*c440*/  FFMA.FTZ R107, R230, c[0x0][0x2d0], -R110 ;  /* 0x0000b400e66b7a23 */ /* 0x000fe2000001086e */
[----:B------:R-:W-:Y:S01]  /*c450*/  @P0 SHF.L.U64.HI R4, R4, 0x6, R6 ;  /* 0x0000000604040819 */ /* 0x000fe20000010206 */
[----:B------:R-:W-:Y:S01]  /*c460*/  FMUL.FTZ R0, R0, c[0x0][0x2d0] ;  /* 0x0000b40000007a20 */ /* 0x000fe20000410000 */
[----:B------:R-:W-:Y:S01]  /*c470*/  @P0 LEA R6, P6, R7, R5, 0x5 ;  /* 0x0000000507060211 */ /* 0x000fe200078c28ff */
[----:B----4-:R-:W-:Y:S01]  /*c480*/  FMUL.FTZ R48, R100, R156 ;  /* 0x0000009c64307220 */ /* 0x010fe20000410000 */
[----:B------:R-:W-:Y:S02]  /*c490*/  @P0 IADD3 R8, P2, R5, R16, RZ ;  /* 0x0000001005080210 */ /* 0x000fe40007f5e0ff */
[----:B------:R-:W-:Y:S01]  /*c4a0*/  @P0 LEA.HI.X R2, R7, R4, R2, 0x5, P6 ;  /* 0x0000000407020211 */ /* 0x000fe200030f2c02 */
[----:B------:R-:W3:Y:S01]  /*c4b0*/  MUFU.EX2 R0, R0 ;  /* 0x0000000000007308 */ /* 0x000ee20000000800 */
[----:B------:R-:W-:Y:S01]  /*c4c0*/  @P0 IADD3 R7, P6, R5, R20, RZ ;  /* 0x0000001405070210 */ /* 0x000fe20007fde0ff */
[----:B--2---:R-:W-:Y:S01]  /*c4d0*/  FMUL.FTZ R56, R3, R164 ;  /* 0x000000a403387220 */ /* 0x004fe20000410000 */
[----:B------:R-:W-:Y:S02]  /*c4e0*/  @P0 IADD3 R5, P1, R5, R17, RZ ;  /* 0x0000001105050210 */ /* 0x000fe40007f3e0ff */
[C---:B------:R-:W-:Y:S02]  /*c4f0*/  @P0 IADD3.X R11, R4.reuse, R208, RZ, P6, !PT ;  /* 0x000000d0040b0210 */ /* 0x040fe400037fe4ff */
[C---:B------:R-:W-:Y:S02]  /*c500*/  @P0 LEA R14, P6, R7.reuse, c[0x0][0x1c8], 0x1 ;  /* 0x00007200070e0a11 */ /* 0x040fe400078c08ff */
[----:B------:R-:W-:Y:S02]  /*c510*/  @P0 IADD3.X R13, R4, R9, RZ, P2, !PT ;  /* 0x00000009040d0210 */ /* 0x000fe400017fe4ff */
[----:B------:R-:W-:Y:S01]  /*c520*/  @P0 LEA.HI.X R15, R7, c[0x0][0x1cc], R11, 0x1, P6 ;  /* 0x00007300070f0a11 */ /* 0x000fe200030f0c0b */
[----:B-1----:R-:W-:Y:S01]  /*c530*/  FMUL.FTZ R60, R3, R168 ;  /* 0x000000a8033c7220 */ /* 0x002fe20000410000 */
[----:B------:R-:W-:Y:S02]  /*c540*/  @P0 LEA R12, P2, R8, c[0x0][0x1c8], 0x1 ;  /* 0x00007200080c0a11 */ /* 0x000fe400078408ff */
[----:B------:R-:W-:Y:S01]  /*c550*/  @P0 IADD3.X R4, R4, R18, RZ, P1, !PT ;  /* 0x0000001204040210 */ /* 0x000fe20000ffe4ff */
[----:B------:R1:W-:Y:S01]  /*c560*/  @P0 LDGSTS.E.BYPASS.LTC128B.128 [R205+0x3100], [R14.64], !P5 ;  /* 0x031000000ecd0fae */ /* 0x0003e2000e901d46 */
[C---:B------:R-:W-:Y:S02]  /*c570*/  @P0 LEA R10, P1, R5.reuse, c[0x0][0x1c8], 0x1 ;  /* 0x00007200050a0a11 */ /* 0x040fe400078208ff */
[----:B------:R-:W-:Y:S02]  /*c580*/  @P0 LEA.HI.X R13, R8, c[0x0][0x1cc], R13, 0x1, P2 ;  /* 0x00007300080d0a11 */ /* 0x000fe400010f0c0d */
[----:B------:R-:W-:Y:S01]  /*c590*/  @P0 LEA.HI.X R11, R5, c[0x0][0x1cc], R4, 0x1, P1 ;  /* 0x00007300050b0a11 */ /* 0x000fe200008f0c04 */
[----:B------:R-:W-:Y:S01]  /*c5a0*/  FFMA.FTZ R4, R188, c[0x0][0x2d0], -R176 ;  /* 0x0000b400bc047a23 */ /* 0x000fe200000108b0 */
[C---:B------:R-:W-:Y:S01]  /*c5b0*/  @P0 IADD3 R7, P2, R6.reuse, R20, RZ ;  /* 0x0000001406070210 */ /* 0x040fe20007f5e0ff */
[----:B------:R2:W-:Y:S01]  /*c5c0*/  @P0 LDGSTS.E.BYPASS.LTC128B.128 [R205+0x4100], [R12.64], !P4 ;  /* 0x041000000ccd0fae */ /* 0x0005e2000e101d46 */
[C---:B------:R-:W-:Y:S01]  /*c5d0*/  @P0 IADD3 R16, P6, R6.reuse, R16, RZ ;  /* 0x0000001006100210 */ /* 0x040fe20007fde0ff */
[----:B------:R4:W5:Y:S01]  /*c5e0*/  MUFU.EX2 R33, R4 ;  /* 0x0000000400217308 */ /* 0x0009620000000800 */
[----:B------:R-:W-:Y:S01]  /*c5f0*/  @P0 IADD3 R5, P1, R6, R17, RZ ;  /* 0x0000001106050210 */ /* 0x000fe20007f3e0ff */
[----:B---3--:R-:W-:Y:S01]  /*c600*/  FMUL.FTZ R26, R0, R134 ;  /* 0x00000086001a7220 */ /* 0x008fe20000410000 */
[----:B------:R-:W-:Y:S01]  /*c610*/  @P0 IADD3.X R17, R2, R9, RZ, P6, !PT ;  /* 0x0000000902110210 */ /* 0x000fe200037fe4ff */
[----:B------:R-:W-:Y:S01]  /*c620*/  FMUL.FTZ R27, R0, R135 ;  /* 0x00000087001b7220 */ /* 0x000fe20000410000 */
[C---:B------:R-:W-:Y:S01]  /*c630*/  @P0 LEA R8, P6, R7.reuse, c[0x0][0x1c8], 0x1 ;  /* 0x0000720007080a11 */ /* 0x040fe200078c08ff */
[----:B------:R3:W-:Y:S01]  /*c640*/  @P0 LDGSTS.E.BYPASS.LTC128B.128 [R205+0x5100], [R10.64], !P3 ;  /* 0x051000000acd0fae */ /* 0x0007e2000d901d46 */
[----:B------:R-:W-:Y:S01]  /*c650*/  @P0 IADD3.X R18, R2, R18, RZ, P1, !PT ;  /* 0x0000001202120210 */ /* 0x000fe20000ffe4ff */
[----:B------:R-:W-:Y:S01]  /*c660*/  FMUL.FTZ R42, R0, R150 ;  /* 0x00000096002a7220 */ /* 0x000fe20000410000 */
[----:B------:R-:W-:Y:S01]  /*c670*/  @P0 IADD3.X R2, R2, R208, RZ, P2, !PT ;  /* 0x000000d002020210 */ /* 0x000fe200017fe4ff */
[----:B------:R-:W-:Y:S01]  /*c680*/  FMUL.FTZ R43, R0, R151 ;  /* 0x00000097002b7220 */ /* 0x000fe20000410000 */
[----:B------:R-:W-:Y:S01]  /*c690*/  @P0 LEA R6, P2, R16, c[0x0][0x1c8], 0x1 ;  /* 0x0000720010060a11 */ /* 0x000fe200078408ff */
[----:B------:R-:W-:Y:S01]  /*c6a0*/  FMUL.FTZ R58, R0, R166 ;  /* 0x000000a6003a7220 */ /* 0x000fe20000410000 */
[----:B------:R-:W-:Y:S01]  /*c6b0*/  @P0 LEA.HI.X R9, R7, c[0x0][0x1cc], R2, 0x1, P6 ;  /* 0x0000730007090a11 */ /* 0x000fe200030f0c02 */
[----:B------:R-:W-:Y:S01]  /*c6c0*/  FFMA.FTZ R2, R179, c[0x0][0x2d0], -R176 ;  /* 0x0000b400b3027a23 */ /* 0x000fe200000108b0 */
[----:B------:R-:W-:Y:S01]  /*c6d0*/  @P0 LEA.HI.X R7, R16, c[0x0][0x1cc], R17, 0x1, P2 ;  /* 0x0000730010070a11 */ /* 0x000fe200010f0c11 */
[----:B------:R-:W-:Y:S01]  /*c6e0*/  FMUL.FTZ R16, R100, R124 ;  /* 0x0000007c64107220 */ /* 0x000fe20000410000 */
[----:B------:R-:W-:Y:S01]  /*c6f0*/  MOV R179, R207 ;  /* 0x000000cf00b37202 */ /* 0x000fe20000000f00 */
[----:B------:R5:W-:Y:S01]  /*c700*/  @P0 LDGSTS.E.BYPASS.LTC128B.128 [R205+0x3900], [R8.64], !P5 ;  /* 0x0390000008cd0fae */ /* 0x000be2000e901d46 */
[----:B------:R5:W5:Y:S01]  /*c710*/  MUFU.EX2 R251, R2 ;  /* 0x0000000200fb7308 */ /* 0x000b620000000800 */
[C---:B-1----:R-:W-:Y:S01]  /*c720*/  FMUL.FTZ R14, R0.reuse, R122 ;  /* 0x0000007a000e7220 */ /* 0x042fe20000410000 */
[----:B------:R-:W-:Y:S01]  /*c730*/  MOV R134, R31 ;  /* 0x0000001f00867202 */ /* 0x000fe20000000f00 */
[----:B------:R-:W-:Y:S01]  /*c740*/  FMUL.FTZ R15, R0, R123 ;  /* 0x0000007b000f7220 */ /* 0x000fe20000410000 */
[----:B------:R-:W-:Y:S01]  /*c750*/  MOV R135, R29 ;  /* 0x0000001d00877202 */ /* 0x000fe20000000f00 */
[----:B------:R-:W-:Y:S01]  /*c760*/  FMUL.FTZ R17, R100, R125 ;  /* 0x0000007d64117220 */ /* 0x000fe20000410000 */
[----:B----4-:R-:W-:Y:S01]  /*c770*/  @P0 LEA R4, P1, R5, c[0x0][0x1c8], 0x1 ;  /* 0x0000720005040a11 */ /* 0x010fe200078208ff */
[----:B------:R1:W-:Y:S01]  /*c780*/  @P0 LDGSTS.E.BYPASS.LTC128B.128 [R205+0x4900], [R6.64], !P4 ;  /* 0x0490000006cd0fae */ /* 0x0003e2000e101d46 */
[C---:B--2---:R-:W-:Y:S01]  /*c790*/  FMUL.FTZ R12, R3.reuse, R120 ;  /* 0x00000078030c7220 */ /* 0x044fe20000410000 */
[----:B------:R-:W-:Y:S01]  /*c7a0*/  MOV R188, R237 ;  /* 0x000000ed00bc7202 */ /* 0x000fe20000000f00 */
[----:B------:R-:W-:Y:S01]  /*c7b0*/  FMUL.FTZ R13, R3, R121 ;  /* 0x00000079030d7220 */ /* 0x000fe20000410000 */
[----:B------:R-:W-:Y:S01]  /*c7c0*/  @P0 LEA.HI.X R5, R5, c[0x0][0x1cc], R18, 0x1, P1 ;  /* 0x0000730005050a11 */ /* 0x000fe200008f0c12 */
[----:B------:R-:W-:Y:S02]  /*c7d0*/  FMUL.FTZ R18, R101, R126 ;  /* 0x0000007e65127220 */ /* 0x000fe40000410000 */
[C---:B---3--:R-:W-:Y:S02]  /*c7e0*/  FMUL.FTZ R11, R0.reuse, R119 ;  /* 0x00000077000b7220 */ /* 0x048fe40000410000 */
[----:B------:R2:W-:Y:S01]  /*c7f0*/  @P0 LDGSTS.E.BYPASS.LTC128B.128 [R205+0x5900], [R4.64], !P3 ;  /* 0x0590000004cd0fae */ /* 0x0005e2000d901d46 */
[C---:B------:R-:W-:Y:S02]  /*c800*/  FMUL.FTZ R59, R0.reuse, R167 ;  /* 0x000000a7003b7220 */ /* 0x040fe40000410000 */
[C---:B------:R-:W-:Y:S02]  /*c810*/  FMUL.FTZ R62, R0.reuse, R170 ;  /* 0x000000aa003e7220 */ /* 0x040fe40000410000 */
[C---:B------:R-:W-:Y:S02]  /*c820*/  FMUL.FTZ R63, R0.reuse, R171 ;  /* 0x000000ab003f7220 */ /* 0x040fe40000410000 */
[----:B------:R-:W-:Y:S01]  /*c830*/  FMUL.FTZ R74, R0, R74 ;  /* 0x0000004a004a7220 */ /* 0x000fe20000410000 */
[----:B------:R-:W3:Y:S01]  /*c840*/  LDSM.16.MT88.4 R20, [R213] ;  /* 0x00000000d514783b */ /* 0x000ee20000004200 */
[----:B-----5:R-:W-:Y:S02]  /*c850*/  FMUL.FTZ R2, R102, c[0x0][0x2d0] ;  /* 0x0000b40066027a20 */ /* 0x020fe40000410000 */
[----:B------:R-:W-:Y:S01]  /*c860*/  FMUL.FTZ R8, R3, R116 ;  /* 0x0000007403087220 */ /* 0x000fe20000410000 */
[----:B------:R-:W-:Y:S01]  /*c870*/  F2FP.BF16.PACK_AB R116, R33, R178 ;  /* 0x000000b22174723e */ /* 0x000fe200000010ff */
[--C-:B------:R-:W-:Y:S01]  /*c880*/  FFMA.FTZ R10, R189, c[0x0][0x2d0], -R2.reuse ;  /* 0x0000b400bd0a7a23 */ /* 0x100fe20000010802 */
[----:B------:R-:W-:Y:S01]  /*c890*/  MOV R189, R209 ;  /* 0x000000d100bd7202 */ /* 0x000fe20000000f00 */
[----:B------:R-:W-:Y:S01]  /*c8a0*/  FMUL.FTZ R9, R3, R117 ;  /* 0x0000007503097220 */ /* 0x000fe20000410000 */
[----:B------:R-:W4:Y:S01]  /*c8b0*/  LDSM.16.MT88.4 R36, [R214] ;  /* 0x00000000d624783b */ /* 0x000f220000004200 */
[----:B------:R5:W-:Y:S01]  /*c8c0*/  MUFU.EX2 R177, R10 ;  /* 0x0000000a00b17308 */ /* 0x000be20000000800 */
[----:B-1----:R-:W-:Y:S01]  /*c8d0*/  FMUL.FTZ R6, R101, R114 ;  /* 0x0000007265067220 */ /* 0x002fe20000410000 */
[----:B------:R-:W-:Y:S01]  /*c8e0*/  F2FP.BF16.PACK_AB R114, R29, R34 ;  /* 0x000000221d72723e */ /* 0x000fe200000010ff */
[----:B------:R-:W-:Y:S02]  /*c8f0*/  FMUL.FTZ R7, R101, R115 ;  /* 0x0000007365077220 */ /* 0x000fe40000410000 */
[C---:B------:R-:W-:Y:S01]  /*c900*/  FMUL.FTZ R29, R3.reuse, R137 ;  /* 0x00000089031d7220 */ /* 0x040fe20000410000 */
[----:B------:R-:W-:Y:S01]  /*c910*/  MOV R137, R30 ;  /* 0x0000001e00897202 */ /* 0x000fe20000000f00 */
[----:B------:R-:W1:Y:S01]  /*c920*/  LDSM.16.MT88.4 R52, [R213+0x1000] ;  /* 0x00100000d534783b */ /* 0x000e620000004200 */
[----:B------:R-:W-:Y:S01]  /*c930*/  FMUL.FTZ R30, R0, R138 ;  /* 0x0000008a001e7220 */ /* 0x000fe20000410000 */
[----:B------:R-:W-:Y:S01]  /*c940*/  MOV R138, R41 ;  /* 0x00000029008a7202 */ /* 0x000fe20000000f00 */
[--C-:B--2---:R-:W-:Y:S01]  /*c950*/  FFMA.FTZ R4, R190, c[0x0][0x2d0], -R2.reuse ;  /* 0x0000b400be047a23 */ /* 0x104fe20000010802 */
[----:B------:R-:W-:Y:S01]  /*c960*/  MOV R190, R25 ;  /* 0x0000001900be7202 */ /* 0x000fe20000000f00 */
[----:B------:R-:W-:Y:S01]  /*c970*/  FMUL.FTZ R5, R100, R113 ;  /* 0x0000007164057220 */ /* 0x000fe20000410000 */
[----:B------:R-:W-:Y:S01]  /*c980*/  MOV R205, R32 ;  /* 0x0000002000cd7202 */ /* 0x000fe20000000f00 */
[----:B------:R2:W2:Y:S01]  /*c990*/  MUFU.EX2 R207, R4 ;  /* 0x0000000400cf7308 */ /* 0x0004a20000000800 */
[----:B------:R-:W-:Y:S01]  /*c9a0*/  F2FP.BF16.PACK_AB R113, R190, R41 ;  /* 0x00000029be71723e */ /* 0x000fe200000010ff */
[C---:B------:R-:W-:Y:S01]  /*c9b0*/  FMUL.FTZ R25, R3.reuse, R133 ;  /* 0x0000008503197220 */ /* 0x040fe20000410000 */
[----:B------:R-:W-:Y:S01]  /*c9c0*/  MOV R133, R33 ;  /* 0x0000002100857202 */ /* 0x000fe20000000f00 */
[C---:B------:R-:W-:Y:S01]  /*c9d0*/  FMUL.FTZ R33, R100.reuse, R141 ;  /* 0x0000008d64217220 */ /* 0x040fe20000410000 */
[----:B------:R-:W-:Y:S01]  /*c9e0*/  MOV R141, R250 ;  /* 0x000000fa008d7202 */ /* 0x000fe20000000f00 */
[----:B------:R-:W-:Y:S01]  /*c9f0*/  FMUL.FTZ R32, R100, R140 ;  /* 0x0000008c64207220 */ /* 0x000fe20000410000 */
[----:B------:R-:W-:Y:S01]  /*ca00*/  MOV R140, R248 ;  /* 0x000000f8008c7202 */ /* 0x000fe20000000f00 */
[----:B------:R-:W-:Y:S01]  /*ca10*/  FMUL.FTZ R41, R3, R149 ;  /* 0x0000009503297220 */ /* 0x000fe20000410000 */
[----:B------:R-:W-:Y:S01]  /*ca20*/  MOV R149, R236 ;  /* 0x000000ec00957202 */ /* 0x000fe20000000f00 */
[C---:B-----5:R-:W-:Y:S01]  /*ca30*/  FMUL.FTZ R10, R0.reuse, R118 ;  /* 0x00000076000a7220 */ /* 0x060fe20000410000 */
[----:B------:R-:W-:Y:S01]  /*ca40*/  F2FP.BF16.PACK_AB R118, R251, R252 ;  /* 0x000000fcfb76723e */ /* 0x000fe200000010ff */
[----:B------:R5:W-:Y:S01]  /*ca50*/  MUFU.EX2 R248, R44 ;  /* 0x0000002c00f87308 */ /* 0x000be20000000800 */
[----:B------:R-:W1:Y:S01]  /*ca60*/  LDSM.16.MT88.4 R120, [R214+0x1000] ;  /* 0x00100000d678783b */ /* 0x000e620000004200 */
[C---:B------:R-:W-:Y:S02]  /*ca70*/  FMUL.FTZ R75, R0.reuse, R75 ;  /* 0x0000004b004b7220 */ /* 0x040fe40000410000 */
[C---:B------:R-:W-:Y:S02]  /*ca80*/  FMUL.FTZ R78, R0.reuse, R78 ;  /* 0x0000004e004e7220 */ /* 0x040fe40000410000 */
[C---:B------:R-:W-:Y:S02]  /*ca90*/  FMUL.FTZ R79, R0.reuse, R79 ;  /* 0x0000004f004f7220 */ /* 0x040fe40000410000 */
[C---:B------:R-:W-:Y:S01]  /*caa0*/  FMUL.FTZ R90, R0.reuse, R90 ;  /* 0x0000005a005a7220 */ /* 0x040fe20000410000 */
[----:B------:R-:W1:Y:S01]  /*cab0*/  LDSM.16.MT88.4 R124, [R213+0x2000] ;  /* 0x00200000d57c783b */ /* 0x000e620000004200 */
[C---:B------:R-:W-:Y:S02]  /*cac0*/  FMUL.FTZ R91, R0.reuse, R91 ;  /* 0x0000005b005b7220 */ /* 0x040fe40000410000 */
[--C-:B--2---:R-:W-:Y:S01]  /*cad0*/  FFMA.FTZ R4, R187, c[0x0][0x2d0], -R2.reuse ;  /* 0x0000b400bb047a23 */ /* 0x104fe20000010802 */
[----:B------:R-:W-:Y:S01]  /*cae0*/  F2FP.BF16.PACK_AB R117, R207, R177 ;  /* 0x000000b1cf75723e */ /* 0x000fe200000010ff */
[C---:B------:R-:W-:Y:S01]  /*caf0*/  FMUL.FTZ R94, R0.reuse, R94 ;  /* 0x0000005e005e7220 */ /* 0x040fe20000410000 */
[----:B------:R-:W-:Y:S01]  /*cb00*/  MOV R187, R241 ;  /* 0x000000f100bb7202 */ /* 0x000fe20000000f00 */
[----:B------:R2:W-:Y:S01]  /*cb10*/  MUFU.EX2 R208, R4 ;  /* 0x0000000400d07308 */ /* 0x0005e20000000800 */
[----:B------:R-:W-:Y:S01]  /*cb20*/  LDSM.16.MT88.4 R156, [R213+0x1c00] ;  /* 0x001c0000d59c783b */ /* 0x000fe20000004200 */
[C---:B------:R-:W-:Y:S02]  /*cb30*/  FMUL.FTZ R95, R0.reuse, R95 ;  /* 0x0000005f005f7220 */ /* 0x040fe40000410000 */
[C---:B------:R-:W-:Y:S02]  /*cb40*/  FMUL.FTZ R46, R0.reuse, R154 ;  /* 0x0000009a002e7220 */ /* 0x040fe40000410000 */
[----:B------:R-:W-:Y:S02]  /*cb50*/  FMUL.FTZ R47, R0, R155 ;  /* 0x0000009b002f7220 */ /* 0x000fe40000410000 */
[C---:B-----5:R-:W-:Y:S01]  /*cb60*/  FMUL.FTZ R44, R3.reuse, R152 ;  /* 0x00000098032c7220 */ /* 0x060fe20000410000 */
[----:B------:R-:W0:Y:S01]  /*cb70*/  LDGDEPBAR ;  /* 0x00000000000079af */ /* 0x000e220000000000 */
[--C-:B------:R-:W-:Y:S02]  /*cb80*/  FFMA.FTZ R108, R108, c[0x0][0x2d0], -R2.reuse ;  /* 0x0000b4006c6c7a23 */ /* 0x100fe40000010802 */
[----:B--2---:R-:W-:Y:S01]  /*cb90*/  FFMA.FTZ R4, R186, c[0x0][0x2d0], -R2 ;  /* 0x0000b400ba047a23 */ /* 0x004fe20000010802 */
[----:B------:R-:W-:Y:S01]  /*cba0*/  MOV R186, R24 ;  /* 0x0000001800ba7202 */ /* 0x000fe20000000f00 */
[----:B------:R-:W-:Y:S01]  /*cbb0*/  FMUL.FTZ R24, R3, R132 ;  /* 0x0000008403187220 */ /* 0x000fe20000410000 */
[----:B------:R-:W-:Y:S01]  /*cbc0*/  MOV R132, R34 ;  /* 0x0000002200847202 */ /* 0x000fe20000000f00 */
[----:B------:R2:W5:Y:S01]  /*cbd0*/  MUFU.EX2 R209, R4 ;  /* 0x0000000400d17308 */ /* 0x0005620000000800 */
[----:B------:R-:W-:Y:S01]  /*cbe0*/  F2FP.BF16.PACK_AB R115, R31, R186 ;  /* 0x000000ba1f73723e */ /* 0x000fe200000010ff */
[----:B------:R-:W-:Y:S01]  /*cbf0*/  FMUL.FTZ R31, R0, R139 ;  /* 0x0000008b001f7220 */ /* 0x000fe20000410000 */
[----:B------:R-:W-:Y:S01]  /*cc00*/  MOV R139, R243 ;  /* 0x000000f3008b7202 */ /* 0x000fe20000000f00 */
[C---:B------:R-:W-:Y:S01]  /*cc10*/  FMUL.FTZ R34, R101.reuse, R142 ;  /* 0x0000008e65227220 */ /* 0x040fe20000410000 */
[----:B------:R-:W-:Y:S01]  /*cc20*/  MOV R142, R35 ;  /* 0x00000023008e7202 */ /* 0x000fe20000000f00 */
[----:B------:R-:W-:Y:S01]  /*cc30*/  FMUL.FTZ R35, R101, R143 ;  /* 0x0000008f65237220 */ /* 0x000fe20000410000 */
[----:B------:R-:W-:Y:S03]  /*cc40*/  MOV R143, R249 ;  /* 0x000000f9008f7202 */ /* 0x000fe60000000f00 */
[----:B------:R1:W-:Y:S10]  /*cc50*/  MUFU.EX2 R249, R40 ;  /* 0x0000002800f97308 */ /* 0x0003f40000000800 */
[----:B------:R4:W-:Y:S01]  /*cc60*/  MUFU.EX2 R243, R64 ;  /* 0x0000004000f37308 */ /* 0x0009e20000000800 */
[C---:B--2---:R-:W-:Y:S01]  /*cc70*/  FMUL.FTZ R4, R100.reuse, R112 ;  /* 0x0000007064047220 */ /* 0x044fe20000410000 */
[----:B------:R-:W-:Y:S02]  /*cc80*/  F2FP.BF16.PACK_AB R112, R179, R180 ;  /* 0x000000b4b370723e */ /* 0x000fe400000010ff */
[----:B-----5:R-:W-:Y:S05]  /*cc90*/  F2FP.BF16.PACK_AB R119, R209, R208 ;  /* 0x000000d0d177723e */ /* 0x020fea00000010ff */
[-C--:B---3--:R-:W-:Y:S05]  /*cca0*/  HMMA.16816.F32.BF16 R4, R112, R20.reuse, R4 ;  /* 0x000000147004723c */ /* 0x088fea0000041804 */
[----:B-1----:R-:W-:Y:S01]  /*ccb0*/  FMUL.FTZ R40, R3, R148 ;  /* 0x0000009403287220 */ /* 0x002fe20000410000 */
[----:B------:R-:W-:Y:S02]  /*ccc0*/  MOV R148, R238 ;  /* 0x000000ee00947202 */ /* 0x000fe40000000f00 */
[C---:B------:R-:W-:Y:S04]  /*ccd0*/  HMMA.16816.F32.BF16 R8, R116.reuse, R20, R8 ;  /* 0x000000147408723c */ /* 0x040fe80000041808 */
[C---:B----4-:R-:W-:Y:S02]  /*cce0*/  FMUL.FTZ R64, R100.reuse, R172 ;  /* 0x000000ac64407220 */ /* 0x050fe40000410000 */
[----:B------:R-:W-:Y:S01]  /*ccf0*/  LDSM.16.MT88.4 R172, [R214+0x1c00] ;  /* 0x001c0000d6ac783b */ /* 0x000fe20000004200 */
        /* <DEDUP_REMOVED lines=9> */
[C---:B------:R-:W-:Y:S01]  /*cd90*/  FMUL.FTZ R37, R100.reuse, R145 ;  /* 0x0000009164257220 */ /* 0x040fe20000410000 */
[-C--:B------:R-:W-:Y:S04]  /*cda0*/  HMMA.16816.F32.BF16 R28, R116, R38.reuse, R28 ;  /* 0x00000026741c723c */ /* 0x080fe8000004181c */
[----:B------:R-:W-:Y:S01]  /*cdb0*/  MOV R145, R242 ;  /* 0x000000f200917202 */ /* 0x000fe20000000f00 */
[----:B------:R-:W-:Y:S01]  /*cdc0*/  FFMA.FTZ R36, R193, c[0x0][0x2d0], -R110 ;  /* 0x0000b400c1247a23 */ /* 0x000fe2000001086e */
[----:B------:R1:W-:Y:S02]  /*cdd0*/  MUFU.EX2 R242, R106 ;  /* 0x0000006a00f27308 */ /* 0x0003e40000000800 */
[C---:B------:R-:W-:Y:S07]  /*cde0*/  HMMA.16816.F32.BF16 R32, R112.reuse, R38, R32 ;  /* 0x000000267020723c */ /* 0x040fee0000041820 */
[C---:B------:R-:W-:Y:S01]  /*cdf0*/  FMUL.FTZ R38, R101.reuse, R146 ;  /* 0x0000009265267220 */ /* 0x040fe20000410000 */
[----:B------:R2:W-:Y:S01]  /*ce00*/  MUFU.EX2 R250, R36 ;  /* 0x0000002400fa7308 */ /* 0x0005e20000000800 */
[----:B------:R-:W-:Y:S03]  /*ce10*/  FMUL.FTZ R39, R101, R147 ;  /* 0x0000009365277220 */ /* 0x000fe60000410000 */
[----:B------:R-:W-:Y:S02]  /*ce20*/  MOV R146, R240 ;  /* 0x000000f000927202 */ /* 0x000fe40000000f00 */
[----:B------:R-:W-:Y:S01]  /*ce30*/  MOV R147, R239 ;  /* 0x000000ef00937202 */ /* 0x000fe20000000f00 */
[----:B-1----:R-:W-:Y:S04]  /*ce40*/  FFMA.FTZ R106, R199, c[0x0][0x2d0], -R176 ;  /* 0x0000b400c76a7a23 */ /* 0x002fe800000108b0 */
[----:B------:R1:W3:Y:S01]  /*ce50*/  MUFU.EX2 R241, R106 ;  /* 0x0000006a00f17308 */ /* 0x0002e20000000800 */
[C---:B--2---:R-:W-:Y:S01]  /*ce60*/  FMUL.FTZ R36, R100.reuse, R144 ;  /* 0x0000009064247220 */ /* 0x044fe20000410000 */
[----:B------:R-:W-:Y:S06]  /*ce70*/  MOV R144, R246 ;  /* 0x000000f600907202 */ /* 0x000fec0000000f00 */
[-C--:B------:R-:W-:Y:S08]  /*ce80*/  HMMA.16816.F32.BF16 R36, R112, R52.reuse, R36 ;  /* 0x000000347024723c */ /* 0x080ff00000041824 */
[C---:B------:R-:W-:Y:S04]  /*ce90*/  HMMA.16816.F32.BF16 R40, R116.reuse, R52, R40 ;  /* 0x000000347428723c */ /* 0x040fe80000041828 */
[--C-:B-1----:R-:W-:Y:S03]  /*cea0*/  FFMA.FTZ R106, R201, c[0x0][0x2d0], -R2.reuse ;  /* 0x0000b400c96a7a23 */ /* 0x102fe60000010802 */
[--C-:B------:R-:W-:Y:S01]  /*ceb0*/  FFMA.FTZ R52, R197, c[0x0][0x2d0], -R111.reuse ;  /* 0x0000b400c5347a23 */ /* 0x100fe2000001086f */
[-C--:B------:R-:W-:Y:S01]  /*cec0*/  HMMA.16816.F32.BF16 R44, R116, R54.reuse, R44 ;  /* 0x00000036742c723c */ /* 0x080fe2000004182c */
[----:B------:R1:W-:Y:S03]  /*ced0*/  MUFU.EX2 R197, R106 ;  /* 0x0000006a00c57308 */ /* 0x0003e60000000800 */
[----:B------:R-:W-:Y:S04]  /*cee0*/  FMUL.FTZ R53, R100, R161 ;  /* 0x000000a164357220 */ /* 0x000fe80000410000 */
[C---:B------:R-:W-:Y:S03]  /*cef0*/  HMMA.16816.F32.BF16 R48, R112.reuse, R54, R48 ;  /* 0x000000367030723c */ /* 0x040fe60000041830 */
[----:B------:R2:W-:Y:S04]  /*cf00*/  MUFU.EX2 R246, R52 ;  /* 0x0000003400f67308 */ /* 0x0005e80000000800 */
[C---:B------:R-:W-:Y:S02]  /*cf10*/  FMUL.FTZ R54, R101.reuse, R162 ;  /* 0x000000a265367220 */ /* 0x040fe40000410000 */
[----:B------:R-:W-:Y:S03]  /*cf20*/  FMUL.FTZ R55, R101, R163 ;  /* 0x000000a365377220 */ /* 0x000fe60000410000 */
[----:B-1----:R-:W-:Y:S04]  /*cf30*/  FFMA.FTZ R106, R202, c[0x0][0x2d0], -R2 ;  /* 0x0000b400ca6a7a23 */ /* 0x002fe80000010802 */
[----:B------:R1:W4:Y:S01]  /*cf40*/  MUFU.EX2 R196, R106 ;  /* 0x0000006a00c47308 */ /* 0x0003220000000800 */
[----:B--2---:R-:W-:Y:S07]  /*cf50*/  FMUL.FTZ R52, R100, R160 ;  /* 0x000000a064347220 */ /* 0x004fee0000410000 */
[-C--:B------:R-:W-:Y:S08]  /*cf60*/  HMMA.16816.F32.BF16 R52, R112, R120.reuse, R52 ;  /* 0x000000787034723c */ /* 0x080ff00000041834 */
[C---:B------:R-:W-:Y:S04]  /*cf70*/  HMMA.16816.F32.BF16 R56, R116.reuse, R120, R56 ;  /* 0x000000787438723c */ /* 0x040fe80000041838 */
[--C-:B-1----:R-:W-:Y:S04]  /*cf80*/  FFMA.FTZ R106, R206, c[0x0][0x2d0], -R176.reuse ;  /* 0x0000b400ce6a7a23 */ /* 0x102fe800000108b0 */
[-C--:B------:R-:W-:Y:S01]  /*cf90*/  HMMA.16816.F32.BF16 R60, R116, R122.reuse, R60 ;  /* 0x0000007a743c723c */ /* 0x080fe2000004183c */
[----:B------:R1:W-:Y:S07]  /*cfa0*/  MUFU.EX2 R240, R106 ;  /* 0x0000006a00f07308 */ /* 0x0003ee0000000800 */
[C---:B------:R-:W-:Y:S01]  /*cfb0*/  HMMA.16816.F32.BF16 R64, R112.reuse, R122, R64 ;  /* 0x0000007a7040723c */ /* 0x040fe20000041840 */
[----:B------:R-:W2:Y:S07]  /*cfc0*/  LDSM.16.MT88.4 R120, [R214+0x2000] ;  /* 0x00200000d678783b */ /* 0x000eae0000004200 */
[-C--:B------:R-:W-:Y:S08]  /*cfd0*/  HMMA.16816.F32.BF16 R68, R112, R124.reuse, R68 ;  /* 0x0000007c7044723c */ /* 0x080ff00000041844 */
[C---:B------:R-:W-:Y:S04]  /*cfe0*/  HMMA.16816.F32.BF16 R72, R116.reuse, R124, R72 ;  /* 0x0000007c7448723c */ /* 0x040fe80000041848 */
[----:B-1----:R-:W-:Y:S04]  /*cff0*/  FFMA.FTZ R106, R203, c[0x0][0x2d0], -R176 ;  /* 0x0000b400cb6a7a23 */ /* 0x002fe800000108b0 */
[-C--:B------:R-:W-:Y:S01]  /*d000*/  HMMA.16816.F32.BF16 R76, R116, R126.reuse, R76 ;  /* 0x0000007e744c723c */ /* 0x080fe2000004184c */
[----:B------:R1:W5:Y:S07]  /*d010*/  MUFU.EX2 R239, R106 ;  /* 0x0000006a00ef7308 */ /* 0x00036e0000000800 */
[C---:B------:R-:W-:Y:S01]  /*d020*/  HMMA.16816.F32.BF16 R80, R112.reuse, R126, R80 ;  /* 0x0000007e7050723c */ /* 0x040fe20000041850 */
[----:B------:R-:W5:Y:S07]  /*d030*/  LDSM.16.MT88.4 R124, [R213+0x400] ;  /* 0x00040000d57c783b */ /* 0x000f6e0000004200 */
[-C--:B--2---:R-:W-:Y:S08]  /*d040*/  HMMA.16816.F32.BF16 R84, R112, R120.reuse, R84 ;  /* 0x000000787054723c */ /* 0x084ff00000041854 */
[C---:B------:R-:W-:Y:S04]  /*d050*/  HMMA.16816.F32.BF16 R88, R116.reuse, R120, R88 ;  /* 0x000000787458723c */ /* 0x040fe80000041858 */
[--C-:B-1----:R-:W-:Y:S04]  /*d060*/  FFMA.FTZ R106, R210, c[0x0][0x2d0], -R2.reuse ;  /* 0x0000b400d26a7a23 */ /* 0x102fe80000010802 */
[-C--:B------:R-:W-:Y:S01]  /*d070*/  HMMA.16816.F32.BF16 R92, R116, R122.reuse, R92 ;  /* 0x0000007a745c723c */ /* 0x080fe2000004185c */
[----:B------:R1:W-:Y:S06]  /*d080*/  MUFU.EX2 R193, R106 ;  /* 0x0000006a00c17308 */ /* 0x0003ec0000000800 */
[----:B---3--:R-:W-:Y:S01]  /*d090*/  F2FP.BF16.PACK_AB R116, R241, R242 ;  /* 0x000000f2f174723e */ /* 0x008fe200000010ff */
[----:B------:R-:W-:Y:S01]  /*d0a0*/  HMMA.16816.F32.BF16 R96, R112, R122, R96 ;  /* 0x0000007a7060723c */ /* 0x000fe20000041860 */
[----:B------:R-:W2:Y:S03]  /*d0b0*/  LDSM.16.MT88.4 R120, [R213+0x1400] ;  /* 0x00140000d578783b */ /* 0x000ea60000004200 */
[----:B----4-:R-:W-:Y:S02]  /*d0c0*/  F2FP.BF16.PACK_AB R117, R196, R197 ;  /* 0x000000c5c475723e */ /* 0x010fe400000010ff */
[----:B-----5:R-:W-:Y:S02]  /*d0d0*/  F2FP.BF16.PACK_AB R118, R239, R240 ;  /* 0x000000f0ef76723e */ /* 0x020fe400000010ff */
[----:B------:R-:W-:Y:S04]  /*d0e0*/  F2FP.BF16.PACK_AB R112, R249, R250 ;  /* 0x000000faf970723e */ /* 0x000fe800000010ff */
[----:B------:R-:W-:Y:S02]  /*d0f0*/  F2FP.BF16.PACK_AB R114, R247, R248 ;  /* 0x000000f8f772723e */ /* 0x000fe400000010ff */
[----:B------:R-:W-:Y:S02]  /*d100*/  F2FP.BF16.PACK_AB R113, R245, R246 ;  /* 0x000000f6f571723e */ /* 0x000fe400000010ff */
[----:B------:R-:W-:Y:S01]  /*d110*/  F2FP.BF16.PACK_AB R115, R243, R244 ;  /* 0x000000f4f373723e */ /* 0x000fe200000010ff */
[----:B-1----:R-:W-:Y:S04]  /*d120*/  FFMA.FTZ R106, R211, c[0x0][0x2d0], -R2 ;  /* 0x0000b400d36a7a23 */ /* 0x002fe80000010802 */
[----:B------:R1:W3:Y:S02]  /*d130*/  MUFU.EX2 R192, R106 ;  /* 0x0000006a00c07308 */ /* 0x0002e40000000800 */
[-C--:B------:R-:W-:Y:S03]  /*d140*/  HMMA.16816.F32.BF16 R4, R112, R124.reuse, R4 ;  /* 0x0000007c7004723c */ /* 0x080fe60000041804 */
[--C-:B-1----:R-:W-:Y:S01]  /*d150*/  FFMA.FTZ R106, R231, c[0x0][0x2d0], -R110.reuse ;  /* 0x0000b400e76a7a23 */ /* 0x102fe2000001086e */
[----:B---3--:R-:W-:Y:S04]  /*d160*/  F2FP.BF16.PACK_AB R119, R192, R193 ;  /* 0x000000c1c077723e */ /* 0x008fe800000010ff */
[----:B------:R1:W-:Y:S03]  /*d170*/  MUFU.EX2 R238, R106 ;  /* 0x0000006a00ee7308 */ /* 0x0003e60000000800 */
[C---:B------:R-:W-:Y:S08]  /*d180*/  HMMA.16816.F32.BF16 R8, R116.reuse, R124, R8 ;  /* 0x0000007c7408723c */ /* 0x040ff00000041808 */
[-C--:B------:R-:W-:Y:S08]  /*d190*/  HMMA.16816.F32.BF16 R12, R116, R126.reuse, R12 ;  /* 0x0000007e740c723c */ /* 0x080ff0000004180c */
[C---:B------:R-:W-:Y:S01]  /*d1a0*/  HMMA.16816.F32.BF16 R16, R112.reuse, R126, R16 ;  /* 0x0000007e7010723c */ /* 0x040fe20000041810 */
[----:B------:R-:W3:Y:S03]  /*d1b0*/  LDSM.16.MT88.4 R124, [R214+0x1400] ;  /* 0x00140000d67c783b */ /* 0x000ee60000004200 */
[----:B-1----:R-:W-:Y:S02]  /*d1c0*/  FFMA.FTZ R106, R233, c[0x0][0x2d0], -R110 ;  /* 0x0000b400e96a7a23 */ /* 0x002fe4000001086e */
[----:B------:R1:W-:Y:S02]  /*d1d0*/  MUFU.EX2 R233, R107 ;  /* 0x0000006b00e97308 */ /* 0x0003e40000000800 */
[-C--:B------:R-:W-:Y:S08]  /*d1e0*/  HMMA.16816.F32.BF16 R20, R112, R128.reuse, R20 ;  /* 0x000000807014723c */ /* 0x080ff00000041814 */
[C---:B------:R-:W-:Y:S01]  /*d1f0*/  HMMA.16816.F32.BF16 R24, R116.reuse, R128, R24 ;  /* 0x000000807418723c */ /* 0x040fe20000041818 */
[----:B------:R4:W5:Y:S07]  /*d200*/  MUFU.EX2 R237, R106 ;  /* 0x0000006a00ed7308 */ /* 0x00096e0000000800 */
[-C--:B------:R-:W-:Y:S04]  /*d210*/  HMMA.16816.F32.BF16 R28, R116, R130.reuse, R28 ;  /* 0x00000082741c723c */ /* 0x080fe8000004181c */
[----:B-1----:R-:W-:Y:S01]  /*d220*/  FFMA.FTZ R107, R146, c[0x0][0x2d0], -R176 ;  /* 0x0000b400926b7a23 */ /* 0x002fe200000108b0 */
[----:B------:R-:W-:Y:S03]  /*d230*/  MOV R146, R145 ;  /* 0x0000009100927202 */ /* 0x000fe60000000f00 */
[C---:B------:R-:W-:Y:S01]  /*d240*/  HMMA.16816.F32.BF16 R32, R112.reuse, R130, R32 ;  /* 0x000000827020723c */ /* 0x040fe20000041820 */
[----:B------:R-:W1:Y:S01]  /*d250*/  LDSM.16.MT88.4 R128, [R213+0x2400] ;  /* 0x00240000d580783b */ /* 0x000e620000004200 */
[----:B------:R3:W-:Y:S02]  /*d260*/  MUFU.EX2 R230, R107 ;  /* 0x0000006b00e67308 */ /* 0x0007e40000000800 */
[----:B------:R-:W-:Y:S02]  /*d270*/  MOV R145, R143 ;  /* 0x0000008f00917202 */ /* 0x000fe40000000f00 */
[----:B------:R-:W-:Y:S02]  /*d280*/  MOV R143, R142 ;  /* 0x0000008e008f7202 */ /* 0x000fe40000000f00 */
[-C--:B--2---:R-:W-:Y:S04]  /*d290*/  HMMA.16816.F32.BF16 R36, R112, R120.reuse, R36 ;  /* 0x000000787024723c */ /* 0x084fe80000041824 */
[--C-:B----4-:R-:W-:Y:S01]  /*d2a0*/  FFMA.FTZ R106, R234, c[0x0][0x2d0], -R111.reuse ;  /* 0x0000b400ea6a7a23 */ /* 0x110fe2000001086f */
[----:B------:R-:W-:Y:S02]  /*d2b0*/  MOV R142, R137 ;  /* 0x00000089008e7202 */ /* 0x000fe40000000f00 */
[----:B------:R-:W-:Y:S01]  /*d2c0*/  MOV R137, R136 ;  /* 0x0000008800897202 */ /* 0x000fe20000000f00 */
[C---:B------:R-:W-:Y:S01]  /*d2d0*/  HMMA.16816.F32.BF16 R40, R116.reuse, R120, R40 ;  /* 0x000000787428723c */ /* 0x040fe20000041828 */
[----:B------:R2:W-:Y:S03]  /*d2e0*/  MUFU.EX2 R236, R106 ;  /* 0x0000006a00ec7308 */ /* 0x0005e60000000800 */
[----:B------:R-:W-:Y:S04]  /*d2f0*/  MOV R136, R189 ;  /* 0x000000bd00887202 */ /* 0x000fe80000000f00 */
[-C--:B------:R-:W-:Y:S04]  /*d300*/  HMMA.16816.F32.BF16 R44, R116, R122.reuse, R44 ;  /* 0x0000007a742c723c */ /* 0x080fe8000004182c */
[----:B---3--:R-:W-:Y:S04]  /*d310*/  FFMA.FTZ R107, R194, c[0x0][0x2d0], -R110 ;  /* 0x0000b400c26b7a23 */ /* 0x008fe8000001086e */
[C---:B------:R-:W-:Y:S01]  /*d320*/  HMMA.16816.F32.BF16 R48, R112.reuse, R122, R48 ;  /* 0x0000007a7030723c */ /* 0x040fe20000041830 */
[----:B------:R-:W3:Y:S01]  /*d330*/  LDSM.16.MT88.4 R120, [R214+0x2400] ;  /* 0x00240000d678783b */ /* 0x000ee20000004200 */
[----:B------:R4:W-:Y:S06]  /*d340*/  MUFU.EX2 R200, R107 ;  /* 0x0000006b00c87308 */ /* 0x0009ec0000000800 */
[-C--:B------:R-:W-:Y:S04]  /*d350*/  HMMA.16816.F32.BF16 R52, R112, R124.reuse, R52 ;  /* 0x0000007c7034723c */ /* 0x080fe80000041834 */
[--C-:B--2---:R-:W-:Y:S04]  /*d360*/  FFMA.FTZ R106, R235, c[0x0][0x2d0], -R111.reuse ;  /* 0x0000b400eb6a7a23 */ /* 0x104fe8000001086f */
[C---:B------:R-:W-:Y:S01]  /*d370*/  HMMA.16816.F32.BF16 R56, R116.reuse, R124, R56 ;  /* 0x0000007c7438723c */ /* 0x040fe20000041838 */
[----:B------:R2:W2:Y:S07]  /*d380*/  MUFU.EX2 R234, R106 ;  /* 0x0000006a00ea7308 */ /* 0x0004ae0000000800 */
[-C--:B------:R-:W-:Y:S04]  /*d390*/  HMMA.16816.F32.BF16 R60, R116, R126.reuse, R60 ;  /* 0x0000007e743c723c */ /* 0x080fe8000004183c */
[----:B----4-:R-:W-:Y:S04]  /*d3a0*/  FFMA.FTZ R107, R140, c[0x0][0x2d0], -R176 ;  /* 0x0000b4008c6b7a23 */ /* 0x010fe800000108b0 */
[C---:B------:R-:W-:Y:S01]  /*d3b0*/  HMMA.16816.F32.BF16 R64, R112.reuse, R126, R64 ;  /* 0x0000007e7040723c */ /* 0x040fe20000041840 */
[----:B------:R-:W4:Y:S01]  /*d3c0*/  LDSM.16.MT88.4 R124, [R213+0x800] ;  /* 0x00080000d57c783b */ /* 0x000f220000004200 */
[----:B------:R-:W-:Y:S06]  /*d3d0*/  MUFU.EX2 R195, R107 ;  /* 0x0000006b00c37308 */ /* 0x000fec0000000800 */
[-C--:B-1----:R-:W-:Y:S04]  /*d3e0*/  HMMA.16816.F32.BF16 R68, R112, R128.reuse, R68 ;  /* 0x000000807044723c */ /* 0x082fe80000041844 */
[----:B--2---:R-:W-:Y:S01]  /*d3f0*/  FFMA.FTZ R106, R229, c[0x0][0x2d0], -R110 ;  /* 0x0000b400e56a7a23 */ /* 0x004fe2000001086e */
[----:B------:R-:W-:Y:S03]  /*d400*/  MUFU.EX2 R107, R108 ;  /* 0x0000006c006b7308 */ /* 0x000fe60000000800 */
[C---:B------:R-:W-:Y:S07]  /*d410*/  HMMA.16816.F32.BF16 R72, R116.reuse, R128, R72 ;  /* 0x000000807448723c */ /* 0x040fee0000041848 */
[----:B------:R1:W2:Y:S01]  /*d420*/  MUFU.EX2 R235, R106 ;  /* 0x0000006a00eb7308 */ /* 0x0002a20000000800 */
[-C--:B------:R-:W-:Y:S08]  /*d430*/  HMMA.16816.F32.BF16 R76, R116, R130.reuse, R76 ;  /* 0x00000082744c723c */ /* 0x080ff0000004184c */
[C---:B------:R-:W-:Y:S01]  /*d440*/  HMMA.16816.F32.BF16 R80, R112.reuse, R130, R80 ;  /* 0x000000827050723c */ /* 0x040fe20000041850 */
[----:B------:R-:W2:Y:S07]  /*d450*/  LDSM.16.MT88.4 R128, [R214+0x800] ;  /* 0x00080000d680783b */ /* 0x000eae0000004200 */
[-C--:B---3--:R-:W-:Y:S04]  /*d460*/  HMMA.16816.F32.BF16 R84, R112, R120.reuse, R84 ;  /* 0x000000787054723c */ /* 0x088fe80000041854 */
[--C-:B-1----:R-:W-:Y:S04]  /*d470*/  FFMA.FTZ R106, R232, c[0x0][0x2d0], -R111.reuse ;  /* 0x0000b400e86a7a23 */ /* 0x102fe8000001086f */
[C---:B------:R-:W-:Y:S01]  /*d480*/  HMMA.16816.F32.BF16 R88, R116.reuse, R120, R88 ;  /* 0x000000787458723c */ /* 0x040fe20000041858 */
[----:B------:R1:W-:Y:S07]  /*d490*/  MUFU.EX2 R231, R106 ;  /* 0x0000006a00e77308 */ /* 0x0003ee0000000800 */
[-C--:B------:R-:W-:Y:S08]  /*d4a0*/  HMMA.16816.F32.BF16 R92, R116, R122.reuse, R92 ;  /* 0x0000007a745c723c */ /* 0x080ff0000004185c */
[----:B------:R-:W-:Y:S01]  /*d4b0*/  HMMA.16816.F32.BF16 R96, R112, R122, R96 ;  /* 0x0000007a7060723c */ /* 0x000fe20000041860 */
[----:B------:R-:W3:Y:S06]  /*d4c0*/  LDSM.16.MT88.4 R120, [R213+0x1800] ;  /* 0x00180000d578783b */ /* 0x000eec0000004200 */
[----:B-----5:R-:W-:Y:S02]  /*d4d0*/  F2FP.BF16.PACK_AB R112, R237, R238 ;  /* 0x000000eeed70723e */ /* 0x020fe400000010ff */
[----:B------:R-:W-:Y:S03]  /*d4e0*/  F2FP.BF16.PACK_AB R113, R234, R236 ;  /* 0x000000ecea71723e */ /* 0x000fe600000010ff */
[--C-:B-1----:R-:W-:Y:S01]  /*d4f0*/  FFMA.FTZ R106, R149, c[0x0][0x2d0], -R111.reuse ;  /* 0x0000b400956a7a23 */ /* 0x102fe2000001086f */
[----:B--2---:R-:W-:Y:S03]  /*d500*/  F2FP.BF16.PACK_AB R114, R233, R235 ;  /* 0x000000ebe972723e */ /* 0x004fe600000010ff */
[----:B------:R1:W2:Y:S02]  /*d510*/  MUFU.EX2 R232, R106 ;  /* 0x0000006a00e87308 */ /* 0x0002a40000000800 */
[----:B-1----:R-:W-:Y:S01]  /*d520*/  FFMA.FTZ R106, R148, c[0x0][0x2d0], -R176 ;  /* 0x0000b400946a7a23 */ /* 0x002fe200000108b0 */
[----:B--2---:R-:W-:Y:S07]  /*d530*/  F2FP.BF16.PACK_AB R115, R232, R231 ;  /* 0x000000e7e873723e */ /* 0x004fee00000010ff */
[----:B------:R1:W2:Y:S01]  /*d540*/  MUFU.EX2 R229, R106 ;  /* 0x0000006a00e57308 */ /* 0x0002a20000000800 */
[-C--:B----4-:R-:W-:Y:S03]  /*d550*/  HMMA.16816.F32.BF16 R4, R112, R124.reuse, R4 ;  /* 0x0000007c7004723c */ /* 0x090fe60000041804 */
[--C-:B-1----:R-:W-:Y:S01]  /*d560*/  FFMA.FTZ R106, R188, c[0x0][0x2d0], -R2.reuse ;  /* 0x0000b400bc6a7a23 */ /* 0x102fe20000010802 */
[----:B--2---:R-:W-:Y:S05]  /*d570*/  F2FP.BF16.PACK_AB R116, R230, R229 ;  /* 0x000000e5e674723e */ /* 0x004fea00000010ff */
[----:B------:R1:W-:Y:S03]  /*d580*/  MUFU.EX2 R188, R106 ;  /* 0x0000006a00bc7308 */ /* 0x0003e60000000800 */
[----:B-1----:R-:W-:Y:S07]  /*d590*/  FFMA.FTZ R106, R181, c[0x0][0x2d0], -R2 ;  /* 0x0000b400b56a7a23 */ /* 0x002fee0000010802 */
[----:B------:R1:W2:Y:S02]  /*d5a0*/  MUFU.EX2 R189, R106 ;  /* 0x0000006a00bd7308 */ /* 0x0002a40000000800 */
[--C-:B-1----:R-:W-:Y:S01]  /*d5b0*/  FFMA.FTZ R106, R147, c[0x0][0x2d0], -R176.reuse ;  /* 0x0000b400936a7a23 */ /* 0x102fe200000108b0 */
[----:B------:R-:W-:Y:S02]  /*d5c0*/  MOV R147, R137 ;  /* 0x0000008900937202 */ /* 0x000fe40000000f00 */
[----:B------:R-:W-:Y:S05]  /*d5d0*/  MOV R137, R187 ;  /* 0x000000bb00897202 */ /* 0x000fea0000000f00 */
[----:B------:R1:W-:Y:S01]  /*d5e0*/  MUFU.EX2 R210, R106 ;  /* 0x0000006a00d27308 */ /* 0x0003e20000000800 */
[----:B--2---:R-:W-:Y:S01]  /*d5f0*/  F2FP.BF16.PACK_AB R117, R189, R188 ;  /* 0x000000bcbd75723e */ /* 0x004fe200000010ff */
[----:B-1----:R-:W-:Y:S01]  /*d600*/  FFMA.FTZ R106, R146, c[0x0][0x2d0], -R176 ;  /* 0x0000b400926a7a23 */ /* 0x002fe200000108b0 */
[----:B------:R-:W-:Y:S02]  /*d610*/  MOV R146, R143 ;  /* 0x0000008f00927202 */ /* 0x000fe40000000f00 */
[----:B------:R-:W-:Y:S05]  /*d620*/  MOV R143, R136 ;  /* 0x00000088008f7202 */ /* 0x000fea0000000f00 */
[----:B------:R1:W2:Y:S01]  /*d630*/  MUFU.EX2 R211, R106 ;  /* 0x0000006a00d37308 */ /* 0x0002a20000000800 */
[----:B------:R-:W-:Y:S01]  /*d640*/  MOV R136, R186 ;  /* 0x000000ba00887202 */ /* 0x000fe20000000f00 */
        /* <DEDUP_REMOVED lines=14> */
[----:B------:R1:W4:Y:S07]  /*d730*/  MUFU.EX2 R206, R106 ;  /* 0x0000006a00ce7308 */ /* 0x00032e0000000800 */
[C---:B------:R-:W-:Y:S08]  /*d740*/  HMMA.16816.F32.BF16 R24, R116.reuse, R128, R24 ;  /* 0x000000807418723c */ /* 0x040ff00000041818 */
[-C--:B------:R-:W-:Y:S08]  /*d750*/  HMMA.16816.F32.BF16 R28, R116, R130.reuse, R28 ;  /* 0x00000082741c723c */ /* 0x080ff0000004181c */
[C---:B------:R-:W-:Y:S01]  /*d760*/  HMMA.16816.F32.BF16 R32, R112.reuse, R130, R32 ;  /* 0x000000827020723c */ /* 0x040fe20000041820 */
[----:B------:R-:W5:Y:S03]  /*d770*/  LDSM.16.MT88.4 R128, [R213+0x2800] ;  /* 0x00280000d580783b */ /* 0x000f660000004200 */
[--C-:B-1----:R-:W-:Y:S01]  /*d780*/  FFMA.FTZ R106, R146, c[0x0][0x2d0], -R111.reuse ;  /* 0x0000b400926a7a23 */ /* 0x102fe2000001086f */
[----:B----4-:R-:W-:Y:S03]  /*d790*/  F2FP.BF16.PACK_AB R108, R206, R205 ;  /* 0x000000cdce6c723e */ /* 0x010fe600000010ff */
[-C--:B---3--:R-:W-:Y:S01]  /*d7a0*/  HMMA.16816.F32.BF16 R36, R112, R120.reuse, R36 ;  /* 0x000000787024723c */ /* 0x088fe20000041824 */
[----:B------:R1:W-:Y:S07]  /*d7b0*/  MUFU.EX2 R202, R106 ;  /* 0x0000006a00ca7308 */ /* 0x0003ee0000000800 */
[C---:B------:R-:W-:Y:S08]  /*d7c0*/  HMMA.16816.F32.BF16 R40, R116.reuse, R120, R40 ;  /* 0x000000787428723c */ /* 0x040ff00000041828 */
[-C--:B------:R-:W-:Y:S08]  /*d7d0*/  HMMA.16816.F32.BF16 R44, R116, R122.reuse, R44 ;  /* 0x0000007a742c723c */ /* 0x080ff0000004182c */
[C---:B------:R-:W-:Y:S01]  /*d7e0*/  HMMA.16816.F32.BF16 R48, R112.reuse, R122, R48 ;  /* 0x0000007a7030723c */ /* 0x040fe20000041830 */
[----:B------:R-:W3:Y:S03]  /*d7f0*/  LDSM.16.MT88.4 R120, [R214+0x2800] ;  /* 0x00280000d678783b */ /* 0x000ee60000004200 */
[--C-:B-1----:R-:W-:Y:S01]  /*d800*/  FFMA.FTZ R106, R145, c[0x0][0x2d0], -R111.reuse ;  /* 0x0000b400916a7a23 */ /* 0x102fe2000001086f */
[----:B------:R-:W-:Y:S03]  /*d810*/  MOV R145, R138 ;  /* 0x0000008a00917202 */ /* 0x000fe60000000f00 */
[-C--:B--2---:R-:W-:Y:S01]  /*d820*/  HMMA.16816.F32.BF16 R52, R112, R124.reuse, R52 ;  /* 0x0000007c7034723c */ /* 0x084fe20000041834 */
[----:B------:R1:W-:Y:S07]  /*d830*/  MUFU.EX2 R203, R106 ;  /* 0x0000006a00cb7308 */ /* 0x0003ee0000000800 */
[C---:B------:R-:W-:Y:S08]  /*d840*/  HMMA.16816.F32.BF16 R56, R116.reuse, R124, R56 ;  /* 0x0000007c7438723c */ /* 0x040ff00000041838 */
[-C--:B------:R-:W-:Y:S08]  /*d850*/  HMMA.16816.F32.BF16 R60, R116, R126.reuse, R60 ;  /* 0x0000007e743c723c */ /* 0x080ff0000004183c */
[C---:B------:R-:W-:Y:S01]  /*d860*/  HMMA.16816.F32.BF16 R64, R112.reuse, R126, R64 ;  /* 0x0000007e7040723c */ /* 0x040fe20000041840 */
[----:B------:R-:W2:Y:S03]  /*d870*/  LDSM.16.MT88.4 R124, [R213+0xc00] ;  /* 0x000c0000d57c783b */ /* 0x000ea60000004200 */
[----:B-1----:R-:W-:Y:S04]  /*d880*/  FFMA.FTZ R106, R144, c[0x0][0x2d0], -R110 ;  /* 0x0000b400906a7a23 */ /* 0x002fe8000001086e */
[-C--:B-----5:R-:W-:Y:S01]  /*d890*/  HMMA.16816.F32.BF16 R68, R112, R128.reuse, R68 ;  /* 0x000000807044723c */ /* 0x0a0fe20000041844 */
[----:B------:R1:W-:Y:S01]  /*d8a0*/  MUFU.EX2 R201, R106 ;  /* 0x0000006a00c97308 */ /* 0x0003e20000000800 */
[----:B------:R-:W4:Y:S04]  /*d8b0*/  LDL.LU R110, [R1+0x20] ;  /* 0x00002000016e7983 */ /* 0x000f280000300800 */
[----:B------:R-:W5:Y:S02]  /*d8c0*/  LDL.LU R144, [R1+0x24] ;  /* 0x0000240001907983 */ /* 0x000f640000300800 */
[C---:B------:R-:W-:Y:S08]  /*d8d0*/  HMMA.16816.F32.BF16 R72, R116.reuse, R128, R72 ;  /* 0x000000807448723c */ /* 0x040ff00000041848 */
[-C--:B------:R-:W-:Y:S08]  /*d8e0*/  HMMA.16816.F32.BF16 R76, R116, R130.reuse, R76 ;  /* 0x00000082744c723c */ /* 0x080ff0000004184c */
[C---:B------:R-:W-:Y:S04]  /*d8f0*/  HMMA.16816.F32.BF16 R80, R112.reuse, R130, R80 ;  /* 0x000000827050723c */ /* 0x040fe80000041850 */
[--C-:B-1----:R-:W-:Y:S04]  /*d900*/  FFMA.FTZ R106, R143, c[0x0][0x2d0], -R111.reuse ;  /* 0x0000b4008f6a7a23 */ /* 0x102fe8000001086f */
[-C--:B---3--:R-:W-:Y:S01]  /*d910*/  HMMA.16816.F32.BF16 R84, R112, R120.reuse, R84 ;  /* 0x000000787054723c */ /* 0x088fe20000041854 */
[----:B------:R1:W-:Y:S07]  /*d920*/  MUFU.EX2 R199, R106 ;  /* 0x0000006a00c77308 */ /* 0x0003ee0000000800 */
[C---:B------:R-:W-:Y:S08]  /*d930*/  HMMA.16816.F32.BF16 R88, R116.reuse, R120, R88 ;  /* 0x000000787458723c */ /* 0x040ff00000041858 */
[-C--:B------:R-:W-:Y:S08]  /*d940*/  HMMA.16816.F32.BF16 R92, R116, R122.reuse, R92 ;  /* 0x0000007a745c723c */ /* 0x080ff0000004185c */
[----:B------:R-:W-:Y:S04]  /*d950*/  HMMA.16816.F32.BF16 R96, R112, R122, R96 ;  /* 0x0000007a7060723c */ /* 0x000fe80000041860 */
[----:B-1----:R-:W-:Y:S04]  /*d960*/  FFMA.FTZ R106, R142, c[0x0][0x2d0], -R111 ;  /* 0x0000b4008e6a7a23 */ /* 0x002fe8000001086f */
[----:B------:R1:W3:Y:S04]  /*d970*/  MUFU.EX2 R198, R106 ;  /* 0x0000006a00c67308 */ /* 0x0002e80000000800 */
[----:B-1----:R-:W-:Y:S01]  /*d980*/  FFMA.FTZ R106, R141, c[0x0][0x2d0], -R176 ;  /* 0x0000b4008d6a7a23 */ /* 0x002fe200000108b0 */
[----:B---3--:R-:W-:Y:S01]  /*d990*/  F2FP.BF16.PACK_AB R111, R198, R199 ;  /* 0x000000c7c66f723e */ /* 0x008fe200000010ff */
[----:B------:R-:W1:Y:S04]  /*d9a0*/  LDSM.16.MT88.4 R140, [R214+0xc00] ;  /* 0x000c0000d68c783b */ /* 0x000e680000004200 */
[----:B------:R3:W1:Y:S02]  /*d9b0*/  MUFU.EX2 R194, R106 ;  /* 0x0000006a00c27308 */ /* 0x0006640000000800 */
[--C-:B---3--:R-:W-:Y:S08]  /*d9c0*/  FFMA.FTZ R106, R184, c[0x0][0x2d0], -R2.reuse ;  /* 0x0000b400b86a7a23 */ /* 0x108ff00000010802 */
[----:B------:R3:W-:Y:S02]  /*d9d0*/  MUFU.EX2 R184, R106 ;  /* 0x0000006a00b87308 */ /* 0x0007e40000000800 */
[--C-:B---3--:R-:W-:Y:S02]  /*d9e0*/  FFMA.FTZ R106, R185, c[0x0][0x2d0], -R2.reuse ;  /* 0x0000b400b96a7a23 */ /* 0x108fe40000010802 */
[----:B------:R-:W-:Y:S01]  /*d9f0*/  FFMA.FTZ R2, R109, c[0x0][0x2d0], -R2 ;  /* 0x0000b4006d027a23 */ /* 0x000fe20000010802 */
[----:B------:R-:W-:Y:S05]  /*da00*/  F2FP.BF16.PACK_AB R109, R203, R202 ;  /* 0x000000cacb6d723e */ /* 0x000fea00000010ff */
[----:B------:R3:W-:Y:S02]  /*da10*/  MUFU.EX2 R185, R106 ;  /* 0x0000006a00b97308 */ /* 0x0007e40000000800 */
[--C-:B---3--:R-:W-:Y:S02]  /*da20*/  FFMA.FTZ R106, R139, c[0x0][0x2d0], -R176.reuse ;  /* 0x0000b4008b6a7a23 */ /* 0x108fe400000108b0 */
[----:B------:R-:W3:Y:S06]  /*da30*/  LDL.LU R139, [R1+0x28] ;  /* 0x00002800018b7983 */ /* 0x000eec0000300800 */
[----:B------:R1:W-:Y:S01]  /*da40*/  MUFU.EX2 R191, R106 ;  /* 0x0000006a00bf7308 */ /* 0x0003e20000000800 */
[----:B------:R-:W3:Y:S01]  /*da50*/  LDL.LU R138, [R1+0x2c] ;  /* 0x00002c00018a7983 */ /* 0x000ee20000300800 */
[----:B-1----:R-:W-:Y:S01]  /*da60*/  FFMA.FTZ R106, R137, c[0x0][0x2d0], -R176 ;  /* 0x0000b400896a7a23 */ /* 0x002fe200000108b0 */
[----:B------:R-:W-:Y:S02]  /*da70*/  MOV R137, R190 ;  /* 0x000000be00897202 */ /* 0x000fe40000000f00 */
[----:B------:R-:W-:Y:S05]  /*da80*/  F2FP.BF16.PACK_AB R176, R195, R194 ;  /* 0x000000c2c3b0723e */ /* 0x000fea00000010ff */
[----:B------:R-:W1:Y:S10]  /*da90*/  MUFU.EX2 R190, R106 ;  /* 0x0000006a00be7308 */ /* 0x000e740000000800 */
[----:B------:R1:W1:Y:S01]  /*daa0*/  MUFU.EX2 R106, R2 ;  /* 0x00000002006a7308 */ /* 0x0002620000000800 */
[----:B----4-:R-:W-:Y:S01]  /*dab0*/  FFMA.FTZ R100, R100, R110, R180 ;  /* 0x0000006e64647223 */ /* 0x010fe200000100b4 */
[----:B------:R-:W-:Y:S01]  /*dac0*/  F2FP.BF16.PACK_AB R110, R200, R201 ;  /* 0x000000c9c86e723e */ /* 0x000fe200000010ff */
[----:B------:R-:W4:Y:S01]  /*dad0*/  LDSM.16.MT88.4 R180, [R213+0x2c00] ;  /* 0x002c0000d5b4783b */ /* 0x000f220000004200 */
[----:B-----5:R-:W-:Y:S05]  /*dae0*/  FFMA.FTZ R101, R101, R144, R145 ;  /* 0x0000009065657223 */ /* 0x020fea0000010091 */
[-C--:B--2---:R-:W-:Y:S02]  /*daf0*/  HMMA.16816.F32.BF16 R112, R108, R124.reuse, R4 ;  /* 0x0000007c6c70723c */ /* 0x084fe40000041804 */
[----:B------:R-:W2:Y:S03]  /*db00*/  LDSM.16.MT88.4 R4, [R214+0x2c00] ;  /* 0x002c0000d604783b */ /* 0x000ea60000004200 */
[----:B---3--:R-:W-:Y:S01]  /*db10*/  FFMA.FTZ R3, R3, R139, R178 ;  /* 0x0000008b03037223 */ /* 0x008fe200000100b2 */
[----:B-1----:R-:W-:Y:S01]  /*db20*/  F2FP.BF16.PACK_AB R178, R190, R191 ;  /* 0x000000bfbeb2723e */ /* 0x002fe200000010ff */
[----:B------:R-:W-:Y:S01]  /*db30*/  FFMA.FTZ R2, R0, R138, R177 ;  /* 0x0000008a00027223 */ /* 0x000fe200000100b1 */
[----:B------:R-:W-:Y:S04]  /*db40*/  F2FP.BF16.PACK_AB R177, R185, R184 ;  /* 0x000000b8b9b1723e */ /* 0x000fe800000010ff */
[----:B------:R-:W-:Y:S01]  /*db50*/  MOV R0, R179 ;  /* 0x000000b300007202 */ /* 0x000fe20000000f00 */
[----:B------:R-:W-:Y:S01]  /*db60*/  FADD.FTZ R2, R207, R2 ;  /* 0x00000002cf027221 */ /* 0x000fe20000010000 */
[----:B------:R-:W-:Y:S03]  /*db70*/  F2FP.BF16.PACK_AB R179, R106, R107 ;  /* 0x0000006b6ab3723e */ /* 0x000fe600000010ff */
[----:B------:R-:W-:Y:S02]  /*db80*/  FADD.FTZ R2, R208, R2 ;  /* 0x00000002d0027221 */ /* 0x000fe40000010000 */
[----:B------:R-:W-:Y:S02]  /*db90*/  FADD.FTZ R0, R0, R100 ;  /* 0x0000006400007221 */ /* 0x000fe40000010000 */
[C---:B------:R-:W-:Y:S07]  /*dba0*/  HMMA.16816.F32.BF16 R116, R176.reuse, R124, R8 ;  /* 0x0000007cb074723c */ /* 0x040fee0000041808 */
[----:B------:R-:W-:Y:S01]  /*dbb0*/  MOV R9, R135 ;  /* 0x0000008700097202 */ /* 0x000fe20000000f00 */
[-C--:B------:R-:W-:Y:S04]  /*dbc0*/  HMMA.16816.F32.BF16 R120, R176, R126.reuse, R12 ;  /* 0x0000007eb078723c */ /* 0x080fe8000004180c */
[----:B------:R-:W-:Y:S02]  /*dbd0*/  MOV R10, R134 ;  /* 0x00000086000a7202 */ /* 0x000fe40000000f00 */
[----:B------:R-:W-:Y:S02]  /*dbe0*/  MOV R8, R136 ;  /* 0x0000008800087202 */ /* 0x000fe40000000f00 */
[C---:B------:R-:W-:Y:S04]  /*dbf0*/  HMMA.16816.F32.BF16 R124, R108.reuse, R126, R16 ;  /* 0x0000007e6c7c723c */ /* 0x040fe80000041810 */
[----:B------:R-:W-:Y:S02]  /*dc00*/  MOV R14, R133 ;  /* 0x00000085000e7202 */ /* 0x000fe40000000f00 */
[----:B------:R-:W-:Y:S02]  /*dc10*/  MOV R15, R132 ;  /* 0x00000084000f7202 */ /* 0x000fe40000000f00 */
[-C--:B------:R-:W-:Y:S04]  /*dc20*/  HMMA.16816.F32.BF16 R128, R108, R140.reuse, R20 ;  /* 0x0000008c6c80723c */ /* 0x080fe80000041814 */
[----:B------:R-:W-:Y:S01]  /*dc30*/  FADD.FTZ R3, R14, R3 ;  /* 0x000000030e037221 */ /* 0x000fe20000010000 */
[----:B------:R-:W-:Y:S01]  /*dc40*/  MOV R11, R137 ;  /* 0x00000089000b7202 */ /* 0x000fe20000000f00 */
        /* <DEDUP_REMOVED lines=35> */
[-C--:B----4-:R-:W-:Y:S03]  /*de80*/  HMMA.16816.F32.BF16 R68, R108, R180.reuse, R68 ;  /* 0x000000b46c44723c */ /* 0x090fe60000041844 */
        /* <DEDUP_REMOVED lines=14> */
[-C--:B--2---:R-:W-:Y:S04]  /*df70*/  HMMA.16816.F32.BF16 R84, R108, R4.reuse, R84 ;  /* 0x000000046c54723c */ /* 0x084fe80000041854 */
[----:B------:R-:W-:Y:S04]  /*df80*/  FADD.FTZ R8, R205, R8 ;  /* 0x00000008cd087221 */ /* 0x000fe80000010000 */
[C---:B------:R-:W-:Y:S07]  /*df90*/  HMMA.16816.F32.BF16 R88, R176.reuse, R4, R88 ;  /* 0x00000004b058723c */ /* 0x040fee0000041858 */
[----:B------:R-:W-:Y:S01]  /*dfa0*/  FADD.FTZ R5, R210, R3 ;  /* 0x00000003d2057221 */ /* 0x000fe20000010000 */
[-C--:B------:R-:W-:Y:S04]  /*dfb0*/  HMMA.16816.F32.BF16 R92, R176, R6.reuse, R92 ;  /* 0x00000006b05c723c */ /* 0x080fe8000004185c */
        /* <DEDUP_REMOVED lines=16> */
[----:B------:R-:W-:Y:S01]  /*e0c0*/  STL [R1+0x20], R4 ;  /* 0x0000200401007387 */ /* 0x000fe20000100800 */
[----:B------:R-:W-:Y:S02]  /*e0d0*/  FADD.FTZ R2, R190, R2 ;  /* 0x00000002be027221 */ /* 0x000fe40000010000 */
[----:B------:R-:W-:Y:S02]  /*e0e0*/  FADD.FTZ R3, R198, R3 ;  /* 0x00000003c6037221 */ /* 0x000fe40000010000 */
[----:B------:R-:W-:Y:S01]  /*e0f0*/  FADD.FTZ R0, R107, R6 ;  /* 0x000000066b007221 */ /* 0x000fe20000010000 */
[----:B------:R-:W-:Y:S02]  /*e100*/  MOV R107, R102 ;  /* 0x00000066006b7202 */ /* 0x000fe40000000f00 */
[----:B------:R1:W-:Y:S01]  /*e110*/  STL [R1+0x24], R3 ;  /* 0x0000240301007387 */ /* 0x0003e20000100800 */
[----:B------:R-:W-:Y:S01]  /*e120*/  FADD.FTZ R0, R106, R0 ;  /* 0x000000006a007221 */ /* 0x000fe20000010000 */
[----:B------:R-:W-:Y:S02]  /*e130*/  MOV R106, R103 ;  /* 0x00000067006a7202 */ /* 0x000fe40000000f00 */
[----:B------:R2:W-:Y:S04]  /*e140*/  STL [R1+0x28], R2 ;  /* 0x0000280201007387 */ /* 0x0005e80000100800 */
[----:B------:R3:W-:Y:S01]  /*e150*/  STL [R1+0x2c], R0 ;  /* 0x00002c0001007387 */ /* 0x0007e20000100800 */
[----:B-1----:R-:W-:Y:S02]  /*e160*/  MOV R3, R104 ;  /* 0x0000006800037202 */ /* 0x002fe40000000f00 */
[----:B--2---:R-:W-:Y:S01]  /*e170*/  MOV R2, R105 ;  /* 0x0000006900027202 */ /* 0x004fe20000000f00 */
[----:B------:R-:W-:-:S05]  /*e180*/  @P0 BRA `(.L_x_1013) ;  /* 0xffffc3a000000947 */ /* 0x000fca000383ffff */
.L_x_1012:
[----:B------:R-:W-:Y:S02]  /*e190*/  MOV R10, 0x1f ;  /* 0x0000001f000a7802 */ /* 0x000fe40000000f00 */
[----:B------:R-:W-:Y:S01]  /*e1a0*/  MOV R9, 0xffffffff ;  /* 0xffffffff00097802 */ /* 0x000fe20000000f00 */
[----:B------:R-:W-:Y:S05]  /*e1b0*/  BRA.DIV ~URZ, `(.L_x_1014) ;  /* 0x000028a27f007947 */ /* 0x000fea000b800000 */
[----:B---3--:R-:W2:Y:S04]  /*e1c0*/  LDL R0, [R1+0x20] ;  /* 0x0000200001007983 */ /* 0x008ea80000100800 */
[----:B--2---:R1:W2:Y:S02]  /*e1d0*/  SHFL.BFLY PT, R5, R0, 0x2, 0x1f ;  /* 0x0c401f0000057f89 */ /* 0x0042a400000e0000 */
.L_x_1038:
[----:B-1----:R-:W3:Y:S02]  /*e1e0*/  LDL.LU R0, [R1+0x20] ;  /* 0x0000200001007983 */ /* 0x002ee40000300800 */
[----:B--23--:R-:W-:Y:S01]  /*e1f0*/  FADD.FTZ R5, R5, R0 ;  /* 0x0000000005057221 */ /* 0x00cfe20000010000 */
[----:B------:R-:W-:Y:S05]  /*e200*/  BRA.DIV ~URZ, `(.L_x_1015) ;  /* 0x000028b27f007947 */ /* 0x000fea000b800000 */
[----:B------:R-:W2:Y:S04]  /*e210*/  LDL.LU R2, [R1+0x24] ;  /* 0x0000240001027983 */ /* 0x000ea80000300800 */
        /* <DEDUP_REMOVED lines=15> */
.L_x_1039:
        /* <DEDUP_REMOVED lines=13> */
[----:B------:R-:W2:Y:S08]  /*e3e0*/  @P3 MUFU.LG2 R5, R5 ;  /* 0x0000000500053308 */ /* 0x000eb00000000c00 */
[----:B------:R-:W3:Y:S01]  /*e3f0*/  @P2 MUFU.RCP R3, R4 ;  /* 0x0000000400032308 */ /* 0x000ee20000001000 */
        /* <DEDUP_REMOVED lines=9> */
[----:B------:R-:W4:Y:S01]  /*e490*/  @P2 MUFU.LG2 R4, R4 ;  /* 0x0000000400042308 */ /* 0x000f220000000c00 */
[C---:B------:R-:W-:Y:S02]  /*e4a0*/  FMUL.FTZ R144, R0.reuse, R144 ;  /* 0x0000009000907220 */ /* 0x040fe40000410000 */
[C---:B------:R-:W-:Y:S02]  /*e4b0*/  FMUL.FTZ R145, R0.reuse, R145 ;  /* 0x0000009100917220 */ /* 0x040fe40000410000 */
[C---:B------:R-:W-:Y:S02]  /*e4c0*/  FMUL.FTZ R156, R0.reuse, R156 ;  /* 0x0000009c009c7220 */ /* 0x040fe40000410000 */
[C---:B------:R-:W-:Y:S01]  /*e4d0*/  FMUL.FTZ R157, R0.reuse, R157 ;  /* 0x0000009d009d7220 */ /* 0x040fe20000410000 */
[----:B------:R-:W5:Y:S01]  /*e4e0*/  @P1 MUFU.LG2 R7, R7 ;  /* 0x0000000700071308 */ /* 0x000f620000000c00 */
        /* <DEDUP_REMOVED lines=13> */
[----:B--2---:R-:W-:-:S02]  /*e5c0*/  @P3 FMUL.FTZ R9, R5, 0.69314718246459960938 ;  /* 0x3f31721805093820 */ /* 0x004fc40000410000 */
[C---:B---3--:R-:W-:Y:S02]  /*e5d0*/  FMUL.FTZ R114, R3.reuse, R114 ;  /* 0x0000007203727220 */ /* 0x048fe40000410000 */
[----:B------:R-:W-:Y:S01]  /*e5e0*/  @P3 FMUL.FTZ R5, R0, c[0x0][0x2d0] ;  /* 0x0000b40000053a20 */ /* 0x000fe20000410000 */
[----:B------:R-:W-:Y:S01]  /*e5f0*/  MOV R0, RZ ;  /* 0x000000ff00007202 */ /* 0x000fe20000000f00 */
[C---:B------:R-:W-:Y:S02]  /*e600*/  FMUL.FTZ R115, R3.reuse, R115 ;  /* 0x0000007303737220 */ /* 0x040fe40000410000 */
[C---:B------:R-:W-:Y:S02]  /*e610*/  FMUL.FTZ R126, R3.reuse, R126 ;  /* 0x0000007e037e7220 */ /* 0x040fe40000410000 */
[C---:B------:R-:W-:Y:S01]  /*e620*/  FMUL.FTZ R127, R3.reuse, R127 ;  /* 0x0000007f037f7220 */ /* 0x040fe20000410000 */
[----:B------:R-:W2:Y:S01]  /*e630*/  @P0 MUFU.RCP R0, R6 ;  /* 0x0000000600000308 */ /* 0x000ea20000001000 */
        /* <DEDUP_REMOVED lines=20> */
[----:B------:R-:W-:Y:S01]  /*e780*/  @P2 MOV R3, 0x3f317218 ;  /* 0x3f31721800032802 */ /* 0x000fe20000000f00 */
[C---:B-1----:R-:W-:Y:S02]  /*e790*/  FMUL.FTZ R116, R2.reuse, R116 ;  /* 0x0000007402747220 */ /* 0x042fe40000410000 */
        /* <DEDUP_REMOVED lines=23> */
[----:B------:R-:W1:Y:S01]  /*e910*/  @P0 MUFU.LG2 R2, R6 ;  /* 0x0000000600020308 */ /* 0x000e620000000c00 */
[----:B----4-:R-:W-:Y:S02]  /*e920*/  @P2 FMUL.FTZ R8, R4, 0.69314718246459960938 ;  /* 0x3f31721804082820 */ /* 0x010fe40000410000 */
[----:B------:R-:W-:Y:S02]  /*e930*/  @P2 FMUL.FTZ R4, R3, c[0x0][0x2d0] ;  /* 0x0000b40003042a20 */ /* 0x000fe40000410000 */
[----:B-----5:R-:W-:Y:S02]  /*e940*/  @P1 FMUL.FTZ R7, R7, 0.69314718246459960938 ;  /* 0x3f31721807071820 */ /* 0x020fe40000410000 */
[----:B------:R-:W-:Y:S02]  /*e950*/  @P1 FMUL.FTZ R3, R10, c[0x0][0x2d0] ;  /* 0x0000b4000a031a20 */ /* 0x000fe40000410000 */
[----:B------:R-:W-:Y:S01]  /*e960*/  @P2 FFMA.FTZ R20, R4, R104, R8 ;  /* 0x0000006804142223 */ /* 0x000fe20000010008 */
[----:B------:R-:W-:Y:S01]  /*e970*/  MOV R4, 0x1 ;  /* 0x0000000100047802 */ /* 0x000fe20000000f00 */
[----:B------:R-:W-:Y:S01]  /*e980*/  @P1 FFMA.FTZ R21, R3, R103, R7 ;  /* 0x0000006703151223 */ /* 0x000fe20000010007 */
[----:B------:R-:W-:Y:S01]  /*e990*/  @P0 MOV R3, 0x3f317218 ;  /* 0x3f31721800030802 */ /* 0x000fe20000000f00 */
[----:B--2---:R-:W-:-:S02]  /*e9a0*/  FMUL.FTZ R118, R0, R118 ;  /* 0x0000007600767220 */ /* 0x004fc40000410000 */
[----:B------:R-:W-:Y:S02]  /*e9b0*/  FMUL.FTZ R119, R0, R119 ;  /* 0x0000007700777220 */ /* 0x000fe40000410000 */
[----:B-1----:R-:W-:Y:S02]  /*e9c0*/  @P0 FMUL.FTZ R2, R2, 0.69314718246459960938 ;  /* 0x3f31721802020820 */ /* 0x002fe40000410000 */
[----:B------:R-:W-:Y:S02]  /*e9d0*/  @P0 FMUL.FTZ R3, R3, c[0x0][0x2d0] ;  /* 0x0000b40003030a20 */ /* 0x000fe40000410000 */
        /* <DEDUP_REMOVED lines=25> */
.L_x_995:
[----:B--2---:R2:W5:Y:S01]  /*eb70*/  LDL R7, [R1+0x58] ;  /* 0x0000580001077983 */ /* 0x0045620000100800 */
[----:B------:R-:W-:Y:S03]  /*eb80*/  BSSY B0, `(.L_x_1016) ;  /* 0x0000012000007945 */ /* 0x000fe60003800000 */
[----:B------:R-:W3:Y:S02]  /*eb90*/  S2R R6, SR_TID.X ;  /* 0x0000000000067919 */ /* 0x000ee40000002100 */
[----:B---3--:R-:W-:-:S13]  /*eba0*/  LOP3.LUT P0, RZ, R6, 0x7f, RZ, 0xc0, !PT ;  /* 0x0000007f06ff7812 */ /* 0x008fda000780c0ff */
[----:B------:R-:W-:Y:S05]  /*ebb0*/  @P0 BRA `(.L_x_1017) ;  /* 0x000000e000000947 */ /* 0x000fea0003800000 */
[----:B--2---:R-:W2:Y:S01]  /*ebc0*/  S2R R4, SR_LANEID ;  /* 0x0000000000047919 */ /* 0x004ea20000000000 */
[----:B------:R-:W-:Y:S01]  /*ebd0*/  VOTEU.ANY UR4, UPT, PT ;  /* 0x0000000000047886 */ /* 0x000fe200038e0100 */
[----:B------:R-:W-:Y:S01]  /*ebe0*/  IMAD.MOV.U32 R5, RZ, RZ, c[0x0][0x584] ;  /* 0x00016100ff057624 */ /* 0x000fe200078e00ff */
[----:B------:R-:W2:Y:S08]  /*ebf0*/  FLO.U32 R3, UR4 ;  /* 0x0000000400037d00 */ /* 0x000eb000080e0000 */
[----:B------:R-:W3:Y:S01]  /*ec00*/  POPC R2, UR4 ;  /* 0x0000000400027d09 */ /* 0x000ee20008000000 */
[----:B--2---:R-:W-:Y:S01]  /*ec10*/  ISETP.EQ.U32.AND P0, PT, R3, R4, PT ;  /* 0x000000040300720c */ /* 0x004fe20003f02070 */
[----:B------:R-:W-:-:S12]  /*ec20*/  IMAD.MOV.U32 R4, RZ, RZ, c[0x0][0x580] ;  /* 0x00016000ff047624 */ /* 0x000fd800078e00ff */
[----:B---3--:R2:W3:Y:S04]  /*ec30*/  @P0 ATOMG.E.ADD.STRONG.GPU PT, R2, [R4.64], R2 ;  /* 0x00000002040209a8 */ /* 0x0084e800081ee1c6 */
[----:B--2---:R-:W2:Y:S04]  /*ec40*/  S2R R4, SR_LTMASK ;  /* 0x0000000000047919 */ /* 0x004ea80000003900 */
[----:B---3--:R2:W3:Y:S02]  /*ec50*/  SHFL.IDX PT, R3, R2, R3, 0x1f ;  /* 0x00001f0302037589 */ /* 0x0084e400000e0000 */
[----:B--2---:R-:W-:-:S06]  /*ec60*/  LOP3.LUT R2, R4, UR4, RZ, 0xc0, !PT ;  /* 0x0000000404027c12 */ /* 0x004fcc000f8ec0ff */
[----:B------:R-:W3:Y:S02]  /*ec70*/  POPC R2, R2 ;  /* 0x0000000200027309 */ /* 0x000ee40000000000 */
[----:B---3-5:R-:W-:-:S05]  /*ec80*/  IADD3 R7, R3, c[0x0][0xc], R2 ;  /* 0x0000030003077a10 */ /* 0x028fca0007ffe002 */
[----:B------:R2:W-:Y:S02]  /*ec90*/  STL [R1+0x58], R7 ;  /* 0x0000580701007387 */ /* 0x0005e40000100800 */
.L_x_1017:
[----:B--2---:R-:W-:Y:S05]  /*eca0*/  BSYNC B0 ;  /* 0x0000000000007941 */ /* 0x004fea0003800000 */
.L_x_1016:
[----:B------:R-:W-:Y:S01]  /*ecb0*/  PRMT R0, R0, 0x9910, RZ ;  /* 0x0000991000007816 */ /* 0x000fe200000000ff */
[----:B------:R-:W-:Y:S01]  /*ecc0*/  BSSY B1, `(.L_x_1018) ;  /* 0x000018d000017945 */ /* 0x000fe20003800000 */
[----:B-----5:R-:W-:Y:S02]  /*ecd0*/  IMAD.MOV.U32 R36, RZ, RZ, R7 ;  /* 0x000000ffff247224 */ /* 0x020fe400078e0007 */
[----:B------:R-:W-:-:S13]  /*ece0*/  ISETP.NE.AND P0, PT, R0, RZ, PT ;  /* 0x000000ff0000720c */ /* 0x000fda0003f05270 */
[----:B------:R-:W-:Y:S05]  /*ecf0*/  @!P0 BRA `(.L_x_1019) ;  /* 0x000015d000008947 */ /* 0x000fea0003800000 */
[----:B------:R-:W-:Y:S01]  /*ed00*/  WARPSYNC 0xffffffff ;  /* 0xffffffff00007948 */ /* 0x000fe20003800000 */
[----:B------:R-:W-:Y:S06]  /*ed10*/  BAR.SYNC.DEFER_BLOCKING 0x1, 0x80 ;  /* 0x0042000000007b1d */ /* 0x000fec0000010000 */
[----:B------:R-:W-:Y:S05]  /*ed20*/  BRA.CONV ~URZ, `(.L_x_1020) ;  /* 0x000000737f007947 */ /* 0x000fea000b800000 */
[----:B------:R-:W-:Y:S01]  /*ed30*/  SHF.R.S32.HI R7, RZ, 0x1f, R6 ;  /* 0x0000001fff077819 */ /* 0x000fe20000011406 */
[----:B------:R-:W-:Y:S01]  /*ed40*/  IMAD.MOV.U32 R3, RZ, RZ, 0x1f ;  /* 0x0000001fff037424 */ /* 0x000fe200078e00ff */
[----:B------:R-:W-:Y:S02]  /*ed50*/  MOV R2, 0xeda0 ;  /* 0x0000eda000027802 */ /* 0x000fe40000000f00 */
[----:B------:R-:W-:Y:S01]  /*ed60*/  LEA.HI R7, R7, R6, RZ, 0x7 ;  /* 0x0000000607077211 */ /* 0x000fe200078f38ff */
[----:B------:R-:W-:-:S03]  /*ed70*/  IMAD.MOV.U32 R6, RZ, RZ, RZ ;  /* 0x000000ffff067224 */ /* 0x000fc600078e00ff */
[----:B------:R-:W-:Y:S02]  /*ed80*/  SHF.R.S32.HI R7, RZ, 0x7, R7 ;  /* 0x00000007ff077819 */ /* 0x000fe40000011407 */
[----:B-1----:R-:W-:Y:S05]  /*ed90*/  CALL.REL.NOINC `($__internal_17_$__cuda_sm70_shflsync_idx_p) ;  /* 0x0000203000007944 */ /* 0x002fea0003c00000 */
.L_x_1020:
[----:B------:R-:W2:Y:S04]  /*eda0*/  LDL R8, [R1+0x64] ;  /* 0x0000640001087983 */ /* 0x000ea80000100800 */
[----:B------:R-:W3:Y:S04]  /*edb0*/  LDL.LU R5, [R1+0x40] ;  /* 0x0000400001057983 */ /* 0x000ee80000300800 */
[----:B-1----:R-:W4:Y:S04]  /*edc0*/  LDL.LU R11, [R1+0x44] ;  /* 0x00004400010b7983 */ /* 0x002f280000300800 */
[----:B------:R-:W5:Y:S04]  /*edd0*/  LDL.LU R17, [R1+0x50] ;  /* 0x0000500001117983 */ /* 0x000f680000300800 */
[----:B------:R-:W2:Y:S01]  /*ede0*/  LDL.LU R16, [R1+0x54] ;  /* 0x0000540001107983 */ /* 0x000ea20000300800 */
[----:B------:R-:W-:-:S03]  /*edf0*/  IMAD.MOV.U32 R3, RZ, RZ, 0x1 ;  /* 0x00000001ff037424 */ /* 0x000fc600078e00ff */
[----:B------:R-:W5:Y:S02]  /*ee00*/  LDL R15, [R1+0x6c] ;  /* 0x00006c00010f7983 */ /* 0x000f640000100800 */
[----:B------:R-:W-:Y:S02]  /*ee10*/  ISETP.NE.AND P1, PT, R3, c[0x0][0x4e8], PT ;  /* 0x00013a0003007a0c */ /* 0x000fe40003f25270 */
[----:B------:R-:W5:Y:S01]  /*ee20*/  LDL R37, [R1+0x3c] ;  /* 0x00003c0001257983 */ /* 0x000f620000100800 */
[----:B------:R-:W-:Y:S02]  /*ee30*/  ULDC UR5, c[0x0][0x4e8] ;  /* 0x00013a0000057ab9 */ /* 0x000fe40000000800 */
[----:B------:R-:W-:Y:S02]  /*ee40*/  ULDC UR4, c[0x0][0x388] ;  /* 0x0000e20000047ab9 */ /* 0x000fe40000000800 */
[----:B------:R-:W-:Y:S01]  /*ee50*/  UIMAD UR4, UR5, UR4, URZ ;  /* 0x00000004050472a4 */ /* 0x000fe2000f8e023f */
[----:B------:R-:W-:Y:S01]  /*ee60*/  BSSY B0, `(.L_x_1021) ;  /* 0x00000a7000007945 */ /* 0x000fe20003800000 */
[----:B---3--:R-:W-:Y:S01]  /*ee70*/  SHF.R.S32.HI R0, RZ, 0x1f, R5 ;  /* 0x0000001fff007819 */ /* 0x008fe20000011405 */
[----:B------:R-:W-:-:S04]  /*ee80*/  IMAD.WIDE.U32 R6, R5, c[0x0][0x4d0], RZ ;  /* 0x0001340005067a25 */ /* 0x000fc800078e00ff */
[C---:B------:R-:W-:Y:S02]  /*ee90*/  IMAD R2, R0.reuse, c[0x0][0x4d0], RZ ;  /* 0x0001340000027a24 */ /* 0x040fe400078e02ff */
[----:B------:R-:W-:Y:S02]  /*eea0*/  IMAD R4, R0, c[0x0][0x438], RZ ;  /* 0x00010e0000047a24 */ /* 0x000fe400078e02ff */
[----:B------:R-:W-:Y:S01]  /*eeb0*/  IMAD R3, R5, c[0x0][0x4d4], R2 ;  /* 0x0001350005037a24 */ /* 0x000fe200078e0202 */
[----:B----4-:R-:W-:Y:S01]  /*eec0*/  SHF.R.S32.HI R2, RZ, 0x1f, R11 ;  /* 0x0000001fff027819 */ /* 0x010fe2000001140b */
[----:B--2---:R-:W-:Y:S02]  /*eed0*/  IMAD.IADD R0, R8, 0x1, R16 ;  /* 0x0000000108007824 */ /* 0x004fe400078e0210 */
[----:B------:R-:W-:Y:S02]  /*eee0*/  IMAD.IADD R7, R7, 0x1, R3 ;  /* 0x0000000107077824 */ /* 0x000fe400078e0203 */
[----:B------:R-:W-:-:S02]  /*eef0*/  IMAD R9, R2, c[0x0][0x4d8], RZ ;  /* 0x0001360002097a24 */ /* 0x000fc400078e02ff */
[----:B------:R-:W-:-:S04]  /*ef00*/  IMAD.WIDE.U32 R6, R11, c[0x0][0x4d8], R6 ;  /* 0x000136000b067a25 */ /* 0x000fc800078e0006 */
[----:B------:R-:W-:Y:S02]  /*ef10*/  IMAD R9, R11, c[0x0][0x4dc], R9 ;  /* 0x000137000b097a24 */ /* 0x000fe400078e0209 */
[----:B------:R-:W-:Y:S02]  /*ef20*/  IMAD R8, R5, c[0x0][0x43c], R4 ;  /* 0x00010f0005087a24 */ /* 0x000fe400078e0204 */
[----:B------:R-:W-:-:S04]  /*ef30*/  @P1 IMAD.HI.U32 R10, R0, c[0x0][0x4ec], RZ ;  /* 0x00013b00000a1a27 */ /* 0x000fc800078e00ff */
[----:B------:R-:W-:Y:S01]  /*ef40*/  IMAD.IADD R7, R7, 0x1, R9 ;  /* 0x0000000107077824 */ /* 0x000fe200078e0209 */
[----:B-----5:R-:W-:Y:S01]  /*ef50*/  SHF.R.S32.HI R9, RZ, 0x1f, R17 ;  /* 0x0000001fff097819 */ /* 0x020fe20000011411 */
[----:B------:R-:W-:-:S04]  /*ef60*/  IMAD.WIDE.U32 R4, R5, c[0x0][0x438], RZ ;  /* 0x00010e0005047a25 */ /* 0x000fc800078e00ff */
[----:B------:R-:W-:Y:S01]  /*ef70*/  IMAD.MOV.U32 R3, RZ, RZ, R0 ;  /* 0x000000ffff037224 */ /* 0x000fe200078e0000 */
[----:B------:R-:W-:Y:S01]  /*ef80*/  @P1 SHF.R.U32.HI R3, RZ, c[0x0][0x4f0], R10 ;  /* 0x00013c00ff031a19 */ /* 0x000fe2000001160a */
[----:B------:R-:W-:Y:S02]  /*ef90*/  IMAD.IADD R5, R5, 0x1, R8 ;  /* 0x0000000105057824 */ /* 0x000fe400078e0208 */
[----:B------:R-:W-:Y:S02]  /*efa0*/  IMAD R2, R2, c[0x0][0x440], RZ ;  /* 0x0001100002027a24 */ /* 0x000fe400078e02ff */
[----:B------:R-:W-:Y:S02]  /*efb0*/  IMAD R10, R9, c[0x0][0x4e0], RZ ;  /* 0x00013800090a7a24 */ /* 0x000fe400078e02ff */
[C---:B------:R-:W-:Y:S02]  /*efc0*/  IMAD R14, R11.reuse, c[0x0][0x444], R2 ;  /* 0x000111000b0e7a24 */ /* 0x040fe400078e0202 */
[----:B------:R-:W-:-:S04]  /*efd0*/  IMAD.WIDE.U32 R4, R11, c[0x0][0x440], R4 ;  /* 0x000110000b047a25 */ /* 0x000fc800078e0004 */
[----:B------:R-:W-:-:S04]  /*efe0*/  IMAD.WIDE.U32 R6, R17, c[0x0][0x4e0], R6 ;  /* 0x0001380011067a25 */ /* 0x000fc800078e0006 */
[----:B------:R-:W-:Y:S02]  /*eff0*/  IMAD R11, R17, c[0x0][0x4e4], R10 ;  /* 0x00013900110b7a24 */ /* 0x000fe400078e020a */
[----:B------:R-:W-:Y:S01]  /*f000*/  @P1 IMAD.HI.U32 R10, R0, c[0x0][0x4ec], RZ ;  /* 0x00013b00000a1a27 */ /* 0x000fe200078e00ff */
[----:B------:R-:W-:Y:S02]  /*f010*/  SHF.R.S32.HI R12, RZ, 0x1f, R3 ;  /* 0x0000001fff0c7819 */ /* 0x000fe40000011403 */
[----:B------:R-:W-:Y:S01]  /*f020*/  IADD3 R6, P0, R3, R6, RZ ;  /* 0x0000000603067210 */ /* 0x000fe20007f1e0ff */
[----:B------:R-:W-:Y:S01]  /*f030*/  IMAD.MOV.U32 R2, RZ, RZ, R0 ;  /* 0x000000ffff027224 */ /* 0x000fe200078e0000 */
[----:B------:R-:W-:Y:S01]  /*f040*/  @P1 SHF.R.U32.HI R2, RZ, c[0x0][0x4f0], R10 ;  /* 0x00013c00ff021a19 */ /* 0x000fe2000001160a */
[----:B------:R-:W-:Y:S01]  /*f050*/  IMAD.IADD R5, R5, 0x1, R14 ;  /* 0x0000000105057824 */ /* 0x000fe200078e020e */
[----:B------:R-:W-:Y:S01]  /*f060*/  IADD3.X R7, R12, R7, R11, P0, !PT ;  /* 0x000000070c077210 */ /* 0x000fe200007fe40b */
[----:B------:R-:W-:-:S02]  /*f070*/  IMAD.MOV R8, RZ, RZ, -R3 ;  /* 0x000000ffff087224 */ /* 0x000fc400078e0a03 */
[----:B------:R-:W-:Y:S01]  /*f080*/  IMAD.WIDE.U32 R10, R17, c[0x0][0x448], R4 ;  /* 0x00011200110a7a25 */ /* 0x000fe200078e0004 */
[----:B------:R-:W-:-:S03]  /*f090*/  SHF.R.S32.HI R5, RZ, 0x1f, R2 ;  /* 0x0000001fff057819 */ /* 0x000fc60000011402 */
[----:B------:R-:W-:Y:S02]  /*f0a0*/  IMAD.MOV R14, RZ, RZ, -R2 ;  /* 0x000000ffff0e7224 */ /* 0x000fe400078e0a02 */
[--C-:B------:R-:W-:Y:S02]  /*f0b0*/  IMAD R8, R8, c[0x0][0x4e8], R0.reuse ;  /* 0x00013a0008087a24 */ /* 0x100fe400078e0200 */
[----:B------:R-:W-:Y:S02]  /*f0c0*/  IMAD R9, R9, c[0x0][0x448], RZ ;  /* 0x0001120009097a24 */ /* 0x000fe400078e02ff */
[----:B------:R-:W-:Y:S02]  /*f0d0*/  IMAD R14, R14, c[0x0][0x4e8], R0 ;  /* 0x00013a000e0e7a24 */ /* 0x000fe400078e0200 */
[----:B------:R-:W-:Y:S02]  /*f0e0*/  IMAD R0, R5, c[0x0][0x430], RZ ;  /* 0x00010c0005007a24 */ /* 0x000fe400078e02ff */
[----:B------:R-:W-:-:S02]  /*f0f0*/  IMAD R9, R17, c[0x0][0x44c], R9 ;  /* 0x0001130011097a24 */ /* 0x000fc400078e0209 */
[----:B------:R-:W-:Y:S02]  /*f100*/  IMAD R17, R2, c[0x0][0x434], R0 ;  /* 0x00010d0002117a24 */ /* 0x000fe400078e0200 */
[----:B------:R-:W-:Y:S02]  /*f110*/  IMAD.IADD R0, R15, 0x1, R16 ;  /* 0x000000010f007824 */ /* 0x000fe400078e0210 */
[----:B------:R-:W1:Y:S01]  /*f120*/  S2R R16, SR_TID.X ;  /* 0x0000000000107919 */ /* 0x000e620000002100 */
[----:B------:R-:W-:Y:S01]  /*f130*/  SHF.R.S32.HI R13, RZ, 0x1f, R8 ;  /* 0x0000001fff0d7819 */ /* 0x000fe20000011408 */
[----:B------:R-:W-:-:S04]  /*f140*/  IMAD.WIDE.U32 R6, R8, c[0x0][0x4c8], R6 ;  /* 0x0001320008067a25 */ /* 0x000fc800078e0006 */
[----:B------:R-:W-:-:S04]  /*f150*/  IMAD R3, R13, c[0x0][0x4c8], RZ ;  /* 0x000132000d037a24 */ /* 0x000fc800078e02ff */
[----:B------:R-:W-:Y:S01]  /*f160*/  IMAD R3, R8, c[0x0][0x4cc], R3 ;  /* 0x0001330008037a24 */ /* 0x000fe200078e0203 */
[----:B------:R-:W-:-:S03]  /*f170*/  LEA R4, P0, R6, c[0x0][0x4a8], 0x2 ;  /* 0x00012a0006047a11 */ /* 0x000fc600078010ff */
[----:B------:R-:W-:Y:S01]  /*f180*/  IMAD.IADD R3, R7, 0x1, R3 ;  /* 0x0000000107037824 */ /* 0x000fe200078e0203 */
[----:B-1----:R-:W-:-:S04]  /*f190*/  SHF.R.S32.HI R15, RZ, 0x1f, R16 ;  /* 0x0000001fff0f7819 */ /* 0x002fc80000011410 */
[----:B------:R-:W-:Y:S02]  /*f1a0*/  LEA.HI.X R3, R6, c[0x0][0x4ac], R3, 0x2, P0 ;  /* 0x00012b0006037a11 */ /* 0x000fe400000f1403 */
[----:B------:R-:W-:Y:S01]  /*f1b0*/  LEA.HI R15, R15, R16, RZ, 0x5 ;  /* 0x000000100f0f7211 */ /* 0x000fe200078f28ff */
[----:B------:R-:W-:-:S03]  /*f1c0*/  IMAD.IADD R9, R11, 0x1, R9 ;  /* 0x000000010b097824 */ /* 0x000fc600078e0209 */
[----:B------:R-:W-:Y:S01]  /*f1d0*/  LOP3.LUT R15, R15, 0xffffffe0, RZ, 0xc0, !PT ;  /* 0xffffffe00f0f7812 */ /* 0x000fe200078ec0ff */
[----:B------:R-:W-:Y:S01]  /*f1e0*/  IMAD.MOV.U32 R8, RZ, RZ, R10 ;  /* 0x000000ffff087224 */ /* 0x000fe200078e000a */
[----:B------:R-:W-:Y:S04]  /*f1f0*/  SHFL.IDX PT, R12, R4, RZ, 0x1c1f ;  /* 0x001c1fff040c7589 */ /* 0x000fe800000e0000 */
[----:B------:R-:W1:Y:S01]  /*f200*/  SHFL.IDX PT, R13, R3, RZ, 0x1c1f ;  /* 0x001c1fff030d7589 */ /* 0x000e6200000e0000 */
[----:B------:R-:W-:-:S03]  /*f210*/  IMAD.IADD R15, R16, 0x1, -R15 ;  /* 0x00000001100f7824 */ /* 0x000fc600078e0a0f */
[----:B------:R-:W-:Y:S04]  /*f220*/  SHFL.IDX PT, R10, R4, 0x1, 0x1c1f ;  /* 0x003c1f00040a7f89 */ /* 0x000fe800000e0000 */
[----:B------:R-:W2:Y:S01]  /*f230*/  SHFL.IDX PT, R11, R3, 0x1, 0x1c1f ;  /* 0x003c1f00030b7f89 */ /* 0x000ea200000e0000 */
[----:B------:R-:W-:Y:S01]  /*f240*/  IMAD.WIDE.U32 R8, R2, c[0x0][0x430], R8 ;  /* 0x00010c0002087a25 */ /* 0x000fe200078e0008 */
[----:B------:R-:W-:Y:S02]  /*f250*/  LOP3.LUT P5, RZ, R15, 0x3, RZ, 0xc0, !PT ;  /* 0x000000030fff7812 */ /* 0x000fe400078ac0ff */
[C---:B------:R-:W-:Y:S01]  /*f260*/  IADD3 R2, R0.reuse, 0x8, RZ ;  /* 0x0000000800027810 */ /* 0x040fe20007ffe0ff */
[----:B------:R-:W-:Y:S01]  /*f270*/  SHFL.IDX PT, R6, R4, 0x2, 0x1c1f ;  /* 0x005c1f0004067f89 */ /* 0x000fe200000e0000 */
[----:B------:R-:W-:-:S03]  /*f280*/  ISETP.GE.OR P1, PT, R0, UR4, P5 ;  /* 0x0000000400007c0c */ /* 0x000fc6000af26670 */
[----:B------:R-:W3:Y:S01]  /*f290*/  SHFL.IDX PT, R7, R3, 0x2, 0x1c1f ;  /* 0x005c1f0003077f89 */ /* 0x000ee200000e0000 */
[----:B------:R-:W-:-:S03]  /*f2a0*/  SHF.R.S32.HI R16, RZ, 0x1f, R14 ;  /* 0x0000001fff107819 */ /* 0x000fc6000001140e */
[----:B------:R-:W-:Y:S01]  /*f2b0*/  SHFL.IDX PT, R4, R4, 0x3, 0x1c1f ;  /* 0x007c1f0004047f89 */ /* 0x000fe200000e0000 */
[----:B------:R-:W-:-:S03]  /*f2c0*/  ISETP.GE.OR P4, PT, R2, UR4, P5 ;  /* 0x0000000402007c0c */ /* 0x000fc6000af86670 */
[----:B------:R4:W5:Y:S01]  /*f2d0*/  SHFL.IDX PT, R5, R3, 0x3, 0x1c1f ;  /* 0x007c1f0003057f89 */ /* 0x00096200000e0000 */
[C---:B------:R-:W-:Y:S02]  /*f2e0*/  IADD3 R15, R0.reuse, 0x40, RZ ;  /* 0x00000040000f7810 */ /* 0x040fe40007ffe0ff */
[----:B------:R-:W-:Y:S02]  /*f2f0*/  ISETP.GE.AND P3, PT, R0, UR4, PT ;  /* 0x0000000400007c0c */ /* 0x000fe4000bf66270 */
[----:B------:R-:W-:Y:S01]  /*f300*/  ISETP.GE.AND P2, PT, R2, UR4, PT ;  /* 0x0000000402007c0c */ /* 0x000fe2000bf46270 */
[----:B------:R-:W-:Y:S01]  /*f310*/  IMAD.MOV.U32 R2, RZ, RZ, R8 ;  /* 0x000000ffff027224 */ /* 0x000fe200078e0008 */
[----:B------:R-:W-:Y:S02]  /*f320*/  IADD3 R0, R0, 0x48, RZ ;  /* 0x0000004800007810 */ /* 0x000fe40007ffe0ff */
[----:B------:R-:W-:Y:S02]  /*f330*/  ISETP.GE.OR P0, PT, R15, UR4, P5 ;  /* 0x000000040f007c0c */ /* 0x000fe4000af06670 */
[----:B------:R-:W-:Y:S01]  /*f340*/  ISETP.GE.OR P5, PT, R0, UR4, P5 ;  /* 0x0000000400007c0c */ /* 0x000fe2000afa6670 */
[----:B-1----:R1:W-:Y:S01]  /*f350*/  @!P1 ST.E [R12.64], R19 ;  /* 0x000000130c009985 */ /* 0x0023e2000c101906 */
[----:B----4-:R-:W-:-:S02]  /*f360*/  IMAD.IADD R3, R9, 0x1, R17 ;  /* 0x0000000109037824 */ /* 0x010fc400078e0211 */
[----:B------:R-:W-:Y:S02]  /*f370*/  IMAD R9, R16, c[0x0][0x428], RZ ;  /* 0x00010a0010097a24 */ /* 0x000fe400078e02ff */
[----:B------:R-:W-:-:S04]  /*f380*/  IMAD.WIDE.U32 R2, R14, c[0x0][0x428], R2 ;  /* 0x00010a000e027a25 */ /* 0x000fc800078e0002 */
[----:B------:R-:W-:Y:S01]  /*f390*/  IMAD R8, R14, c[0x0][0x42c], R9 ;  /* 0x00010b000e087a24 */ /* 0x000fe200078e0209 */
[----:B--2---:R2:W-:Y:S01]  /*f3a0*/  @!P4 ST.E [R10.64], R20 ;  /* 0x000000140a00c985 */ /* 0x0045e2000c101906 */
[C---:B------:R-:W-:Y:S02]  /*f3b0*/  LEA R26, P4, R2.reuse, c[0x0][0x400], 0x2 ;  /* 0x00010000021a7a11 */ /* 0x040fe400078810ff */
[----:B------:R-:W-:Y:S01]  /*f3c0*/  IMAD.IADD R3, R3, 0x1, R8 ;  /* 0x0000000103037824 */ /* 0x000fe200078e0208 */
[----:B---3--:R3:W-:Y:S04]  /*f3d0*/  @!P0 ST.E [R6.64], R21 ;  /* 0x0000001506008985 */ /* 0x0087e8000c101906 */
[----:B------:R-:W-:Y:S01]  /*f3e0*/  LEA.HI.X R22, R2, c[0x0][0x404], R3, 0x2, P4 ;  /* 0x0001010002167a11 */ /* 0x000fe200020f1403 */
[----:B-----5:R4:W-:Y:S01]  /*f3f0*/  @!P5 ST.E [R4.64], R18 ;  /* 0x000000120400d985 */ /* 0x0209e2000c101906 */
[----:B------:R-:W-:-:S02]  /*f400*/  ISETP.GE.AND P0, PT, R0, UR4, PT ;  /* 0x0000000400007c0c */ /* 0x000fc4000bf06270 */
[C---:B-1----:R-:W-:Y:S01]  /*f410*/  IADD3 R13, R37.reuse, 0x8, RZ ;  /* 0x00000008250d7810 */ /* 0x042fe20007ffe0ff */
[----:B------:R1:W1:Y:S01]  /*f420*/  SHFL.IDX PT, R0, R26, RZ, 0x1c1f ;  /* 0x001c1fff1a007589 */ /* 0x00026200000e0000 */
[C---:B------:R-:W-:Y:S02]  /*f430*/  IADD3 R12, R37.reuse, 0x10, RZ ;  /* 0x00000010250c7810 */ /* 0x040fe40007ffe0ff */
[C---:B------:R-:W-:Y:S01]  /*f440*/  IADD3 R9, R37.reuse, 0x28, RZ ;  /* 0x0000002825097810 */ /* 0x040fe20007ffe0ff */
[----:B------:R1:W1:Y:S01]  /*f450*/  SHFL.IDX PT, R2, R22, RZ, 0x1c1f ;  /* 0x001c1fff16027589 */ /* 0x00026200000e0000 */
[C---:B------:R-:W-:Y:S02]  /*f460*/  IADD3 R8, R37.reuse, 0x30, RZ ;  /* 0x0000003025087810 */ /* 0x040fe40007ffe0ff */
[----:B------:R-:W-:Y:S02]  /*f470*/  IADD3 R3, R37, 0x40, RZ ;  /* 0x0000004025037810 */ /* 0x000fe40007ffe0ff */
[----:B------:R-:W-:-:S02]  /*f480*/  ISETP.GE.AND P1, PT, R15, UR4, PT ;  /* 0x000000040f007c0c */ /* 0x000fc4000bf26270 */
[C---:B--2---:R-:W-:Y:S02]  /*f490*/  IADD3 R11, R37.reuse, 0x18, RZ ;  /* 0x00000018250b7810 */ /* 0x044fe40007ffe0ff */
[C---:B------:R-:W-:Y:S02]  /*f4a0*/  IADD3 R10, R37.reuse, 0x20, RZ ;  /* 0x00000020250a7810 */ /* 0x040fe40007ffe0ff */
[C---:B---3--:R-:W-:Y:S02]  /*f4b0*/  IADD3 R7, R37.reuse, 0x38, RZ ;  /* 0x0000003825077810 */ /* 0x048fe40007ffe0ff */
[C---:B------:R-:W-:Y:S02]  /*f4c0*/  IADD3 R6, R37.reuse, 0x48, RZ ;  /* 0x0000004825067810 */ /* 0x040fe40007ffe0ff */
[C---:B----4-:R-:W-:Y:S02]  /*f4d0*/  IADD3 R5, R37.reuse, 0x50, RZ ;  /* 0x0000005025057810 */ /* 0x050fe40007ffe0ff */
        /* <DEDUP_REMOVED lines=11> */
[----:B------:R-:W-:Y:S02]  /*f590*/  SHF.R.S32.HI R34, RZ, 0x1f, R5 ;  /* 0x0000001fff227819 */ /* 0x000fe40000011405 */
[----:B------:R-:W-:Y:S01]  /*f5a0*/  SHF.R.S32.HI R35, RZ, 0x1f, R4 ;  /* 0x0000001fff237819 */ /* 0x000fe20000011404 */
[----:B------:R-:W-:Y:S05]  /*f5b0*/  @P3 BRA `(.L_x_1022) ;  /* 0x0000031000003947 */ /* 0x000fea0003800000 */
[----:B-1----:R-:W-:Y:S02]  /*f5c0*/  ISETP.GE.AND P4, PT, R37, c[0x0][0x3c8], PT ;  /* 0x0000f20025007a0c */ /* 0x002fe40003f86270 */
[----:B------:R-:W-:-:S02]  /*f5d0*/  ISETP.GE.AND P3, PT, R13, c[0x0][0x3c8], PT ;  /* 0x0000f2000d007a0c */ /* 0x000fc40003f66270 */
[----:B------:R-:W-:-:S09]  /*f5e0*/  ISETP.GE.AND P6, PT, R6, c[0x0][0x3c8], PT ;  /* 0x0000f20006007a0c */ /* 0x000fd20003fc6270 */
[----:B------:R-:W-:-:S04]  /*f5f0*/  @!P4 LEA R14, P5, R37, R0, 0x2 ;  /* 0x00000000250ec211 */ /* 0x000fc800078a10ff */
[----:B------:R-:W-:Y:S02]  /*f600*/  @!P4 LEA.HI.X R15, R37, R2, R24, 0x2, P5 ;  /* 0x00000002250fc211 */ /* 0x000fe400028f1418 */
[----:B------:R-:W-:-:S03]  /*f610*/  ISETP.GE.AND P5, PT, R12, c[0x0][0x3c8], PT ;  /* 0x0000f2000c007a0c */ /* 0x000fc60003fa6270 */
[----:B------:R1:W-:Y:S02]  /*f620*/  @!P4 ST.E.64 [R14.64], R112 ;  /* 0x000000700e00c985 */ /* 0x0003e4000c101b06 */
[----:B-1----:R-:W-:-:S04]  /*f630*/  @!P3 LEA R14, P4, R13, R0, 0x2 ;  /* 0x000000000d0eb211 */ /* 0x002fc800078810ff */
        /* <DEDUP_REMOVED lines=26> */
[----:B------:R1:W-:Y:S01]  /*f7e0*/  @!P3 ST.E.64 [R14.64], R172 ;  /* 0x000000ac0e00b985 */ /* 0x0003e2000c101b06 */
[----:B------:R-:W-:-:S04]  /*f7f0*/  @!P5 LEA R20, P3, R3, R0, 0x2 ;  /* 0x000000000314d211 */ /* 0x000fc800078610ff */
[----:B------:R-:W-:Y:S02]  /*f800*/  @!P5 LEA.HI.X R21, R3, R2, R32, 0x2, P3 ;  /* 0x000000020315d211 */ /* 0x000fe400018f1420 */
[----:B------:R-:W-:Y:S02]  /*f810*/  ISETP.GE.AND P5, PT, R5, c[0x0][0x3c8], PT ;  /* 0x0000f20005007a0c */ /* 0x000fe40003fa6270 */
[----:B------:R-:W-:-:S04]  /*f820*/  @!P6 LEA R18, P3, R6, R0, 0x2 ;  /* 0x000000000612e211 */ /* 0x000fc800078610ff */
[----:B------:R-:W-:-:S07]  /*f830*/  @!P6 LEA.HI.X R19, R6, R2, R33, 0x2, P3 ;  /* 0x000000020613e211 */ /* 0x000fce00018f1421 */
[----:B------:R-:W-:-:S04]  /*f840*/  @!P5 LEA R16, P3, R5, R0, 0x2 ;  /* 0x000000000510d211 */ /* 0x000fc800078610ff */
[----:B------:R-:W-:Y:S02]  /*f850*/  @!P5 LEA.HI.X R17, R5, R2, R34, 0x2, P3 ;  /* 0x000000020511d211 */ /* 0x000fe400018f1422 */
[----:B-1----:R-:W-:-:S04]  /*f860*/  @!P4 LEA R14, P3, R4, R0, 0x2 ;  /* 0x00000000040ec211 */ /* 0x002fc800078610ff */
[----:B------:R-:W-:Y:S02]  /*f870*/  @!P4 LEA.HI.X R15, R4, R2, R35, 0x2, P3 ;  /* 0x00000002040fc211 */ /* 0x000fe400018f1423 */
[----:B------:R-:W-:-:S13]  /*f880*/  ISETP.GE.AND P3, PT, R3, c[0x0][0x3c8], PT ;  /* 0x0000f20003007a0c */ /* 0x000fda0003f66270 */
[----:B------:R1:W-:Y:S04]  /*f890*/  @!P3 ST.E.64 [R20.64], R68 ;  /* 0x000000441400b985 */ /* 0x0003e8000c101b06 */
[----:B------:R1:W-:Y:S04]  /*f8a0*/  @!P6 ST.E.64 [R18.64], R80 ;  /* 0x000000501200e985 */ /* 0x0003e8000c101b06 */
[----:B------:R1:W-:Y:S04]  /*f8b0*/  @!P5 ST.E.64 [R16.64], R84 ;  /* 0x000000541000d985 */ /* 0x0003e8000c101b06 */
[----:B------:R1:W-:Y:S02]  /*f8c0*/  @!P4 ST.E.64 [R14.64], R96 ;  /* 0x000000600e00c985 */ /* 0x0003e4000c101b06 */
.L_x_1022:
[----:B-1----:R-:W-:Y:S05]  /*f8d0*/  BSYNC B0 ;  /* 0x0000000000007941 */ /* 0x002fea0003800000 */
.L_x_1021:
[----:B------:R1:W2:Y:S01]  /*f8e0*/  SHFL.IDX PT, R2, R22, 0x1, 0x1c1f ;  /* 0x003c1f0016027f89 */ /* 0x0002a200000e0000 */
[----:B------:R-:W-:Y:S03]  /*f8f0*/  BSSY B0, `(.L_x_1023) ;  /* 0x0000033000007945 */ /* 0x000fe60003800000 */
[----:B------:R1:W3:Y:S01]  /*f900*/  SHFL.IDX PT, R0, R26, 0x1, 0x1c1f ;  /* 0x003c1f001a007f89 */ /* 0x0002e200000e0000 */
[----:B------:R-:W-:Y:S05]  /*f910*/  @P2 BRA `(.L_x_1024) ;  /* 0x0000030000002947 */ /* 0x000fea0003800000 */
[----:B------:R-:W-:Y:S02]  /*f920*/  ISETP.GE.AND P2, PT, R37, c[0x0][0x3c8], PT ;  /* 0x0000f20025007a0c */ /* 0x000fe40003f46270 */
[----:B------:R-:W-:-:S02]  /*f930*/  ISETP.GE.AND P3, PT, R13, c[0x0][0x3c8], PT ;  /* 0x0000f2000d007a0c */ /* 0x000fc40003f66270 */
[----:B------:R-:W-:-:S09]  /*f940*/  ISETP.GE.AND P5, PT, R12, c[0x0][0x3c8], PT ;  /* 0x0000f2000c007a0c */ /* 0x000fd20003fa6270 */
[----:B---3--:R-:W-:-:S04]  /*f950*/  @!P2 LEA R14, P4, R37, R0, 0x2 ;  /* 0x00000000250ea211 */ /* 0x008fc800078810ff */
[----:B--2---:R-:W-:Y:S02]  /*f960*/  @!P2 LEA.HI.X R15, R37, R2, R24, 0x2, P4 ;  /* 0x00000002250fa211 */ /* 0x004fe400020f1418 */
[----:B------:R-:W-:-:S03]  /*f970*/  @!P3 LEA R16, P4, R13, R0, 0x2 ;  /* 0x000000000d10b211 */ /* 0x000fc600078810ff */
[----:B------:R2:W-:Y:S01]  /*f980*/  @!P2 ST.E.64 [R14.64], R114 ;  /* 0x000000720e00a985 */ /* 0x0005e2000c101b06 */
[----:B------:R-:W-:Y:S02]  /*f990*/  @!P3 LEA.HI.X R17, R13, R2, R23, 0x2, P4 ;  /* 0x000000020d11b211 */ /* 0x000fe400020f1417 */
[----:B------:R-:W-:-:S03]  /*f9a0*/  ISETP.GE.AND P2, PT, R11, c[0x0][0x3c8], PT ;  /* 0x0000f2000b007a0c */ /* 0x000fc60003f46270 */
[----:B------:R3:W-:Y:S01]  /*f9b0*/  @!P3 ST.E.64 [R16.64], R126 ;  /* 0x0000007e1000b985 */ /* 0x0007e2000c101b06 */
[----:B------:R-:W-:Y:S02]  /*f9c0*/  ISETP.GE.AND P3, PT, R10, c[0x0][0x3c8], PT ;  /* 0x0000f2000a007a0c */ /* 0x000fe40003f66270 */
[----:B--2---:R-:W-:-:S04]  /*f9d0*/  @!P5 LEA R14, P4, R12, R0, 0x2 ;  /* 0x000000000c0ed211 */ /* 0x004fc800078810ff */
[----:B------:R-:W-:-:S03]  /*f9e0*/  @!P5 LEA.HI.X R15, R12, R2, R25, 0x2, P4 ;  /* 0x000000020c0fd211 */ /* 0x000fc600020f1419 */
[----:B---3--:R-:W-:Y:S02]  /*f9f0*/  @!P2 LEA R16, P4, R11, R0, 0x2 ;  /* 0x000000000b10a211 */ /* 0x008fe400078810ff */
[----:B------:R2:W-:Y:S01]  /*fa00*/  @!P5 ST.E.64 [R14.64], R130 ;  /* 0x000000820e00d985 */ /* 0x0005e2000c101b06 */
[----:B------:R-:W-:Y:S02]  /*fa10*/  ISETP.GE.AND P5, PT, R9, c[0x0][0x3c8], PT ;  /* 0x0000f20009007a0c */ /* 0x000fe40003fa6270 */
[----:B------:R-:W-:-:S05]  /*fa20*/  @!P2 LEA.HI.X R17, R11, R2, R27, 0x2, P4 ;  /* 0x000000020b11a211 */ /* 0x000fca00020f141b */
[----:B------:R3:W-:Y:S01]  /*fa30*/  @!P2 ST.E.64 [R16.64], R142 ;  /* 0x0000008e1000a985 */ /* 0x0007e2000c101b06 */
[----:B------:R-:W-:Y:S02]  /*fa40*/  ISETP.GE.AND P2, PT, R8, c[0x0][0x3c8], PT ;  /* 0x0000f20008007a0c */ /* 0x000fe40003f46270 */
[----:B--2---:R-:W-:-:S04]  /*fa50*/  @!P3 LEA R14, P4, R10, R0, 0x2 ;  /* 0x000000000a0eb211 */ /* 0x004fc800078810ff */
[----:B------:R-:W-:Y:S02]  /*fa60*/  @!P3 LEA.HI.X R15, R10, R2, R28, 0x2, P4 ;  /* 0x000000020a0fb211 */ /* 0x000fe400020f141c */
[----:B---3--:R-:W-:-:S03]  /*fa70*/  @!P5 LEA R16, P4, R9, R0, 0x2 ;  /* 0x000000000910d211 */ /* 0x008fc600078810ff */
        /* <DEDUP_REMOVED lines=9> */
[----:B------:R-:W-:Y:S02]  /*fb10*/  @!P3 LEA.HI.X R17, R7, R2, R30, 0x2, P4 ;  /* 0x000000020711b211 */ /* 0x000fe400020f141e */
[----:B------:R-:W-:-:S03]  /*fb20*/  ISETP.GE.AND P4, PT, R6, c[0x0][0x3c8], PT ;  /* 0x0000f20006007a0c */ /* 0x000fc60003f86270 */
[----:B------:R3:W-:Y:S01]  /*fb30*/  @!P3 ST.E.64 [R16.64], R174 ;  /* 0x000000ae1000b985 */ /* 0x0007e2000c101b06 */
[----:B------:R-:W-:Y:S02]  /*fb40*/  ISETP.GE.AND P3, PT, R5, c[0x0][0x3c8], PT ;  /* 0x0000f20005007a0c */ /* 0x000fe40003f66270 */
[----:B--2---:R-:W-:-:S04]  /*fb50*/  @!P5 LEA R14, P2, R3, R0, 0x2 ;  /* 0x00000000030ed211 */ /* 0x004fc800078410ff */
[----:B------:R-:W-:Y:S02]  /*fb60*/  @!P5 LEA.HI.X R15, R3, R2, R32, 0x2, P2 ;  /* 0x00000002030fd211 */ /* 0x000fe400010f1420 */
[----:B------:R-:W-:-:S03]  /*fb70*/  ISETP.GE.AND P2, PT, R4, c[0x0][0x3c8], PT ;  /* 0x0000f20004007a0c */ /* 0x000fc60003f46270 */
[----:B------:R2:W-:Y:S01]  /*fb80*/  @!P5 ST.E.64 [R14.64], R70 ;  /* 0x000000460e00d985 */ /* 0x0005e2000c101b06 */
[----:B------:R-:W-:-:S04]  /*fb90*/  @!P4 LEA R18, P5, R6, R0, 0x2 ;  /* 0x000000000612c211 */ /* 0x000fc800078a10ff */
[----:B------:R-:W-:Y:S02]  /*fba0*/  @!P4 LEA.HI.X R19, R6, R2, R33, 0x2, P5 ;  /* 0x000000020613c211 */ /* 0x000fe400028f1421 */
[----:B---3--:R-:W-:-:S03]  /*fbb0*/  @!P3 LEA R16, P5, R5, R0, 0x2 ;  /* 0x000000000510b211 */ /* 0x008fc600078a10ff */
[----:B------:R3:W-:Y:S01]  /*fbc0*/  @!P4 ST.E.64 [R18.64], R82 ;  /* 0x000000521200c985 */ /* 0x0007e2000c101b06 */
[----:B------:R-:W-:-:S05]  /*fbd0*/  @!P3 LEA.HI.X R17, R5, R2, R34, 0x2, P5 ;  /* 0x000000020511b211 */ /* 0x000fca00028f1422 */
[----:B------:R3:W-:Y:S01]  /*fbe0*/  @!P3 ST.E.64 [R16.64], R86 ;  /* 0x000000561000b985 */ /* 0x0007e2000c101b06 */
[----:B--2---:R-:W-:-:S04]  /*fbf0*/  @!P2 LEA R14, P5, R4, R0, 0x2 ;  /* 0x00000000040ea211 */ /* 0x004fc800078a10ff */
[----:B------:R-:W-:-:S05]  /*fc00*/  @!P2 LEA.HI.X R15, R4, R2, R35, 0x2, P5 ;  /* 0x00000002040fa211 */ /* 0x000fca00028f1423 */
[----:B------:R3:W-:Y:S04]  /*fc10*/  @!P2 ST.E.64 [R14.64], R98 ;  /* 0x000000620e00a985 */ /* 0x0007e8000c101b06 */
.L_x_1024:
[----:B------:R-:W-:Y:S05]  /*fc20*/  BSYNC B0 ;  /* 0x0000000000007941 */ /* 0x000fea0003800000 */
.L_x_1023:
[----:B--2---:R2:W4:Y:S01]  /*fc30*/  SHFL.IDX PT, R2, R22, 0x2, 0x1c1f ;  /* 0x005c1f0016027f89 */ /* 0x00452200000e0000 */
[----:B------:R-:W-:Y:S03]  /*fc40*/  BSSY B0, `(.L_x_1025) ;  /* 0x0000033000007945 */ /* 0x000fe60003800000 */
[----:B---3--:R2:W3:Y:S01]  /*fc50*/  SHFL.IDX PT, R0, R26, 0x2, 0x1c1f ;  /* 0x005c1f001a007f89 */ /* 0x0084e200000e0000 */
[----:B------:R-:W-:Y:S05]  /*fc60*/  @P1 BRA `(.L_x_1026) ;  /* 0x0000030000001947 */ /* 0x000fea0003800000 */
[----:B------:R-:W-:Y:S02]  /*fc70*/  ISETP.GE.AND P3, PT, R37, c[0x0][0x3c8], PT ;  /* 0x0000f20025007a0c */ /* 0x000fe40003f66270 */
[----:B------:R-:W-:Y:S02]  /*fc80*/  ISETP.GE.AND P5, PT, R13, c[0x0][0x3c8], PT ;  /* 0x0000f2000d007a0c */ /* 0x000fe40003fa6270 */
[----:B------:R-:W-:Y:S02]  /*fc90*/  ISETP.GE.AND P2, PT, R12, c[0x0][0x3c8], PT ;  /* 0x0000f2000c007a0c */ /* 0x000fe40003f46270 */
[----:B------:R-:W-:-:S07]  /*fca0*/  ISETP.GE.AND P1, PT, R11, c[0x0][0x3c8], PT ;  /* 0x0000f2000b007a0c */ /* 0x000fce0003f26270 */
[----:B---3--:R-:W-:-:S04]  /*fcb0*/  @!P3 LEA R14, P4, R37, R0, 0x2 ;  /* 0x00000000250eb211 */ /* 0x008fc800078810ff */
[----:B----4-:R-:W-:Y:S02]  /*fcc0*/  @!P3 LEA.HI.X R15, R37, R2, R24, 0x2, P4 ;  /* 0x00000002250fb211 */ /* 0x010fe400020f1418 */
[----:B------:R-:W-:-:S03]  /*fcd0*/  @!P5 LEA R16, P4, R13, R0, 0x2 ;  /* 0x000000000d10d211 */ /* 0x000fc600078810ff */
[----:B------:R3:W-:Y:S01]  /*fce0*/  @!P3 ST.E.64 [R14.64], R116 ;  /* 0x000000740e00b985 */ /* 0x0007e2000c101b06 */
[----:B------:R-:W-:Y:S02]  /*fcf0*/  @!P5 LEA.HI.X R17, R13, R2, R23, 0x2, P4 ;  /* 0x000000020d11d211 */ /* 0x000fe400020f1417 */
[----:B------:R-:W-:-:S03]  /*fd00*/  ISETP.GE.AND P3, PT, R10, c[0x0][0x3c8], PT ;  /* 0x0000f2000a007a0c */ /* 0x000fc60003f66270 */
[----:B------:R4:W-:Y:S01]  /*fd10*/  @!P5 ST.E.64 [R16.64], R120 ;  /* 0x000000781000d985 */ /* 0x0009e2000c101b06 */
[----:B------:R-:W-:Y:S02]  /*fd20*/  ISETP.GE.AND P5, PT, R9, c[0x0][0x3c8], PT ;  /* 0x0000f20009007a0c */ /* 0x000fe40003fa6270 */
[----:B---3--:R-:W-:-:S04]  /*fd30*/  @!P2 LEA R14, P4, R12, R0, 0x2 ;  /* 0x000000000c0ea211 */ /* 0x008fc800078810ff */
[----:B------:R-:W-:Y:S02]  /*fd40*/  @!P2 LEA.HI.X R15, R12, R2, R25, 0x2, P4 ;  /* 0x000000020c0fa211 */ /* 0x000fe400020f1419 */
[----:B----4-:R-:W-:-:S03]  /*fd50*/  @!P1 LEA R16, P4, R11, R0, 0x2 ;  /* 0x000000000b109211 */ /* 0x010fc600078810ff */
[----:B------:R3:W-:Y:S01]  /*fd60*/  @!P2 ST.E.64 [R14.64], R132 ;  /* 0x000000840e00a985 */ /* 0x0007e2000c101b06 */
[----:B------:R-:W-:Y:S02]  /*fd70*/  @!P1 LEA.HI.X R17, R11, R2, R27, 0x2, P4 ;  /* 0x000000020b119211 */ /* 0x000fe400020f141b */
[----:B------:R-:W-:-:S03]  /*fd80*/  ISETP.GE.AND P2, PT, R8, c[0x0][0x3c8], PT ;  /* 0x0000f20008007a0c */ /* 0x000fc60003f46270 */
[----:B------:R4:W-:Y:S01]  /*fd90*/  @!P1 ST.E.64 [R16.64], R136 ;  /* 0x0000008810009985 */ /* 0x0009e2000c101b06 */
[----:B------:R-:W-:Y:S02]  /*fda0*/  ISETP.GE.AND P1, PT, R7, c[0x0][0x3c8], PT ;  /* 0x0000f20007007a0c */ /* 0x000fe40003f26270 */
[----:B---3--:R-:W-:-:S04]  /*fdb0*/  @!P3 LEA R14, P4, R10, R0, 0x2 ;  /* 0x000000000a0eb211 */ /* 0x008fc800078810ff */
[----:B------:R-:W-:Y:S02]  /*fdc0*/  @!P3 LEA.HI.X R15, R10, R2, R28, 0x2, P4 ;  /* 0x000000020a0fb211 */ /* 0x000fe400020f141c */
[----:B------:R-:W-:-:S03]  /*fdd0*/  @!P5 LEA R18, P4, R9, R0, 0x2 ;  /* 0x000000000912d211 */ /* 0x000fc600078810ff */
[----:B------:R3:W-:Y:S01]  /*fde0*/  @!P3 ST.E.64 [R14.64], R148 ;  /* 0x000000940e00b985 */ /* 0x0007e2000c101b06 */
[----:B------:R-:W-:Y:S02]  /*fdf0*/  @!P5 LEA.HI.X R19, R9, R2, R29, 0x2, P4 ;  /* 0x000000020913d211 */ /* 0x000fe400020f141d */
[----:B------:R-:W-:Y:S02]  /*fe00*/  ISETP.GE.AND P4, PT, R3, c[0x0][0x3c8], PT ;  /* 0x0000f20003007a0c */ /* 0x000fe40003f86270 */
[C---:B----4-:R-:W-:Y:S01]  /*fe10*/  @!P2 LEA R16, P3, R8.reuse, R0, 0x2 ;  /* 0x000000000810a211 */ /* 0x050fe200078610ff */
[----:B------:R4:W-:Y:S03]  /*fe20*/  @!P5 ST.E.64 [R18.64], R152 ;  /* 0x000000981200d985 */ /* 0x0009e6000c101b06 */
        /* <DEDUP_REMOVED lines=8> */
[----:B------:R-:W-:Y:S02]  /*feb0*/  ISETP.GE.AND P1, PT, R4, c[0x0][0x3c8], PT ;  /* 0x0000f20004007a0c */ /* 0x000fe40003f26270 */
[----:B------:R-:W-:Y:S02]  /*fec0*/  @!P4 LEA.HI.X R21, R3, R2, R32, 0x2, P5 ;  /* 0x000000020315c211 */ /* 0x000fe400028f1420 */
[----:B----4-:R-:W-:-:S03]  /*fed0*/  @!P3 LEA R18, P5, R6, R0, 0x2 ;  /* 0x000000000612b211 */ /* 0x010fc600078a10ff */
[----:B------:R4:W-:Y:S01]  /*fee0*/  @!P4 ST.E.64 [R20.64], R72 ;  /* 0x000000481400c985 */ /* 0x0009e2000c101b06 */
[----:B------:R-:W-:Y:S02]  /*fef0*/  @!P3 LEA.HI.X R19, R6, R2, R33, 0x2, P5 ;  /* 0x000000020613b211 */ /* 0x000fe400028f1421 */
[----:B-----5:R-:W-:-:S03]  /*ff00*/  @!P2 LEA R16, P5, R5, R0, 0x2 ;  /* 0x000000000510a211 */ /* 0x020fc600078a10ff */
[----:B------:R4:W-:Y:S01]  /*ff10*/  @!P3 ST.E.64 [R18.64], R76 ;  /* 0x0000004c1200b985 */ /* 0x0009e2000c101b06 */
[----:B------:R-:W-:-:S05]  /*ff20*/  @!P2 LEA.HI.X R17, R5, R2, R34, 0x2, P5 ;  /* 0x000000020511a211 */ /* 0x000fca00028f1422 */
[----:B------:R4:W-:Y:S01]  /*ff30*/  @!P2 ST.E.64 [R16.64], R88 ;  /* 0x000000581000a985 */ /* 0x0009e2000c101b06 */
[----:B---3--:R-:W-:-:S04]  /*ff40*/  @!P1 LEA R14, P5, R4, R0, 0x2 ;  /* 0x00000000040e9211 */ /* 0x008fc800078a10ff */
[----:B------:R-:W-:-:S05]  /*ff50*/  @!P1 LEA.HI.X R15, R4, R2, R35, 0x2, P5 ;  /* 0x00000002040f9211 */ /* 0x000fca00028f1423 */
[----:B------:R4:W-:Y:S04]  /*ff60*/  @!P1 ST.E.64 [R14.64], R92 ;  /* 0x0000005c0e009985 */ /* 0x0009e8000c101b06 */
.L_x_1026:
[----:B------:R-:W-:Y:S05]  /*ff70*/  BSYNC B0 ;  /* 0x0000000000007941 */ /* 0x000fea0003800000 */
.L_x_1025:
[----:B----4-:R4:W1:Y:S04]  /*ff80*/  SHFL.IDX PT, R2, R22, 0x3, 0x1c1f ;  /* 0x007c1f0016027f89 */ /* 0x01086800000e0000 */
[----:B---3--:R4:W3:Y:S01]  /*ff90*/  SHFL.IDX PT, R0, R26, 0x3, 0x1c1f ;  /* 0x007c1f001a007f89 */ /* 0x0088e200000e0000 */
[----:B------:R-:W-:Y:S05]  /*ffa0*/  @P0 BRA `(.L_x_1027) ;  /* 0x000005e000000947 */ /* 0x000fea0003800000 */
[----:B------:R-:W-:Y:S02]  /*ffb0*/  ISETP.GE.AND P3, PT, R13, c[0x0][0x3c8], PT ;  /* 0x0000f2000d007a0c */ /* 0x000fe40003f66270 */
[----:B------:R-:W-:Y:S02]  /*ffc0*/  ISETP.GE.AND P4, PT, R37, c[0x0][0x3c8], PT ;  /* 0x0000f20025007a0c */ /* 0x000fe40003f86270 */
[----:B------:R-:W-:Y:S02]  /*ffd0*/  ISETP.GE.AND P2, PT, R12, c[0x0][0x3c8], PT ;  /* 0x0000f2000c007a0c */ /* 0x000fe40003f46270 */
[----:B------:R-:W-:-:S07]  /*ffe0*/  ISETP.GE.AND P1, PT, R11, c[0x0][0x3c8], PT ;  /* 0x0000f2000b007a0c */ /* 0x000fce0003f26270 */
[-C--:B---3--:R-:W-:Y:S02]  /*fff0*/  @!P3 LEA R20, P0, R13, R0.reuse, 0x2 ;  /* 0x000000000d14b211 */ /* 0x088fe400078010ff */
[----:B------:R-:W-:Y:S02]  /*10000*/  @!P4 LEA R18, P5, R37, R0, 0x2 ;  /* 0x000000002512c211 */ /* 0x000fe400078a10ff */
[-C--:B-1----:R-:W-:Y:S02]  /*10010*/  @!P3 LEA.HI.X R21, R13, R2.reuse, R23, 0x2, P0 ;  /* 0x000000020d15b211 */ /* 0x082fe400000f1417 */
[----:B------:R-:W-:Y:S02]  /*10020*/  @!P4 LEA.HI.X R19, R37, R2, R24, 0x2, P5 ;  /* 0x000000022513c211 */ /* 0x000fe400028f1418 */
[----:B------:R-:W-:Y:S02]  /*10030*/  ISETP.GE.AND P0, PT, R10, c[0x0][0x3c8], PT ;  /* 0x0000f2000a007a0c */ /* 0x000fe40003f06270 */
[C---:B------:R-:W-:Y:S01]  /*10040*/  @!P2 LEA R16, P5, R12.reuse, R0, 0x2 ;  /* 0x000000000c10a211 */ /* 0x040fe200078a10ff */
[----:B------:R-:W-:Y:S03]  /*10050*/  @!P4 ST.E.64 [R18.64], R118 ;  /* 0x000000761200c985 */ /* 0x000fe6000c101b06 */
[----:B------:R-:W-:Y:S01]  /*10060*/  @!P2 LEA.HI.X R17, R12, R2, R25, 0x2, P5 ;  /* 0x000000020c11a211 */ /* 0x000fe200028f1419 */
[----:B------:R-:W-:Y:S01]  /*10070*/  @!P3 ST.E.64 [R20.64], R122 ;  /* 0x0000007a1400b985 */ /* 0x000fe2000c101b06 */
[----:B------:R-:W-:-:S02]  /*10080*/  @!P1 LEA R14, P5, R11, R0, 0x2 ;  /* 0x000000000b0e9211 */ /* 0x000fc400078a10ff */
[----:B------:R-:W-:Y:S01]  /*10090*/  ISETP.GE.AND P3, PT, R7, c[0x0][0x3c8], PT ;  /* 0x0000f20007007a0c */ /* 0x000fe20003f66270 */
[----:B------:R-:W-:Y:S01]  /*100a0*/  @!P2 ST.E.64 [R16.64], R134 ;  /* 0x000000861000a985 */ /* 0x000fe2000c101b06 */
[----:B------:R-:W-:Y:S02]  /*100b0*/  @!P1 LEA.HI.X R15, R11, R2, R27, 0x2, P5 ;  /* 0x000000020b0f9211 */ /* 0x000fe400028f141b */
[----:B------:R-:W-:Y:S02]  /*100c0*/  ISETP.GE.AND P5, PT, R9, c[0x0][0x3c8], PT ;  /* 0x0000f20009007a0c */ /* 0x000fe40003fa6270 */
[C---:B------:R-:W-:Y:S01]  /*100d0*/  @!P0 LEA R12, P4, R10.reuse, R0, 0x2 ;  /* 0x000000000a0c8211 */ /* 0x040fe200078810ff */
[----:B------:R1:W-:Y:S01]  /*100e0*/  @!P1 ST.E.64 [R14.64], R138 ;  /* 0x0000008a0e009985 */ /* 0x0003e2000c101b06 */
[----:B------:R-:W-:Y:S02]  /*100f0*/  ISETP.GE.AND P2, PT, R3, c[0x0][0x3c8], PT ;  /* 0x0000f20003007a0c */ /* 0x000fe40003f46270 */
[----:B------:R-:W-:-:S02]  /*10100*/  @!P0 LEA.HI.X R13, R10, R2, R28, 0x2, P4 ;  /* 0x000000020a0d8211 */ /* 0x000fc400020f141c */
[----:B------:R-:W-:-:S03]  /*10110*/  ISETP.GE.AND P4, PT, R8, c[0x0][0x3c8], PT ;  /* 0x0000f20008007a0c */ /* 0x000fc60003f86270 */
[----:B------:R3:W-:Y:S02]  /*10120*/  @!P0 ST.E.64 [R12.64], R150 ;  /* 0x000000960c008985 */ /* 0x0007e4000c101b06 */
[----:B------:R-:W-:-:S04]  /*10130*/  @!P5 LEA R10, P1, R9, R0, 0x2 ;  /* 0x00000000090ad211 */ /* 0x000fc800078210ff */
[----:B------:R-:W-:Y:S02]  /*10140*/  @!P5 LEA.HI.X R11, R9, R2, R29, 0x2, P1 ;  /* 0x00000002090bd211 */ /* 0x000fe400008f141d */
[----:B------:R-:W-:-:S03]  /*10150*/  ISETP.GE.AND P1, PT, R6, c[0x0][0x3c8], PT ;  /* 0x0000f20006007a0c */ /* 0x000fc60003f26270 */
[----:B------:R5:W-:Y:S01]  /*10160*/  @!P5 ST.E.64 [R10.64], R154 ;  /* 0x0000009a0a00d985 */ /* 0x000be2000c101b06 */
[----:B-1----:R-:W-:-:S04]  /*10170*/  @!P4 LEA R14, P0, R8, R0, 0x2 ;  /* 0x00000000080ec211 */ /* 0x002fc800078010ff */
[----:B------:R-:W-:Y:S02]  /*10180*/  @!P4 LEA.HI.X R15, R8, R2, R31, 0x2, P0 ;  /* 0x00000002080fc211 */ /* 0x000fe400000f141f */
[----:B------:R-:W-:Y:S02]  /*10190*/  ISETP.GE.AND P0, PT, R5, c[0x0][0x3c8], PT ;  /* 0x0000f20005007a0c */ /* 0x000fe40003f06270 */
[C---:B---3--:R-:W-:Y:S01]  /*101a0*/  @!P3 LEA R12, P5, R7.reuse, R0, 0x2 ;  /* 0x00000000070cb211 */ /* 0x048fe200078a10ff */
[----:B------:R1:W-:Y:S03]  /*101b0*/  @!P4 ST.E.64 [R14.64], R166 ;  /* 0x000000a60e00c985 */ /* 0x0003e6000c101b06 */
[----:B------:R-:W-:-:S05]  /*101c0*/  @!P3 LEA.HI.X R13, R7, R2, R30, 0x2, P5 ;  /* 0x00000002070db211 */ /* 0x000fca00028f141e */
[----:B------:R1:W-:Y:S01]  /*101d0*/  @!P3 ST.E.64 [R12.64], R170 ;  /* 0x000000aa0c00b985 */ /* 0x0003e2000c101b06 */
[----:B-----5:R-:W-:-:S04]  /*101e0*/  @!P2 LEA R10, P5, R3, R0, 0x2 ;  /* 0x00000000030aa211 */ /* 0x020fc800078a10ff */
[----:B------:R-:W-:Y:S02]  /*101f0*/  @!P2 LEA.HI.X R11, R3, R2, R32, 0x2, P5 ;  /* 0x00000002030ba211 */ /* 0x000fe400028f1420 */
[----:B------:R-:W-:-:S03]  /*10200*/  @!P1 LEA R8, P5, R6, R0, 0x2 ;  /* 0x0000000006089211 */ /* 0x000fc600078a10ff */
[----:B------:R1:W-:Y:S01]  /*10210*/  @!P2 ST.E.64 [R10.64], R74 ;  /* 0x0000004a0a00a985 */ /* 0x0003e2000c101b06 */
[----:B------:R-:W-:Y:S02]  /*10220*/  @!P1 LEA.HI.X R9, R6, R2, R33, 0x2, P5 ;  /* 0x0000000206099211 */ /* 0x000fe400028f1421 */
[----:B------:R-:W-:-:S03]  /*10230*/  @!P0 LEA R6, P5, R5, R0, 0x2 ;  /* 0x0000000005068211 */ /* 0x000fc600078a10ff */
[----:B------:R1:W-:Y:S01]  /*10240*/  @!P1 ST.E.64 [R8.64], R78 ;  /* 0x0000004e08009985 */ /* 0x0003e2000c101b06 */
[----:B------:R-:W-:-:S05]  /*10250*/  @!P0 LEA.HI.X R7, R5, R2, R34, 0x2, P5 ;  /* 0x0000000205078211 */ /* 0x000fca00028f1422 */
[----:B------:R1:W-:Y:S01]  /*10260*/  @!P0 ST.E.64 [R6.64], R90 ;  /* 0x0000005a06008985 */ /* 0x0003e2000c101b06 */
[----:B------:R-:W-:-:S13]  /*10270*/  ISETP.GE.AND P0, PT, R4, c[0x0][0x3c8], PT ;  /* 0x0000f20004007a0c */ /* 0x000fda0003f06270 */
[----:B------:R-:W-:Y:S05]  /*10280*/  @P0 BRA `(.L_x_1027) ;  /* 0x0000030000000947 */ /* 0x000fea0003800000 */
[----:B-1----:R-:W-:-:S04]  /*10290*/  LEA R6, P0, R4, R0, 0x2 ;  /* 0x0000000004067211 */ /* 0x002fc800078010ff */
[----:B------:R-:W-:-:S05]  /*102a0*/  LEA.HI.X R7, R4, R2, R35, 0x2, P0 ;  /* 0x0000000204077211 */ /* 0x000fca00000f1423 */
[----:B------:R1:W-:Y:S01]  /*102b0*/  ST.E.64 [R6.64], R94 ;  /* 0x0000005e06007985 */ /* 0x0003e2000c101b06 */
[----:B------:R-:W-:Y:S05]  /*102c0*/  BRA `(.L_x_1027) ;  /* 0x000002c000007947 */ /* 0x000fea0003800000 */
.L_x_1019:
[----:B------:R-:W2:Y:S02]  /*102d0*/  S2R R4, SR_TID.X ;  /* 0x0000000000047919 */ /* 0x000ea40000002100 */
[----:B--2---:R-:W-:-:S13]  /*102e0*/  ISETP.GT.AND P0, PT, R4, 0x7f, PT ;  /* 0x0000007f0400780c */ /* 0x004fda0003f04270 */
[----:B------:R-:W-:Y:S05]  /*102f0*/  @P0 BRA `(.L_x_1027) ;  /* 0x0000029000000947 */ /* 0x000fea0003800000 */
[----:B------:R-:W2:Y:S01]  /*10300*/  LDL.LU R3, [R1+0x54] ;  /* 0x0000540001037983 */ /* 0x000ea20000300800 */
[----:B------:R-:W-:-:S05]  /*10310*/  MOV R2, c[0x0][0x4e8] ;  /* 0x00013a0000027a02 */ /* 0x000fca0000000f00 */
[----:B------:R-:W-:Y:S01]  /*10320*/  IMAD R0, R2, c[0x0][0x388], RZ ;  /* 0x0000e20002007a24 */ /* 0x000fe200078e02ff */
[----:B--2---:R-:W-:-:S04]  /*10330*/  IADD3 R4, R3, R4, RZ ;  /* 0x0000000403047210 */ /* 0x004fc80007ffe0ff */
[----:B------:R-:W-:-:S13]  /*10340*/  ISETP.GE.AND P0, PT, R4, R0, PT ;  /* 0x000000000400720c */ /* 0x000fda0003f06270 */
[----:B------:R-:W-:Y:S05]  /*10350*/  @P0 BRA `(.L_x_1027) ;  /* 0x0000023000000947 */ /* 0x000fea0003800000 */
[----:B------:R-:W2:Y:S04]  /*10360*/  LDL.LU R3, [R1+0x40] ;  /* 0x0000400001037983 */ /* 0x000ea80000300800 */
[----:B------:R-:W3:Y:S04]  /*10370*/  LDL.LU R9, [R1+0x44] ;  /* 0x0000440001097983 */ /* 0x000ee80000300800 */
[----:B------:R-:W4:Y:S01]  /*10380*/  LDL.LU R8, [R1+0x50] ;  /* 0x0000500001087983 */ /* 0x000f220000300800 */
[----:B------:R-:W-:-:S13]  /*10390*/  ISETP.NE.AND P0, PT, R2, 0x1, PT ;  /* 0x000000010200780c */ /* 0x000fda0003f05270 */
[----:B------:R-:W-:Y:S01]  /*103a0*/  @P0 IMAD.HI.U32 R7, R4, c[0x0][0x4ec], RZ ;  /* 0x00013b0004070a27 */ /* 0x000fe200078e00ff */
[----:B--2---:R-:W-:Y:S02]  /*103b0*/  SHF.R.S32.HI R0, RZ, 0x1f, R3 ;  /* 0x0000001fff007819 */ /* 0x004fe40000011403 */
[----:B---3--:R-:W-:-:S03]  /*103c0*/  SHF.R.S32.HI R6, RZ, 0x1f, R9 ;  /* 0x0000001fff067819 */ /* 0x008fc60000011409 */
[----:B------:R-:W-:-:S04]  /*103d0*/  IMAD R0, R0, c[0x0][0x4d0], RZ ;  /* 0x0001340000007a24 */ /* 0x000fc800078e02ff */
[C---:B------:R-:W-:Y:S01]  /*103e0*/  IMAD R5, R3.reuse, c[0x0][0x4d4], R0 ;  /* 0x0001350003057a24 */ /* 0x040fe200078e0200 */
[----:B------:R-:W-:Y:S01]  /*103f0*/  MOV R0, R4 ;  /* 0x0000000400007202 */ /* 0x000fe20000000f00 */
[----:B------:R-:W-:Y:S01]  /*10400*/  IMAD.WIDE.U32 R2, R3, c[0x0][0x4d0], RZ ;  /* 0x0001340003027a25 */ /* 0x000fe200078e00ff */
[----:B------:R-:W-:-:S03]  /*10410*/  @P0 SHF.R.U32.HI R0, RZ, c[0x0][0x4f0], R7 ;  /* 0x00013c00ff000a19 */ /* 0x000fc60000011607 */
[----:B------:R-:W-:Y:S01]  /*10420*/  IMAD R6, R6, c[0x0][0x4d8], RZ ;  /* 0x0001360006067a24 */ /* 0x000fe200078e02ff */
[----:B------:R-:W-:Y:S02]  /*10430*/  IADD3 R3, R3, R5, RZ ;  /* 0x0000000503037210 */ /* 0x000fe40007ffe0ff */
[----:B----4-:R-:W-:Y:S01]  /*10440*/  SHF.R.S32.HI R5, RZ, 0x1f, R8 ;  /* 0x0000001fff057819 */ /* 0x010fe20000011408 */
[C---:B------:R-:W-:Y:S01]  /*10450*/  IMAD R7, R9.reuse, c[0x0][0x4dc], R6 ;  /* 0x0001370009077a24 */ /* 0x040fe200078e0206 */
[----:B------:R-:W-:Y:S01]  /*10460*/  IADD3 R6, -R0, RZ, RZ ;  /* 0x000000ff00067210 */ /* 0x000fe20007ffe1ff */
[----:B------:R-:W-:-:S04]  /*10470*/  IMAD.WIDE.U32 R2, R9, c[0x0][0x4d8], R2 ;  /* 0x0001360009027a25 */ /* 0x000fc800078e0002 */
[----:B------:R-:W-:Y:S01]  /*10480*/  IMAD R5, R5, c[0x0][0x4e0], RZ ;  /* 0x0001380005057a24 */ /* 0x000fe200078e02ff */
[----:B------:R-:W-:Y:S01]  /*10490*/  IADD3 R3, R3, R7, RZ ;  /* 0x0000000703037210 */ /* 0x000fe20007ffe0ff */
[----:B------:R-:W-:Y:S01]  /*104a0*/  IMAD R4, R6, c[0x0][0x4e8], R4 ;  /* 0x00013a0006047a24 */ /* 0x000fe200078e0204 */
[----:B------:R-:W-:Y:S01]  /*104b0*/  SHF.R.S32.HI R7, RZ, 0x1f, R0 ;  /* 0x0000001fff077819 */ /* 0x000fe20000011400 */
[C---:B------:R-:W-:Y:S02]  /*104c0*/  IMAD R6, R8.reuse, c[0x0][0x4e4], R5 ;  /* 0x0001390008067a24 */ /* 0x040fe400078e0205 */
[----:B------:R-:W-:Y:S01]  /*104d0*/  IMAD.WIDE.U32 R2, R8, c[0x0][0x4e0], R2 ;  /* 0x0001380008027a25 */ /* 0x000fe200078e0002 */
[----:B------:R-:W-:-:S04]  /*104e0*/  SHF.R.S32.HI R5, RZ, 0x1f, R4 ;  /* 0x0000001fff057819 */ /* 0x000fc80000011404 */
[----:B------:R-:W-:Y:S01]  /*104f0*/  IADD3 R2, P0, R0, R2, RZ ;  /* 0x0000000200027210 */ /* 0x000fe20007f1e0ff */
[----:B------:R-:W-:-:S03]  /*10500*/  IMAD R0, R5, c[0x0][0x4c8], RZ ;  /* 0x0001320005007a24 */ /* 0x000fc600078e02ff */
[----:B------:R-:W-:Y:S01]  /*10510*/  IADD3.X R3, R7, R3, R6, P0, !PT ;  /* 0x0000000307037210 */ /* 0x000fe200007fe406 */
[----:B------:R-:W-:-:S04]  /*10520*/  IMAD R0, R4, c[0x0][0x4cc], R0 ;  /* 0x0001330004007a24 */ /* 0x000fc800078e0200 */
[----:B------:R-:W-:-:S05]  /*10530*/  IMAD.WIDE.U32 R2, R4, c[0x0][0x4c8], R2 ;  /* 0x0001320004027a25 */ /* 0x000fca00078e0002 */
[----:B------:R-:W-:Y:S02]  /*10540*/  IADD3 R0, R3, R0, RZ ;  /* 0x0000000003007210 */ /* 0x000fe40007ffe0ff */
[----:B------:R-:W-:-:S04]  /*10550*/  LEA R4, P0, R2, c[0x0][0x4a8], 0x2 ;  /* 0x00012a0002047a11 */ /* 0x000fc800078010ff */
[----:B------:R-:W-:Y:S02]  /*10560*/  LEA.HI.X R5, R2, c[0x0][0x4ac], R0, 0x2, P0 ;  /* 0x00012b0002057a11 */ /* 0x000fe400000f1400 */
[----:B------:R-:W-:-:S05]  /*10570*/  MOV R0, 0xff800000 ;  /* 0xff80000000007802 */ /* 0x000fca0000000f00 */
[----:B------:R2:W-:Y:S02]  /*10580*/  STG.E [R4.64], R0 ;  /* 0x0000000004007986 */ /* 0x0005e4000c101906 */
.L_x_1027:
[----:B------:R-:W-:Y:S05]  /*10590*/  BSYNC B1 ;  /* 0x0000000000017941 */ /* 0x000fea0003800000 */
.L_x_1018:
[----:B--23--:R-:W2:Y:S02]  /*105a0*/  LDL R0, [R1+0x68] ;  /* 0x0000680001007983 */ /* 0x00cea40000100800 */
[----:B--2---:R-:W-:-:S13]  /*105b0*/  ISETP.NE.AND P0, PT, R0, RZ, PT ;  /* 0x000000ff0000720c */ /* 0x004fda0003f05270 */
[----:B------:R-:W-:Y:S01]  /*105c0*/  @P0 WARPSYNC 0xffffffff ;  /* 0xffffffff00000948 */ /* 0x000fe20003800000 */
[----:B------:R-:W-:Y:S06]  /*105d0*/  @P0 BAR.SYNC.DEFER_BLOCKING 0x5, 0x80 ;  /* 0x0142000000000b1d */ /* 0x000fec0000010000 */
[----:B------:R-:W2:Y:S04]  /*105e0*/  @P0 LDS R0, [0xc100] ;  /* 0x00c10000ff000984 */ /* 0x000ea80000000800 */
[----:B--2---:R2:W-:Y:S04]  /*105f0*/  @P0 STL [R1+0x58], R0 ;  /* 0x0000580001000387 */ /* 0x0045e80000100800 */
[----:B------:R-:W-:Y:S06]  /*10600*/  @P0 BAR.ARV 0x4, 0x80 ;  /* 0x0102000000000b1d */ /* 0x000fec0000002000 */
[----:B------:R-:W-:Y:S05]  /*10610*/  @P0 BRA `(.L_x_1028) ;  /* 0x0000009000000947 */ /* 0x000fea0003800000 */
[----:B------:R-:W-:Y:S05]  /*10620*/  BRA.DIV ~URZ, `(.L_x_1029) ;  /* 0x000006f27f007947 */ /* 0x000fea000b800000 */
[----:B--2---:R2:W3:Y:S02]  /*10630*/  SHFL.IDX PT, R0, R36, RZ, 0x1f ;  /* 0x00001fff24007589 */ /* 0x0044e400000e0000 */
.L_x_1040:
[----:B-1----:R-:W1:Y:S01]  /*10640*/  S2R R2, SR_TID.X ;  /* 0x0000000000027919 */ /* 0x002e620000002100 */
[----:B------:R-:W-:Y:S03]  /*10650*/  WARPSYNC 0xffffffff ;  /* 0xffffffff00007948 */ /* 0x000fe60003800000 */
[----:B------:R-:W-:Y:S06]  /*10660*/  BAR.SYNC.DEFER_BLOCKING 0x4, 0x80 ;  /* 0x0102000000007b1d */ /* 0x000fec0000010000 */
[----:B---3--:R3:W-:Y:S01]  /*10670*/  STL [R1+0x58], R0 ;  /* 0x0000580001007387 */ /* 0x0087e20000100800 */
[----:B-1----:R-:W-:-:S13]  /*10680*/  LOP3.LUT P0, RZ, R2, 0x7f, RZ, 0xc0, !PT ;  /* 0x0000007f02ff7812 */ /* 0x002fda000780c0ff */
[----:B------:R3:W-:Y:S04]  /*10690*/  @!P0 STS [0xc100], R36 ;  /* 0x00c10024ff008388 */ /* 0x0007e80000000800 */
[----:B------:R-:W-:Y:S06]  /*106a0*/  BAR.ARV 0x5, 0x80 ;  /* 0x0142000000007b1d */ /* 0x000fec0000002000 */
.L_x_1028:
[----:B--23--:R-:W2:Y:S02]  /*106b0*/  LDL R0, [R1+0x58] ;  /* 0x0000580001007983 */ /* 0x00cea40000100800 */
[----:B--2---:R-:W-:-:S13]  /*106c0*/  ISETP.GE.AND P0, PT, R0, c[0x0][0x538], PT ;  /* 0x00014e0000007a0c */ /* 0x004fda0003f06270 */
[----:B-1--4-:R-:W-:Y:S01]  /*106d0*/  @P0 CALL.REL.NOINC `(.L_x_1030) ;  /* 0x0000001000000944 */ /* 0x012fe20003c00000 */
[----:B------:R-:W-:Y:S05]  /*106e0*/  BRA `(.L_x_1031) ;  /* 0xffff014000007947 */ /* 0x000fea000383ffff */
.L_x_1030:
[----:B------:R-:W-:Y:S05]  /*106f0*/  EXIT ;  /* 0x000000000000794d */ /* 0x000fea0003800000 */
.L_x_996:
[----:B------:R-:W-:Y:S01]  /*10700*/  IMAD.MOV.U32 R7, RZ, RZ, R14 ;  /* 0x000000ffff077224 */ /* 0x000fe200078e000e */
[----:B------:R-:W-:Y:S01]  /*10710*/  MOV R6, RZ ;  /* 0x000000ff00067202 */ /* 0x000fe20000000f00 */
[----:B-1----:R-:W-:Y:S01]  /*10720*/  IMAD.MOV.U32 R3, RZ, RZ, 0x1c1f ;  /* 0x00001c1fff037424 */ /* 0x002fe200078e00ff */
[----:B------:R-:W-:Y:S02]  /*10730*/  MOV R2, 0x10750 ;  /* 0x0001075000027802 */ /* 0x000fe40000000f00 */
[----:B------:R-:W-:Y:S05]  /*10740*/  CALL.REL.NOINC `($__internal_17_$__cuda_sm70_shflsync_idx_p) ;  /* 0x0000068000007944 */ /* 0x000fea0003c00000 */
[----:B------:R-:W-:Y:S01]  /*10750*/  MOV R5, R6 ;  /* 0x0000000600057202 */ /* 0x000fe20000000f00 */
[----:B------:R-:W-:Y:S05]  /*10760*/  BRA `(.L_x_1032) ;  /* 0xffff10d000007947 */ /* 0x000fea000383ffff */
.L_x_997:
[----:B------:R-:W-:Y:S01]  /*10770*/  IMAD.MOV.U32 R7, RZ, RZ, R16 ;  /* 0x000000ffff077224 */ /* 0x000fe200078e0010 */
[----:B------:R-:W-:Y:S01]  /*10780*/  MOV R6, RZ ;  /* 0x000000ff00067202 */ /* 0x000fe20000000f00 */
[----:B-1----:R-:W-:Y:S01]  /*10790*/  IMAD.MOV.U32 R3, RZ, RZ, 0x1c1f ;  /* 0x00001c1fff037424 */ /* 0x002fe200078e00ff */
[----:B------:R-:W-:Y:S02]  /*107a0*/  MOV R2, 0x107c0 ;  /* 0x000107c000027802 */ /* 0x000fe40000000f00 */
[----:B--23--:R-:W-:Y:S05]  /*107b0*/  CALL.REL.NOINC `($__internal_17_$__cuda_sm70_shflsync_idx_p) ;  /* 0x0000061000007944 */ /* 0x00cfea0003c00000 */
[----:B------:R-:W-:Y:S01]  /*107c0*/  MOV R2, R6 ;  /* 0x0000000600027202 */ /* 0x000fe20000000f00 */
[----:B------:R-:W-:Y:S05]  /*107d0*/  BRA `(.L_x_1033) ;  /* 0xffff108000007947 */ /* 0x000fea000383ffff */
.L_x_1000:
[----:B--2---:R-:W-:Y:S01]  /*107e0*/  IMAD.MOV.U32 R7, RZ, RZ, R14 ;  /* 0x000000ffff077224 */ /* 0x004fe200078e000e */
[----:B------:R-:W-:Y:S01]  /*107f0*/  MOV R6, 0x1 ;  /* 0x0000000100067802 */ /* 0x000fe20000000f00 */
[----:B------:R-:W-:Y:S01]  /*10800*/  IMAD.MOV.U32 R3, RZ, RZ, 0x1c1f ;  /* 0x00001c1fff037424 */ /* 0x000fe200078e00ff */
[----:B----4-:R-:W-:-:S02]  /*10810*/  MOV R2, 0x10830 ;  /* 0x0001083000027802 */ /* 0x010fc40000000f00 */
[----:B-1-3--:R-:W-:Y:S05]  /*10820*/  CALL.REL.NOINC `($__internal_17_$__cuda_sm70_shflsync_idx_p) ;  /* 0x000005a000007944 */ /* 0x00afea0003c00000 */
[----:B------:R-:W-:Y:S01]  /*10830*/  IMAD.MOV.U32 R5, RZ, RZ, R6 ;  /* 0x000000ffff057224 */ /* 0x000fe200078e0006 */
[----:B------:R-:W-:Y:S01]  /*10840*/  MOV R6, 0x1 ;  /* 0x0000000100067802 */ /* 0x000fe20000000f00 */
[----:B------:R-:W-:Y:S01]  /*10850*/  IMAD.MOV.U32 R7, RZ, RZ, R16 ;  /* 0x000000ffff077224 */ /* 0x000fe200078e0010 */
[----:B------:R-:W-:-:S02]  /*10860*/  MOV R3, 0x1c1f ;  /* 0x00001c1f00037802 */ /* 0x000fc40000000f00 */
[----:B------:R-:W-:Y:S02]  /*10870*/  MOV R2, 0x10890 ;  /* 0x0001089000027802 */ /* 0x000fe40000000f00 */
[----:B------:R-:W-:Y:S05]  /*10880*/  CALL.REL.NOINC `($__internal_17_$__cuda_sm70_shflsync_idx_p) ;  /* 0x0000054000007944 */ /* 0x000fea0003c00000 */
[----:B------:R-:W-:Y:S01]  /*10890*/  MOV R2, R6 ;  /* 0x0000000600027202 */ /* 0x000fe20000000f00 */
[----:B------:R-:W-:Y:S05]  /*108a0*/  BRA `(.L_x_1034) ;  /* 0xffff118000007947 */ /* 0x000fea000383ffff */
.L_x_1003:
[----:B-1----:R-:W-:Y:S01]  /*108b0*/  IMAD.MOV.U32 R7, RZ, RZ, R14 ;  /* 0x000000ffff077224 */ /* 0x002fe200078e000e */
[----:B------:R-:W-:Y:S01]  /*108c0*/  MOV R6, 0x2 ;  /* 0x0000000200067802 */ /* 0x000fe20000000f00 */
[----:B------:R-:W-:Y:S01]  /*108d0*/  IMAD.MOV.U32 R3, RZ, RZ, 0x1c1f ;  /* 0x00001c1fff037424 */ /* 0x000fe200078e00ff */
[----:B--2---:R-:W-:Y:S02]  /*108e0*/  MOV R2, 0x10900 ;  /* 0x0001090000027802 */ /* 0x004fe40000000f00 */
[----:B---3--:R-:W-:Y:S05]  /*108f0*/  CALL.REL.NOINC `($__internal_17_$__cuda_sm70_shflsync_idx_p) ;  /* 0x000004d000007944 */ /* 0x008fea0003c00000 */
[----:B------:R-:W-:Y:S01]  /*10900*/  MOV R5, R6 ;  /* 0x0000000600057202 */ /* 0x000fe20000000f00 */
[----:B------:R-:W-:Y:S05]  /*10910*/  BRA `(.L_x_1035) ;  /* 0xffff12c000007947 */ /* 0x000fea000383ffff */
.L_x_1004:
[----:B------:R-:W-:Y:S01]  /*10920*/  IMAD.MOV.U32 R7, RZ, RZ, R16 ;  /* 0x000000ffff077224 */ /* 0x000fe200078e0010 */
[----:B------:R-:W-:Y:S01]  /*10930*/  MOV R6, 0x2 ;  /* 0x0000000200067802 */ /* 0x000fe20000000f00 */
[----:B------:R-:W-:Y:S01]  /*10940*/  IMAD.MOV.U32 R3, RZ, RZ, 0x1c1f ;  /* 0x00001c1fff037424 */ /* 0x000fe200078e00ff */
[----:B--2---:R-:W-:Y:S02]  /*10950*/  MOV R2, 0x10970 ;  /* 0x0001097000027802 */ /* 0x004fe40000000f00 */
[----:B-1-34-:R-:W-:Y:S05]  /*10960*/  CALL.REL.NOINC `($__internal_17_$__cuda_sm70_shflsync_idx_p) ;  /* 0x0000046000007944 */ /* 0x01afea0003c00000 */
[----:B------:R-:W-:Y:S01]  /*10970*/  MOV R2, R6 ;  /* 0x0000000600027202 */ /* 0x000fe20000000f00 */
[----:B------:R-:W-:Y:S05]  /*10980*/  BRA `(.L_x_1036) ;  /* 0xffff127000007947 */ /* 0x000fea000383ffff */
.L_x_1007:
[----:B-1----:R-:W-:Y:S01]  /*10990*/  IMAD.MOV.U32 R7, RZ, RZ, R14 ;  /* 0x000000ffff077224 */ /* 0x002fe200078e000e */
[----:B------:R-:W-:Y:S01]  /*109a0*/  MOV R6, 0x3 ;  /* 0x0000000300067802 */ /* 0x000fe20000000f00 */
[----:B------:R-:W-:Y:S01]  /*109b0*/  IMAD.MOV.U32 R3, RZ, RZ, 0x1c1f ;  /* 0x00001c1fff037424 */ /* 0x000fe200078e00ff */
[----:B------:R-:W-:-:S02]  /*109c0*/  MOV R2, 0x109e0 ;  /* 0x000109e000027802 */ /* 0x000fc40000000f00 */
[----:B--234-:R-:W-:Y:S05]  /*109d0*/  CALL.REL.NOINC `($__internal_17_$__cuda_sm70_shflsync_idx_p) ;  /* 0x000003f000007944 */ /* 0x01cfea0003c00000 */
        /* <DEDUP_REMOVED lines=8> */
.L_x_1014:
[----:B---3--:R1:W5:Y:S01]  /*10a60*/  LDL R0, [R1+0x20] ;  /* 0x0000200001007983 */ /* 0x0083620000100800 */
[----:B------:R-:W-:Y:S02]  /*10a70*/  MOV R3, 0x2 ;  /* 0x0000000200037802 */ /* 0x000fe40000000f00 */
[----:B------:R-:W-:Y:S02]  /*10a80*/  MOV R2, 0x10aa0 ;  /* 0x00010aa000027802 */ /* 0x000fe40000000f00 */
[----:B-1---5:R-:W-:Y:S05]  /*10a90*/  CALL.REL.NOINC `($__internal_16_$__cuda_sm70_shflsync_bfly_p) ;  /* 0x000002f000007944 */ /* 0x022fea0003c00000 */
[----:B------:R-:W-:Y:S01]  /*10aa0*/  MOV R5, R8 ;  /* 0x0000000800057202 */ /* 0x000fe20000000f00 */
[----:B------:R-:W-:Y:S05]  /*10ab0*/  BRA `(.L_x_1038) ;  /* 0xffffd72000007947 */ /* 0x000fea000383ffff */
.L_x_1015:
[----:B------:R-:W-:Y:S01]  /*10ac0*/  IMAD.MOV.U32 R0, RZ, RZ, R5 ;  /* 0x000000ffff007224 */ /* 0x000fe200078e0005 */
[----:B------:R-:W-:Y:S02]  /*10ad0*/  MOV R3, 0x1 ;  /* 0x0000000100037802 */ /* 0x000fe40000000f00 */
[----:B------:R-:W-:Y:S02]  /*10ae0*/  MOV R2, 0x10b00 ;  /* 0x00010b0000027802 */ /* 0x000fe40000000f00 */
[----:B------:R-:W-:Y:S05]  /*10af0*/  CALL.REL.NOINC `($__internal_16_$__cuda_sm70_shflsync_bfly_p) ;  /* 0x0000029000007944 */ /* 0x000fea0003c00000 */
[----:B------:R1:W5:Y:S01]  /*10b00*/  LDL R0, [R1+0x24] ;  /* 0x0000240001007983 */ /* 0x0003620000100800 */
[----:B------:R-:W-:Y:S01]  /*10b10*/  FADD.FTZ R5, R5, R8 ;  /* 0x0000000805057221 */ /* 0x000fe20000010000 */
[----:B------:R-:W-:-:S02]  /*10b20*/  MOV R3, 0x2 ;  /* 0x0000000200037802 */ /* 0x000fc40000000f00 */
[----:B------:R-:W-:Y:S02]  /*10b30*/  MOV R2, 0x10b50 ;  /* 0x00010b5000027802 */ /* 0x000fe40000000f00 */
[----:B-1---5:R-:W-:Y:S05]  /*10b40*/  CALL.REL.NOINC `($__internal_16_$__cuda_sm70_shflsync_bfly_p) ;  /* 0x0000024000007944 */ /* 0x022fea0003c00000 */
[----:B------:R-:W2:Y:S01]  /*10b50*/  LDL.LU R0, [R1+0x24] ;  /* 0x0000240001007983 */ /* 0x000ea20000300800 */
[----:B------:R-:W-:Y:S02]  /*10b60*/  MOV R3, 0x1 ;  /* 0x0000000100037802 */ /* 0x000fe40000000f00 */
[----:B------:R-:W-:Y:S01]  /*10b70*/  MOV R2, 0x10bb0 ;  /* 0x00010bb000027802 */ /* 0x000fe20000000f00 */
[----:B--2---:R-:W-:-:S05]  /*10b80*/  FADD.FTZ R4, R0, R8 ;  /* 0x0000000800047221 */ /* 0x004fca0000010000 */
[----:B------:R-:W-:Y:S02]  /*10b90*/  MOV R0, R4 ;  /* 0x0000000400007202 */ /* 0x000fe40000000f00 */
[----:B------:R-:W-:Y:S05]  /*10ba0*/  CALL.REL.NOINC `($__internal_16_$__cuda_sm70_shflsync_bfly_p) ;  /* 0x000001e000007944 */ /* 0x000fea0003c00000 */
[----:B------:R1:W5:Y:S01]  /*10bb0*/  LDL R0, [R1+0x28] ;  /* 0x0000280001007983 */ /* 0x0003620000100800 */
[----:B------:R-:W-:Y:S01]  /*10bc0*/  FADD.FTZ R4, R4, R8 ;  /* 0x0000000804047221 */ /* 0x000fe20000010000 */
[----:B------:R-:W-:Y:S02]  /*10bd0*/  MOV R3, 0x2 ;  /* 0x0000000200037802 */ /* 0x000fe40000000f00 */
        /* <DEDUP_REMOVED lines=19> */
[----:B------:R-:W-:Y:S05]  /*10d10*/  BRA `(.L_x_1039) ;  /* 0xffffd5f000007947 */ /* 0x000fea000383ffff */
.L_x_1029:
[----:B-1----:R-:W-:Y:S01]  /*10d20*/  IMAD.MOV.U32 R7, RZ, RZ, R36 ;  /* 0x000000ffff077224 */ /* 0x002fe200078e0024 */
[----:B------:R-:W-:Y:S01]  /*10d30*/  MOV R6, RZ ;  /* 0x000000ff00067202 */ /* 0x000fe20000000f00 */
[----:B------:R-:W-:Y:S01]  /*10d40*/  IMAD.MOV.U32 R3, RZ, RZ, 0x1f ;  /* 0x0000001fff037424 */ /* 0x000fe200078e00ff */
[----:B------:R-:W-:Y:S02]  /*10d50*/  MOV R2, 0x10d70 ;  /* 0x00010d7000027802 */ /* 0x000fe40000000f00 */
[----:B--2-4-:R-:W-:Y:S05]  /*10d60*/  CALL.REL.NOINC `($__internal_17_$__cuda_sm70_shflsync_idx_p) ;  /* 0x0000006000007944 */ /* 0x014fea0003c00000 */
[----:B------:R-:W-:Y:S01]  /*10d70*/  MOV R0, R6 ;  /* 0x0000000600007202 */ /* 0x000fe20000000f00 */
[----:B------:R-:W-:Y:S05]  /*10d80*/  BRA `(.L_x_1040) ;  /* 0xfffff8b000007947 */ /* 0x000fea000383ffff */
        .weak           $__internal_16_$__cuda_sm70_shflsync_bfly_p
        .type           $__internal_16_$__cuda_sm70_shflsync_bfly_p,@function
        .size           $__internal_16_$__cuda_sm70_shflsync_bfly_p,($__internal_17_$__cuda_sm70_shflsync_idx_p - $__internal_16_$__cuda_sm70_shflsync_bfly_p)
$__internal_16_$__cuda_sm70_shflsync_bfly_p:
[----:B------:R-:W-:Y:S04]  /*10d90*/  WARPSYNC R9 ;  /* 0x0000000900007348 */ /* 0x000fe80003800000 */
[----:B------:R1:W2:Y:S02]  /*10da0*/  SHFL.BFLY PT, R8, R0, R3, R10 ;  /* 0x0c00000300087389 */ /* 0x0002a400000e000a */
[----:B-1----:R-:W-:-:S04]  /*10db0*/  MOV R3, 0x0 ;  /* 0x0000000000037802 */ /* 0x002fc80000000f00 */
[----:B--2---:R-:W-:Y:S05]  /*10dc0*/  RET.REL.NODEC R2 `(_ZN7cutlass13device_kernelIN5flash19enable_sm80_to_sm89INS1_16FlashAttnFwdSm80INS1_25CollectiveMainloopFwdSm80ILi4ELi1ELb0EN4cute5tupleIJNS5_1CILi128EEENS7_ILi64EEENS7_ILi96EEEEEELi96ENS_10bfloat16_tEfNS_4arch4Sm80ELb1ELb0ELb1ELb0ELb0ELb0ELb1ELb1EEENS1_21CollectiveEpilogueFwdINS6_IJS8_SA_S9_EEENS6_IJNS7_ILi1EEESI_SI_EEESC_SE_Li128ELb0ELb1ELb1ELb0EEENS1_30DynamicPersistentTileSchedulerILi128ELi128ELb1ELb1ELb0EEEEEEEEEvNT_6ParamsE) ;  /* 0xfffef23002007950 */ /* 0x004fea0003c3ffff */
        .weak           $__internal_17_$__cuda_sm70_shflsync_idx_p
        .type           $__internal_17_$__cuda_sm70_shflsync_idx_p,@function
        .size           $__internal_17_$__cuda_sm70_shflsync_idx_p,(.L_x_1446 - $__internal_17_$__cuda_sm70_shflsync_idx_p)
$__internal_17_$__cuda_sm70_shflsync_idx_p:
[----:B------:R-:W-:-:S04]  /*10dd0*/  MOV R8, 0xffffffff ;  /* 0xffffffff00087802 */ /* 0x000fc80000000f00 */
[----:B------:R-:W-:Y:S04]  /*10de0*/  WARPSYNC R8 ;  /* 0x0000000800007348 */ /* 0x000fe80003800000 */
[----:B------:R1:W2:Y:S02]  /*10df0*/  SHFL.IDX PT, R6, R7, R6, R3 ;  /* 0x0000000607067389 */ /* 0x0002a400000e0003 */
[----:B-1----:R-:W-:-:S04]  /*10e00*/  MOV R3, 0x0 ;  /* 0x0000000000037802 */ /* 0x002fc80000000f00 */
[----:B--2---:R-:W-:Y:S05]  /*10e10*/  RET.REL.NODEC R2 `(_ZN7cutlass13device_kernelIN5flash19enable_sm80_to_sm89INS1_16FlashAttnFwdSm80INS1_25CollectiveMainloopFwdSm80ILi4ELi1ELb0EN4cute5tupleIJNS5_1CILi128EEENS7_ILi64EEENS7_ILi96EEEEEELi96ENS_10bfloat16_tEfNS_4arch4Sm80ELb1ELb0ELb1ELb0ELb0ELb0ELb1ELb1EEENS1_21CollectiveEpilogueFwdINS6_IJS8_SA_S9_EEENS6_IJNS7_ILi1EEESI_SI_EEESC_SE_Li128ELb0ELb1ELb1ELb0EEENS1_30DynamicPersistentTileSchedulerILi128ELi128ELb1ELb1ELb0EEEEEEEEEvNT_6ParamsE) ;  /* 0xfffef1e002007950 */ /* 0x004fea0003c3ffff */
.L_x_1041:
        /* <DEDUP_REMOVED lines=14> */
.L_x_1446:


//--------------------- .text._ZN7cutlass13device_kernelIN5flash19enable_sm80_to_sm89INS1_16FlashAttnFwdSm80INS1_25CollectiveMainloopFwdSm80ILi4ELi1ELb0EN4cute5tupleIJNS5_1CILi128EEENS7_ILi48EEENS7_ILi96EEEEEELi96ENS_10bfloat16_tEfNS_4arch4Sm80ELb1ELb0ELb1ELb1ELb0ELb0ELb1ELb1EEENS1_21CollectiveEpilogueFwdINS6_IJS8_SA_S9_EEENS6_IJNS7_ILi1EEESI_SI_EEESC_SE_Li128ELb1ELb1ELb1ELb0EEENS1_36VarlenDynamicPersistentTileSchedulerILi128ELi48ELi128ELi128ELb1ELb1ELb0ELb1ELb1ELb1EEEEEEEEEvNT_6ParamsE --------------------------
	.section	.text._ZN7cutlass13device_kernelIN5flash19enable_sm80_to_sm89INS1_16FlashAttnFwdSm80INS1_25CollectiveMainloopFwdSm80ILi4ELi1ELb0EN4cute5tupleIJNS5_1CILi128EEENS7_ILi48EEENS7_ILi96EEEEEELi96ENS_10bfloat16_tEfNS_4arch4Sm80ELb1ELb0ELb1ELb1ELb0ELb0ELb1ELb1EEENS1_21CollectiveEpilogueFwdINS6_IJS8_SA_S9_EEENS6_IJNS7_ILi1EEESI_SI_EEESC_SE_Li128ELb1ELb1ELb1ELb0EEENS1_36VarlenDynamicPersistentTileSchedulerILi128ELi48ELi128ELi128ELb1ELb1ELb0ELb1ELb1ELb1EEEEEEEEEvNT_6ParamsE,"ax",@progbits
	.sectioninfo	@"SHI_REGISTERS=255"
	.align	128
.text._ZN7cutlass13device_kernelIN5flash19enable_sm80_to_sm89INS1_16FlashAttnFwdSm80INS1_25CollectiveMainloopFwdSm80ILi4ELi1ELb0EN4cute5tupleIJNS5_1CILi128EEENS7_ILi48EEENS7_ILi96EEEEEELi96ENS_10bfloat16_tEfNS_4arch4Sm80ELb1ELb0ELb1ELb1ELb0ELb0ELb1ELb1EEENS1_21CollectiveEpilogueFwdINS6_IJS8_SA_S9_EEENS6_IJNS7_ILi1EEESI_SI_EEESC_SE_Li128ELb1ELb1ELb1ELb0EEENS1_36VarlenDynamicPersistentTileSchedulerILi128ELi48ELi128ELi128ELb1ELb1ELb0ELb1ELb1ELb1EEEEEEEEEvNT_6ParamsE:
        .type           _ZN7cutlass13device_kernelIN5flash19enable_sm80_to_sm89INS1_16FlashAttnFwdSm80INS1_25CollectiveMainloopFwdSm80ILi4ELi1ELb0EN4cute5tupleIJNS5_1CILi128EEENS7_ILi48EEENS7_ILi96EEEEEELi96ENS_10bfloat16_tEfNS_4arch4Sm80ELb1ELb0ELb1ELb1ELb0ELb0ELb1ELb1EEENS1_21CollectiveEpilogueFwdINS6_IJS8_SA_S9_EEENS6_IJNS7_ILi1EEESI_SI_EEESC_SE_Li128ELb1ELb1ELb1ELb0EEENS1_36VarlenDynamicPersistentTileSchedulerILi128ELi48ELi128ELi128ELb1ELb1ELb0ELb1ELb1ELb1EEEEEEEEEvNT_6ParamsE,@function
        .size           _ZN7cutlass13device_kernelIN5flash19enable_sm80_to_sm89INS1_16FlashAttnFwdSm80INS1_25CollectiveMainloopFwdSm80ILi4ELi1ELb0EN4cute5tupleIJNS5_1CILi128EEENS7_ILi48EEENS7_ILi96EEEEEELi96ENS_10bfloat16_tEfNS_4arch4Sm80ELb1ELb0ELb1ELb1ELb0ELb0ELb1ELb1EEENS1_21CollectiveEpilogueFwdINS6_IJS8_SA_S9_EEENS6_IJNS7_ILi1EEESI_SI_EEESC_SE_Li128ELb1ELb1ELb1ELb0EEENS1_36VarlenDynamicPersistentTileSchedulerILi128ELi48ELi128ELi128ELb1ELb1ELb0ELb1ELb1ELb1EEEEEEEEEvNT_6ParamsE,(.L_x_1449 - _ZN7cutlass13device_kernelIN5flash19enable_sm80_to_sm89INS1_16FlashAttnFwdSm80INS1_25CollectiveMainloopFwdSm80ILi4ELi1ELb0EN4cute5tupleIJNS5_1CILi128EEENS7_ILi48EEENS7_ILi96EEEEEELi96ENS_10bfloat16_tEfNS_4arch4Sm80ELb1ELb0ELb1ELb1ELb0ELb0ELb1ELb1EEENS1_21CollectiveEpilogueFwdINS6_IJS8_SA_S9_EEENS6_IJNS7_ILi1EEESI_SI_EEESC_SE_Li128ELb1ELb1ELb1ELb0EEENS1_36VarlenDynamicPersistentTileSchedulerILi128ELi48ELi128ELi128ELb1ELb1ELb0ELb1ELb1ELb1EEEEEEEEEvNT_6ParamsE)
        .other          _ZN7cutlass13device_kernelIN5flash19enable_sm80_to_sm89INS1_16FlashAttnFwdSm80INS1_25CollectiveMainloopFwdSm80ILi4ELi1ELb0EN4cute5tupleIJNS5_1CILi128EEENS7_ILi48EEENS7_ILi96EEEEEELi96ENS_10bfloat16_tEfNS_4arch4Sm80ELb1ELb0ELb1ELb1ELb0ELb0ELb1ELb1EEENS1_21CollectiveEpilogueFwdINS6_IJS8_SA_S9_EEENS6_IJNS7_ILi1EEESI_SI_EEESC_SE_Li128ELb1ELb1ELb1ELb0EEENS1_36VarlenDynamicPersistentTileSchedulerILi128ELi48ELi128ELi128ELb1ELb1ELb0ELb1ELb1ELb1EEEEEEEEEvNT_6ParamsE,@"STO_CUDA_ENTRY STV_DEFAULT"
_ZN7cutlass13device_kernelIN5flash19enable_sm80_to_sm89INS1_16FlashAttnFwdSm80INS1_25CollectiveMainloopFwdSm80ILi4ELi1ELb0EN4cute5tupleIJNS5_1CILi128EEENS7_ILi48EEENS7_ILi96EEEEEELi96ENS_10bfloat16_tEfNS_4arch4Sm80ELb1ELb0ELb1ELb1ELb0ELb0ELb1ELb1EEENS1_21CollectiveEpilogueFwdINS6_IJS8_SA_S9_EEENS6_IJNS7_ILi1EEESI_SI_EEESC_SE_Li128ELb1ELb1ELb1ELb0EEENS1_36VarlenDynamicPersistentTileSchedulerILi128ELi48ELi128ELi128ELb1ELb1ELb0ELb1ELb1ELb1EEEEEEEEEvNT_6ParamsE:
        /* <DEDUP_REMOVED lines=10> */
[----:B-1----:R1:W-:Y:S04]  /*00a0*/  @P0 STL.64 [R1], R4 ;  /* 0x0000000401000387 */ /* 0x0023e80000100a00 */
        /* <DEDUP_REMOVED lines=43> */
.L_x_1047:
        /* <DEDUP_REMOVED lines=16> */
.L_x_1157:
        /* <DEDUP_REMOVED lines=16> */
.L_x_1158:
[----:B--2---:R-:W-:-:S05]  /*0560*/  IMAD R0, R0, c[0x0][0x538], RZ ;  /* 0x00014e0000007a24 */ /* 0x004fca00078e02ff */
[----:B------:R-:W-:-:S04]  /*0570*/  IADD3 R6, R0, R6, RZ ;  /* 0x0000000600067210 */ /* 0x000fc80007ffe0ff */
[----:B------:R-:W-:-:S13]  /*0580*/  ISETP.GT.AND P0, PT, R6, UR4, PT ;  /* 0x0000000406007c0c */ /* 0x000fda000bf04270 */
[----:B-1----:R-:W-:Y:S05]  /*0590*/  @!P0 BRA `(.L_x_1047) ;  /* 0xfffffdc000008947 */ /* 0x002fea000383ffff */
.L_x_1043:
[----:B------:R-:W-:-:S05]  /*05a0*/  IADD3 R11, -R0, R6, RZ ;  /* 0x00000006000b7210 */ /* 0x000fca0007ffe1ff */
[----:B------:R-:W-:-:S05]  /*05b0*/  IMAD R0, R4, c[0x0][0x538], R11 ;  /* 0x00014e0004007a24 */ /* 0x000fca00078e020b */
[----:B------:R-:W-:Y:S01]  /*05c0*/  ISETP.GT.AND P0, PT, R0, UR4, PT ;  /* 0x0000000400007c0c */ /* 0x000fe2000bf04270 */
[----:B------:R-:W-:-:S12]  /*05d0*/  BRA.DIV ~URZ, `(.L_x_1048) ;  /* 0x00011e127f007947 */ /* 0x000fd8000b800000 */
[----:B------:R-:W-:-:S04]  /*05e0*/  VOTE.ANY R10, PT, !P0 ;  /* 0x00000000000a7806 */ /* 0x000fc800040e0100 */
.L_x_1159:
[----:B------:R-:W1:Y:S02]  /*05f0*/  POPC R6, R10 ;  /* 0x0000000a00067309 */ /* 0x000e640000000000 */
[----:B-1----:R-:W-:-:S05]  /*0600*/  IADD3 R0, R6, R7, RZ ;  /* 0x0000000706007210 */ /* 0x002fca0007ffe0ff */
[----:B------:R1:W-:Y:S01]  /*0610*/  STL [R1+0xc], R0 ;  /* 0x00000c0001007387 */ /* 0x0003e20000100800 */
[----:B------:R-:W-:Y:S05]  /*0620*/  BRA.DIV ~URZ, `(.L_x_1049) ;  /* 0x00011e127f007947 */ /* 0x000fea000b800000 */
[----:B------:R2:W3:Y:S01]  /*0630*/  SHFL.IDX PT, R12, R9, R6, 0x1f ;  /* 0x00001f06090c7589 */ /* 0x0004e200000e0000 */
[----:B------:R-:W-:-:S03]  /*0640*/  MOV R7, RZ ;  /* 0x000000ff00077202 */ /* 0x000fc60000000f00 */
[----:B------:R2:W4:Y:S04]  /*0650*/  SHFL.IDX PT, R9, R8, R6, 0x1f ;  /* 0x00001f0608097589 */ /* 0x00052800000e0000 */
.L_x_1160:
[----:B------:R-:W-:Y:S01]  /*0660*/  ISETP.NE.AND P0, PT, R10, RZ, PT ;  /* 0x000000ff0a00720c */ /* 0x000fe20003f05270 */
[----:B------:R-:W-:-:S12]  /*0670*/  BSSY B0, `(.L_x_1050) ;  /* 0x0000005000007945 */ /* 0x000fd80003800000 */
[----:B------:R-:W-:Y:S05]  /*0680*/  @!P0 BRA `(.L_x_1051) ;  /* 0x0000003000008947 */ /* 0x000fea0003800000 */
[----:B------:R-:W-:Y:S01]  /*0690*/  IADD3 R3, R6, -0x1, RZ ;  /* 0xffffffff06037810 */ /* 0x000fe20007ffe0ff */
[----:B------:R-:W-:Y:S05]  /*06a0*/  BRA.DIV ~URZ, `(.L_x_1052) ;  /* 0x00011e727f007947 */ /* 0x000fea000b800000 */
[----:B------:R1:W2:Y:S02]  /*06b0*/  SHFL.IDX PT, R7, R4, R3, 0x1f ;  /* 0x00001f0304077589 */ /* 0x0002a400000e0000 */
.L_x_1051:
[----:B------:R-:W-:Y:S05]  /*06c0*/  BSYNC B0 ;  /* 0x0000000000007941 */ /* 0x000fea0003800000 */
.L_x_1050:
[----:B-12---:R-:W-:Y:S01]  /*06d0*/  IMAD R0, R7, c[0x0][0x538], R11 ;  /* 0x00014e0007007a24 */ /* 0x006fe200078e020b */
[----:B----4-:R-:W-:Y:S01]  /*06e0*/  ISETP.NE.AND P0, PT, R9, 0x1, PT ;  /* 0x000000010900780c */ /* 0x010fe20003f05270 */
[----:B------:R-:W-:Y:S03]  /*06f0*/  BSSY B0, `(.L_x_1053) ;  /* 0x0000089000007945 */ /* 0x000fe60003800000 */
[----:B------:R1:W-:Y:S01]  /*0700*/  STL [R1], R0 ;  /* 0x0000000001007387 */ /* 0x0003e20000100800 */
        /* <DEDUP_REMOVED lines=65> */
.L_x_1054:
        /* <DEDUP_REMOVED lines=16> */
[----:B------:R-:W-:Y:S01]  /*0c20*/  IMAD R4, R4, R6, RZ ;  /* 0x0000000604047224 */ /* 0x000fe200078e02ff */
[----:B------:R-:W-:-:S03]  /*0c30*/  MOV R5, R0 ;  /* 0x0000000000057202 */ /* 0x000fc60000000f00 */
        /* <DEDUP_REMOVED lines=52> */
.L_x_1055:
[----:B------:R-:W-:Y:S05]  /*0f80*/  BSYNC B0 ;  /* 0x0000000000007941 */ /* 0x000fea0003800000 */
.L_x_1053:
[----:B------:R-:W-:-:S04]  /*0f90*/  LOP3.LUT R0, RZ, R0, RZ, 0x33, !PT ;  /* 0x00000000ff007212 */ /* 0x000fc800078e33ff */
[----:B------:R-:W-:-:S05]  /*0fa0*/  IADD3 R0, R0, R12, RZ ;  /* 0x0000000c00007210 */ /* 0x000fca0007ffe0ff */
[----:B------:R2:W-:Y:S01]  /*0fb0*/  STL [R1+0x4], R0 ;  /* 0x0000040001007387 */ /* 0x0005e20000100800 */
[----:B------:R-:W-:Y:S05]  /*0fc0*/  BRA `(.L_x_1056) ;  /* 0x0000006000007947 */ /* 0x000fea0003800000 */
.L_x_1044:
[----:B------:R-:W-:Y:S01]  /*0fd0*/  MOV R0, UR4 ;  /* 0x0000000400007c02 */ /* 0x000fe20008000f00 */
[----:B------:R-:W-:Y:S04]  /*0fe0*/  STL [R1+0x4], RZ ;  /* 0x000004ff01007387 */ /* 0x000fe80000100800 */
[----:B------:R1:W-:Y:S04]  /*0ff0*/  STL [R1], R0 ;  /* 0x0000000001007387 */ /* 0x0003e80000100800 */
[----:B------:R2:W-:Y:S01]  /*1000*/  STL [R1+0x8], RZ ;  /* 0x000008ff01007387 */ /* 0x0005e20000100800 */
[----:B-1----:R-:W-:-:S05]  /*1010*/  MOV R0, c[0x0][0x53c] ;  /* 0x00014f0000007a02 */ /* 0x002fca0000000f00 */
[----:B------:R2:W-:Y:S02]  /*1020*/  STL [R1+0xc], R0 ;  /* 0x00000c0001007387 */ /* 0x0005e40000100800 */
.L_x_1056:
[----:B------:R-:W3:Y:S04]  /*1030*/  LDL R4, [R1] ;  /* 0x0000000001047983 */ /* 0x000ee80000100800 */
[----:B------:R-:W3:Y:S04]  /*1040*/  LDL R5, [R1+0x4] ;  /* 0x0000040001057983 */ /* 0x000ee80000100800 */
[----:B------:R-:W3:Y:S04]  /*1050*/  LDL R6, [R1+0x8] ;  /* 0x0000080001067983 */ /* 0x000ee80000100800 */
[----:B------:R-:W3:Y:S01]  /*1060*/  LDL R7, [R1+0xc] ;  /* 0x00000c0001077983 */ /* 0x000ee20000100800 */
[----:B------:R-:W-:Y:S01]  /*1070*/  ISETP.NE.AND P0, PT, R13, RZ, PT ;  /* 0x000000ff0d00720c */ /* 0x000fe20003f05270 */
[----:B------:R-:W-:-:S12]  /*1080*/  WARPSYNC 0xffffffff ;  /* 0xffffffff00007948 */ /* 0x000fd80003800000 */
[----:B---3--:R3:W-:Y:S04]  /*1090*/  @!P0 STS.128 [0xc080], R4 ;  /* 0x00c08004ff008388 */ /* 0x0087e80000000c00 */
[----:B------:R-:W-:Y:S06]  /*10a0*/  BAR.ARV 0x5, 0x80 ;  /* 0x0142000000007b1d */ /* 0x000fec0000002000 */
.L_x_1042:
[----:B--2---:R-:W2:Y:S02]  /*10b0*/  LDL R0, [R1+0xc] ;  /* 0x00000c0001007983 */ /* 0x004ea40000100800 */
[----:B--2---:R-:W-:-:S13]  /*10c0*/  ISETP.GE.AND P0, PT, R0, c[0x0][0x53c], PT ;  /* 0x00014f0000007a0c */ /* 0x004fda0003f06270 */
[----:B------:R-:W-:Y:S05]  /*10d0*/  @P0 EXIT ;  /* 0x000000000000094d */ /* 0x000fea0003800000 */
[----:B------:R-:W2:Y:S02]  /*10e0*/  S2R R11, SR_TID.X ;  /* 0x00000000000b7919 */ /* 0x000ea40000002100 */
[----:B--2---:R-:W-:-:S04]  /*10f0*/  SHF.R.S32.HI R9, RZ, 0x1f, R11 ;  /* 0x0000001fff097819 */ /* 0x004fc8000001140b */
[CC--:B------:R-:W-:Y:S02]  /*1100*/  LEA.HI R17, R9.reuse, R11.reuse, RZ, 0x3 ;  /* 0x0000000b09117211 */ /* 0x0c0fe400078f18ff */
[----:B------:R-:W-:Y:S02]  /*1110*/  LEA.HI R3, R9, R11, RZ, 0x4 ;  /* 0x0000000b09037211 */ /* 0x000fe400078f20ff */
[----:B-1----:R-:W-:Y:S02]  /*1120*/  LOP3.LUT R2, R17, 0xfffffff8, RZ, 0xc0, !PT ;  /* 0xfffffff811027812 */ /* 0x002fe400078ec0ff */
        /* <DEDUP_REMOVED lines=25> */
[----:B------:R-:W-:Y:S02]  /*12c0*/  LEA.HI R5, R6, R250, RZ, 0x1 ;  /* 0x000000fa06057211 */ /* 0x000fe400078f08ff */
[----:B------:R-:W-:Y:S01]  /*12d0*/  SHF.R.U32.HI R4, RZ, 0x3, R0 ;  /* 0x00000003ff047819 */ /* 0x000fe20000011600 */
[----:B------:R-:W-:Y:S01]  /*12e0*/  IMAD.IADD R21, R11, 0x1, -R2 ;  /* 0x000000010b157824 */ /* 0x000fe200078e0a02 */
        /* <DEDUP_REMOVED lines=13> */
[----:B------:R-:W-:Y:S01]  /*13c0*/  IMAD.IADD R4, R7, 0x1, -R3 ;  /* 0x0000000107047824 */ /* 0x000fe200078e0a03 */
[----:B------:R-:W-:Y:S01]  /*13d0*/  SHF.R.S32.HI R3, RZ, 0x2, R11 ;  /* 0x00000002ff037819 */ /* 0x000fe2000001140b */
[----:B------:R-:W-:Y:S01]  /*13e0*/  IMAD.U32 R5, R0, 0x20, R5 ;  /* 0x0000002000057824 */ /* 0x000fe200078e0005 */
[----:B------:R-:W-:Y:S02]  /*13f0*/  LOP3.LUT R2, R2, 0xfffffff8, RZ, 0xc0, !PT ;  /* 0xfffffff802027812 */ /* 0x000fe400078ec0ff */
[----:B------:R-:W-:Y:S01]  /*1400*/  LEA.HI R0, R18, R18, RZ, 0x1 ;  /* 0x0000001212007211 */ /* 0x000fe200078f08ff */
[----:B------:R-:W-:Y:S01]  /*1410*/  IMAD R19, R4, 0x10, R3 ;  /* 0x0000001004137824 */ /* 0x000fe200078e0203 */
[----:B------:R-:W-:Y:S01]  /*1420*/  SHF.R.S32.HI R3, RZ, 0x1, R8 ;  /* 0x00000001ff037819 */ /* 0x000fe20000011408 */
[----:B------:R-:W-:Y:S01]  /*1430*/  IMAD.IADD R4, R250, 0x1, -R2 ;  /* 0x00000001fa047824 */ /* 0x000fe200078e0a02 */
[C---:B------:R-:W-:Y:S01]  /*1440*/  LOP3.LUT R2, R0.reuse, 0x1ffffffe, RZ, 0xc0, !PT ;  /* 0x1ffffffe00027812 */ /* 0x040fe200078ec0ff */
[----:B------:R-:W-:Y:S01]  /*1450*/  IMAD.SHL.U32 R0, R0, 0x20, RZ ;  /* 0x0000002000007824 */ /* 0x000fe200078e00ff */
[----:B------:R1:W-:Y:S01]  /*1460*/  STL [R1+0x84], R5 ;  /* 0x0000840501007387 */ /* 0x0003e20000100800 */
[----:B------:R-:W-:-:S02]  /*1470*/  SHF.R.S32.HI R6, RZ, 0x1, R10 ;  /* 0x00000001ff067819 */ /* 0x000fc4000001140a */
[----:B------:R-:W-:Y:S01]  /*1480*/  IMAD.IADD R8, R18, 0x1, -R2 ;  /* 0x0000000112087824 */ /* 0x000fe200078e0a02 */
[----:B------:R-:W-:Y:S01]  /*1490*/  LOP3.LUT R0, R0, 0xffffffc0, RZ, 0xc0, !PT ;  /* 0xffffffc000007812 */ /* 0x000fe200078ec0ff */
[C---:B------:R-:W-:Y:S01]  /*14a0*/  IMAD.SHL.U32 R2, R3.reuse, 0x40, RZ ;  /* 0x0000004003027824 */ /* 0x040fe200078e00ff */
[----:B------:R-:W-:Y:S01]  /*14b0*/  SHF.R.S32.HI R10, RZ, 0x1f, R10 ;  /* 0x0000001fff0a7819 */ /* 0x000fe2000001140a */
[----:B------:R-:W-:Y:S01]  /*14c0*/  STL [R1+0xc0], R19 ;  /* 0x0000c01301007387 */ /* 0x000fe20000100800 */
[----:B------:R-:W-:Y:S01]  /*14d0*/  LOP3.LUT P2, RZ, R3, 0x2, RZ, 0xc0, !PT ;  /* 0x0000000203ff7812 */ /* 0x000fe2000784c0ff */
[----:B------:R-:W-:Y:S01]  /*14e0*/  IMAD R14, R8, 0x8, R0 ;  /* 0x00000008080e7824 */ /* 0x000fe200078e0200 */
[----:B------:R-:W-:Y:S01]  /*14f0*/  LEA.HI R3, R10, R6, RZ, 0x2 ;  /* 0x000000060a037211 */ /* 0x000fe200078f10ff */
[----:B------:R-:W-:Y:S01]  /*1500*/  IMAD.SHL.U32 R8, R7, 0x200, RZ ;  /* 0x0000020007087824 */ /* 0x000fe200078e00ff */
[----:B------:R-:W-:Y:S02]  /*1510*/  LOP3.LUT R0, R2, 0xc0, RZ, 0xc0, !PT ;  /* 0x000000c002007812 */ /* 0x000fe400078ec0ff */
[----:B------:R-:W-:Y:S01]  /*1520*/  LOP3.LUT R2, R3, 0xfffffffc, RZ, 0xc0, !PT ;  /* 0xfffffffc03027812 */ /* 0x000fe200078ec0ff */
[----:B------:R-:W-:Y:S01]  /*1530*/  IMAD R3, R18, 0x2, R8 ;  /* 0x0000000212037824 */ /* 0x000fe200078e0208 */
[----:B------:R-:W-:-:S02]  /*1540*/  LOP3.LUT R7, R0, 0x8, R17, 0xf8, !PT ;  /* 0x0000000800077812 */ /* 0x000fc400078ef811 */
[----:B------:R-:W-:Y:S01]  /*1550*/  IADD3 R20, R22, 0x20, RZ ;  /* 0x0000002016147810 */ /* 0x000fe20007ffe0ff */
[----:B------:R-:W-:Y:S01]  /*1560*/  IMAD.IADD R2, R6, 0x1, -R2 ;  /* 0x0000000106027824 */ /* 0x000fe200078e0a02 */
[----:B------:R-:W-:-:S04]  /*1570*/  SHF.R.S32.HI R23, RZ, 0x1f, R22 ;  /* 0x0000001fff177819 */ /* 0x000fc80000011416 */
[C---:B------:R-:W-:Y:S01]  /*1580*/  LOP3.LUT P3, RZ, R2.reuse, 0x2, RZ, 0xc0, !PT ;  /* 0x0000000202ff7812 */ /* 0x040fe2000786c0ff */
[----:B------:R-:W-:Y:S01]  /*1590*/  IMAD.SHL.U32 R2, R2, 0x40, RZ ;  /* 0x0000004002027824 */ /* 0x000fe200078e00ff */
[----:B-1----:R-:W-:-:S04]  /*15a0*/  LEA.HI R5, R4, R4, RZ, 0x1 ;  /* 0x0000000404057211 */ /* 0x002fc800078f08ff */
[----:B------:R-:W-:Y:S02]  /*15b0*/  LOP3.LUT R9, R5, 0x3fffffe, RZ, 0xc0, !PT ;  /* 0x03fffffe05097812 */ /* 0x000fe400078ec0ff */
[----:B------:R-:W-:-:S03]  /*15c0*/  LOP3.LUT R2, R2, 0xc0, RZ, 0xc0, !PT ;  /* 0x000000c002027812 */ /* 0x000fc600078ec0ff */
[----:B------:R-:W-:Y:S01]  /*15d0*/  IMAD.IADD R9, R4, 0x1, -R9 ;  /* 0x0000000104097824 */ /* 0x000fe200078e0a09 */
[----:B------:R-:W-:Y:S02]  /*15e0*/  SHF.R.U32.HI R4, RZ, 0x3, R0 ;  /* 0x00000003ff047819 */ /* 0x000fe40000011600 */
[----:B------:R-:W-:Y:S01]  /*15f0*/  SHF.R.S32.HI R0, RZ, 0x1, R5 ;  /* 0x00000001ff007819 */ /* 0x000fe20000011405 */
[----:B------:R-:W-:Y:S01]  /*1600*/  IMAD R6, R9, 0x20, R3 ;  /* 0x0000002009067824 */ /* 0x000fe200078e0203 */
[----:B------:R-:W-:Y:S01]  /*1610*/  LOP3.LUT R10, R7, R4, RZ, 0x3c, !PT ;  /* 0x00000004070a7212 */ /* 0x000fe200078e3cff */
[----:B------:R-:W-:Y:S01]  /*1620*/  IMAD.SHL.U32 R5, R16, 0x20, RZ ;  /* 0x0000002010057824 */ /* 0x000fe200078e00ff */
[C---:B------:R-:W-:Y:S01]  /*1630*/  LOP3.LUT R4, R0.reuse, 0x1, RZ, 0xc0, !PT ;  /* 0x0000000100047812 */ /* 0x040fe200078ec0ff */
[C---:B------:R-:W-:Y:S01]  /*1640*/  IMAD.SHL.U32 R3, R0.reuse, 0x40, RZ ;  /* 0x0000004000037824 */ /* 0x040fe200078e00ff */
[----:B------:R-:W-:Y:S01]  /*1650*/  LOP3.LUT P0, RZ, R0, 0x2, RZ, 0xc0, !PT ;  /* 0x0000000200ff7812 */ /* 0x000fe2000780c0ff */
[----:B------:R-:W-:Y:S01]  /*1660*/  IMAD.SHL.U32 R7, R12, 0x8, RZ ;  /* 0x000000080c077824 */ /* 0x000fe200078e00ff */
[----:B------:R-:W-:Y:S01]  /*1670*/  ISETP.NE.U32.AND P1, PT, R4, 0x1, PT ;  /* 0x000000010400780c */ /* 0x000fe20003f25070 */
[----:B------:R-:W-:Y:S01]  /*1680*/  IMAD R9, R12, 0x8, R15 ;  /* 0x000000080c097824 */ /* 0x000fe200078e020f */
[----:B------:R-:W-:-:S02]  /*1690*/  LOP3.LUT R3, R3, 0xc0, RZ, 0xc0, !PT ;  /* 0x000000c003037812 */ /* 0x000fc400078ec0ff */
[----:B------:R-:W-:Y:S02]  /*16a0*/  LOP3.LUT R0, R5, 0xffffff00, RZ, 0xc0, !PT ;  /* 0xffffff0005007812 */ /* 0x000fe400078ec0ff */
[----:B------:R-:W-:Y:S02]  /*16b0*/  LEA.HI R3, R3, R3, RZ, 0x1d ;  /* 0x0000000303037211 */ /* 0x000fe400078fe8ff */
[----:B------:R-:W-:Y:S01]  /*16c0*/  SHF.R.U32.HI R5, RZ, 0x3, R2 ;  /* 0x00000003ff057819 */ /* 0x000fe20000011602 */
[----:B------:R-:W-:Y:S02]  /*16d0*/  IMAD.IADD R4, R0, 0x1, R8 ;  /* 0x0000000100047824 */ /* 0x000fe400078e0208 */
[----:B------:R-:W-:Y:S01]  /*16e0*/  IMAD.IADD R3, R3, 0x1, R6 ;  /* 0x0000000103037824 */ /* 0x000fe200078e0206 */
[----:B------:R-:W-:Y:S01]  /*16f0*/  LOP3.LUT R6, R2, 0x8, R7, 0xf8, !PT ;  /* 0x0000000802067812 */ /* 0x000fe200078ef807 */
[----:B------:R-:W-:Y:S01]  /*1700*/  IMAD R2, R13, 0x20, R4 ;  /* 0x000000200d027824 */ /* 0x000fe200078e0204 */
[----:B------:R-:W-:Y:S01]  /*1710*/  LOP3.LUT R4, R11, 0x7ffffffc, RZ, 0xc0, !PT ;  /* 0x7ffffffc0b047812 */ /* 0x000fe200078ec0ff */
[----:B------:R-:W-:Y:S01]  /*1720*/  IMAD.SHL.U32 R18, R3, 0x2, RZ ;  /* 0x0000000203127824 */ /* 0x000fe200078e00ff */
[----:B------:R-:W-:Y:S01]  /*1730*/  LOP3.LUT R3, R6, R5, RZ, 0x3c, !PT ;  /* 0x0000000506037212 */ /* 0x000fe200078e3cff */
[----:B------:R-:W-:-:S02]  /*1740*/  IMAD R7, R13, 0x20, R0 ;  /* 0x000000200d077824 */ /* 0x000fc400078e0200 */
[----:B------:R-:W-:Y:S01]  /*1750*/  IMAD.IADD R4, R21, 0x1, -R4 ;  /* 0x0000000115047824 */ /* 0x000fe200078e0a04 */
[C---:B------:R-:W-:Y:S01]  /*1760*/  IADD3 R5, R18.reuse, 0x80, RZ ;  /* 0x0000008012057810 */ /* 0x040fe20007ffe0ff */
[C---:B------:R-:W-:Y:S01]  /*1770*/  IMAD.IADD R2, R3.reuse, 0x1, R2 ;  /* 0x0000000103027824 */ /* 0x040fe200078e0202 */
[----:B------:R-:W-:Y:S01]  /*1780*/  IADD3 R17, R18, 0x70, RZ ;  /* 0x0000007012117810 */ /* 0x000fe20007ffe0ff */
[----:B------:R-:W-:Y:S01]  /*1790*/  IMAD.IADD R3, R3, 0x1, R7 ;  /* 0x0000000103037824 */ /* 0x000fe200078e0207 */
[----:B------:R-:W-:Y:S01]  /*17a0*/  @P1 IADD3 R17, R5, 0x10, RZ ;  /* 0x0000001005111810 */ /* 0x000fe20007ffe0ff */
[----:B------:R-:W-:Y:S01]  /*17b0*/  STL [R1+0x3c], R18 ;  /* 0x00003c1201007387 */ /* 0x000fe20000100800 */
[----:B------:R-:W-:Y:S01]  /*17c0*/  IADD3 R5, R22, 0x40, RZ ;  /* 0x0000004016057810 */ /* 0x000fe20007ffe0ff */
[----:B------:R-:W-:Y:S01]  /*17d0*/  IMAD.SHL.U32 R4, R4, 0x2, RZ ;  /* 0x0000000204047824 */ /* 0x000fe200078e00ff */
[----:B------:R-:W-:Y:S01]  /*17e0*/  SHF.R.S32.HI R7, RZ, 0x1f, R20 ;  /* 0x0000001fff077819 */ /* 0x000fe20000011414 */
[----:B------:R-:W-:Y:S01]  /*17f0*/  STL [R1+0x40], R17 ;  /* 0x0000401101007387 */ /* 0x000fe20000100800 */
[----:B------:R-:W-:Y:S01]  /*1800*/  SHF.R.S32.HI R8, RZ, 0x1f, R5 ;  /* 0x0000001fff087819 */ /* 0x000fe20000011405 */
[----:B------:R-:W-:Y:S01]  /*1810*/  IMAD.U32 R0, R9, 0x20, R10 ;  /* 0x0000002009007824 */ /* 0x000fe200078e000a */
[C---:B------:R-:W-:Y:S01]  /*1820*/  IADD3 R16, R4.reuse, 0x10, RZ ;  /* 0x0000001004107810 */ /* 0x040fe20007ffe0ff */
[----:B------:R-:W-:Y:S01]  /*1830*/  STL [R1+0x14], R20 ;  /* 0x0000141401007387 */ /* 0x000fe20000100800 */
[C---:B------:R-:W-:Y:S01]  /*1840*/  IADD3 R15, R4.reuse, 0x18, RZ ;  /* 0x00000018040f7810 */ /* 0x040fe20007ffe0ff */
[----:B------:R-:W-:Y:S01]  /*1850*/  IMAD.MOV.U32 R6, RZ, RZ, 0x20 ;  /* 0x00000020ff067424 */ /* 0x000fe200078e00ff */
[C---:B------:R-:W-:Y:S01]  /*1860*/  IADD3 R13, R4.reuse, 0x28, RZ ;  /* 0x00000028040d7810 */ /* 0x040fe20007ffe0ff */
[----:B------:R1:W-:Y:S01]  /*1870*/  STL [R1+0x20], R5 ;  /* 0x0000200501007387 */ /* 0x0003e20000100800 */
[----:B------:R-:W-:-:S02]  /*1880*/  IADD3 R12, R4, 0x30, RZ ;  /* 0x00000030040c7810 */ /* 0x000fc40007ffe0ff */
[C---:B------:R-:W-:Y:S01]  /*1890*/  IADD3 R11, R4.reuse, 0x38, RZ ;  /* 0x00000038040b7810 */ /* 0x040fe20007ffe0ff */
[----:B------:R-:W-:Y:S01]  /*18a0*/  STL.64 [R1+0x18], R22 ;  /* 0x0000181601007387 */ /* 0x000fe20000100a00 */
[C---:B------:R-:W-:Y:S02]  /*18b0*/  IADD3 R10, R4.reuse, 0x40, RZ ;  /* 0x00000040040a7810 */ /* 0x040fe40007ffe0ff */
[----:B------:R-:W-:Y:S01]  /*18c0*/  IADD3 R9, R4, 0x48, RZ ;  /* 0x0000004804097810 */ /* 0x000fe20007ffe0ff */
[----:B------:R2:W-:Y:S01]  /*18d0*/  STL [R1+0x7c], R7 ;  /* 0x00007c0701007387 */ /* 0x0005e20000100800 */
[----:B------:R-:W-:Y:S02]  /*18e0*/  LEA R184, R0, 0x3c80, 0x1 ;  /* 0x00003c8000b87811 */ /* 0x000fe400078e08ff */
[----:B------:R-:W-:Y:S01]  /*18f0*/  SHF.R.S32.HI R0, RZ, 0x1f, R10 ;  /* 0x0000001fff007819 */ /* 0x000fe2000001140a */
[----:B------:R3:W-:Y:S01]  /*1900*/  STL [R1+0x78], R8 ;  /* 0x0000780801007387 */ /* 0x0007e20000100800 */
[----:B------:R-:W-:-:S02]  /*1910*/  IADD3 R189, R184, 0x20, RZ ;  /* 0x00000020b8bd7810 */ /* 0x000fc40007ffe0ff */
[----:B------:R-:W-:Y:S01]  /*1920*/  LEA R187, R2, 0x6080, 0x1 ;  /* 0x0000608002bb7811 */ /* 0x000fe200078e08ff */
[----:B------:R-:W-:Y:S01]  /*1930*/  STL [R1+0x24], R4 ;  /* 0x0000240401007387 */ /* 0x000fe20000100800 */
[----:B------:R-:W-:Y:S02]  /*1940*/  LEA R185, R3, 0x1880, 0x1 ;  /* 0x0000188003b97811 */ /* 0x000fe400078e08ff */
[----:B------:R-:W-:-:S04]  /*1950*/  @P2 IADD3 R189, R184, -0x20, RZ ;  /* 0xffffffe0b8bd2810 */ /* 0x000fc80007ffe0ff */
[C---:B------:R-:W-:Y:S02]  /*1960*/  IADD3 R197, R189.reuse, 0x400, RZ ;  /* 0x00000400bdc57810 */ /* 0x040fe40007ffe0ff */
[----:B-1----:R-:W-:Y:S02]  /*1970*/  SEL R5, R6, 0xffffffe0, !P0 ;  /* 0xffffffe006057807 */ /* 0x002fe40004000000 */
[C---:B------:R-:W-:Y:S02]  /*1980*/  IADD3 R196, R189.reuse, 0x800, RZ ;  /* 0x00000800bdc47810 */ /* 0x040fe40007ffe0ff */
[C---:B------:R-:W-:Y:S02]  /*1990*/  IADD3 R195, R189.reuse, 0xc00, RZ ;  /* 0x00000c00bdc37810 */ /* 0x040fe40007ffe0ff */
[----:B------:R-:W-:Y:S01]  /*19a0*/  IADD3 R194, R189, 0x1000, RZ ;  /* 0x00001000bdc27810 */ /* 0x000fe20007ffe0ff */
[----:B--2---:R-:W-:Y:S01]  /*19b0*/  IMAD.IADD R7, R19, 0x1, R14 ;  /* 0x0000000113077824 */ /* 0x004fe200078e020e */
[----:B------:R-:W-:-:S02]  /*19c0*/  IADD3 R19, R4, 0x8, RZ ;  /* 0x0000000804137810 */ /* 0x000fc40007ffe0ff */
[C---:B------:R-:W-:Y:S02]  /*19d0*/  IADD3 R14, R4.reuse, 0x20, RZ ;  /* 0x00000020040e7810 */ /* 0x040fe40007ffe0ff */
[----:B------:R1:W-:Y:S01]  /*19e0*/  STL [R1+0xb8], R7 ;  /* 0x0000b80701007387 */ /* 0x0003e20000100800 */
[----:B---3--:R-:W-:Y:S02]  /*19f0*/  IADD3 R8, R4, 0x50, RZ ;  /* 0x0000005004087810 */ /* 0x008fe40007ffe0ff */
[C---:B------:R-:W-:Y:S02]  /*1a00*/  IADD3 R193, R189.reuse, 0x1400, RZ ;  /* 0x00001400bdc17810 */ /* 0x040fe40007ffe0ff */
[C---:B------:R-:W-:Y:S02]  /*1a10*/  IADD3 R192, R189.reuse, 0x1800, RZ ;  /* 0x00001800bdc07810 */ /* 0x040fe40007ffe0ff */
[C---:B------:R-:W-:Y:S02]  /*1a20*/  IADD3 R191, R189.reuse, 0x1c00, RZ ;  /* 0x00001c00bdbf7810 */ /* 0x040fe40007ffe0ff */
[----:B------:R-:W-:-:S02]  /*1a30*/  IADD3 R190, R189, 0x2000, RZ ;  /* 0x00002000bdbe7810 */ /* 0x000fc40007ffe0ff */
[----:B-1----:R-:W-:-:S05]  /*1a40*/  SHF.R.S32.HI R7, RZ, 0x1f, R4 ;  /* 0x0000001fff077819 */ /* 0x002fca0000011404 */
[----:B------:R1:W-:Y:S04]  /*1a50*/  STL [R1+0xb4], R7 ;  /* 0x0000b40701007387 */ /* 0x0003e80000100800 */
[----:B------:R2:W-:Y:S04]  /*1a60*/  STL [R1+0x6c], R19 ;  /* 0x00006c1301007387 */ /* 0x0005e80000100800 */
[----:B------:R-:W-:Y:S04]  /*1a70*/  STL [R1+0x68], R16 ;  /* 0x0000681001007387 */ /* 0x000fe80000100800 */
[----:B------:R3:W-:Y:S04]  /*1a80*/  STL [R1+0x64], R15 ;  /* 0x0000640f01007387 */ /* 0x0007e80000100800 */
[----:B------:R4:W-:Y:S04]  /*1a90*/  STL [R1+0x60], R14 ;  /* 0x0000600e01007387 */ /* 0x0009e80000100800 */
[----:B------:R-:W-:Y:S04]  /*1aa0*/  STL [R1+0x5c], R13 ;  /* 0x00005c0d01007387 */ /* 0x000fe80000100800 */
[----:B------:R5:W-:Y:S01]  /*1ab0*/  STL [R1+0x58], R12 ;  /* 0x0000580c01007387 */ /* 0x000be20000100800 */
[----:B-1----:R-:W-:-:S02]  /*1ac0*/  IADD3 R7, R4, 0x58, RZ ;  /* 0x0000005804077810 */ /* 0x002fc40007ffe0ff */
[----:B------:R-:W-:Y:S01]  /*1ad0*/  SEL R4, R6, 0xffffffe0, !P3 ;  /* 0xffffffe006047807 */ /* 0x000fe20005800000 */
[----:B------:R-:W-:Y:S01]  /*1ae0*/  STL [R1+0x54], R11 ;  /* 0x0000540b01007387 */ /* 0x000fe20000100800 */
[----:B--2---:R-:W-:Y:S02]  /*1af0*/  SHF.R.S32.HI R19, RZ, 0x1f, R19 ;  /* 0x0000001fff137819 */ /* 0x004fe40000011413 */
[----:B------:R-:W-:Y:S01]  /*1b00*/  SHF.R.S32.HI R6, RZ, 0x1f, R16 ;  /* 0x0000001fff067819 */ /* 0x000fe20000011410 */
[----:B------:R-:W-:Y:S01]  /*1b10*/  STL [R1+0x50], R10 ;  /* 0x0000500a01007387 */ /* 0x000fe20000100800 */
[----:B------:R-:W-:Y:S02]  /*1b20*/  IMAD.IADD R188, R187, 0x1, R4 ;  /* 0x00000001bbbc7824 */ /* 0x000fe400078e0204 */
[----:B------:R-:W-:Y:S01]  /*1b30*/  IMAD.IADD R186, R4, 0x1, R185 ;  /* 0x0000000104ba7824 */ /* 0x000fe200078e02b9 */
[----:B------:R1:W-:Y:S01]  /*1b40*/  STL [R1+0x4c], R9 ;  /* 0x00004c0901007387 */ /* 0x0003e20000100800 */
[----:B---3--:R-:W-:-:S03]  /*1b50*/  SHF.R.S32.HI R15, RZ, 0x1f, R15 ;  /* 0x0000001fff0f7819 */ /* 0x008fc6000001140f */
[----:B------:R-:W-:Y:S01]  /*1b60*/  STL [R1+0x48], R8 ;  /* 0x0000480801007387 */ /* 0x000fe20000100800 */
[----:B----4-:R-:W-:-:S03]  /*1b70*/  SHF.R.S32.HI R14, RZ, 0x1f, R14 ;  /* 0x0000001fff0e7819 */ /* 0x010fc6000001140e */
[----:B------:R-:W-:Y:S04]  /*1b80*/  STL [R1+0xb0], R19 ;  /* 0x0000b01301007387 */ /* 0x000fe80000100800 */
[----:B------:R-:W-:Y:S01]  /*1b90*/  STL [R1+0x44], R7 ;  /* 0x0000440701007387 */ /* 0x000fe20000100800 */
[----:B-----5:R-:W-:-:S03]  /*1ba0*/  SHF.R.S32.HI R12, RZ, 0x1f, R12 ;  /* 0x0000001fff0c7819 */ /* 0x020fc6000001140c */
[----:B------:R2:W-:Y:S04]  /*1bb0*/  STL [R1+0xac], R6 ;  /* 0x0000ac0601007387 */ /* 0x0005e80000100800 */
[----:B------:R-:W-:Y:S04]  /*1bc0*/  STL [R1+0xa8], R15 ;  /* 0x0000a80f01007387 */ /* 0x000fe80000100800 */
[----:B------:R-:W-:Y:S01]  /*1bd0*/  STL [R1+0xa4], R14 ;  /* 0x0000a40e01007387 */ /* 0x000fe20000100800 */
[----:B-1----:R-:W-:Y:S02]  /*1be0*/  SHF.R.S32.HI R9, RZ, 0x1f, R9 ;  /* 0x0000001fff097819 */ /* 0x002fe40000011409 */
[----:B--2---:R-:W-:-:S05]  /*1bf0*/  SHF.R.S32.HI R6, RZ, 0x1f, R13 ;  /* 0x0000001fff067819 */ /* 0x004fca000001140d */
        /* <DEDUP_REMOVED lines=14> */
.L_x_1156:
        /* <DEDUP_REMOVED lines=18> */
[----:B------:R-:W-:Y:S02]  /*1e00*/  @P2 LEA.HI.X R3, R74, c[0x0][0x374], R75, 0x2, P0 ;  /* 0x0000dd004a032a11 */ /* 0x000fe400000f144b */
[----:B------:R-:W-:-:S03]  /*1e10*/  ISETP.NE.U32.AND P0, PT, RZ, c[0x0][0x350], PT ;  /* 0x0000d400ff007a0c */ /* 0x000fc60003f05070 */
[----:B------:R2:W5:Y:S01]  /*1e20*/  @P2 LDG.E R8, [R2.64] ;  /* 0x0000000602082981 */ /* 0x000562000c1e1900 */
[C---:B------:R-:W-:Y:S02]  /*1e30*/  @P5 LEA R6, P2, R74.reuse, c[0x0][0x360], 0x2 ;  /* 0x0000d8004a065a11 */ /* 0x040fe400078410ff */
[----:B------:R-:W-:Y:S02]  /*1e40*/  ISETP.NE.AND.EX P0, PT, RZ, c[0x0][0x354], PT, P0 ;  /* 0x0000d500ff007a0c */ /* 0x000fe40003f05300 */
[C-C-:B------:R-:W-:Y:S02]  /*1e50*/  @P5 LEA.HI.X R7, R74.reuse, c[0x0][0x364], R75.reuse, 0x2, P2 ;  /* 0x0000d9004a075a11 */ /* 0x140fe400010f144b */
[----:B------:R-:W-:-:S03]  /*1e60*/  LEA.HI.X R5, R74, c[0x0][0x34c], R75, 0x2, P4 ;  /* 0x0000d3004a057a11 */ /* 0x000fc600020f144b */
[----:B------:R-:W4:Y:S04]  /*1e70*/  @P5 LDG.E R0, [R6.64] ;  /* 0x0000000606005981 */ /* 0x000f28000c1e1900 */
[----:B------:R1:W5:Y:S01]  /*1e80*/  @P1 LDG.E R11, [R4.64] ;  /* 0x00000006040b1981 */ /* 0x000362000c1e1900 */
[----:B--2---:R-:W-:-:S04]  /*1e90*/  LEA R2, P3, R74, c[0x0][0x350], 0x2 ;  /* 0x0000d4004a027a11 */ /* 0x004fc800078610ff */
[----:B------:R-:W-:-:S05]  /*1ea0*/  LEA.HI.X R3, R74, c[0x0][0x354], R75, 0x2, P3 ;  /* 0x0000d5004a037a11 */ /* 0x000fca00018f144b */
[----:B------:R1:W5:Y:S01]  /*1eb0*/  @P0 LDG.E R9, [R2.64] ;  /* 0x0000000602090981 */ /* 0x000362000c1e1900 */
[----:B---3--:R-:W-:-:S05]  /*1ec0*/  LOP3.LUT R76, R10, 0xffff, RZ, 0xc0, !PT ;  /* 0x0000ffff0a4c7812 */ /* 0x008fca00078ec0ff */
[----:B------:R1:W-:Y:S01]  /*1ed0*/  STL [R1+0x2c], R76 ;  /* 0x00002c4c01007387 */ /* 0x0003e20000100800 */
[----:B------:R-:W-:Y:S03]  /*1ee0*/  YIELD ;  /* 0x0000000000007946 */ /* 0x000fe60003800000 */
[----:B----4-:R1:W-:Y:S01]  /*1ef0*/  @P5 STL [R1+0x10], R0 ;  /* 0x0000100001005387 */ /* 0x0103e20000100800 */
[----:B------:R-:W-:Y:S05]  /*1f00*/  @P5 BRA `(.L_x_1057) ;  /* 0x0000007000005947 */ /* 0x000fea0003800000 */
[----:B-1----:R-:W-:-:S05]  /*1f10*/  MOV R0, c[0x0][0x168] ;  /* 0x00005a0000007a02 */ /* 0x002fca0000000f00 */
[----:B------:R1:W-:Y:S01]  /*1f20*/  STL [R1+0x10], R0 ;  /* 0x0000100001007387 */ /* 0x0003e20000100800 */
[----:B------:R-:W-:Y:S05]  /*1f30*/  @!P1 BRA `(.L_x_1057) ;  /* 0x0000004000009947 */ /* 0x000fea0003800000 */
[----:B------:R-:W2:Y:S04]  /*1f40*/  LDG.E R6, [R4.64] ;  /* 0x0000000604067981 */ /* 0x000ea8000c1e1900 */
[----:B-1----:R-:W2:Y:S02]  /*1f50*/  LDG.E R0, [R4.64+0x4] ;  /* 0x0000040604007981 */ /* 0x002ea4000c1e1900 */
[----:B--2---:R-:W-:-:S05]  /*1f60*/  IADD3 R0, -R6, R0, RZ ;  /* 0x0000000006007210 */ /* 0x004fca0007ffe1ff */
[----:B------:R1:W-:Y:S02]  /*1f70*/  STL [R1+0x10], R0 ;  /* 0x0000100001007387 */ /* 0x0003e40000100800 */
.L_x_1057:
[----:B------:R-:W-:-:S04]  /*1f80*/  ISETP.NE.U32.AND P2, PT, RZ, c[0x0][0x368], PT ;  /* 0x0000da00ff007a0c */ /* 0x000fc80003f45070 */
[----:B------:R-:W-:-:S13]  /*1f90*/  ISETP.NE.AND.EX P2, PT, RZ, c[0x0][0x36c], PT, P2 ;  /* 0x0000db00ff007a0c */ /* 0x000fda0003f45320 */
[----:B------:R-:W-:Y:S05]  /*1fa0*/  @!P2 BRA `(.L_x_1058) ;  /* 0x000000400000a947 */ /* 0x000fea0003800000 */
[----:B-1----:R-:W-:-:S04]  /*1fb0*/  LEA R2, P2, R74, c[0x0][0x368], 0x2 ;  /* 0x0000da004a027a11 */ /* 0x002fc800078410ff */
[----:B------:R-:W-:-:S05]  /*1fc0*/  LEA.HI.X R3, R74, c[0x0][0x36c], R75, 0x2, P2 ;  /* 0x0000db004a037a11 */ /* 0x000fca00010f144b */
[----:B------:R1:W5:Y:S01]  /*1fd0*/  LDG.E R0, [R2.64] ;  /* 0x0000000602007981 */ /* 0x000362000c1e1900 */
[----:B------:R-:W-:Y:S05]  /*1fe0*/  BRA `(.L_x_1059) ;  /* 0x0000005000007947 */ /* 0x000fea0003800000 */
.L_x_1058:
[----:B-1----:R-:W-:Y:S01]  /*1ff0*/  MOV R0, c[0x0][0x1d0] ;  /* 0x0000740000007a02 */ /* 0x002fe20000000f00 */
[----:B------:R-:W-:Y:S05]  /*2000*/  @!P0 BRA `(.L_x_1059) ;  /* 0x0000003000008947 */ /* 0x000fea0003800000 */
[----:B------:R-:W2:Y:S04]  /*2010*/  LDG.E R4, [R2.64] ;  /* 0x0000000602047981 */ /* 0x000ea8000c1e1900 */
[----:B------:R-:W2:Y:S02]  /*2020*/  LDG.E R0, [R2.64+0x4] ;  /* 0x0000040602007981 */ /* 0x000ea4000c1e1900 */
[----:B--2---:R-:W-:Y:S02]  /*2030*/  IADD3 R0, -R4, R0, RZ ;  /* 0x0000000004007210 */ /* 0x004fe40007ffe1ff */
.L_x_1059:
[----:B-1----:R-:W2:Y:S04]  /*2040*/  LDL R2, [R1+0x10] ;  /* 0x0000100001027983 */ /* 0x002ea80000100800 */
[----:B------:R-:W3:Y:S01]  /*2050*/  LDL.LU R3, [R1+0x4] ;  /* 0x0000040001037983 */ /* 0x000ee20000300800 */
[--C-:B-----5:R-:W-:Y:S01]  /*2060*/  IMAD.IADD R4, R0, 0x1, -R8.reuse ;  /* 0x0000000100047824 */ /* 0x120fe200078e0a08 */
[----:B------:R-:W-:Y:S01]  /*2070*/  BSSY B0, `(.L_x_1060) ;  /* 0x000003f000007945 */ /* 0x000fe20003800000 */
[----:B------:R-:W-:-:S02]  /*2080*/  IMAD.IADD R12, R9, 0x1, R8 ;  /* 0x00000001090c7824 */ /* 0x000fc400078e0208 */
[----:B--2---:R-:W-:Y:S02]  /*2090*/  IMAD.MOV.U32 R5, RZ, RZ, R2 ;  /* 0x000000ffff057224 */ /* 0x004fe400078e0002 */
[----:B------:R-:W-:Y:S02]  /*20a0*/  IMAD.MOV.U32 R2, RZ, RZ, c[0x0][0x2c4] ;  /* 0x0000b100ff027624 */ /* 0x000fe400078e00ff */
[----:B---3--:R-:W-:-:S03]  /*20b0*/  IMAD.SHL.U32 R16, R3, 0x80, RZ ;  /* 0x0000008003107824 */ /* 0x008fc600078e00ff */
[----:B------:R-:W-:Y:S02]  /*20c0*/  ISETP.NE.AND P3, PT, R2, 0x1, PT ;  /* 0x000000010200780c */ /* 0x000fe40003f65270 */
[----:B------:R-:W-:Y:S01]  /*20d0*/  IADD3 R2, R16, 0x7f, RZ ;  /* 0x0000007f10027810 */ /* 0x000fe20007ffe0ff */
[----:B------:R-:W-:Y:S04]  /*20e0*/  STL [R1+0x30], R16 ;  /* 0x0000301001007387 */ /* 0x000fe80000100800 */
[----:B------:R-:W-:Y:S01]  /*20f0*/  IMAD.MOV.U32 R0, RZ, RZ, R2 ;  /* 0x000000ffff007224 */ /* 0x000fe200078e0002 */
[----:B------:R1:W-:Y:S05]  /*2100*/  STL [R1+0x4], R4 ;  /* 0x0000040401007387 */ /* 0x0003ea0000100800 */
[----:B------:R-:W-:Y:S01]  /*2110*/  @P3 IMAD.HI.U32 R3, R2, c[0x0][0x2c8], RZ ;  /* 0x0000b20002033a27 */ /* 0x000fe200078e00ff */
[----:B------:R-:W-:-:S04]  /*2120*/  IADD3 R2, R4, 0x30, -R5 ;  /* 0x0000003004027810 */ /* 0x000fc80007ffe805 */
[----:B------:R-:W-:Y:S02]  /*2130*/  @P3 SHF.R.U32.HI R0, RZ, c[0x0][0x2cc], R3 ;  /* 0x0000b300ff003a19 */ /* 0x000fe40000011603 */
[----:B------:R-:W-:-:S03]  /*2140*/  IADD3 R3, R4, 0x2f, RZ ;  /* 0x0000002f04037810 */ /* 0x000fc60007ffe0ff */
[----:B------:R-:W-:Y:S02]  /*2150*/  IMAD.IADD R0, R2, 0x1, R0 ;  /* 0x0000000102007824 */ /* 0x000fe400078e0200 */
[----:B------:R-:W-:-:S04]  /*2160*/  IMAD.HI R2, R3, 0x2aaaaaab, RZ ;  /* 0x2aaaaaab03027827 */ /* 0x000fc800078e02ff */
[----:B------:R-:W-:Y:S01]  /*2170*/  IMAD.HI R0, R0, 0x2aaaaaab, RZ ;  /* 0x2aaaaaab00007827 */ /* 0x000fe200078e02ff */
[----:B-1----:R-:W-:-:S04]  /*2180*/  SHF.R.U32.HI R4, RZ, 0x1f, R2 ;  /* 0x0000001fff047819 */ /* 0x002fc80000011602 */
[----:B------:R-:W-:Y:S02]  /*2190*/  SHF.R.U32.HI R3, RZ, 0x1f, R0 ;  /* 0x0000001fff037819 */ /* 0x000fe40000011600 */
[----:B------:R-:W-:Y:S02]  /*21a0*/  LEA.HI.SX32 R4, R2, R4, 0x1d ;  /* 0x0000000402047211 */ /* 0x000fe400078feaff */
[----:B------:R-:W-:Y:S02]  /*21b0*/  LOP3.LUT R2, R10, 0xff000000, RZ, 0xc0, !PT ;  /* 0xff0000000a027812 */ /* 0x000fe400078ec0ff */
[----:B------:R-:W-:Y:S02]  /*21c0*/  LEA.HI.SX32 R0, R0, R3, 0x1d ;  /* 0x0000000300007211 */ /* 0x000fe400078feaff */
[----:B------:R-:W-:Y:S02]  /*21d0*/  LOP3.LUT R3, R10, 0xff0000, RZ, 0xc0, !PT ;  /* 0x00ff00000a037812 */ /* 0x000fe400078ec0ff */
[----:B------:R-:W-:-:S02]  /*21e0*/  SHF.R.U32.HI R2, RZ, 0x8, R2 ;  /* 0x00000008ff027819 */ /* 0x000fc40000011602 */
[----:B------:R-:W-:Y:S02]  /*21f0*/  IMNMX R6, R4, R0, PT ;  /* 0x0000000004067217 */ /* 0x000fe40003800200 */
[----:B------:R-:W-:Y:S01]  /*2200*/  LEA.HI R3, R3, R2, RZ, 0x10 ;  /* 0x0000000203037211 */ /* 0x000fe200078f80ff */
[----:B------:R-:W-:Y:S01]  /*2210*/  IMAD.MOV.U32 R2, RZ, RZ, RZ ;  /* 0x000000ffff027224 */ /* 0x000fe200078e00ff */
[----:B------:R-:W-:Y:S02]  /*2220*/  ISETP.GE.AND P2, PT, R6, 0x1, PT ;  /* 0x000000010600780c */ /* 0x000fe40003f46270 */
        /* <DEDUP_REMOVED lines=35> */
.L_x_1061:
[----:B------:R-:W-:Y:S05]  /*2460*/  BSYNC B0 ;  /* 0x0000000000007941 */ /* 0x000fea0003800000 */
.L_x_1060:
[----:B------:R-:W-:Y:S01]  /*2470*/  IMAD R248, R14, R2, RZ ;  /* 0x000000020ef87224 */ /* 0x000fe200078e02ff */
[----:B------:R-:W-:Y:S01]  /*2480*/  PRMT R0, RZ, 0x7610, R0 ;  /* 0x00007610ff007816 */ /* 0x000fe20000000000 */
[----:B------:R-:W-:Y:S01]  /*2490*/  CS2R R22, SRZ ;  /* 0x0000000000167805 */ /* 0x000fe2000001ff00 */
[----:B------:R-:W-:Y:S01]  /*24a0*/  CS2R R24, SRZ ;  /* 0x0000000000187805 */ /* 0x000fe2000001ff00 */
[----:B------:R-:W-:Y:S01]  /*24b0*/  IMAD.IADD R2, R248, 0x1, R2 ;  /* 0x00000001f8027824 */ /* 0x000fe200078e0202 */
[----:B------:R-:W-:Y:S01]  /*24c0*/  CS2R R26, SRZ ;  /* 0x00000000001a7805 */ /* 0x000fe2000001ff00 */
        /* <DEDUP_REMOVED lines=50> */
[----:B------:R-:W2:Y:S01]  /*27f0*/  LDL.64 R20, [R1+0x18] ;  /* 0x0000180001147983 */ /* 0x000ea20000100a00 */
[----:B------:R-:W-:-:S03]  /*2800*/  ISETP.NE.U32.AND P2, PT, RZ, c[0x0][0x340], PT ;  /* 0x0000d000ff007a0c */ /* 0x000fc60003f45070 */
[----:B------:R-:W3:Y:S01]  /*2810*/  LDL R19, [R1+0x14] ;  /* 0x0000140001137983 */ /* 0x000ee20000100800 */
[----:B------:R-:W-:-:S03]  /*2820*/  ISETP.NE.AND.EX P2, PT, RZ, c[0x0][0x344], PT, P2 ;  /* 0x0000d100ff007a0c */ /* 0x000fc60003f45320 */
[----:B------:R-:W4:Y:S04]  /*2830*/  LDL.LU R18, [R1+0x34] ;  /* 0x0000340001127983 */ /* 0x000f280000300800 */
[----:B------:R-:W5:Y:S04]  /*2840*/  LDL R17, [R1+0x20] ;  /* 0x0000200001117983 */ /* 0x000f680000100800 */
[----:B-1----:R-:W1:Y:S02]  /*2850*/  S2R R5, SR_TID.X ;  /* 0x0000000000057919 */ /* 0x002e640000002100 */
[----:B------:R-:W-:-:S05]  /*2860*/  @P2 IMAD.WIDE R2, R74, R13, c[0x0][0x340] ;  /* 0x0000d0004a022625 */ /* 0x000fca00078e020d */
[----:B------:R1:W4:Y:S01]  /*2870*/  @P2 LDG.E R15, [R2.64] ;  /* 0x00000006020f2981 */ /* 0x000322000c1e1900 */
[----:B------:R-:W-:-:S05]  /*2880*/  SHF.R.S32.HI R0, RZ, 0x1f, R11 ;  /* 0x0000001fff007819 */ /* 0x000fca000001140b */
[----:B------:R-:W-:-:S04]  /*2890*/  IMAD R0, R0, c[0x0][0x178], RZ ;  /* 0x00005e0000007a24 */ /* 0x000fc800078e02ff */
[----:B------:R-:W-:Y:S01]  /*28a0*/  IMAD R0, R11, c[0x0][0x17c], R0 ;  /* 0x00005f000b007a24 */ /* 0x000fe200078e0200 */
[----:B-1----:R-:W-:-:S04]  /*28b0*/  SHF.R.S32.HI R4, RZ, 0x1f, R5 ;  /* 0x0000001fff047819 */ /* 0x002fc80000011405 */
[----:B------:R-:W-:-:S04]  /*28c0*/  LEA.HI R4, R4, R5, RZ, 0x2 ;  /* 0x0000000504047211 */ /* 0x000fc800078f10ff */
[----:B------:R-:W-:Y:S01]  /*28d0*/  LOP3.LUT R4, R4, 0xfffffffc, RZ, 0xc0, !PT ;  /* 0xfffffffc04047812 */ /* 0x000fe200078ec0ff */
[----:B------:R-:W-:-:S04]  /*28e0*/  IMAD.WIDE.U32 R2, R11, c[0x0][0x178], RZ ;  /* 0x00005e000b027a25 */ /* 0x000fc800078e00ff */
[----:B------:R-:W-:Y:S01]  /*28f0*/  IMAD.IADD R4, R5, 0x1, -R4 ;  /* 0x0000000105047824 */ /* 0x000fe200078e0a04 */
[----:B------:R-:W-:-:S03]  /*2900*/  IADD3 R3, R3, R0, RZ ;  /* 0x0000000003037210 */ /* 0x000fc60007ffe0ff */
[----:B------:R-:W-:Y:S01]  /*2910*/  IMAD R4, R4, 0x20, R250 ;  /* 0x0000002004047824 */ /* 0x000fe200078e02fa */
[----:B------:R-:W-:-:S03]  /*2920*/  SEL R8, R75, RZ, !P1 ;  /* 0x000000ff4b087207 */ /* 0x000fc60004800000 */
[----:B------:R-:W-:Y:S01]  /*2930*/  IMAD.IADD R10, R16, 0x1, R4 ;  /* 0x00000001100a7824 */ /* 0x000fe200078e0204 */
[----:B------:R-:W-:Y:S01]  /*2940*/  SHF.R.S32.HI R6, RZ, 0x1f, R12 ;  /* 0x0000001fff067819 */ /* 0x000fe2000001140c */
[----:B------:R-:W-:Y:S01]  /*2950*/  IMAD.WIDE.U32 R4, R76, c[0x0][0x1b8], R2 ;  /* 0x00006e004c047a25 */ /* 0x000fe200078e0002 */
[----:B------:R-:W-:-:S03]  /*2960*/  IADD3 R2, P4, R250, R12, RZ ;  /* 0x0000000cfa027210 */ /* 0x000fc60007f9e0ff */
[----:B------:R-:W-:Y:S01]  /*2970*/  @P3 IMAD.HI.U32 R7, R10, c[0x0][0x2c8], RZ ;  /* 0x0000b2000a073a27 */ /* 0x000fe200078e00ff */
[----:B------:R-:W-:Y:S02]  /*2980*/  MOV R0, R10 ;  /* 0x0000000a00007202 */ /* 0x000fe40000000f00 */
[----:B------:R-:W-:Y:S01]  /*2990*/  SEL R3, R74, RZ, !P1 ;  /* 0x000000ff4a037207 */ /* 0x000fe20004800000 */
[----:B------:R-:W-:Y:S01]  /*29a0*/  IMAD R9, R8, c[0x0][0x1c0], RZ ;  /* 0x0000700008097a24 */ /* 0x000fe200078e02ff */
[----:B------:R-:W-:Y:S01]  /*29b0*/  @P3 SHF.R.U32.HI R0, RZ, c[0x0][0x2cc], R7 ;  /* 0x0000b300ff003a19 */ /* 0x000fe20000011607 */
[----:B------:R-:W-:Y:S01]  /*29c0*/  IMAD R5, R76, c[0x0][0x1bc], R5 ;  /* 0x00006f004c057a24 */ /* 0x000fe200078e0205 */
[----:B------:R-:W-:Y:S01]  /*29d0*/  LEA.HI.X.SX32 R8, R250, R6, 0x1, P4 ;  /* 0x00000006fa087211 */ /* 0x000fe200020f0eff */
[C---:B------:R-:W-:Y:S01]  /*29e0*/  IMAD R12, R3.reuse, c[0x0][0x1c4], R9 ;  /* 0x00007100030c7a24 */ /* 0x040fe200078e0209 */
[----:B------:R-:W-:Y:S01]  /*29f0*/  SHF.R.S32.HI R11, RZ, 0x1f, R0 ;  /* 0x0000001fff0b7819 */ /* 0x000fe20000011400 */
[----:B------:R-:W-:-:S04]  /*2a00*/  IMAD.WIDE.U32 R4, R3, c[0x0][0x1c0], R4 ;  /* 0x0000700003047a25 */ /* 0x000fc800078e0004 */
[C---:B------:R-:W-:Y:S02]  /*2a10*/  IMAD R14, R8.reuse, c[0x0][0x1e0], RZ ;  /* 0x00007800080e7a24 */ /* 0x040fe400078e02ff */
[----:B------:R-:W-:Y:S02]  /*2a20*/  IMAD R13, R8, c[0x0][0x208], RZ ;  /* 0x00008200080d7a24 */ /* 0x000fe400078e02ff */
[----:B------:R-:W-:Y:S02]  /*2a30*/  IMAD.IADD R3, R5, 0x1, R12 ;  /* 0x0000000105037824 */ /* 0x000fe400078e020c */
[C---:B------:R-:W-:Y:S02]  /*2a40*/  IMAD R12, R2.reuse, c[0x0][0x1e4], R14 ;  /* 0x00007900020c7a24 */ /* 0x040fe400078e020e */
[----:B------:R-:W-:Y:S02]  /*2a50*/  IMAD R13, R2, c[0x0][0x20c], R13 ;  /* 0x00008300020d7a24 */ /* 0x000fe400078e020d */
[----:B------:R-:W-:Y:S01]  /*2a60*/  IMAD R5, R11, c[0x0][0x1b0], RZ ;  /* 0x00006c000b057a24 */ /* 0x000fe200078e02ff */
[----:B------:R-:W-:-:S02]  /*2a70*/  IADD3 R11, -R0, RZ, RZ ;  /* 0x000000ff000b7210 */ /* 0x000fc40007ffe1ff */
[----:B------:R-:W-:Y:S01]  /*2a80*/  IADD3 R96, R203, -0x1, RZ ;  /* 0xffffffffcb607810 */ /* 0x000fe20007ffe0ff */
[----:B--2---:R-:W-:-:S04]  /*2a90*/  IMAD.WIDE.U32 R6, R2, c[0x0][0x1e0], R20 ;  /* 0x0000780002067a25 */ /* 0x004fc800078e0014 */
[----:B------:R-:W-:-:S04]  /*2aa0*/  IMAD.WIDE.U32 R8, R2, c[0x0][0x208], R20 ;  /* 0x0000820002087a25 */ /* 0x000fc800078e0014 */
[----:B------:R-:W-:Y:S02]  /*2ab0*/  IMAD.MOV.U32 R2, RZ, RZ, R4 ;  /* 0x000000ffff027224 */ /* 0x000fe400078e0004 */
[C---:B------:R-:W-:Y:S02]  /*2ac0*/  IMAD R4, R0.reuse, c[0x0][0x1b4], R5 ;  /* 0x00006d0000047a24 */ /* 0x040fe400078e0205 */
[----:B------:R-:W-:-:S04]  /*2ad0*/  IMAD.WIDE.U32 R2, R0, c[0x0][0x1b0], R2 ;  /* 0x00006c0000027a25 */ /* 0x000fc800078e0002 */
[----:B------:R-:W-:Y:S01]  /*2ae0*/  IMAD R0, R11, c[0x0][0x2c4], R10 ;  /* 0x0000b1000b007a24 */ /* 0x000fe200078e020a */
[----:B---3--:R-:W-:Y:S02]  /*2af0*/  ISETP.GE.AND P5, PT, R19, c[0x0][0x1d4], PT ;  /* 0x0000750013007a0c */ /* 0x008fe40003fa6270 */
[----:B------:R-:W-:Y:S02]  /*2b00*/  IADD3 R3, R3, R4, RZ ;  /* 0x0000000403037210 */ /* 0x000fe40007ffe0ff */
[----:B------:R-:W-:Y:S01]  /*2b10*/  SHF.R.S32.HI R10, RZ, 0x1f, R0 ;  /* 0x0000001fff0a7819 */ /* 0x000fe20000011400 */
[----:B------:R-:W-:Y:S01]  /*2b20*/  IMAD.MOV.U32 R4, RZ, RZ, R8 ;  /* 0x000000ffff047224 */ /* 0x000fe200078e0008 */
[----:B------:R-:W-:Y:S02]  /*2b30*/  IADD3 R7, R7, R12, RZ ;  /* 0x0000000c07077210 */ /* 0x000fe40007ffe0ff */
[----:B------:R-:W-:Y:S01]  /*2b40*/  SEL R8, RZ, 0xffffffff, P5 ;  /* 0xffffffffff087807 */ /* 0x000fe20002800000 */
[----:B------:R-:W-:Y:S01]  /*2b50*/  IMAD R10, R10, c[0x0][0x1a8], RZ ;  /* 0x00006a000a0a7a24 */ /* 0x000fe200078e02ff */
[----:B------:R-:W-:Y:S01]  /*2b60*/  ISETP.GE.AND P6, PT, R20, c[0x0][0x1d4], PT ;  /* 0x0000750014007a0c */ /* 0x000fe20003fc6270 */
[----:B------:R-:W-:Y:S01]  /*2b70*/  IMAD.IADD R5, R9, 0x1, R13 ;  /* 0x0000000109057824 */ /* 0x000fe200078e020d */
[----:B------:R-:W-:Y:S01]  /*2b80*/  SHF.L.U32 R11, R8, 0x1, RZ ;  /* 0x00000001080b7819 */ /* 0x000fe200000006ff */
[----:B------:R-:W-:Y:S01]  /*2b90*/  IMAD.WIDE.U32 R8, R76, c[0x0][0x1e8], R6 ;  /* 0x00007a004c087a25 */ /* 0x000fe200078e0006 */
[----:B------:R-:W-:-:S03]  /*2ba0*/  SEL R12, RZ, 0x1, P6 ;  /* 0x00000001ff0c7807 */ /* 0x000fc60003000000 */
[C---:B------:R-:W-:Y:S02]  /*2bb0*/  IMAD R10, R0.reuse, c[0x0][0x1ac], R10 ;  /* 0x00006b00000a7a24 */ /* 0x040fe400078e020a */
[----:B------:R-:W-:Y:S01]  /*2bc0*/  IMAD.WIDE.U32 R6, R0, c[0x0][0x1a8], R2 ;  /* 0x00006a0000067a25 */ /* 0x000fe200078e0002 */
[----:B------:R-:W-:-:S03]  /*2bd0*/  LOP3.LUT R13, R11, 0x2, R12, 0xe2, !PT ;  /* 0x000000020b0d7812 */ /* 0x000fc600078ee20c */
[----:B------:R-:W-:Y:S01]  /*2be0*/  IMAD.IADD R7, R7, 0x1, R10 ;  /* 0x0000000107077824 */ /* 0x000fe200078e020a */
[C---:B------:R-:W-:Y:S02]  /*2bf0*/  LEA R12, P1, R6.reuse, c[0x0][0x160], 0x1 ;  /* 0x00005800060c7a11 */ /* 0x040fe400078208ff */
[----:B----4-:R-:W-:Y:S02]  /*2c00*/  @P2 SHF.R.S32.HI R0, RZ, 0x1f, R15 ;  /* 0x0000001fff002819 */ /* 0x010fe4000001140f */
[----:B------:R-:W-:Y:S01]  /*2c10*/  LEA.HI.X R11, R6, c[0x0][0x164], R7, 0x1, P1 ;  /* 0x00005900060b7a11 */ /* 0x000fe200008f0c07 */
[----:B------:R-:W-:Y:S01]  /*2c20*/  @!P2 IMAD.MOV.U32 R0, RZ, RZ, R75 ;  /* 0x000000ffff00a224 */ /* 0x000fe200078e004b */
[----:B------:R-:W-:Y:S02]  /*2c30*/  ISETP.GE.AND P1, PT, R20, c[0x0][0x198], PT ;  /* 0x0000660014007a0c */ /* 0x000fe40003f26270 */
[----:B------:R-:W-:Y:S02]  /*2c40*/  @!P2 MOV R15, R74 ;  /* 0x0000004a000fa202 */ /* 0x000fe40000000f00 */
[----:B------:R-:W-:-:S02]  /*2c50*/  SEL R6, R0, RZ, !P0 ;  /* 0x000000ff00067207 */ /* 0x000fc40004000000 */
[----:B------:R-:W-:Y:S02]  /*2c60*/  SEL R0, R15, RZ, !P0 ;  /* 0x000000ff0f007207 */ /* 0x000fe40004000000 */
[----:B------:R-:W-:Y:S02]  /*2c70*/  ISETP.GE.AND P0, PT, R19, c[0x0][0x198], PT ;  /* 0x0000660013007a0c */ /* 0x000fe40003f06270 */
[----:B------:R-:W-:-:S04]  /*2c80*/  LOP3.LUT R18, R18, 0xfffffffd, RZ, 0xc0, !PT ;  /* 0xfffffffd12127812 */ /* 0x000fc800078ec0ff */
[----:B------:R-:W-:-:S04]  /*2c90*/  @P1 LOP3.LUT R18, R18, 0x2, RZ, 0xfc, !PT ;  /* 0x0000000212121812 */ /* 0x000fc800078efcff */
[----:B------:R-:W-:-:S04]  /*2ca0*/  LOP3.LUT R18, R18, 0xfffffffe, RZ, 0xc0, !PT ;  /* 0xfffffffe12127812 */ /* 0x000fc800078ec0ff */
[----:B------:R-:W-:-:S05]  /*2cb0*/  @P0 LOP3.LUT R18, R18, 0x1, RZ, 0xfc, !PT ;  /* 0x0000000112120812 */ /* 0x000fca00078efcff */
[----:B------:R1:W-:Y:S01]  /*2cc0*/  STL [R1+0x34], R18 ;  /* 0x0000341201007387 */ /* 0x0003e20000100800 */
[C---:B------:R-:W-:Y:S01]  /*2cd0*/  IMAD.WIDE.U32 R2, R76.reuse, c[0x0][0x210], R4 ;  /* 0x000084004c027a25 */ /* 0x040fe200078e0004 */
[----:B------:R-:W-:Y:S02]  /*2ce0*/  MOV R4, R8 ;  /* 0x0000000800047202 */ /* 0x000fe40000000f00 */
[----:B-----5:R-:W-:Y:S01]  /*2cf0*/  ISETP.GE.AND P4, PT, R17, c[0x0][0x1d4], PT ;  /* 0x0000750011007a0c */ /* 0x020fe20003f86270 */
[----:B------:R-:W-:Y:S02]  /*2d00*/  IMAD R5, R76, c[0x0][0x1ec], R9 ;  /* 0x00007b004c057a24 */ /* 0x000fe400078e0209 */
[----:B------:R-:W-:Y:S02]  /*2d10*/  IMAD R8, R6, c[0x0][0x1f0], RZ ;  /* 0x00007c0006087a24 */ /* 0x000fe400078e02ff */
[----:B------:R-:W-:Y:S02]  /*2d20*/  IMAD R3, R76, c[0x0][0x214], R3 ;  /* 0x000085004c037a24 */ /* 0x000fe400078e0203 */
[----:B------:R-:W-:Y:S01]  /*2d30*/  IMAD R7, R6, c[0x0][0x218], RZ ;  /* 0x0000860006077a24 */ /* 0x000fe200078e02ff */
[----:B------:R-:W-:Y:S01]  /*2d40*/  SEL R6, RZ, 0x4, P4 ;  /* 0x00000004ff067807 */ /* 0x000fe20002000000 */
[----:B------:R-:W-:-:S02]  /*2d50*/  IMAD R8, R0, c[0x0][0x1f4], R8 ;  /* 0x00007d0000087a24 */ /* 0x000fc400078e0208 */
[----:B------:R-:W-:-:S04]  /*2d60*/  IMAD.WIDE.U32 R242, R0, c[0x0][0x1f0], R4 ;  /* 0x00007c0000f27a25 */ /* 0x000fc800078e0004 */
[C---:B------:R-:W-:Y:S02]  /*2d70*/  IMAD R7, R0.reuse, c[0x0][0x21c], R7 ;  /* 0x0000870000077a24 */ /* 0x040fe400078e0207 */
[----:B------:R-:W-:Y:S01]  /*2d80*/  IMAD.WIDE.U32 R238, R0, c[0x0][0x218], R2 ;  /* 0x0000860000ee7a25 */ /* 0x000fe200078e0002 */
[----:B------:R-:W-:Y:S02]  /*2d90*/  ISETP.GE.AND P2, PT, R17, c[0x0][0x198], PT ;  /* 0x0000660011007a0c */ /* 0x000fe40003f46270 */
[----:B------:R-:W-:Y:S01]  /*2da0*/  LOP3.LUT R14, R13, R6, RZ, 0xfc, !PT ;  /* 0x000000060d0e7212 */ /* 0x000fe200078efcff */
[----:B------:R-:W-:Y:S01]  /*2db0*/  IMAD.IADD R9, R250, 0x1, R16 ;  /* 0x00000001fa097824 */ /* 0x000fe200078e0210 */
[----:B------:R-:W-:Y:S01]  /*2dc0*/  IADD3 R241, R243, R8, RZ ;  /* 0x00000008f3f17210 */ /* 0x000fe20007ffe0ff */
[----:B------:R-:W-:Y:S01]  /*2dd0*/  IMAD.IADD R240, R239, 0x1, R7 ;  /* 0x00000001eff07824 */ /* 0x000fe200078e0207 */
[----:B------:R-:W-:Y:S05]  /*2de0*/  BRA.DIV ~URZ, `(.L_x_1063) ;  /* 0x0000f7927f007947 */ /* 0x000fea000b800000 */
[----:B-1----:R1:W2:Y:S02]  /*2df0*/  SHFL.IDX PT, R8, R11, RZ, 0x1c1f ;  /* 0x001c1fff0b087589 */ /* 0x0022a400000e0000 */
.L_x_1161:
[----:B------:R-:W-:Y:S05]  /*2e00*/  BRA.DIV ~URZ, `(.L_x_1064) ;  /* 0x0000f7e27f007947 */ /* 0x000fea000b800000 */
[----:B------:R3:W4:Y:S02]  /*2e10*/  SHFL.IDX PT, R0, R12, RZ, 0x1c1f ;  /* 0x001c1fff0c007589 */ /* 0x00072400000e0000 */
.L_x_1162:
[----:B------:R-:W5:Y:S01]  /*2e20*/  LDL R2, [R1+0x10] ;  /* 0x0000100001027983 */ /* 0x000f620000100800 */
[----:B------:R-:W-:Y:S01]  /*2e30*/  BSSY B0, `(.L_x_1065) ;  /* 0x000001a000007945 */ /* 0x000fe20003800000 */
[----:B-----5:R-:W-:-:S05]  /*2e40*/  IMAD R10, R2, c[0x0][0x2c4], RZ ;  /* 0x0000b100020a7a24 */ /* 0x020fca00078e02ff */
[----:B------:R-:W-:-:S13]  /*2e50*/  ISETP.GE.AND P0, PT, R9, R10, PT ;  /* 0x0000000a0900720c */ /* 0x000fda0003f06270 */
[----:B------:R-:W-:Y:S05]  /*2e60*/  @P0 BRA `(.L_x_1066) ;  /* 0x0000016000000947 */ /* 0x000fea0003800000 */
[----:B------:R-:W5:Y:S04]  /*2e70*/  LDL.64 R4, [R1+0x18] ;  /* 0x0000180001047983 */ /* 0x000f680000100a00 */
[----:B---3--:R-:W3:Y:S04]  /*2e80*/  LDL R2, [R1+0x14] ;  /* 0x0000140001027983 */ /* 0x008ee80000100800 */
[----:B----4-:R-:W4:Y:S04]  /*2e90*/  LDL R3, [R1+0x7c] ;  /* 0x00007c0001037983 */ /* 0x010f280000100800 */
[----:B--2---:R-:W2:Y:S04]  /*2ea0*/  LDL R16, [R1+0x20] ;  /* 0x0000200001107983 */ /* 0x004ea80000100800 */
[----:B------:R-:W2:Y:S04]  /*2eb0*/  LDL R17, [R1+0x78] ;  /* 0x0000780001117983 */ /* 0x000ea80000100800 */
[----:B------:R-:W2:Y:S04]  /*2ec0*/  LDL R15, [R1+0x34] ;  /* 0x00003400010f7983 */ /* 0x000ea80000100800 */
[----:B------:R-:W2:Y:S01]  /*2ed0*/  LDL R13, [R1+0x84] ;  /* 0x00008400010d7983 */ /* 0x000ea20000100800 */
[----:B-----5:R-:W-:-:S04]  /*2ee0*/  LEA R6, P0, R4, R0, 0x1 ;  /* 0x0000000004067211 */ /* 0x020fc800078008ff */
[----:B------:R-:W-:Y:S02]  /*2ef0*/  LEA.HI.X R7, R4, R8, R5, 0x1, P0 ;  /* 0x0000000804077211 */ /* 0x000fe400000f0c05 */
[----:B---3--:R-:W-:-:S04]  /*2f00*/  LEA R4, P0, R2, R0, 0x1 ;  /* 0x0000000002047211 */ /* 0x008fc800078008ff */
[----:B----4-:R-:W-:Y:S02]  /*2f10*/  LEA.HI.X R5, R2, R8, R3, 0x1, P0 ;  /* 0x0000000802057211 */ /* 0x010fe400000f0c03 */
[----:B--2---:R-:W-:-:S04]  /*2f20*/  LEA R2, P0, R16, R0, 0x1 ;  /* 0x0000000010027211 */ /* 0x004fc800078008ff */
[----:B------:R-:W-:Y:S02]  /*2f30*/  LEA.HI.X R3, R16, R8, R17, 0x1, P0 ;  /* 0x0000000810037211 */ /* 0x000fe400000f0c11 */
[C---:B------:R-:W-:Y:S02]  /*2f40*/  LOP3.LUT P0, RZ, R15.reuse, 0x2, RZ, 0xc0, !PT ;  /* 0x000000020fff7812 */ /* 0x040fe4000780c0ff */
[----:B------:R-:W-:Y:S01]  /*2f50*/  LOP3.LUT P1, RZ, R15, 0x1, RZ, 0xc0, !PT ;  /* 0x000000010fff7812 */ /* 0x000fe2000782c0ff */
[----:B------:R-:W-:-:S10]  /*2f60*/  IMAD.SHL.U32 R0, R13, 0x2, RZ ;  /* 0x000000020d007824 */ /* 0x000fd400078e00ff */
[----:B------:R-:W-:Y:S01]  /*2f70*/  @!PT LDS RZ, [RZ] ;  /* 0x00000000fffff984 */ /* 0x000fe20000000800 */
[----:B------:R-:W-:Y:S01]  /*2f80*/  @!PT LDS RZ, [RZ] ;  /* 0x00000000fffff984 */ /* 0x000fe20000000800 */
[----:B------:R-:W-:Y:S01]  /*2f90*/  @!PT LDS RZ, [RZ] ;  /* 0x00000000fffff984 */ /* 0x000fe20000000800 */
[----:B------:R2:W-:Y:S04]  /*2fa0*/  LDGSTS.E.BYPASS.LTC128B.128 [R0+0x6080], [R6.64], !P0 ;  /* 0x0608000006007fae */ /* 0x0005e8000c101d46 */
[----:B------:R2:W-:Y:S04]  /*2fb0*/  LDGSTS.E.BYPASS.LTC128B.128 [R0+0x8080], [R4.64], !P1 ;  /* 0x0808000004007fae */ /* 0x0005e8000c901d46 */
[----:B------:R2:W-:Y:S02]  /*2fc0*/  LDGSTS.E.BYPASS.LTC128B.128 [R0+0xa080], [R2.64], !P2 ;  /* 0x0a08000002007fae */ /* 0x0005e4000d101d46 */
.L_x_1066:
[----:B------:R-:W-:Y:S05]  /*2fd0*/  BSYNC B0 ;  /* 0x0000000000007941 */ /* 0x000fea0003800000 */
.L_x_1065:
[----:B------:R-:W-:Y:S05]  /*2fe0*/  BRA.DIV ~URZ, `(.L_x_1067) ;  /* 0x0000f6627f007947 */ /* 0x000fea000b800000 */
[----:B--2---:R2:W1:Y:S04]  /*2ff0*/  SHFL.IDX PT, R8, R11, 0x1, 0x1c1f ;  /* 0x003c1f000b087f89 */ /* 0x00446800000e0000 */
[----:B----4-:R2:W4:Y:S02]  /*3000*/  SHFL.IDX PT, R0, R12, 0x1, 0x1c1f ;  /* 0x003c1f000c007f89 */ /* 0x01052400000e0000 */
.L_x_1163:
        /* <DEDUP_REMOVED lines=9> */
[----:B------:R-:W4:Y:S04]  /*30a0*/  LDL R15, [R1+0x34] ;  /* 0x00003400010f7983 */ /* 0x000f280000100800 */
[----:B------:R-:W4:Y:S01]  /*30b0*/  LDL R13, [R1+0x84] ;  /* 0x00008400010d7983 */ /* 0x000f220000100800 */
[----:B-----5:R-:W-:-:S04]  /*30c0*/  LEA R6, P0, R4, R0, 0x1 ;  /* 0x0000000004067211 */ /* 0x020fc800078008ff */
[----:B-1----:R-:W-:Y:S02]  /*30d0*/  LEA.HI.X R7, R4, R8, R5, 0x1, P0 ;  /* 0x0000000804077211 */ /* 0x002fe400000f0c05 */
[----:B--2---:R-:W-:-:S04]  /*30e0*/  LEA R4, P0, R3, R0, 0x1 ;  /* 0x0000000003047211 */ /* 0x004fc800078008ff */
[----:B---3--:R-:W-:Y:S02]  /*30f0*/  LEA.HI.X R5, R3, R8, R18, 0x1, P0 ;  /* 0x0000000803057211 */ /* 0x008fe400000f0c12 */
[----:B----4-:R-:W-:-:S04]  /*3100*/  LEA R2, P0, R16, R0, 0x1 ;  /* 0x0000000010027211 */ /* 0x010fc800078008ff */
        /* <DEDUP_REMOVED lines=10> */
.L_x_1069:
[----:B------:R-:W-:Y:S05]  /*31b0*/  BSYNC B0 ;  /* 0x0000000000007941 */ /* 0x000fea0003800000 */
.L_x_1068:
[----:B------:R-:W-:Y:S05]  /*31c0*/  BRA.DIV ~URZ, `(.L_x_1070) ;  /* 0x0000f5427f007947 */ /* 0x000fea000b800000 */
[----:B-1----:R1:W2:Y:S02]  /*31d0*/  SHFL.IDX PT, R8, R11, 0x2, 0x1c1f ;  /* 0x005c1f000b087f89 */ /* 0x0022a400000e0000 */
.L_x_1164:
[----:B------:R-:W-:Y:S05]  /*31e0*/  BRA.DIV ~URZ, `(.L_x_1071) ;  /* 0x0000f5927f007947 */ /* 0x000fea000b800000 */
[----:B----4-:R4:W1:Y:S02]  /*31f0*/  SHFL.IDX PT, R0, R12, 0x2, 0x1c1f ;  /* 0x005c1f000c007f89 */ /* 0x01086400000e0000 */
.L_x_1165:
        /* <DEDUP_REMOVED lines=11> */
[----:B-1---5:R-:W-:-:S04]  /*32b0*/  LEA R6, P0, R4, R0, 0x1 ;  /* 0x0000000004067211 */ /* 0x022fc800078008ff */
        /* <DEDUP_REMOVED lines=14> */
.L_x_1073:
[----:B------:R-:W-:Y:S05]  /*33a0*/  BSYNC B0 ;  /* 0x0000000000007941 */ /* 0x000fea0003800000 */
.L_x_1072:
[----:B------:R-:W-:Y:S05]  /*33b0*/  BRA.DIV ~URZ, `(.L_x_1074) ;  /* 0x0000f4227f007947 */ /* 0x000fea000b800000 */
[----:B-1----:R1:W3:Y:S04]  /*33c0*/  SHFL.IDX PT, R6, R11, 0x3, 0x1c1f ;  /* 0x007c1f000b067f89 */ /* 0x0022e800000e0000 */
[----:B------:R1:W4:Y:S02]  /*33d0*/  SHFL.IDX PT, R0, R12, 0x3, 0x1c1f ;  /* 0x007c1f000c007f89 */ /* 0x00032400000e0000 */
.L_x_1166:
[----:B------:R-:W5:Y:S04]  /*33e0*/  LDL.64 R16, [R1+0x18] ;  /* 0x0000180001107983 */ /* 0x000f680000100a00 */
[----:B----4-:R-:W4:Y:S04]  /*33f0*/  LDL R13, [R1+0x14] ;  /* 0x00001400010d7983 */ /* 0x010f280000100800 */
[----:B---3--:R-:W3:Y:S04]  /*3400*/  LDL R15, [R1+0x7c] ;  /* 0x00007c00010f7983 */ /* 0x008ee80000100800 */
[----:B--2---:R-:W2:Y:S04]  /*3410*/  LDL R8, [R1+0x34] ;  /* 0x0000340001087983 */ /* 0x004ea80000100800 */
[----:B------:R-:W2:Y:S04]  /*3420*/  LDL R7, [R1+0x84] ;  /* 0x0000840001077983 */ /* 0x000ea80000100800 */
[----:B------:R-:W2:Y:S04]  /*3430*/  LDL R249, [R1+0x4] ;  /* 0x0000040001f97983 */ /* 0x000ea80000100800 */
[----:B-1----:R-:W2:Y:S04]  /*3440*/  LDL R11, [R1+0x20] ;  /* 0x00002000010b7983 */ /* 0x002ea80000100800 */
[----:B------:R-:W2:Y:S01]  /*3450*/  LDL R12, [R1+0x78] ;  /* 0x00007800010c7983 */ /* 0x000ea20000100800 */
[----:B------:R-:W-:-:S04]  /*3460*/  IADD3 R2, R9, 0x60, RZ ;  /* 0x0000006009027810 */ /* 0x000fc80007ffe0ff */
[----:B------:R-:W-:Y:S02]  /*3470*/  ISETP.GE.AND P1, PT, R2, R10, PT ;  /* 0x0000000a0200720c */ /* 0x000fe40003f26270 */
[----:B------:R-:W-:Y:S02]  /*3480*/  MOV R9, 0x30 ;  /* 0x0000003000097802 */ /* 0x000fe40000000f00 */
[----:B------:R-:W-:-:S03]  /*3490*/  P2R R24, PR, RZ, 0x8 ;  /* 0x00000008ff187803 */ /* 0x000fc60000000000 */
[----:B------:R-:W-:Y:S01]  /*34a0*/  IMAD R9, R203, -0x30, R9 ;  /* 0xffffffd0cb097824 */ /* 0x000fe200078e0209 */
[----:B------:R-:W-:Y:S02]  /*34b0*/  MOV R98, R242 ;  /* 0x000000f200627202 */ /* 0x000fe40000000f00 */
[----:B------:R-:W-:Y:S02]  /*34c0*/  MOV R99, R241 ;  /* 0x000000f100637202 */ /* 0x000fe40000000f00 */
[----:B------:R-:W-:Y:S02]  /*34d0*/  MOV R10, 0x20 ;  /* 0x00000020000a7802 */ /* 0x000fe40000000f00 */
[----:B-----5:R-:W-:-:S04]  /*34e0*/  @!P1 LEA R4, P0, R16, R0, 0x1 ;  /* 0x0000000010049211 */ /* 0x020fc800078008ff */
[----:B------:R-:W-:Y:S02]  /*34f0*/  @!P1 LEA.HI.X R5, R16, R6, R17, 0x1, P0 ;  /* 0x0000000610059211 */ /* 0x000fe400000f0c11 */
[----:B----4-:R-:W-:-:S04]  /*3500*/  @!P1 LEA R2, P0, R13, R0, 0x1 ;  /* 0x000000000d029211 */ /* 0x010fc800078008ff */
[----:B---3--:R-:W-:Y:S02]  /*3510*/  @!P1 LEA.HI.X R3, R13, R6, R15, 0x1, P0 ;  /* 0x000000060d039211 */ /* 0x008fe400000f0c0f */
[C---:B--2---:R-:W-:Y:S02]  /*3520*/  LOP3.LUT P0, RZ, R8.reuse, 0x2, RZ, 0xc0, !PT ;  /* 0x0000000208ff7812 */ /* 0x044fe4000780c0ff */
[----:B------:R-:W-:Y:S02]  /*3530*/  LOP3.LUT P3, RZ, R8, 0x1, RZ, 0xc0, !PT ;  /* 0x0000000108ff7812 */ /* 0x000fe4000786c0ff */
[----:B------:R-:W-:Y:S02]  /*3540*/  SHF.L.U32 R198, R7, 0x1, RZ ;  /* 0x0000000107c67819 */ /* 0x000fe400000006ff */
[----:B------:R-:W-:Y:S02]  /*3550*/  SHF.R.S32.HI R8, RZ, 0x1f, R96 ;  /* 0x0000001fff087819 */ /* 0x000fe40000011460 */
[----:B------:R-:W-:-:S05]  /*3560*/  IADD3 R97, R249, R9, RZ ;  /* 0x00000009f9617210 */ /* 0x000fca0007ffe0ff */
[----:B------:R-:W-:Y:S01]  /*3570*/  @!PT LDS RZ, [RZ] ;  /* 0x00000000fffff984 */ /* 0x000fe20000000800 */
[----:B------:R-:W-:Y:S01]  /*3580*/  @!PT LDS RZ, [RZ] ;  /* 0x00000000fffff984 */ /* 0x000fe20000000800 */
[----:B------:R-:W-:Y:S01]  /*3590*/  @!PT LDS RZ, [RZ] ;  /* 0x00000000fffff984 */ /* 0x000fe20000000800 */
[----:B------:R1:W-:Y:S01]  /*35a0*/  @!P1 LDGSTS.E.BYPASS.LTC128B.128 [R198+0x7880], [R4.64], !P0 ;  /* 0x0788000004c69fae */ /* 0x0003e2000c101d46 */
[----:B------:R-:W-:-:S03]  /*35b0*/  IMAD R7, R8, c[0x0][0x1e0], RZ ;  /* 0x0000780008077a24 */ /* 0x000fc600078e02ff */
[----:B------:R2:W-:Y:S01]  /*35c0*/  @!P1 LDGSTS.E.BYPASS.LTC128B.128 [R198+0x9880], [R2.64], !P3 ;  /* 0x0988000002c69fae */ /* 0x0005e2000d901d46 */
[----:B------:R-:W-:Y:S01]  /*35d0*/  IMAD R7, R96, c[0x0][0x1e4], R7 ;  /* 0x0000790060077a24 */ /* 0x000fe200078e0207 */
[----:B-1----:R-:W-:Y:S02]  /*35e0*/  @!P1 LEA R4, P0, R11, R0, 0x1 ;  /* 0x000000000b049211 */ /* 0x002fe400078008ff */
[----:B------:R-:W-:Y:S02]  /*35f0*/  IMNMX R0, R97, 0x30, PT ;  /* 0x0000003061007817 */ /* 0x000fe40003800200 */
[----:B------:R-:W-:Y:S02]  /*3600*/  @!P1 LEA.HI.X R5, R11, R6, R12, 0x1, P0 ;  /* 0x000000060b059211 */ /* 0x000fe400000f0c0c */
[----:B------:R-:W-:Y:S01]  /*3610*/  IADD3 R0, -R250, R0, RZ ;  /* 0x00000000fa007210 */ /* 0x000fe20007ffe1ff */
[----:B--2---:R-:W-:Y:S02]  /*3620*/  IMAD.WIDE.U32 R2, R96, c[0x0][0x1e0], RZ ;  /* 0x0000780060027a25 */ /* 0x004fe400078e00ff */
[----:B------:R1:W-:Y:S01]  /*3630*/  @!P1 LDGSTS.E.BYPASS.LTC128B.128 [R198+0xb880], [R4.64], !P2 ;  /* 0x0b88000004c69fae */ /* 0x0003e2000d101d46 */
[----:B------:R-:W-:-:S02]  /*3640*/  ISETP.GE.AND P0, PT, R0, 0x1, PT ;  /* 0x000000010000780c */ /* 0x000fc40003f06270 */
[----:B------:R-:W-:Y:S01]  /*3650*/  IADD3 R7, R3, R7, RZ ;  /* 0x0000000703077210 */ /* 0x000fe20007ffe0ff */
[----:B------:R-:W0:Y:S01]  /*3660*/  LDGDEPBAR ;  /* 0x00000000000079af */ /* 0x000e220000000000 */
[----:B------:R-:W-:Y:S03]  /*3670*/  WARPSYNC 0xffffffff ;  /* 0xffffffff00007948 */ /* 0x000fe60003800000 */
[----:B------:R-:W-:Y:S01]  /*3680*/  BAR.SYNC.DEFER_BLOCKING 0x0 ;  /* 0x0000000000007b1d */ /* 0x000fe20000010000 */
[----:B------:R-:W-:Y:S01]  /*3690*/  ISETP.GE.AND P1, PT, R0, 0x21, PT ;  /* 0x000000210000780c */ /* 0x000fe20003f26270 */
[----:B------:R-:W-:-:S04]  /*36a0*/  IMAD.WIDE.U32 R2, R2, 0x30, R98 ;  /* 0x0000003002027825 */ /* 0x000fc800078e0062 */
[----:B------:R-:W-:Y:S02]  /*36b0*/  IMAD R0, R7, 0x30, RZ ;  /* 0x0000003007007824 */ /* 0x000fe400078e02ff */
[----:B------:R-:W-:-:S03]  /*36c0*/  IMAD.WIDE.U32 R6, R10, c[0x0][0x1e0], RZ ;  /* 0x000078000a067a25 */ /* 0x000fc600078e00ff */
[----:B------:R-:W-:Y:S01]  /*36d0*/  IADD3 R0, R3, R0, RZ ;  /* 0x0000000003007210 */ /* 0x000fe20007ffe0ff */
[----:B------:R-:W-:Y:S01]  /*36e0*/  IMAD R10, R10, c[0x0][0x1e4], RZ ;  /* 0x000079000a0a7a24 */ /* 0x000fe200078e02ff */
[----:B-1----:R-:W-:-:S04]  /*36f0*/  @P0 LEA R4, P2, R2, c[0x0][0x1c8], 0x1 ;  /* 0x0000720002040a11 */ /* 0x002fc800078408ff */
[C---:B------:R-:W-:Y:S02]  /*3700*/  @P0 LEA.HI.X R5, R2.reuse, c[0x0][0x1cc], R0, 0x1, P2 ;  /* 0x0000730002050a11 */ /* 0x040fe400010f0c00 */
[----:B------:R-:W-:Y:S01]  /*3710*/  @P1 IADD3 R3, P2, R2, R6, RZ ;  /* 0x0000000602031210 */ /* 0x000fe20007f5e0ff */
[----:B------:R-:W1:Y:S03]  /*3720*/  S2R R11, SR_TID.X ;  /* 0x00000000000b7919 */ /* 0x000e660000002100 */
[----:B------:R-:W-:Y:S01]  /*3730*/  @P1 IADD3.X R0, R0, R7, R10, P2, !PT ;  /* 0x0000000700001210 */ /* 0x000fe200017fe40a */
[----:B------:R-:W-:Y:S01]  /*3740*/  @!PT LDS RZ, [RZ] ;  /* 0x00000000fffff984 */ /* 0x000fe20000000800 */
[----:B------:R-:W-:Y:S01]  /*3750*/  @!PT LDS RZ, [RZ] ;  /* 0x00000000fffff984 */ /* 0x000fe20000000800 */
[----:B------:R-:W-:Y:S01]  /*3760*/  @!PT LDS RZ, [RZ] ;  /* 0x00000000fffff984 */ /* 0x000fe20000000800 */
[----:B------:R2:W-:Y:S01]  /*3770*/  @P0 LDGSTS.E.BYPASS.LTC128B.128 [R198+0x3c80], [R4.64], !P6 ;  /* 0x03c8000004c60fae */ /* 0x0005e2000f101d46 */
[----:B------:R-:W-:-:S03]  /*3780*/  @P1 LEA R2, P2, R3, c[0x0][0x1c8], 0x1 ;  /* 0x0000720003021a11 */ /* 0x000fc600078408ff */
[----:B------:R2:W-:Y:S01]  /*3790*/  @P0 LDGSTS.E.BYPASS.LTC128B.128 [R198+0x4880], [R4.64+0x40], !P5 ;  /* 0x0488004004c60fae */ /* 0x0005e2000e901d46 */
[----:B------:R-:W-:-:S03]  /*37a0*/  @P1 LEA.HI.X R3, R3, c[0x0][0x1cc], R0, 0x1, P2 ;  /* 0x0000730003031a11 */ /* 0x000fc600010f0c00 */
[----:B------:R2:W-:Y:S04]  /*37b0*/  @P0 LDGSTS.E.BYPASS.LTC128B.128 [R198+0x5480], [R4.64+0x80], !P4 ;  /* 0x0548008004c60fae */ /* 0x0005e8000e101d46 */
[----:B------:R3:W-:Y:S04]  /*37c0*/  @P1 LDGSTS.E.BYPASS.LTC128B.128 [R198+0x4480], [R2.64], !P6 ;  /* 0x0448000002c61fae */ /* 0x0007e8000f101d46 */
[----:B------:R3:W-:Y:S04]  /*37d0*/  @P1 LDGSTS.E.BYPASS.LTC128B.128 [R198+0x5080], [R2.64+0x40], !P5 ;  /* 0x0508004002c61fae */ /* 0x0007e8000e901d46 */
[----:B------:R3:W-:Y:S04]  /*37e0*/  @P1 LDGSTS.E.BYPASS.LTC128B.128 [R198+0x5c80], [R2.64+0x80], !P4 ;  /* 0x05c8008002c61fae */ /* 0x0007e8000e101d46 */
[----:B------:R-:W0:Y:S01]  /*37f0*/  LDGDEPBAR ;  /* 0x00000000000079af */ /* 0x000e220000000000 */
[----:B------:R-:W-:-:S02]  /*3800*/  IMAD R8, R8, c[0x0][0x208], RZ ;  /* 0x0000820008087a24 */ /* 0x000fc400078e02ff */
[----:B------:R-:W-:Y:S01]  /*3810*/  IMAD.WIDE.U32 R6, R96, c[0x0][0x208], RZ ;  /* 0x0000820060067a25 */ /* 0x000fe200078e00ff */
[----:B-1----:R-:W-:-:S03]  /*3820*/  ISETP.GT.AND P0, PT, R11, 0x3f, PT ;  /* 0x0000003f0b00780c */ /* 0x002fc60003f04270 */
[----:B------:R-:W-:-:S05]  /*3830*/  IMAD R0, R96, c[0x0][0x20c], R8 ;  /* 0x0000830060007a24 */ /* 0x000fca00078e0208 */
[----:B------:R-:W-:-:S05]  /*3840*/  IADD3 R0, R7, R0, RZ ;  /* 0x0000000007007210 */ /* 0x000fca0007ffe0ff */
[----:B------:R-:W-:Y:S01]  /*3850*/  IMAD R0, R0, 0x30, RZ ;  /* 0x0000003000007824 */ /* 0x000fe200078e02ff */
[----:B---3--:R-:W-:Y:S01]  /*3860*/  MOV R2, R238 ;  /* 0x000000ee00027202 */ /* 0x008fe20000000f00 */
[----:B------:R-:W-:-:S04]  /*3870*/  DEPBAR.LE SB0, 0x1 ;  /* 0x000080400000791a */ /* 0x000fc80000000000 */
[----:B------:R-:W-:Y:S01]  /*3880*/  MOV R3, R240 ;  /* 0x000000f000037202 */ /* 0x000fe20000000f00 */
[----:B------:R-:W-:-:S04]  /*3890*/  DEPBAR.LE SB0, 0x0 ;  /* 0x000080000000791a */ /* 0x000fc80000000000 */
[----:B------:R-:W-:Y:S01]  /*38a0*/  BAR.SYNC.DEFER_BLOCKING 0x0 ;  /* 0x0000000000007b1d */ /* 0x000fe20000010000 */
[----:B--2---:R-:W-:-:S05]  /*38b0*/  IMAD.WIDE.U32 R4, R6, 0x30, R2 ;  /* 0x0000003006047825 */ /* 0x004fca00078e0002 */
[C---:B------:R-:W-:Y:S02]  /*38c0*/  LEA R2, P1, R4.reuse, c[0x0][0x1f8], 0x1 ;  /* 0x00007e0004027a11 */ /* 0x040fe400078208ff */
[----:B------:R-:W-:Y:S02]  /*38d0*/  IADD3 R0, R5, R0, RZ ;  /* 0x0000000005007210 */ /* 0x000fe40007ffe0ff */
[----:B------:R-:W-:Y:S02]  /*38e0*/  @!P0 MOV R5, c[0x0][0x208] ;  /* 0x0000820000058a02 */ /* 0x000fe40000000f00 */
[----:B------:R-:W-:Y:S02]  /*38f0*/  LEA.HI.X R3, R4, c[0x0][0x1fc], R0, 0x1, P1 ;  /* 0x00007f0004037a11 */ /* 0x000fe400008f0c00 */
[----:B------:R-:W-:Y:S02]  /*3900*/  @!P0 MOV R4, c[0x0][0x20c] ;  /* 0x0000830000048a02 */ /* 0x000fe40000000f00 */
[----:B------:R-:W-:-:S02]  /*3910*/  @!P0 LEA R12, P1, R5, R2, 0x6 ;  /* 0x00000002050c8211 */ /* 0x000fc400078230ff */
[----:B------:R-:W-:Y:S02]  /*3920*/  LOP3.LUT P3, RZ, R14, 0x1, RZ, 0xc0, !PT ;  /* 0x000000010eff7812 */ /* 0x000fe4000786c0ff */
[----:B------:R-:W-:Y:S02]  /*3930*/  IADD3 R0, R9, R249, -R250 ;  /* 0x000000f909007210 */ /* 0x000fe40007ffe8fa */
[----:B------:R-:W-:Y:S02]  /*3940*/  @!P0 LEA.HI.X R13, R5, R3, R4, 0x6, P1 ;  /* 0x00000003050d8211 */ /* 0x000fe400008f3404 */
[----:B------:R-:W-:Y:S01]  /*3950*/  ISETP.LT.OR P1, PT, R0, 0x1, !P3 ;  /* 0x000000010000780c */ /* 0x000fe20005f21670 */
[----:B------:R-:W-:Y:S01]  /*3960*/  LDSM.16.M88.4 R8, [R187] ;  /* 0x00000000bb08783b */ /* 0x000fe20000000200 */
[----:B------:R-:W-:-:S03]  /*3970*/  LOP3.LUT P2, RZ, R14, 0x2, RZ, 0xc0, !PT ;  /* 0x000000020eff7812 */ /* 0x000fc6000784c0ff */
[----:B------:R-:W1:Y:S04]  /*3980*/  LDSM.16.M88.4 R16, [R184] ;  /* 0x00000000b810783b */ /* 0x000e680000000200 */
[----:B------:R-:W2:Y:S04]  /*3990*/  LDSM.16.M88.4 R4, [R187+0x1000] ;  /* 0x00100000bb04783b */ /* 0x000ea80000000200 */
[----:B------:R-:W3:Y:S04]  /*39a0*/  LDSM.16.M88.4 R20, [R184+0x400] ;  /* 0x00040000b814783b */ /* 0x000ee80000000200 */
[----:B------:R-:W4:Y:S04]  /*39b0*/  LDSM.16.M88.4 R44, [R184+0x800] ;  /* 0x00080000b82c783b */ /* 0x000f280000000200 */
[----:B------:R-:W-:Y:S04]  /*39c0*/  LDSM.16.M88.4 R40, [R188] ;  /* 0x00000000bc28783b */ /* 0x000fe80000000200 */
[----:B------:R-:W-:Y:S04]  /*39d0*/  LDSM.16.M88.4 R32, [R188+0x1000] ;  /* 0x00100000bc20783b */ /* 0x000fe80000000200 */
[----:B------:R-:W5:Y:S04]  /*39e0*/  LDSM.16.M88.4 R48, [R189] ;  /* 0x00000000bd30783b */ /* 0x000f680000000200 */
[----:B------:R-:W-:Y:S04]  /*39f0*/  LDSM.16.M88.4 R88, [R197] ;  /* 0x00000000c558783b */ /* 0x000fe80000000200 */
[----:B------:R-:W-:Y:S04]  /*3a00*/  LDSM.16.M88.4 R92, [R196] ;  /* 0x00000000c45c783b */ /* 0x000fe80000000200 */
[----:B------:R-:W-:Y:S01]  /*3a10*/  @!PT LDS RZ, [RZ] ;  /* 0x00000000fffff984 */ /* 0x000fe20000000800 */
[----:B------:R-:W-:Y:S01]  /*3a20*/  @!PT LDS RZ, [RZ] ;  /* 0x00000000fffff984 */ /* 0x000fe20000000800 */
[----:B------:R-:W-:Y:S01]  /*3a30*/  @!PT LDS RZ, [RZ] ;  /* 0x00000000fffff984 */ /* 0x000fe20000000800 */
[----:B------:R1:W-:Y:S01]  /*3a40*/  LDGSTS.E.BYPASS.LTC128B.128 [R198+0x1880], [R2.64], !P1 ;  /* 0x0188000002c67fae */ /* 0x0003e2000c901d46 */
[----:B------:R-:W-:-:S02]  /*3a50*/  ISETP.LT.OR P1, PT, R0, 0x1, !P2 ;  /* 0x000000010000780c */ /* 0x000fc40005721670 */
[----:B------:R-:W-:Y:S02]  /*3a60*/  P2R R15, PR, RZ, 0x40 ;  /* 0x00000040ff0f7803 */ /* 0x000fe40000000000 */
[----:B------:R-:W-:-:S09]  /*3a70*/  @!P0 ISETP.LT.OR P3, PT, R0, 0x21, !P3 ;  /* 0x000000210000880c */ /* 0x000fd20005f61670 */
[----:B------:R2:W-:Y:S01]  /*3a80*/  LDGSTS.E.BYPASS.LTC128B.128 [R198+0x2480], [R2.64+0x40], !P1 ;  /* 0x0248004002c67fae */ /* 0x0005e2000c901d46 */
[----:B------:R-:W-:-:S04]  /*3a90*/  LOP3.LUT P1, RZ, R14, 0x4, RZ, 0xc0, !PT ;  /* 0x000000040eff7812 */ /* 0x000fc8000782c0ff */
[C---:B------:R-:W-:Y:S02]  /*3aa0*/  ISETP.LT.OR P6, PT, R0.reuse, 0x1, !P1 ;  /* 0x000000010000780c */ /* 0x040fe40004fc1670 */
[C---:B------:R-:W-:Y:S02]  /*3ab0*/  @!P0 ISETP.LT.OR P2, PT, R0.reuse, 0x21, !P2 ;  /* 0x000000210000880c */ /* 0x040fe40005741670 */
[----:B------:R-:W-:-:S09]  /*3ac0*/  @!P0 ISETP.LT.OR P1, PT, R0, 0x21, !P1 ;  /* 0x000000210000880c */ /* 0x000fd20004f21670 */
[----:B------:R3:W-:Y:S04]  /*3ad0*/  LDGSTS.E.BYPASS.LTC128B.128 [R198+0x3080], [R2.64+0x80], !P6 ;  /* 0x0308008002c67fae */ /* 0x0007e8000f101d46 */
[----:B------:R4:W-:Y:S01]  /*3ae0*/  @!P0 LDGSTS.E.BYPASS.LTC128B.128 [R198+0x2080], [R12.64], !P3 ;  /* 0x020800000cc68fae */ /* 0x0009e2000d901d46 */
[----:B------:R-:W-:Y:S02]  /*3af0*/  ISETP.NE.AND P3, PT, R24, RZ, PT ;  /* 0x000000ff1800720c */ /* 0x000fe40003f65270 */
[-C--:B-1----:R-:W-:Y:S01]  /*3b00*/  HMMA.16816.F32.BF16 R24, R8, R16.reuse, RZ ;  /* 0x000000100818723c */ /* 0x082fe200000418ff */
[----:B------:R1:W-:Y:S04]  /*3b10*/  @!P0 LDGSTS.E.BYPASS.LTC128B.128 [R198+0x2c80], [R12.64+0x40], !P2 ;  /* 0x02c800400cc68fae */ /* 0x0003e8000d101d46 */
[----:B------:R1:W-:Y:S04]  /*3b20*/  @!P0 LDGSTS.E.BYPASS.LTC128B.128 [R198+0x3880], [R12.64+0x80], !P1 ;  /* 0x038800800cc68fae */ /* 0x0003e8000c901d46 */
[----:B------:R-:W-:Y:S04]  /*3b30*/  LDSM.16.M88.4 R60, [R184+0xc00] ;  /* 0x000c0000b83c783b */ /* 0x000fe80000000200 */
[----:B------:R-:W5:Y:S01]  /*3b40*/  LDSM.16.M88.4 R36, [R187+0x2000] ;  /* 0x00200000bb24783b */ /* 0x000f620000000200 */
[----:B--2---:R-:W-:Y:S01]  /*3b50*/  HMMA.16816.F32.BF16 R52, R4, R16, RZ ;  /* 0x000000100434723c */ /* 0x004fe200000418ff */
[----:B------:R-:W-:-:S02]  /*3b60*/  ISETP.NE.AND P6, PT, R15, RZ, PT ;  /* 0x000000ff0f00720c */ /* 0x000fc40003fc5270 */
[----:B------:R-:W2:Y:S04]  /*3b70*/  LDSM.16.M88.4 R28, [R187+0x3000] ;  /* 0x00300000bb1c783b */ /* 0x000ea80000000200 */
[----:B------:R-:W-:Y:S01]  /*3b80*/  LDSM.16.M88.4 R56, [R195] ;  /* 0x00000000c338783b */ /* 0x000fe20000000200 */
[C---:B---3--:R-:W-:Y:S03]  /*3b90*/  HMMA.16816.F32.BF16 R76, R4.reuse, R20, RZ ;  /* 0x00000014044c723c */ /* 0x048fe600000418ff */
[----:B------:R-:W0:Y:S05]  /*3ba0*/  LDGDEPBAR ;  /* 0x00000000000079af */ /* 0x000e2a0000000000 */
[C---:B----4-:R-:W-:Y:S08]  /*3bb0*/  HMMA.16816.F32.BF16 R64, R4.reuse, R44, RZ ;  /* 0x0000002c0440723c */ /* 0x050ff000000418ff */
[C---:B-1----:R-:W-:Y:S08]  /*3bc0*/  HMMA.16816.F32.BF16 R12, R4.reuse, R18, RZ ;  /* 0x00000012040c723c */ /* 0x042ff000000418ff */
[C---:B------:R-:W-:Y:S08]  /*3bd0*/  HMMA.16816.F32.BF16 R68, R4.reuse, R22, RZ ;  /* 0x000000160444723c */ /* 0x040ff000000418ff */
[----:B------:R-:W-:Y:S08]  /*3be0*/  HMMA.16816.F32.BF16 R80, R4, R46, RZ ;  /* 0x0000002e0450723c */ /* 0x000ff000000418ff */
[----:B-----5:R-:W-:Y:S01]  /*3bf0*/  HMMA.16816.F32.BF16 R4, R40, R48, R24 ;  /* 0x000000302804723c */ /* 0x020fe20000041818 */
        /* <DEDUP_REMOVED lines=13> */
[----:B------:R-:W5:Y:S07]  /*3cd0*/  LDSM.16.M88.4 R12, [R187+0x5000] ;  /* 0x00500000bb0c783b */ /* 0x000f6e0000000200 */
        /* <DEDUP_REMOVED lines=16> */
[----:B-----5:R-:W-:Y:S08]  /*3de0*/  HMMA.16816.F32.BF16 R32, R12, R52, R32 ;  /* 0x000000340c20723c */ /* 0x020ff00000041820 */
[-C--:B------:R-:W-:Y:S08]  /*3df0*/  HMMA.16816.F32.BF16 R64, R24, R58.reuse, R72 ;  /* 0x0000003a1840723c */ /* 0x080ff00000041848 */
[----:B------:R-:W-:Y:S08]  /*3e00*/  HMMA.16816.F32.BF16 R72, R20, R58, R76 ;  /* 0x0000003a1448723c */ /* 0x000ff0000004184c */
[----:B--2---:R-:W-:Y:S08]  /*3e10*/  HMMA.16816.F32.BF16 R80, R8, R44, R68 ;  /* 0x0000002c0850723c */ /* 0x004ff00000041844 */
[----:B-1----:R-:W-:Y:S08]  /*3e20*/  HMMA.16816.F32.BF16 R68, R36, R48, R84 ;  /* 0x000000302444723c */ /* 0x002ff00000041854 */
[----:B------:R-:W-:Y:S08]  /*3e30*/  HMMA.16816.F32.BF16 R100, R40, R90, R116 ;  /* 0x0000005a2864723c */ /* 0x000ff00000041874 */
        /* <DEDUP_REMOVED lines=14> */
[----:B------:R-:W-:Y:S01]  /*3f20*/  LDSM.16.M88.4 R56, [R191] ;  /* 0x00000000bf38783b */ /* 0x000fe20000000200 */
[----:B------:R2:W3:Y:S06]  /*3f30*/  MUFU.TANH R117, R0 ;  /* 0x0000000000757308 */ /* 0x0004ec0000002400 */
        /* <DEDUP_REMOVED lines=133> */
[----:B------:R-:W-:-:S03]  /*4790*/  ISETP.GE.AND P2, PT, R3, 0x1, PT ;  /* 0x000000010300780c */ /* 0x000fc60003f46270 */
        /* <DEDUP_REMOVED lines=9> */
[----:B------:R-:W-:Y:S01]  /*4830*/  @P2 IMAD.WIDE.U32 R2, R6, 0x30, R98 ;  /* 0x0000003006022825 */ /* 0x000fe200078e0062 */
[----:B------:R-:W-:-:S03]  /*4840*/  @P1 IADD3 R6, P0, R242, R4, RZ ;  /* 0x00000004f2061210 */ /* 0x000fc60007f1e0ff */
[C---:B------:R-:W-:Y:S02]  /*4850*/  @P1 IMAD R7, R0.reuse, 0x30, RZ ;  /* 0x0000003000071824 */ /* 0x040fe400078e02ff */
[----:B------:R-:W-:-:S03]  /*4860*/  @P2 IMAD R0, R0, 0x30, RZ ;  /* 0x0000003000002824 */ /* 0x000fc600078e02ff */
[----:B------:R-:W-:Y:S01]  /*4870*/  @P1 IADD3.X R7, R241, R7, R5, P0, !PT ;  /* 0x00000007f1071210 */ /* 0x000fe200007fe405 */
[----:B------:R-:W-:Y:S01]  /*4880*/  @P2 IMAD.IADD R0, R3, 0x1, R0 ;  /* 0x0000000103002824 */ /* 0x000fe200078e0200 */
[----:B------:R-:W-:-:S04]  /*4890*/  @P2 LEA R4, P0, R2, c[0x0][0x1c8], 0x1 ;  /* 0x0000720002042a11 */ /* 0x000fc800078008ff */
        /* <DEDUP_REMOVED lines=12> */
.L_x_1076:
[----:B--234-:R-:W-:Y:S05]  /*4960*/  BSYNC B0 ;  /* 0x0000000000007941 */ /* 0x01cfea0003800000 */
.L_x_1075:
[----:B------:R-:W2:Y:S04]  /*4970*/  LDL R237, [R1+0x30] ;  /* 0x0000300001ed7983 */ /* 0x000ea80000100800 */
[----:B------:R-:W2:Y:S04]  /*4980*/  LDL R236, [R1+0xb8] ;  /* 0x0000b80001ec7983 */ /* 0x000ea80000100800 */
[----:B-1----:R-:W3:Y:S04]  /*4990*/  LDL R5, [R1+0x24] ;  /* 0x0000240001057983 */ /* 0x002ee80000100800 */
[----:B------:R-:W4:Y:S04]  /*49a0*/  LDL R251, [R1+0x10] ;  /* 0x0000100001fb7983 */ /* 0x000f280000100800 */
[----:B------:R-:W-:Y:S04]  /*49b0*/  LDSM.16.MT88.4 R72, [R186+0xc00] ;  /* 0x000c0000ba48783b */ /* 0x000fe80000004200 */
        /* <DEDUP_REMOVED lines=9> */
[----:B------:R-:W-:-:S05]  /*4a50*/  @P3 IMAD.HI.U32 R0, R3, c[0x0][0x2c8], RZ ;  /* 0x0000b20003003a27 */ /* 0x000fca00078e00ff */
[----:B------:R-:W-:-:S05]  /*4a60*/  @P3 SHF.R.U32.HI R3, RZ, c[0x0][0x2cc], R0 ;  /* 0x0000b300ff033a19 */ /* 0x000fca0000011600 */
[----:B------:R-:W1:Y:S01]  /*4a70*/  SHFL.IDX PT, R2, R3, 0x2, 0x1c1f ;  /* 0x005c1f0003027f89 */ /* 0x000e6200000e0000 */
[----:B---3--:R-:W-:-:S03]  /*4a80*/  IADD3 R0, -R5, 0x1, R97 ;  /* 0x0000000105007810 */ /* 0x008fc60007ffe161 */
[----:B------:R-:W2:Y:S02]  /*4a90*/  SHFL.IDX PT, R4, R3, 0x3, 0x1c1f ;  /* 0x007c1f0003047f89 */ /* 0x000ea400000e0000 */
[----:B----4-:R-:W-:Y:S02]  /*4aa0*/  IMAD.IADD R7, R0, 0x1, -R251 ;  /* 0x0000000100077824 */ /* 0x010fe400078e0afb */
[----:B------:R-:W-:Y:S02]  /*4ab0*/  IMAD.IADD R8, R97, 0x1, -R5 ;  /* 0x0000000161087824 */ /* 0x000fe400078e0a05 */
[----:B------:R-:W-:Y:S01]  /*4ac0*/  LDSM.16.MT88.4 R96, [R185+0x1000] ;  /* 0x00100000b960783b */ /* 0x000fe20000004200 */
[----:B-1----:R-:W-:-:S05]  /*4ad0*/  IMAD.IADD R2, R7, 0x1, R2 ;  /* 0x0000000107027824 */ /* 0x002fca00078e0202 */
[----:B------:R-:W-:-:S04]  /*4ae0*/  IMNMX R2, R8, R2, PT ;  /* 0x0000000208027217 */ /* 0x000fc80003800200 */
[C---:B------:R-:W-:Y:S02]  /*4af0*/  ISETP.GT.AND P2, PT, R2.reuse, RZ, PT ;  /* 0x000000ff0200720c */ /* 0x040fe40003f44270 */
[C---:B------:R-:W-:Y:S02]  /*4b00*/  ISETP.GT.AND P1, PT, R2.reuse, 0x1, PT ;  /* 0x000000010200780c */ /* 0x040fe40003f24270 */
[C---:B------:R-:W-:Y:S02]  /*4b10*/  ISETP.GT.AND P0, PT, R2.reuse, 0x8, PT ;  /* 0x000000080200780c */ /* 0x040fe40003f04270 */
[----:B------:R-:W-:Y:S02]  /*4b20*/  FSEL R9, R93, -INF , P2 ;  /* 0xff8000005d097808 */ /* 0x000fe40001000000 */
[----:B------:R-:W-:Y:S02]  /*4b30*/  FSEL R10, R89, -INF , P1 ;  /* 0xff800000590a7808 */ /* 0x000fe40000800000 */
[----:B------:R-:W-:-:S02]  /*4b40*/  ISETP.GT.AND P2, PT, R2, 0x9, PT ;  /* 0x000000090200780c */ /* 0x000fc40003f44270 */
[----:B------:R-:W-:Y:S02]  /*4b50*/  ISETP.GT.AND P1, PT, R2, 0x10, PT ;  /* 0x000000100200780c */ /* 0x000fe40003f24270 */
[----:B------:R-:W-:Y:S02]  /*4b60*/  FSEL R11, R88, -INF , P0 ;  /* 0xff800000580b7808 */ /* 0x000fe40000000000 */
[----:B------:R-:W-:Y:S01]  /*4b70*/  ISETP.GT.AND P0, PT, R2, 0x11, PT ;  /* 0x000000110200780c */ /* 0x000fe20003f04270 */
[----:B--2---:R-:W-:Y:S01]  /*4b80*/  IMAD.IADD R0, R7, 0x1, R4 ;  /* 0x0000000107007824 */ /* 0x004fe200078e0204 */
[----:B------:R-:W-:Y:S02]  /*4b90*/  FSEL R18, R80, -INF , P2 ;  /* 0xff80000050127808 */ /* 0x000fe40001000000 */
[----:B------:R-:W-:Y:S02]  /*4ba0*/  FSEL R19, R56, -INF , P1 ;  /* 0xff80000038137808 */ /* 0x000fe40000800000 */
[----:B------:R-:W-:-:S02]  /*4bb0*/  ISETP.GT.AND P2, PT, R2, 0x18, PT ;  /* 0x000000180200780c */ /* 0x000fc40003f44270 */
[----:B------:R-:W-:Y:S02]  /*4bc0*/  ISETP.GT.AND P1, PT, R2, 0x19, PT ;  /* 0x000000190200780c */ /* 0x000fe40003f24270 */
[----:B------:R-:W-:Y:S02]  /*4bd0*/  FMNMX.FTZ R4, R9, R10, !PT ;  /* 0x0000000a09047209 */ /* 0x000fe40007810000 */
[----:B------:R-:W-:Y:S02]  /*4be0*/  FSEL R20, R52, -INF , P0 ;  /* 0xff80000034147808 */ /* 0x000fe40000000000 */
[----:B------:R-:W-:Y:S02]  /*4bf0*/  ISETP.GT.AND P0, PT, R2, 0x20, PT ;  /* 0x000000200200780c */ /* 0x000fe40003f04270 */
[----:B------:R-:W-:Y:S02]  /*4c00*/  FSEL R22, R45, -INF , P2 ;  /* 0xff8000002d167808 */ /* 0x000fe40001000000 */
[----:B------:R-:W-:-:S02]  /*4c10*/  FSEL R29, R44, -INF , P1 ;  /* 0xff8000002c1d7808 */ /* 0x000fc40000800000 */
[C---:B------:R-:W-:Y:S02]  /*4c20*/  ISETP.GT.AND P2, PT, R2.reuse, 0x21, PT ;  /* 0x000000210200780c */ /* 0x040fe40003f44270 */
[----:B------:R-:W-:Y:S02]  /*4c30*/  ISETP.GT.AND P1, PT, R2, 0x28, PT ;  /* 0x000000280200780c */ /* 0x000fe40003f24270 */
[----:B------:R-:W-:Y:S02]  /*4c40*/  FMNMX.FTZ R4, R11, R4, !PT ;  /* 0x000000040b047209 */ /* 0x000fe40007810000 */
[----:B------:R-:W-:Y:S02]  /*4c50*/  IMNMX R0, R8, R0, PT ;  /* 0x0000000008007217 */ /* 0x000fe40003800200 */
[----:B------:R-:W-:Y:S02]  /*4c60*/  FSEL R151, R17, -INF , P0 ;  /* 0xff80000011977808 */ /* 0x000fe40000000000 */
[----:B------:R-:W-:-:S02]  /*4c70*/  ISETP.GT.AND P0, PT, R2, 0x29, PT ;  /* 0x000000290200780c */ /* 0x000fc40003f04270 */
[----:B------:R-:W-:Y:S02]  /*4c80*/  FSEL R149, R16, -INF , P2 ;  /* 0xff80000010957808 */ /* 0x000fe40001000000 */
[----:B------:R-:W-:Y:S02]  /*4c90*/  FMNMX.FTZ R2, R18, R4, !PT ;  /* 0x0000000412027209 */ /* 0x000fe40007810000 */
[----:B------:R-:W-:Y:S02]  /*4ca0*/  FSEL R148, R13, -INF , P1 ;  /* 0xff8000000d947808 */ /* 0x000fe40000800000 */
[C---:B------:R-:W-:Y:S02]  /*4cb0*/  ISETP.GT.AND P2, PT, R0.reuse, RZ, PT ;  /* 0x000000ff0000720c */ /* 0x040fe40003f44270 */
[----:B------:R-:W-:Y:S02]  /*4cc0*/  ISETP.GT.AND P1, PT, R0, 0x1, PT ;  /* 0x000000010000780c */ /* 0x000fe40003f24270 */
[----:B------:R-:W-:-:S02]  /*4cd0*/  FSEL R150, R12, -INF , P0 ;  /* 0xff8000000c967808 */ /* 0x000fc40000000000 */
[----:B------:R-:W-:Y:S02]  /*4ce0*/  FMNMX.FTZ R2, R19, R2, !PT ;  /* 0x0000000213027209 */ /* 0x000fe40007810000 */
[----:B------:R-:W-:Y:S02]  /*4cf0*/  ISETP.GT.AND P0, PT, R0, 0x8, PT ;  /* 0x000000080000780c */ /* 0x000fe40003f04270 */
[----:B------:R-:W-:Y:S02]  /*4d00*/  FSEL R14, R92, -INF , P2 ;  /* 0xff8000005c0e7808 */ /* 0x000fe40001000000 */
[----:B------:R-:W-:Y:S02]  /*4d10*/  FSEL R17, R90, -INF , P1 ;  /* 0xff8000005a117808 */ /* 0x000fe40000800000 */
        /* <DEDUP_REMOVED lines=9> */
[C---:B------:R-:W-:Y:S02]  /*4db0*/  ISETP.GT.AND P1, PT, R0.reuse, 0x11, PT ;  /* 0x000000110000780c */ /* 0x040fe40003f24270 */
[----:B------:R-:W-:Y:S02]  /*4dc0*/  FSEL R26, R57, -INF , P0 ;  /* 0xff800000391a7808 */ /* 0x000fe40000000000 */
        /* <DEDUP_REMOVED lines=15> */
[----:B------:R-:W-:Y:S02]  /*4ec0*/  FSEL R143, R25, -INF , P0 ;  /* 0xff800000198f7808 */ /* 0x000fe40000000000 */
[----:B------:R-:W-:Y:S02]  /*4ed0*/  FMNMX.FTZ R2, R31, R5, !PT ;  /* 0x000000051f027209 */ /* 0x000fe40007810000 */
[----:B------:R-:W-:Y:S02]  /*4ee0*/  ISETP.GT.AND P0, PT, R0, 0x28, PT ;  /* 0x000000280000780c */ /* 0x000fe40003f04270 */
[----:B------:R-:W-:Y:S02]  /*4ef0*/  FSEL R142, R24, -INF , P1 ;  /* 0xff800000188e7808 */ /* 0x000fe40000800000 */
[----:B------:R-:W-:Y:S01]  /*4f00*/  FMNMX.FTZ R2, R143, R2, !PT ;  /* 0x000000028f027209 */ /* 0x000fe20007810000 */
[----:B------:R-:W1:Y:S01]  /*4f10*/  SHFL.BFLY PT, R6, R4, 0x2, 0x1f ;  /* 0x0c401f0004067f89 */ /* 0x000e6200000e0000 */
[----:B------:R-:W-:-:S02]  /*4f20*/  ISETP.GT.AND P1, PT, R0, 0x29, PT ;  /* 0x000000290000780c */ /* 0x000fc40003f24270 */
[----:B------:R-:W-:Y:S02]  /*4f30*/  FSEL R141, R23, -INF , P0 ;  /* 0xff800000178d7808 */ /* 0x000fe40000000000 */
[----:B------:R-:W-:Y:S02]  /*4f40*/  FMNMX.FTZ R2, R142, R2, !PT ;  /* 0x000000028e027209 */ /* 0x000fe40007810000 */
[----:B------:R-:W-:Y:S02]  /*4f50*/  FSEL R140, R21, -INF , P1 ;  /* 0xff800000158c7808 */ /* 0x000fe40000800000 */
[----:B------:R-:W-:-:S04]  /*4f60*/  FMNMX.FTZ R2, R141, R2, !PT ;  /* 0x000000028d027209 */ /* 0x000fc80007810000 */
[----:B------:R-:W-:-:S05]  /*4f70*/  FMNMX.FTZ R2, R140, R2, !PT ;  /* 0x000000028c027209 */ /* 0x000fca0007810000 */
[----:B------:R-:W2:Y:S01]  /*4f80*/  SHFL.BFLY PT, R5, R2, 0x2, 0x1f ;  /* 0x0c401f0002057f89 */ /* 0x000ea200000e0000 */
[----:B-1----:R-:W-:-:S05]  /*4f90*/  FMNMX.FTZ R0, R4, R6, !PT ;  /* 0x0000000604007209 */ /* 0x002fca0007810000 */
[----:B------:R-:W1:Y:S01]  /*4fa0*/  SHFL.BFLY PT, R4, R0, 0x1, 0x1f ;  /* 0x0c201f0000047f89 */ /* 0x000e6200000e0000 */
[----:B--2---:R-:W-:-:S05]  /*4fb0*/  FMNMX.FTZ R2, R2, R5, !PT ;  /* 0x0000000502027209 */ /* 0x004fca0007810000 */
[----:B------:R-:W2:Y:S01]  /*4fc0*/  SHFL.BFLY PT, R5, R2, 0x1, 0x1f ;  /* 0x0c201f0002057f89 */ /* 0x000ea200000e0000 */
[----:B-1----:R-:W-:-:S04]  /*4fd0*/  FMNMX.FTZ R106, R0, R4, !PT ;  /* 0x00000004006a7209 */ /* 0x002fc80007810000 */
[C---:B------:R-:W-:Y:S01]  /*4fe0*/  FSETP.NEU.FTZ.AND P0, PT, R106.reuse, -INF , PT ;  /* 0xff8000006a00780b */ /* 0x040fe20003f1d000 */
[----:B------:R-:W-:-:S05]  /*4ff0*/  FMUL.FTZ R0, R106, c[0x0][0x2d0] ;  /* 0x0000b4006a007a20 */ /* 0x000fca0000410000 */
[----:B------:R-:W-:Y:S02]  /*5000*/  FSEL R13, R0, RZ, P0 ;  /* 0x000000ff000d7208 */ /* 0x000fe40000000000 */
[----:B--2---:R-:W-:-:S03]  /*5010*/  FMNMX.FTZ R102, R2, R5, !PT ;  /* 0x0000000502667209 */ /* 0x004fc60007810000 */
[----:B------:R-:W-:-:S04]  /*5020*/  FFMA.FTZ R2, R11, c[0x0][0x2d0], -R13 ;  /* 0x0000b4000b027a23 */ /* 0x000fc8000001080d */
[----:B------:R1:W-:Y:S01]  /*5030*/  MUFU.EX2 R202, R2 ;  /* 0x0000000200ca7308 */ /* 0x0003e20000000800 */
[--C-:B------:R-:W-:Y:S01]  /*5040*/  FFMA.FTZ R0, R9, c[0x0][0x2d0], -R13.reuse ;  /* 0x0000b40009007a23 */ /* 0x100fe2000001080d */
[----:B-1----:R-:W1:Y:S06]  /*5050*/  SHFL.IDX PT, R2, R3, RZ, 0x1c1f ;  /* 0x001c1fff03027589 */ /* 0x002e6c00000e0000 */
[----:B------:R2:W-:Y:S01]  /*5060*/  MUFU.EX2 R200, R0 ;  /* 0x0000000000c87308 */ /* 0x0005e20000000800 */
[----:B------:R-:W-:Y:S01]  /*5070*/  FSETP.NEU.FTZ.AND P0, PT, R102, -INF , PT ;  /* 0xff8000006600780b */ /* 0x000fe20003f1d000 */
[----:B------:R-:W3:Y:S01]  /*5080*/  SHFL.IDX PT, R3, R3, 0x1, 0x1c1f ;  /* 0x003c1f0003037f89 */ /* 0x000ee200000e0000 */
[----:B--2---:R-:W-:-:S05]  /*5090*/  FFMA.FTZ R0, R10, c[0x0][0x2d0], -R13 ;  /* 0x0000b4000a007a23 */ /* 0x004fca000001080d */
[----:B------:R2:W-:Y:S01]  /*50a0*/  MUFU.EX2 R199, R0 ;  /* 0x0000000000c77308 */ /* 0x0005e20000000800 */
[----:B-1----:R-:W-:Y:S02]  /*50b0*/  IMAD.IADD R2, R7, 0x1, R2 ;  /* 0x0000000107027824 */ /* 0x002fe400078e0202 */
[----:B--2---:R-:W-:-:S05]  /*50c0*/  FMUL.FTZ R0, R102, c[0x0][0x2d0] ;  /* 0x0000b40066007a20 */ /* 0x004fca0000410000 */
[----:B------:R-:W-:Y:S01]  /*50d0*/  FSEL R12, R0, RZ, P0 ;  /* 0x000000ff000c7208 */ /* 0x000fe20000000000 */
[----:B------:R-:W-:Y:S01]  /*50e0*/  FFMA.FTZ R0, R18, c[0x0][0x2d0], -R13 ;  /* 0x0000b40012007a23 */ /* 0x000fe2000001080d */
[----:B------:R-:W-:-:S03]  /*50f0*/  IMNMX R2, R8, R2, PT ;  /* 0x0000000208027217 */ /* 0x000fc60003800200 */
[----:B------:R1:W2:Y:S01]  /*5100*/  MUFU.EX2 R201, R0 ;  /* 0x0000000000c97308 */ /* 0x0002a20000000800 */
[C---:B------:R-:W-:Y:S02]  /*5110*/  ISETP.GT.AND P2, PT, R2.reuse, RZ, PT ;  /* 0x000000ff0200720c */ /* 0x040fe40003f44270 */
[C---:B------:R-:W-:Y:S02]  /*5120*/  ISETP.GT.AND P1, PT, R2.reuse, 0x1, PT ;  /* 0x000000010200780c */ /* 0x040fe40003f24270 */
[----:B------:R-:W-:Y:S02]  /*5130*/  ISETP.GT.AND P0, PT, R2, 0x8, PT ;  /* 0x000000080200780c */ /* 0x000fe40003f04270 */
[----:B------:R-:W-:Y:S01]  /*5140*/  FSEL R18, R116, -INF , P2 ;  /* 0xff80000074127808 */ /* 0x000fe20001000000 */
[----:B-1----:R-:W-:-:S04]  /*5150*/  FFMA.FTZ R0, R14, c[0x0][0x2d0], -R12 ;  /* 0x0000b4000e007a23 */ /* 0x002fc8000001080c */
[----:B------:R1:W-:Y:S01]  /*5160*/  MUFU.EX2 R179, R0 ;  /* 0x0000000000b37308 */ /* 0x0003e20000000800 */
[----:B------:R-:W-:Y:S02]  /*5170*/  FSEL R21, R108, -INF , P1 ;  /* 0xff8000006c157808 */ /* 0x000fe40000800000 */
[----:B------:R-:W-:Y:S02]  /*5180*/  FSEL R23, R95, -INF , P0 ;  /* 0xff8000005f177808 */ /* 0x000fe40000000000 */
[C---:B------:R-:W-:Y:S02]  /*5190*/  ISETP.GT.AND P2, PT, R2.reuse, 0x9, PT ;  /* 0x000000090200780c */ /* 0x040fe40003f44270 */
[C---:B------:R-:W-:Y:S02]  /*51a0*/  ISETP.GT.AND P1, PT, R2.reuse, 0x10, PT ;  /* 0x000000100200780c */ /* 0x040fe40003f24270 */
[----:B------:R-:W-:Y:S01]  /*51b0*/  ISETP.GT.AND P0, PT, R2, 0x11, PT ;  /* 0x000000110200780c */ /* 0x000fe20003f04270 */
[----:B-1----:R-:W-:-:S04]  /*51c0*/  FFMA.FTZ R0, R17, c[0x0][0x2d0], -R12 ;  /* 0x0000b40011007a23 */ /* 0x002fc8000001080c */
[----:B------:R1:W4:Y:S01]  /*51d0*/  MUFU.EX2 R176, R0 ;  /* 0x0000000000b07308 */ /* 0x0003220000000800 */
[----:B------:R-:W-:Y:S02]  /*51e0*/  FSEL R24, R94, -INF , P2 ;  /* 0xff8000005e187808 */ /* 0x000fe40001000000 */
[----:B------:R-:W-:Y:S01]  /*51f0*/  FSEL R25, R91, -INF , P1 ;  /* 0xff8000005b197808 */ /* 0x000fe20000800000 */
[----:B---3--:R-:W-:Y:S01]  /*5200*/  IMAD.IADD R3, R7, 0x1, R3 ;  /* 0x0000000107037824 */ /* 0x008fe200078e0203 */
[----:B------:R-:W-:Y:S01]  /*5210*/  FSEL R27, R83, -INF , P0 ;  /* 0xff800000531b7808 */ /* 0x000fe20000000000 */
[----:B------:R-:W-:Y:S01]  /*5220*/  LDSM.16.MT88.4 R92, [R186+0x1000] ;  /* 0x00100000ba5c783b */ /* 0x000fe20000004200 */
[C---:B------:R-:W-:Y:S02]  /*5230*/  ISETP.GT.AND P2, PT, R2.reuse, 0x18, PT ;  /* 0x000000180200780c */ /* 0x040fe40003f44270 */
[----:B------:R-:W-:Y:S01]  /*5240*/  ISETP.GT.AND P1, PT, R2, 0x19, PT ;  /* 0x000000190200780c */ /* 0x000fe20003f24270 */
[--C-:B------:R-:W-:Y:S01]  /*5250*/  FFMA.FTZ R4, R30, c[0x0][0x2d0], -R12.reuse ;  /* 0x0000b4001e047a23 */ /* 0x100fe2000001080c */
[----:B------:R-:W-:Y:S01]  /*5260*/  ISETP.GT.AND P0, PT, R2, 0x20, PT ;  /* 0x000000200200780c */ /* 0x000fe20003f04270 */
[----:B------:R-:W-:Y:S01]  /*5270*/  LDSM.16.MT88.4 R88, [R186+0x400] ;  /* 0x00040000ba58783b */ /* 0x000fe20000004200 */
[----:B-1----:R-:W-:Y:S01]  /*5280*/  FFMA.FTZ R0, R16, c[0x0][0x2d0], -R12 ;  /* 0x0000b40010007a23 */ /* 0x002fe2000001080c */
[----:B--2---:R-:W-:-:S02]  /*5290*/  F2FP.BF16.PACK_AB R10, R201, R202 ;  /* 0x000000cac90a723e */ /* 0x004fc400000010ff */
[----:B------:R-:W-:Y:S01]  /*52a0*/  LDSM.16.MT88.4 R80, [R185+0x400] ;  /* 0x00040000b950783b */ /* 0x000fe20000004200 */
[----:B------:R1:W-:Y:S01]  /*52b0*/  MUFU.EX2 R183, R0 ;  /* 0x0000000000b77308 */ /* 0x0003e20000000800 */
[----:B------:R-:W-:Y:S02]  /*52c0*/  FSEL R33, R58, -INF , P2 ;  /* 0xff8000003a217808 */ /* 0x000fe40001000000 */
[----:B------:R-:W-:Y:S02]  /*52d0*/  FSEL R34, R54, -INF , P1 ;  /* 0xff80000036227808 */ /* 0x000fe40000800000 */
[----:B------:R-:W-:Y:S02]  /*52e0*/  FSEL R104, R104, -INF , P0 ;  /* 0xff80000068687808 */ /* 0x000fe40000000000 */
[C---:B------:R-:W-:Y:S02]  /*52f0*/  ISETP.GT.AND P2, PT, R2.reuse, 0x21, PT ;  /* 0x000000210200780c */ /* 0x040fe40003f44270 */
[----:B------:R-:W-:-:S02]  /*5300*/  ISETP.GT.AND P1, PT, R2, 0x28, PT ;  /* 0x000000280200780c */ /* 0x000fc40003f24270 */
[----:B------:R-:W-:Y:S01]  /*5310*/  ISETP.GT.AND P0, PT, R2, 0x29, PT ;  /* 0x000000290200780c */ /* 0x000fe20003f04270 */
[----:B-1----:R-:W-:Y:S02]  /*5320*/  FFMA.FTZ R0, R15, c[0x0][0x2d0], -R12 ;  /* 0x0000b4000f007a23 */ /* 0x002fe4000001080c */
[----:B------:R-:W-:Y:S02]  /*5330*/  FFMA.FTZ R2, R19, c[0x0][0x2d0], -R13 ;  /* 0x0000b40013027a23 */ /* 0x000fe4000001080d */
[----:B------:R1:W2:Y:S08]  /*5340*/  MUFU.EX2 R182, R0 ;  /* 0x0000000000b67308 */ /* 0x0002b00000000800 */
[----:B------:R3:W-:Y:S01]  /*5350*/  MUFU.EX2 R181, R2 ;  /* 0x0000000200b57308 */ /* 0x0007e20000000800 */
[----:B-1----:R-:W-:-:S02]  /*5360*/  IMNMX R0, R8, R3, PT ;  /* 0x0000000308007217 */ /* 0x002fc40003800200 */
[----:B------:R-:W-:-:S04]  /*5370*/  FMNMX.FTZ R3, R18, R21, !PT ;  /* 0x0000001512037209 */ /* 0x000fc80007810000 */
[----:B---3--:R-:W-:Y:S01]  /*5380*/  FMNMX.FTZ R2, R23, R3, !PT ;  /* 0x0000000317027209 */ /* 0x008fe20007810000 */
[----:B------:R-:W-:-:S03]  /*5390*/  FFMA.FTZ R3, R20, c[0x0][0x2d0], -R13 ;  /* 0x0000b40014037a23 */ /* 0x000fc6000001080d */
[----:B------:R-:W-:Y:S01]  /*53a0*/  FMNMX.FTZ R2, R24, R2, !PT ;  /* 0x0000000218027209 */ /* 0x000fe20007810000 */
[----:B------:R1:W3:Y:S03]  /*53b0*/  MUFU.EX2 R180, R3 ;  /* 0x0000000300b47308 */ /* 0x0002e60000000800 */
[----:B------:R-:W-:-:S04]  /*53c0*/  FMNMX.FTZ R2, R25, R2, !PT ;  /* 0x0000000219027209 */ /* 0x000fc80007810000 */
[----:B------:R-:W-:Y:S01]  /*53d0*/  FMNMX.FTZ R2, R27, R2, !PT ;  /* 0x000000021b027209 */ /* 0x000fe20007810000 */
[----:B-1----:R-:W-:-:S03]  /*53e0*/  FFMA.FTZ R3, R22, c[0x0][0x2d0], -R13 ;  /* 0x0000b40016037a23 */ /* 0x002fc6000001080d */
[----:B------:R-:W-:Y:S01]  /*53f0*/  FMNMX.FTZ R2, R33, R2, !PT ;  /* 0x0000000221027209 */ /* 0x000fe20007810000 */
[----:B------:R1:W-:Y:S03]  /*5400*/  MUFU.EX2 R178, R3 ;  /* 0x0000000300b27308 */ /* 0x0003e60000000800 */
[----:B------:R-:W-:Y:S02]  /*5410*/  FMNMX.FTZ R2, R34, R2, !PT ;  /* 0x0000000222027209 */ /* 0x000fe40007810000 */
[----:B------:R-:W-:Y:S02]  /*5420*/  FSEL R103, R103, -INF , P2 ;  /* 0xff80000067677808 */ /* 0x000fe40001000000 */
[----:B------:R-:W-:Y:S02]  /*5430*/  FSEL R101, R101, -INF , P1 ;  /* 0xff80000065657808 */ /* 0x000fe40000800000 */
[----:B------:R-:W-:-:S02]  /*5440*/  ISETP.GT.AND P2, PT, R0, RZ, PT ;  /* 0x000000ff0000720c */ /* 0x000fc40003f44270 */
[----:B------:R-:W-:Y:S01]  /*5450*/  ISETP.GT.AND P1, PT, R0, 0x1, PT ;  /* 0x000000010000780c */ /* 0x000fe20003f24270 */
[----:B-1----:R-:W-:-:S04]  /*5460*/  FFMA.FTZ R3, R29, c[0x0][0x2d0], -R13 ;  /* 0x0000b4001d037a23 */ /* 0x002fc8000001080d */
[----:B------:R1:W-:Y:S01]  /*5470*/  MUFU.EX2 R177, R3 ;  /* 0x0000000300b17308 */ /* 0x0003e20000000800 */
[----:B------:R-:W-:Y:S02]  /*5480*/  FMNMX.FTZ R2, R104, R2, !PT ;  /* 0x0000000268027209 */ /* 0x000fe40007810000 */
[----:B------:R-:W-:Y:S02]  /*5490*/  FSEL R100, R100, -INF , P0 ;  /* 0xff80000064647808 */ /* 0x000fe40000000000 */
[----:B------:R-:W-:Y:S02]  /*54a0*/  ISETP.GT.AND P0, PT, R0, 0x8, PT ;  /* 0x000000080000780c */ /* 0x000fe40003f04270 */
[----:B------:R-:W-:Y:S02]  /*54b0*/  FSEL R22, R117, -INF , P2 ;  /* 0xff80000075167808 */ /* 0x000fe40001000000 */
[----:B------:R-:W-:Y:S01]  /*54c0*/  FSEL R20, R146, -INF , P1 ;  /* 0xff80000092147808 */ /* 0x000fe20000800000 */
[----:B-1----:R-:W-:-:S04]  /*54d0*/  FFMA.FTZ R3, R26, c[0x0][0x2d0], -R12 ;  /* 0x0000b4001a037a23 */ /* 0x002fc8000001080c */
[----:B------:R1:W-:Y:S01]  /*54e0*/  MUFU.EX2 R173, R3 ;  /* 0x0000000300ad7308 */ /* 0x0003e20000000800 */
[----:B------:R-:W-:Y:S02]  /*54f0*/  FMNMX.FTZ R2, R103, R2, !PT ;  /* 0x0000000267027209 */ /* 0x000fe40007810000 */
[----:B------:R-:W-:Y:S02]  /*5500*/  ISETP.GT.AND P2, PT, R0, 0x9, PT ;  /* 0x000000090000780c */ /* 0x000fe40003f44270 */
[----:B------:R-:W-:Y:S02]  /*5510*/  FSEL R17, R145, -INF , P0 ;  /* 0xff80000091117808 */ /* 0x000fe40000000000 */
[----:B------:R-:W-:Y:S01]  /*5520*/  FMNMX.FTZ R2, R101, R2, !PT ;  /* 0x0000000265027209 */ /* 0x000fe20007810000 */
[----:B-1----:R-:W-:-:S04]  /*5530*/  FFMA.FTZ R3, R28, c[0x0][0x2d0], -R12 ;  /* 0x0000b4001c037a23 */ /* 0x002fc8000001080c */
[----:B------:R1:W5:Y:S01]  /*5540*/  MUFU.EX2 R172, R3 ;  /* 0x0000000300ac7308 */ /* 0x0003620000000800 */
[----:B------:R-:W-:Y:S02]  /*5550*/  ISETP.GT.AND P1, PT, R0, 0x10, PT ;  /* 0x000000100000780c */ /* 0x000fe40003f24270 */
[----:B------:R-:W-:Y:S02]  /*5560*/  FSEL R16, R144, -INF , P2 ;  /* 0xff80000090107808 */ /* 0x000fe40001000000 */
[----:B------:R-:W-:Y:S02]  /*5570*/  FMNMX.FTZ R2, R100, R2, !PT ;  /* 0x0000000264027209 */ /* 0x000fe40007810000 */
[----:B------:R-:W-:Y:S02]  /*5580*/  ISETP.GT.AND P0, PT, R0, 0x11, PT ;  /* 0x000000110000780c */ /* 0x000fe40003f04270 */
[----:B-1----:R-:W-:-:S04]  /*5590*/  FMNMX.FTZ R3, R22, R20, !PT ;  /* 0x0000001416037209 */ /* 0x002fc80007810000 */
[----:B------:R-:W-:Y:S02]  /*55a0*/  FMNMX.FTZ R3, R17, R3, !PT ;  /* 0x0000000311037209 */ /* 0x000fe40007810000 */
[----:B------:R-:W-:Y:S02]  /*55b0*/  FSEL R15, R105, -INF , P1 ;  /* 0xff800000690f7808 */ /* 0x000fe40000800000 */
[----:B------:R-:W-:Y:S01]  /*55c0*/  FMNMX.FTZ R3, R16, R3, !PT ;  /* 0x0000000310037209 */ /* 0x000fe20007810000 */
[----:B------:R-:W1:Y:S01]  /*55d0*/  SHFL.BFLY PT, R5, R2, 0x2, 0x1f ;  /* 0x0c401f0002057f89 */ /* 0x000e6200000e0000 */
[----:B------:R-:W-:Y:S02]  /*55e0*/  ISETP.GT.AND P2, PT, R0, 0x18, PT ;  /* 0x000000180000780c */ /* 0x000fe40003f44270 */
[----:B------:R-:W-:Y:S02]  /*55f0*/  FSEL R14, R107, -INF , P0 ;  /* 0xff8000006b0e7808 */ /* 0x000fe40000000000 */
[----:B------:R-:W-:-:S02]  /*5600*/  FMNMX.FTZ R3, R15, R3, !PT ;  /* 0x000000030f037209 */ /* 0x000fc40007810000 */
[----:B------:R-:W-:Y:S02]  /*5610*/  ISETP.GT.AND P1, PT, R0, 0x19, PT ;  /* 0x000000190000780c */ /* 0x000fe40003f24270 */
[----:B------:R-:W-:Y:S02]  /*5620*/  FSEL R19, R60, -INF , P2 ;  /* 0xff8000003c137808 */ /* 0x000fe40001000000 */
[----:B------:R-:W-:Y:S02]  /*5630*/  FMNMX.FTZ R3, R14, R3, !PT ;  /* 0x000000030e037209 */ /* 0x000fe40007810000 */
[----:B------:R-:W-:Y:S02]  /*5640*/  ISETP.GT.AND P0, PT, R0, 0x20, PT ;  /* 0x000000200000780c */ /* 0x000fe40003f04270 */
[----:B------:R-:W-:Y:S02]  /*5650*/  FSEL R32, R59, -INF , P1 ;  /* 0xff8000003b207808 */ /* 0x000fe40000800000 */
[----:B------:R-:W-:-:S02]  /*5660*/  FMNMX.FTZ R3, R19, R3, !PT ;  /* 0x0000000313037209 */ /* 0x000fc40007810000 */
[----:B----4-:R-:W-:Y:S01]  /*5670*/  F2FP.BF16.PACK_AB R9, R176, R179 ;  /* 0x000000b3b009723e */ /* 0x010fe200000010ff */
[----:B------:R4:W-:Y:S01]  /*5680*/  MUFU.EX2 R175, R4 ;  /* 0x0000000400af7308 */ /* 0x0009e20000000800 */
[----:B------:R-:W-:Y:S01]  /*5690*/  FSEL R63, R63, -INF , P0 ;  /* 0xff8000003f3f7808 */ /* 0x000fe20000000000 */
[----:B------:R-:W-:Y:S01]  /*56a0*/  LDSM.16.MT88.4 R56, [R186+0x1c00] ;  /* 0x001c0000ba38783b */ /* 0x000fe20000004200 */
[C---:B------:R-:W-:Y:S02]  /*56b0*/  ISETP.GT.AND P2, PT, R0.reuse, 0x21, PT ;  /* 0x000000210000780c */ /* 0x040fe40003f44270 */
[C---:B------:R-:W-:Y:S02]  /*56c0*/  ISETP.GT.AND P1, PT, R0.reuse, 0x28, PT ;  /* 0x000000280000780c */ /* 0x040fe40003f24270 */
[----:B------:R-:W-:Y:S02]  /*56d0*/  ISETP.GT.AND P0, PT, R0, 0x29, PT ;  /* 0x000000290000780c */ /* 0x000fe40003f04270 */
[----:B------:R-:W-:-:S02]  /*56e0*/  FMNMX.FTZ R0, R32, R3, !PT ;  /* 0x0000000320007209 */ /* 0x000fc40007810000 */
[----:B------:R-:W-:Y:S02]  /*56f0*/  FSEL R62, R62, -INF , P2 ;  /* 0xff8000003e3e7808 */ /* 0x000fe40001000000 */
[----:B------:R-:W-:Y:S02]  /*5700*/  FMNMX.FTZ R0, R63, R0, !PT ;  /* 0x000000003f007209 */ /* 0x000fe40007810000 */
[----:B------:R-:W-:Y:S02]  /*5710*/  F2FP.BF16.PACK_AB R8, R199, R200 ;  /* 0x000000c8c708723e */ /* 0x000fe400000010ff */
[----:B--2---:R-:W-:Y:S02]  /*5720*/  F2FP.BF16.PACK_AB R11, R182, R183 ;  /* 0x000000b7b60b723e */ /* 0x004fe400000010ff */
[----:B------:R-:W-:Y:S02]  /*5730*/  FSEL R61, R61, -INF , P1 ;  /* 0xff8000003d3d7808 */ /* 0x000fe40000800000 */
[----:B------:R-:W-:Y:S01]  /*5740*/  FMNMX.FTZ R0, R62, R0, !PT ;  /* 0x000000003e007209 */ /* 0x000fe20007810000 */
[----:B----4-:R-:W-:Y:S01]  /*5750*/  FFMA.FTZ R4, R31, c[0x0][0x2d0], -R12 ;  /* 0x0000b4001f047a23 */ /* 0x010fe2000001080c */
[----:B-1----:R-:W-:-:S02]  /*5760*/  FMNMX.FTZ R2, R2, R5, !PT ;  /* 0x0000000502027209 */ /* 0x002fc40007810000 */
[----:B------:R-:W-:Y:S02]  /*5770*/  FSEL R60, R35, -INF , P0 ;  /* 0xff800000233c7808 */ /* 0x000fe40000000000 */
[----:B------:R-:W-:Y:S01]  /*5780*/  FMNMX.FTZ R0, R61, R0, !PT ;  /* 0x000000003d007209 */ /* 0x000fe20007810000 */
[----:B------:R-:W-:Y:S01]  /*5790*/  HMMA.16816.F32.BF16 R108, R8, R72, RZ ;  /* 0x00000048086c723c */ /* 0x000fe200000418ff */
[----:B------:R3:W1:Y:S01]  /*57a0*/  MUFU.EX2 R174, R4 ;  /* 0x0000000400ae7308 */ /* 0x0006620000000800 */
[----:B------:R-:W2:Y:S01]  /*57b0*/  SHFL.BFLY PT, R3, R2, 0x1, 0x1f ;  /* 0x0c201f0002037f89 */ /* 0x000ea200000e0000 */
[----:B------:R-:W-:-:S05]  /*57c0*/  FMNMX.FTZ R0, R60, R0, !PT ;  /* 0x000000003c007209 */ /* 0x000fca0007810000 */
        /* <DEDUP_REMOVED lines=10> */
[----:B------:R-:W-:Y:S01]  /*5870*/  HMMA.16816.F32.BF16 R28, R8, R114, RZ ;  /* 0x00000072081c723c */ /* 0x000fe200000418ff */
[----:B------:R-:W4:Y:S01]  /*5880*/  SHFL.BFLY PT, R8, R0, 0x2, 0x1f ;  /* 0x0c401f0000087f89 */ /* 0x000f2200000e0000 */
[----:B---3--:R-:W-:-:S02]  /*5890*/  F2FP.BF16.PACK_AB R4, R180, R181 ;  /* 0x000000b5b404723e */ /* 0x008fc400000010ff */
[----:B-----5:R-:W-:Y:S02]  /*58a0*/  F2FP.BF16.PACK_AB R5, R172, R173 ;  /* 0x000000adac05723e */ /* 0x020fe400000010ff */
[----:B------:R-:W-:Y:S02]  /*58b0*/  F2FP.BF16.PACK_AB R6, R177, R178 ;  /* 0x000000b2b106723e */ /* 0x000fe400000010ff */
[----:B-1----:R-:W-:-:S07]  /*58c0*/  F2FP.BF16.PACK_AB R7, R174, R175 ;  /* 0x000000afae07723e */ /* 0x002fce00000010ff */
[----:B------:R-:W-:Y:S07]  /*58d0*/  HMMA.16816.F32.BF16 R244, R4, R92, R108 ;  /* 0x0000005c04f4723c */ /* 0x000fee000004186c */
[----:B--2---:R-:W-:Y:S02]  /*58e0*/  FMNMX.FTZ R108, R2, R3, !PT ;  /* 0x00000003026c7209 */ /* 0x004fe40007810000 */
[----:B----4-:R-:W-:-:S03]  /*58f0*/  FMNMX.FTZ R0, R0, R8, !PT ;  /* 0x0000000800007209 */ /* 0x010fc60007810000 */
[C---:B------:R-:W-:Y:S01]  /*5900*/  FMUL.FTZ R2, R108.reuse, c[0x0][0x2d0] ;  /* 0x0000b4006c027a20 */ /* 0x040fe20000410000 */
[----:B------:R-:W-:Y:S01]  /*5910*/  FSETP.NEU.FTZ.AND P0, PT, R108, -INF , PT ;  /* 0xff8000006c00780b */ /* 0x000fe20003f1d000 */
[----:B------:R-:W1:Y:S03]  /*5920*/  SHFL.BFLY PT, R8, R0, 0x1, 0x1f ;  /* 0x0c201f0000087f89 */ /* 0x000e6600000e0000 */
[----:B------:R-:W-:-:S05]  /*5930*/  FSEL R2, R2, RZ, P0 ;  /* 0x000000ff02027208 */ /* 0x000fca0000000000 */
[----:B------:R-:W-:-:S04]  /*5940*/  FFMA.FTZ R3, R18, c[0x0][0x2d0], -R2 ;  /* 0x0000b40012037a23 */ /* 0x000fc80000010802 */
[----:B------:R2:W-:Y:S02]  /*5950*/  MUFU.EX2 R171, R3 ;  /* 0x0000000300ab7308 */ /* 0x0005e40000000800 */
[----:B--2---:R-:W-:-:S06]  /*5960*/  FFMA.FTZ R3, R21, c[0x0][0x2d0], -R2 ;  /* 0x0000b40015037a23 */ /* 0x004fcc0000010802 */
[----:B------:R2:W3:Y:S01]  /*5970*/  MUFU.EX2 R168, R3 ;  /* 0x0000000300a87308 */ /* 0x0004e20000000800 */
[----:B-1----:R-:W-:Y:S01]  /*5980*/  FMNMX.FTZ R107, R0, R8, !PT ;  /* 0x00000008006b7209 */ /* 0x002fe20007810000 */
[--C-:B------:R-:W-:Y:S02]  /*5990*/  FFMA.FTZ R0, R27, c[0x0][0x2d0], -R2.reuse ;  /* 0x0000b4001b007a23 */ /* 0x100fe40000010802 */
[----:B--2---:R-:W-:-:S04]  /*59a0*/  FFMA.FTZ R3, R23, c[0x0][0x2d0], -R2 ;  /* 0x0000b40017037a23 */ /* 0x004fc80000010802 */
[----:B------:R1:W-:Y:S01]  /*59b0*/  MUFU.EX2 R167, R3 ;  /* 0x0000000300a77308 */ /* 0x0003e20000000800 */
[----:B------:R-:W-:Y:S01]  /*59c0*/  FSETP.NEU.FTZ.AND P0, PT, R107, -INF , PT ;  /* 0xff8000006b00780b */ /* 0x000fe20003f1d000 */
[----:B-1----:R-:W-:-:S06]  /*59d0*/  FFMA.FTZ R3, R24, c[0x0][0x2d0], -R2 ;  /* 0x0000b40018037a23 */ /* 0x002fcc0000010802 */
[----:B------:R1:W2:Y:S08]  /*59e0*/  MUFU.EX2 R169, R3 ;  /* 0x0000000300a97308 */ /* 0x0002b00000000800 */
[----:B------:R4:W-:Y:S01]  /*59f0*/  MUFU.EX2 R166, R0 ;  /* 0x0000000000a67308 */ /* 0x0009e20000000800 */
[----:B-1----:R-:W-:-:S07]  /*5a00*/  FFMA.FTZ R3, R25, c[0x0][0x2d0], -R2 ;  /* 0x0000b40019037a23 */ /* 0x002fce0000010802 */
[----:B------:R1:W-:Y:S01]  /*5a10*/  MUFU.EX2 R170, R3 ;  /* 0x0000000300aa7308 */ /* 0x0003e20000000800 */
[----:B----4-:R-:W-:-:S05]  /*5a20*/  FMUL.FTZ R0, R107, c[0x0][0x2d0] ;  /* 0x0000b4006b007a20 */ /* 0x010fca0000410000 */
[----:B------:R-:W-:Y:S01]  /*5a30*/  FSEL R0, R0, RZ, P0 ;  /* 0x000000ff00007208 */ /* 0x000fe20000000000 */
[----:B-1----:R-:W-:-:S04]  /*5a40*/  FFMA.FTZ R3, R33, c[0x0][0x2d0], -R2 ;  /* 0x0000b40021037a23 */ /* 0x002fc80000010802 */
[----:B------:R1:W-:Y:S02]  /*5a50*/  MUFU.EX2 R164, R3 ;  /* 0x0000000300a47308 */ /* 0x0003e40000000800 */
[----:B-1----:R-:W-:-:S06]  /*5a60*/  FFMA.FTZ R3, R34, c[0x0][0x2d0], -R2 ;  /* 0x0000b40022037a23 */ /* 0x002fcc0000010802 */
[----:B------:R1:W-:Y:S02]  /*5a70*/  MUFU.EX2 R165, R3 ;  /* 0x0000000300a57308 */ /* 0x0003e40000000800 */
[----:B-1----:R-:W-:-:S06]  /*5a80*/  FFMA.FTZ R3, R22, c[0x0][0x2d0], -R0 ;  /* 0x0000b40016037a23 */ /* 0x002fcc0000010800 */
[----:B------:R1:W-:Y:S02]  /*5a90*/  MUFU.EX2 R109, R3 ;  /* 0x00000003006d7308 */ /* 0x0003e40000000800 */
[----:B-1----:R-:W-:-:S06]  /*5aa0*/  FFMA.FTZ R3, R20, c[0x0][0x2d0], -R0 ;  /* 0x0000b40014037a23 */ /* 0x002fcc0000010800 */
[----:B------:R1:W4:Y:S02]  /*5ab0*/  MUFU.EX2 R105, R3 ;  /* 0x0000000300697308 */ /* 0x0003240000000800 */
[----:B-1----:R-:W-:-:S06]  /*5ac0*/  FFMA.FTZ R3, R17, c[0x0][0x2d0], -R0 ;  /* 0x0000b40011037a23 */ /* 0x002fcc0000010800 */
[----:B------:R1:W-:Y:S02]  /*5ad0*/  MUFU.EX2 R110, R3 ;  /* 0x00000003006e7308 */ /* 0x0003e40000000800 */
[----:B-1----:R-:W-:-:S06]  /*5ae0*/  FFMA.FTZ R3, R16, c[0x0][0x2d0], -R0 ;  /* 0x0000b40010037a23 */ /* 0x002fcc0000010800 */
[----:B------:R1:W5:Y:S01]  /*5af0*/  MUFU.EX2 R111, R3 ;  /* 0x00000003006f7308 */ /* 0x0003620000000800 */
[----:B---3--:R-:W-:Y:S02]  /*5b00*/  F2FP.BF16.PACK_AB R8, R168, R171 ;  /* 0x000000aba808723e */ /* 0x008fe400000010ff */
[----:B--2---:R-:W-:Y:S02]  /*5b10*/  F2FP.BF16.PACK_AB R10, R169, R167 ;  /* 0x000000a7a90a723e */ /* 0x004fe400000010ff */
[----:B----4-:R-:W-:Y:S01]  /*5b20*/  F2FP.BF16.PACK_AB R9, R105, R109 ;  /* 0x0000006d6909723e */ /* 0x010fe200000010ff */
[----:B-1----:R-:W-:-:S04]  /*5b30*/  FFMA.FTZ R3, R15, c[0x0][0x2d0], -R0 ;  /* 0x0000b4000f037a23 */ /* 0x002fc80000010800 */
[----:B------:R1:W-:Y:S01]  /*5b40*/  MUFU.EX2 R161, R3 ;  /* 0x0000000300a17308 */ /* 0x0003e20000000800 */
[----:B-----5:R-:W-:Y:S01]  /*5b50*/  F2FP.BF16.PACK_AB R11, R111, R110 ;  /* 0x0000006e6f0b723e */ /* 0x020fe200000010ff */
[----:B-1----:R-:W-:-:S06]  /*5b60*/  FFMA.FTZ R3, R14, c[0x0][0x2d0], -R0 ;  /* 0x0000b4000e037a23 */ /* 0x002fcc0000010800 */
[----:B------:R1:W2:Y:S01]  /*5b70*/  MUFU.EX2 R163, R3 ;  /* 0x0000000300a37308 */ /* 0x0002a20000000800 */
[----:B------:R-:W-:Y:S01]  /*5b80*/  HMMA.16816.F32.BF16 R20, R8, R76, RZ ;  /* 0x0000004c0814723c */ /* 0x000fe200000418ff */
[----:B-1----:R-:W-:-:S06]  /*5b90*/  FFMA.FTZ R3, R19, c[0x0][0x2d0], -R0 ;  /* 0x0000b40013037a23 */ /* 0x002fcc0000010800 */
[----:B------:R1:W-:Y:S02]  /*5ba0*/  MUFU.EX2 R162, R3 ;  /* 0x0000000300a27308 */ /* 0x0003e40000000800 */
[----:B-1----:R-:W-:-:S06]  /*5bb0*/  FFMA.FTZ R3, R32, c[0x0][0x2d0], -R0 ;  /* 0x0000b40020037a23 */ /* 0x002fcc0000010800 */
[----:B------:R-:W1:Y:S01]  /*5bc0*/  MUFU.EX2 R160, R3 ;  /* 0x0000000300a07308 */ /* 0x000e620000000800 */
[----:B------:R-:W-:Y:S08]  /*5bd0*/  HMMA.16816.F32.BF16 R24, R8, R68, RZ ;  /* 0x000000440818723c */ /* 0x000ff000000418ff */
        /* <DEDUP_REMOVED lines=10> */
[----:B------:R-:W-:Y:S07]  /*5c80*/  HMMA.16816.F32.BF16 R204, R4, R58, R28 ;  /* 0x0000003a04cc723c */ /* 0x000fee000004181c */
[----:B------:R-:W-:-:S02]  /*5c90*/  F2FP.BF16.PACK_AB R4, R166, R170 ;  /* 0x000000aaa604723e */ /* 0x000fc400000010ff */
[----:B--2---:R-:W-:Y:S02]  /*5ca0*/  F2FP.BF16.PACK_AB R5, R163, R161 ;  /* 0x000000a1a305723e */ /* 0x004fe400000010ff */
[----:B------:R-:W-:Y:S02]  /*5cb0*/  F2FP.BF16.PACK_AB R6, R165, R164 ;  /* 0x000000a4a506723e */ /* 0x000fe400000010ff */
[----:B-1----:R-:W-:Y:S01]  /*5cc0*/  F2FP.BF16.PACK_AB R7, R160, R162 ;  /* 0x000000a2a007723e */ /* 0x002fe200000010ff */
[----:B------:R-:W-:Y:S08]  /*5cd0*/  HMMA.16816.F32.BF16 R28, R8, R64, RZ ;  /* 0x00000040081c723c */ /* 0x000ff000000418ff */
[----:B------:R-:W-:Y:S08]  /*5ce0*/  HMMA.16816.F32.BF16 R144, R4, R96, R20 ;  /* 0x000000600490723c */ /* 0x000ff00000041814 */
[C---:B------:R-:W-:Y:S08]  /*5cf0*/  HMMA.16816.F32.BF16 R20, R8.reuse, R84, RZ ;  /* 0x000000540814723c */ /* 0x040ff000000418ff */
[----:B------:R-:W-:Y:S08]  /*5d00*/  HMMA.16816.F32.BF16 R16, R8, R72, RZ ;  /* 0x000000480810723c */ /* 0x000ff000000418ff */
[----:B------:R-:W-:Y:S08]  /*5d10*/  HMMA.16816.F32.BF16 R128, R4, R88, R24 ;  /* 0x000000580480723c */ /* 0x000ff00000041818 */
[----:B------:R-:W-:Y:S08]  /*5d20*/  HMMA.16816.F32.BF16 R24, R8, R78, RZ ;  /* 0x0000004e0818723c */ /* 0x000ff000000418ff */
[----:B------:R-:W-:Y:S08]  /*5d30*/  HMMA.16816.F32.BF16 R116, R4, R80, R28 ;  /* 0x000000500474723c */ /* 0x000ff0000004181c */
[----:B------:R-:W-:Y:S08]  /*5d40*/  HMMA.16816.F32.BF16 R28, R8, R70, RZ ;  /* 0x00000046081c723c */ /* 0x000ff000000418ff */
[----:B------:R-:W-:Y:S08]  /*5d50*/  HMMA.16816.F32.BF16 R68, R4, R124, R20 ;  /* 0x0000007c0444723c */ /* 0x000ff00000041814 */
[----:B------:R-:W-:Y:S01]  /*5d60*/  HMMA.16816.F32.BF16 R20, R8, R74, RZ ;  /* 0x0000004a0814723c */ /* 0x000fe200000418ff */
[----:B------:R-:W-:-:S07]  /*5d70*/  FFMA.FTZ R3, R104, c[0x0][0x2d0], -R2 ;  /* 0x0000b40068037a23 */ /* 0x000fce0000010802 */
[----:B------:R-:W-:Y:S08]  /*5d80*/  HMMA.16816.F32.BF16 R52, R4, R92, R16 ;  /* 0x0000005c0434723c */ /* 0x000ff00000041810 */
[----:B------:R-:W-:Y:S08]  /*5d90*/  HMMA.16816.F32.BF16 R16, R8, R112, RZ ;  /* 0x000000700810723c */ /* 0x000ff000000418ff */
[C---:B------:R-:W-:Y:S01]  /*5da0*/  HMMA.16816.F32.BF16 R48, R4.reuse, R98, R24 ;  /* 0x000000620430723c */ /* 0x040fe20000041818 */
[----:B------:R1:W-:Y:S07]  /*5db0*/  MUFU.EX2 R24, R3 ;  /* 0x0000000300187308 */ /* 0x0003ee0000000800 */
[----:B------:R-:W-:Y:S01]  /*5dc0*/  HMMA.16816.F32.BF16 R40, R4, R94, R20 ;  /* 0x0000005e0428723c */ /* 0x000fe20000041814 */
[----:B-1----:R-:W-:-:S04]  /*5dd0*/  FFMA.FTZ R3, R103, c[0x0][0x2d0], -R2 ;  /* 0x0000b40067037a23 */ /* 0x002fc80000010802 */
[----:B------:R1:W2:Y:S03]  /*5de0*/  MUFU.EX2 R25, R3 ;  /* 0x0000000300197308 */ /* 0x0002a60000000800 */
[----:B------:R-:W-:Y:S01]  /*5df0*/  HMMA.16816.F32.BF16 R36, R8, R86, RZ ;  /* 0x000000560824723c */ /* 0x000fe200000418ff */
[--C-:B-1----:R-:W-:Y:S02]  /*5e00*/  FFMA.FTZ R3, R101, c[0x0][0x2d0], -R2.reuse ;  /* 0x0000b40065037a23 */ /* 0x102fe40000010802 */
[----:B------:R-:W-:-:S04]  /*5e10*/  FFMA.FTZ R2, R100, c[0x0][0x2d0], -R2 ;  /* 0x0000b40064027a23 */ /* 0x000fc80000010802 */
[----:B------:R1:W-:Y:S01]  /*5e20*/  MUFU.EX2 R22, R2 ;  /* 0x0000000200167308 */ /* 0x0003e20000000800 */
[----:B------:R-:W-:Y:S08]  /*5e30*/  HMMA.16816.F32.BF16 R84, R4, R56, R16 ;  /* 0x000000380454723c */ /* 0x000ff00000041810 */
[----:B------:R-:W-:Y:S01]  /*5e40*/  HMMA.16816.F32.BF16 R32, R8, R66, RZ ;  /* 0x000000420820723c */ /* 0x000fe200000418ff */
[----:B------:R-:W-:Y:S07]  /*5e50*/  MUFU.EX2 R26, R3 ;  /* 0x00000003001a7308 */ /* 0x000fee0000000800 */
[----:B------:R-:W-:Y:S01]  /*5e60*/  HMMA.16816.F32.BF16 R28, R4, R90, R28 ;  /* 0x0000005a041c723c */ /* 0x000fe2000004181c */
[--C-:B-1----:R-:W-:Y:S01]  /*5e70*/  FFMA.FTZ R2, R63, c[0x0][0x2d0], -R0.reuse ;  /* 0x0000b4003f027a23 */ /* 0x102fe20000010800 */
[----:B--2---:R-:W-:Y:S01]  /*5e80*/  F2FP.BF16.PACK_AB R96, R25, R24 ;  /* 0x000000181960723e */ /* 0x004fe200000010ff */
[----:B------:R-:W-:Y:S02]  /*5e90*/  LDSM.16.MT88.4 R64, [R186+0x1400] ;  /* 0x00140000ba40783b */ /* 0x000fe40000004200 */
[----:B------:R1:W-:Y:S03]  /*5ea0*/  MUFU.EX2 R18, R2 ;  /* 0x0000000200127308 */ /* 0x0003e60000000800 */
[----:B------:R-:W-:Y:S01]  /*5eb0*/  HMMA.16816.F32.BF16 R8, R8, R114, RZ ;  /* 0x000000720808723c */ /* 0x000fe200000418ff */
[----:B-1----:R-:W-:-:S04]  /*5ec0*/  FFMA.FTZ R2, R62, c[0x0][0x2d0], -R0 ;  /* 0x0000b4003e027a23 */ /* 0x002fc80000010800 */
[----:B------:R1:W2:Y:S02]  /*5ed0*/  MUFU.EX2 R19, R2 ;  /* 0x0000000200137308 */ /* 0x0002a40000000800 */
[--C-:B-1----:R-:W-:Y:S02]  /*5ee0*/  FFMA.FTZ R2, R61, c[0x0][0x2d0], -R0.reuse ;  /* 0x0000b4003d027a23 */ /* 0x102fe40000010800 */
[----:B------:R-:W-:-:S04]  /*5ef0*/  FFMA.FTZ R0, R60, c[0x0][0x2d0], -R0 ;  /* 0x0000b4003c007a23 */ /* 0x000fc80000010800 */
[----:B------:R1:W-:Y:S02]  /*5f00*/  MUFU.EX2 R20, R0 ;  /* 0x0000000000147308 */ /* 0x0003e40000000800 */
[----:B-1----:R-:W-:-:S06]  /*5f10*/  FFMA.FTZ R0, R151, c[0x0][0x2d0], -R13 ;  /* 0x0000b40097007a23 */ /* 0x002fcc000001080d */
[----:B------:R1:W-:Y:S01]  /*5f20*/  MUFU.EX2 R15, R0 ;  /* 0x00000000000f7308 */ /* 0x0003e20000000800 */
[C---:B------:R-:W-:Y:S08]  /*5f30*/  HMMA.16816.F32.BF16 R32, R4.reuse, R82, R32 ;  /* 0x000000520420723c */ /* 0x040ff00000041820 */
[C---:B------:R-:W-:Y:S08]  /*5f40*/  HMMA.16816.F32.BF16 R36, R4.reuse, R126, R36 ;  /* 0x0000007e0424723c */ /* 0x040ff00000041824 */
[----:B------:R-:W-:Y:S01]  /*5f50*/  HMMA.16816.F32.BF16 R44, R4, R58, R8 ;  /* 0x0000003a042c723c */ /* 0x000fe20000041808 */
[----:B-1----:R-:W-:Y:S01]  /*5f60*/  FFMA.FTZ R0, R149, c[0x0][0x2d0], -R13 ;  /* 0x0000b40095007a23 */ /* 0x002fe2000001080d */
[----:B------:R-:W1:Y:S03]  /*5f70*/  LDSM.16.MT88.4 R4, [R186+0x2000] ;  /* 0x00200000ba04783b */ /* 0x000e660000004200 */
[----:B------:R3:W-:Y:S01]  /*5f80*/  MUFU.EX2 R16, R0 ;  /* 0x0000000000107308 */ /* 0x0007e20000000800 */
[----:B------:R-:W4:Y:S01]  /*5f90*/  LDSM.16.MT88.4 R124, [R185+0x800] ;  /* 0x00080000b97c783b */ /* 0x000f220000004200 */
[----:B--2---:R-:W-:-:S02]  /*5fa0*/  F2FP.BF16.PACK_AB R97, R19, R18 ;  /* 0x000000121361723e */ /* 0x004fc400000010ff */
[----:B------:R-:W-:Y:S01]  /*5fb0*/  F2FP.BF16.PACK_AB R98, R22, R26 ;  /* 0x0000001a1662723e */ /* 0x000fe200000010ff */
[----:B------:R-:W-:Y:S01]  /*5fc0*/  LDSM.16.MT88.4 R80, [R185+0x2000] ;  /* 0x00200000b950783b */ /* 0x000fe20000004200 */
[----:B---3--:R-:W-:-:S04]  /*5fd0*/  FFMA.FTZ R0, R148, c[0x0][0x2d0], -R13 ;  /* 0x0000b40094007a23 */ /* 0x008fc8000001080d */
[----:B------:R2:W-:Y:S02]  /*5fe0*/  MUFU.EX2 R17, R0 ;  /* 0x0000000000117308 */ /* 0x0005e40000000800 */
[----:B--2---:R-:W-:-:S06]  /*5ff0*/  FFMA.FTZ R0, R150, c[0x0][0x2d0], -R13 ;  /* 0x0000b40096007a23 */ /* 0x004fcc000001080d */
[----:B------:R2:W-:Y:S08]  /*6000*/  MUFU.EX2 R14, R0 ;  /* 0x00000000000e7308 */ /* 0x0005f00000000800 */
[----:B------:R3:W5:Y:S01]  /*6010*/  MUFU.EX2 R21, R2 ;  /* 0x0000000200157308 */ /* 0x0007620000000800 */
[----:B--2---:R-:W-:-:S07]  /*6020*/  FFMA.FTZ R0, R143, c[0x0][0x2d0], -R12 ;  /* 0x0000b4008f007a23 */ /* 0x004fce000001080c */
[----:B------:R2:W-:Y:S01]  /*6030*/  MUFU.EX2 R3, R0 ;  /* 0x0000000000037308 */ /* 0x0005e20000000800 */
[--C-:B---3--:R-:W-:Y:S02]  /*6040*/  FFMA.FTZ R2, R141, c[0x0][0x2d0], -R12.reuse ;  /* 0x0000b4008d027a23 */ /* 0x108fe4000001080c */
[----:B--2---:R-:W-:-:S05]  /*6050*/  FFMA.FTZ R0, R142, c[0x0][0x2d0], -R12 ;  /* 0x0000b4008e007a23 */ /* 0x004fca000001080c */
[----:B------:R2:W3:Y:S02]  /*6060*/  MUFU.EX2 R11, R0 ;  /* 0x00000000000b7308 */ /* 0x0004e40000000800 */
[----:B--2---:R-:W-:-:S06]  /*6070*/  FFMA.FTZ R0, R140, c[0x0][0x2d0], -R12 ;  /* 0x0000b4008c007a23 */ /* 0x004fcc000001080c */
[----:B------:R2:W-:Y:S01]  /*6080*/  MUFU.EX2 R12, R2 ;  /* 0x00000002000c7308 */ /* 0x0005e20000000800 */
[----:B-----5:R-:W-:Y:S01]  /*6090*/  F2FP.BF16.PACK_AB R99, R20, R21 ;  /* 0x000000151463723e */ /* 0x020fe200000010ff */
[----:B------:R-:W5:Y:S06]  /*60a0*/  LDSM.16.MT88.4 R140, [R186+0x800] ;  /* 0x00080000ba8c783b */ /* 0x000f6c0000004200 */
[----:B------:R1:W1:Y:S01]  /*60b0*/  MUFU.EX2 R13, R0 ;  /* 0x00000000000d7308 */ /* 0x0002620000000800 */
[----:B--2---:R-:W-:-:S04]  /*60c0*/  @P3 IMAD.HI.U32 R2, R237, c[0x0][0x2c8], RZ ;  /* 0x0000b200ed023a27 */ /* 0x004fc800078e00ff */
[----:B-1----:R-:W-:Y:S01]  /*60d0*/  IMAD.MOV.U32 R0, RZ, RZ, R237 ;  /* 0x000000ffff007224 */ /* 0x002fe200078e00ed */
[----:B------:R-:W-:-:S04]  /*60e0*/  @P3 SHF.R.U32.HI R0, RZ, c[0x0][0x2cc], R2 ;  /* 0x0000b300ff003a19 */ /* 0x000fc80000011602 */
[----:B------:R-:W-:-:S05]  /*60f0*/  IADD3 R0, R0, R249, -R251 ;  /* 0x000000f900007210 */ /* 0x000fca0007ffe8fb */
[----:B------:R-:W-:Y:S01]  /*6100*/  IMAD.HI R9, R0, 0x2aaaaaab, RZ ;  /* 0x2aaaaaab00097827 */ /* 0x000fe200078e02ff */
[----:B------:R-:W-:Y:S02]  /*6110*/  F2FP.BF16.PACK_AB R92, R16, R15 ;  /* 0x0000000f105c723e */ /* 0x000fe400000010ff */
[----:B---3--:R-:W-:Y:S02]  /*6120*/  F2FP.BF16.PACK_AB R93, R11, R3 ;  /* 0x000000030b5d723e */ /* 0x008fe400000010ff */
[----:B------:R-:W-:Y:S02]  /*6130*/  F2FP.BF16.PACK_AB R94, R14, R17 ;  /* 0x000000110e5e723e */ /* 0x000fe400000010ff */
[----:B------:R-:W-:Y:S02]  /*6140*/  F2FP.BF16.PACK_AB R95, R13, R12 ;  /* 0x0000000c0d5f723e */ /* 0x000fe400000010ff */
[----:B------:R-:W-:Y:S01]  /*6150*/  SHF.R.U32.HI R10, RZ, 0x1f, R9 ;  /* 0x0000001fff0a7819 */ /* 0x000fe20000011609 */
[----:B------:R-:W-:-:S02]  /*6160*/  FADD.FTZ R2, R171, R168 ;  /* 0x000000a8ab027221 */ /* 0x000fc40000010000 */
[----:B------:R-:W-:Y:S01]  /*6170*/  FADD.FTZ R0, R109, R105 ;  /* 0x000000696d007221 */ /* 0x000fe20000010000 */
[----:B------:R-:W-:Y:S01]  /*6180*/  LEA.HI.SX32 R23, R9, R10, 0x1d ;  /* 0x0000000a09177211 */ /* 0x000fe200078feaff */
[----:B------:R-:W-:Y:S01]  /*6190*/  FADD.FTZ R8, R200, R199 ;  /* 0x000000c7c8087221 */ /* 0x000fe20000010000 */
[----:B------:R-:W-:Y:S01]  /*61a0*/  HMMA.16816.F32.BF16 R88, R92, R4, R228 ;  /* 0x000000045c58723c */ /* 0x000fe200000418e4 */
[----:B------:R-:W-:Y:S02]  /*61b0*/  FADD.FTZ R10, R179, R176 ;  /* 0x000000b0b30a7221 */ /* 0x000fe40000010000 */
        /* <DEDUP_REMOVED lines=17> */
[----:B------:R-:W-:Y:S01]  /*62d0*/  FADD.FTZ R4, R178, R4 ;  /* 0x00000004b2047221 */ /* 0x000fe20000010000 */
[----:B------:R-:W-:Y:S01]  /*62e0*/  IADD3 R110, R203, -0x2, RZ ;  /* 0xfffffffecb6e7810 */ /* 0x000fe20007ffe0ff */
[----:B------:R-:W-:Y:S01]  /*62f0*/  FADD.FTZ R0, R164, R0 ;  /* 0x00000000a4007221 */ /* 0x000fe20000010000 */
[----:B------:R-:W-:Y:S01]  /*6300*/  IMNMX R251, R248, R23, !PT ;  /* 0x00000017f8fb7217 */ /* 0x000fe20007800200 */
[----:B------:R-:W-:Y:S02]  /*6310*/  FADD.FTZ R2, R162, R2 ;  /* 0x00000002a2027221 */ /* 0x000fe40000010000 */
[----:B------:R-:W-:Y:S02]  /*6320*/  FADD.FTZ R5, R175, R5 ;  /* 0x00000005af057221 */ /* 0x000fe40000010000 */
[----:B------:R-:W-:Y:S01]  /*6330*/  FADD.FTZ R4, R177, R4 ;  /* 0x00000004b1047221 */ /* 0x000fe20000010000 */
[----:B------:R-:W-:Y:S01]  /*6340*/  ISETP.GE.AND P0, PT, R110, R251, PT ;  /* 0x000000fb6e00720c */ /* 0x000fe20003f06270 */
        /* <DEDUP_REMOVED lines=11> */
[----:B----4-:R-:W-:Y:S01]  /*6400*/  HMMA.16816.F32.BF16 R112, R92, R124, R152 ;  /* 0x0000007c5c70723c */ /* 0x010fe20000041898 */
[----:B------:R-:W-:Y:S02]  /*6410*/  FADD.FTZ R0, R26, R0 ;  /* 0x000000001a007221 */ /* 0x000fe40000010000 */
[----:B------:R-:W-:-:S02]  /*6420*/  FADD.FTZ R2, R21, R2 ;  /* 0x0000000215027221 */ /* 0x000fc40000010000 */
[----:B------:R-:W-:Y:S02]  /*6430*/  FADD.FTZ R3, R17, R3 ;  /* 0x0000000311037221 */ /* 0x000fe40000010000 */
[----:B------:R-:W-:Y:S01]  /*6440*/  FADD.FTZ R4, R12, R4 ;  /* 0x000000040c047221 */ /* 0x000fe20000010000 */
[----:B------:R-:W-:Y:S08]  /*6450*/  HMMA.16816.F32.BF16 R116, R96, R124, R116 ;  /* 0x0000007c6074723c */ /* 0x000ff00000041874 */
[----:B------:R-:W-:Y:S08]  /*6460*/  HMMA.16816.F32.BF16 R120, R92, R126, R120 ;  /* 0x0000007e5c78723c */ /* 0x000ff00000041878 */
[-C--:B-----5:R-:W-:Y:S08]  /*6470*/  HMMA.16816.F32.BF16 R128, R96, R140.reuse, R128 ;  /* 0x0000008c6080723c */ /* 0x0a0ff00000041880 */
[C---:B------:R-:W-:Y:S08]  /*6480*/  HMMA.16816.F32.BF16 R132, R92.reuse, R140, R212 ;  /* 0x0000008c5c84723c */ /* 0x040ff000000418d4 */
[----:B------:R-:W-:Y:S08]  /*6490*/  HMMA.16816.F32.BF16 R136, R92, R142, R136 ;  /* 0x0000008e5c88723c */ /* 0x000ff00000041888 */
[-C--:B------:R-:W-:Y:S08]  /*64a0*/  HMMA.16816.F32.BF16 R144, R96, R156.reuse, R144 ;  /* 0x0000009c6090723c */ /* 0x080ff00000041890 */
[C---:B------:R-:W-:Y:S08]  /*64b0*/  HMMA.16816.F32.BF16 R148, R92.reuse, R156, R224 ;  /* 0x0000009c5c94723c */ /* 0x040ff000000418e0 */
[C---:B------:R-:W-:Y:S08]  /*64c0*/  HMMA.16816.F32.BF16 R56, R92.reuse, R64, R244 ;  /* 0x000000405c38723c */ /* 0x040ff000000418f4 */
[----:B------:R-:W-:Y:S01]  /*64d0*/  HMMA.16816.F32.BF16 R72, R92, R80, R232 ;  /* 0x000000505c48723c */ /* 0x000fe200000418e8 */
[----:B------:R-:W-:-:S02]  /*64e0*/  FADD.FTZ R244, R22, R0 ;  /* 0x0000000016f47221 */ /* 0x000fc40000010000 */
[----:B------:R-:W-:-:S05]  /*64f0*/  FADD.FTZ R246, R20, R2 ;  /* 0x0000000214f67221 */ /* 0x000fca0000010000 */
[----:B------:R-:W-:Y:S01]  /*6500*/  HMMA.16816.F32.BF16 R152, R92, R158, R220 ;  /* 0x0000009e5c98723c */ /* 0x000fe200000418dc */
[----:B------:R-:W-:Y:S02]  /*6510*/  FADD.FTZ R245, R14, R3 ;  /* 0x000000030ef57221 */ /* 0x000fe40000010000 */
[----:B------:R-:W-:-:S05]  /*6520*/  FADD.FTZ R247, R13, R4 ;  /* 0x000000040df77221 */ /* 0x000fca0000010000 */
        /* <DEDUP_REMOVED lines=8> */
[----:B------:R-:W-:Y:S08]  /*65b0*/  HMMA.16816.F32.BF16 R80, R96, R82, R36 ;  /* 0x000000526050723c */ /* 0x000ff00000041824 */
[-C--:B------:R-:W-:Y:S08]  /*65c0*/  HMMA.16816.F32.BF16 R92, R92, R6.reuse, R204 ;  /* 0x000000065c5c723c */ /* 0x080ff000000418cc */
[----:B------:R-:W-:Y:S01]  /*65d0*/  HMMA.16816.F32.BF16 R96, R96, R6, R44 ;  /* 0x000000066060723c */ /* 0x000fe2000004182c */
[----:B------:R-:W-:Y:S07]  /*65e0*/  @!P0 BRA `(.L_x_1077) ;  /* 0x000035d000008947 */ /* 0x000fee0003800000 */
[----:B------:R-:W-:Y:S01]  /*65f0*/  IMAD.IADD R249, R236, 0x1, R237 ;  /* 0x00000001ecf97824 */ /* 0x000fe200078e02ed */
[----:B------:R-:W-:Y:S01]  /*6600*/  MOV R3, R108 ;  /* 0x0000006c00037202 */ /* 0x000fe20000000f00 */
[----:B------:R-:W-:Y:S01]  /*6610*/  IMAD.MOV.U32 R100, RZ, RZ, R107 ;  /* 0x000000ffff647224 */ /* 0x000fe200078e006b */
[----:B------:R-:W-:Y:S01]  /*6620*/  MOV R104, R106 ;  /* 0x0000006a00687202 */ /* 0x000fe20000000f00 */
[----:B------:R-:W-:Y:S01]  /*6630*/  @P3 IMAD.HI.U32 R0, R249, c[0x0][0x2c8], RZ ;  /* 0x0000b200f9003a27 */ /* 0x000fe200078e00ff */
[----:B------:R-:W-:-:S03]  /*6640*/  MOV R180, R110 ;  /* 0x0000006e00b47202 */ /* 0x000fc60000000f00 */
[----:B------:R-:W-:Y:S01]  /*6650*/  IMAD.MOV.U32 R105, RZ, RZ, R102 ;  /* 0x000000ffff697224 */ /* 0x000fe200078e0066 */
[----:B------:R-:W-:-:S07]  /*6660*/  @P3 SHF.R.U32.HI R252, RZ, c[0x0][0x2cc], R0 ;  /* 0x0000b300fffc3a19 */ /* 0x000fce0000011600 */
.L_x_1082:
[----:B------:R-:W-:Y:S04]  /*6670*/  DEPBAR.LE SB0, 0x0 ;  /* 0x000080000000791a */ /* 0x000fe80000000000 */
[----:B------:R-:W-:Y:S01]  /*6680*/  WARPSYNC 0xffffffff ;  /* 0xffffffff00007948 */ /* 0x000fe20003800000 */
[----:B------:R-:W-:Y:S01]  /*6690*/  BAR.SYNC.DEFER_BLOCKING 0x0 ;  /* 0x0000000000007b1d */ /* 0x000fe20000010000 */
[----:B------:R-:W-:Y:S05]  /*66a0*/  ISETP.GT.AND P0, PT, R248, R180, PT ;  /* 0x000000b4f800720c */ /* 0x000fea0003f04270 */
[----:B------:R1:W2:Y:S01]  /*66b0*/  LDSM.16.M88.4 R48, [R187] ;  /* 0x00000000bb30783b */ /* 0x0002a20000000200 */
[----:B------:R-:W-:Y:S03]  /*66c0*/  BSSY B0, `(.L_x_1078) ;  /* 0x000002a000007945 */ /* 0x000fe60003800000 */
[----:B------:R1:W3:Y:S04]  /*66d0*/  LDSM.16.M88.4 R44, [R187+0x1000] ;  /* 0x00100000bb2c783b */ /* 0x0002e80000000200 */
[----:B------:R1:W4:Y:S04]  /*66e0*/  LDSM.16.M88.4 R16, [R184] ;  /* 0x00000000b810783b */ /* 0x0003280000000200 */
[----:B------:R1:W1:Y:S04]  /*66f0*/  LDSM.16.M88.4 R32, [R184+0x400] ;  /* 0x00040000b820783b */ /* 0x0002680000000200 */
[----:B------:R1:W1:Y:S04]  /*6700*/  LDSM.16.M88.4 R108, [R184+0x800] ;  /* 0x00080000b86c783b */ /* 0x0002680000000200 */
[----:B------:R1:W1:Y:S04]  /*6710*/  LDSM.16.M88.4 R160, [R188] ;  /* 0x00000000bca0783b */ /* 0x0002680000000200 */
[----:B------:R1:W1:Y:S04]  /*6720*/  LDSM.16.M88.4 R168, [R188+0x1000] ;  /* 0x00100000bca8783b */ /* 0x0002680000000200 */
[----:B------:R1:W1:Y:S04]  /*6730*/  LDSM.16.M88.4 R164, [R189] ;  /* 0x00000000bda4783b */ /* 0x0002680000000200 */
[----:B------:R1:W1:Y:S04]  /*6740*/  LDSM.16.M88.4 R172, [R197] ;  /* 0x00000000c5ac783b */ /* 0x0002680000000200 */
[----:B------:R1:W1:Y:S01]  /*6750*/  LDSM.16.M88.4 R176, [R196] ;  /* 0x00000000c4b0783b */ /* 0x0002620000000200 */
[----:B------:R-:W-:-:S05]  /*6760*/  @P0 BRA `(.L_x_1079) ;  /* 0x000001f000000947 */ /* 0x000fca0003800000 */
[----:B------:R-:W5:Y:S01]  /*6770*/  S2R R2, SR_TID.X ;  /* 0x0000000000027919 */ /* 0x000f620000002100 */
[----:B------:R-:W-:Y:S01]  /*6780*/  SHF.R.S32.HI R0, RZ, 0x1f, R180 ;  /* 0x0000001fff007819 */ /* 0x000fe200000114b4 */
[----:B------:R-:W-:Y:S04]  /*6790*/  IMAD.WIDE.U32 R4, R180, c[0x0][0x208], RZ ;  /* 0x00008200b4047a25 */ /* 0x000fe800078e00ff */
[----:B------:R-:W-:Y:S04]  /*67a0*/  IMAD R0, R0, c[0x0][0x208], RZ ;  /* 0x0000820000007a24 */ /* 0x000fe800078e02ff */
[----:B------:R-:W-:Y:S04]  /*67b0*/  IMAD R0, R180, c[0x0][0x20c], R0 ;  /* 0x00008300b4007a24 */ /* 0x000fe800078e0200 */
[----:B------:R-:W-:Y:S02]  /*67c0*/  IMAD.IADD R0, R5, 0x1, R0 ;  /* 0x0000000105007824 */ /* 0x000fe400078e0200 */
[----:B------:R-:W-:Y:S04]  /*67d0*/  IMAD.WIDE.U32 R4, R4, 0x30, RZ ;  /* 0x0000003004047825 */ /* 0x000fe800078e00ff */
[----:B------:R-:W-:Y:S01]  /*67e0*/  IMAD R0, R0, 0x30, RZ ;  /* 0x0000003000007824 */ /* 0x000fe200078e02ff */
[----:B-----5:R-:W-:Y:S02]  /*67f0*/  ISETP.GT.AND P0, PT, R2, 0x3f, PT ;  /* 0x0000003f0200780c */ /* 0x020fe40003f04270 */
[----:B------:R-:W-:Y:S02]  /*6800*/  IADD3 R2, P2, R238, R4, RZ ;  /* 0x00000004ee027210 */ /* 0x000fe40007f5e0ff */
[----:B------:R-:W-:Y:S09]  /*6810*/  IADD3 R0, R5, R0, RZ ;  /* 0x0000000005007210 */ /* 0x000ff20007ffe0ff */
[----:B------:R-:W-:Y:S02]  /*6820*/  @!P0 IMAD.MOV.U32 R7, RZ, RZ, c[0x0][0x208] ;  /* 0x00008200ff078624 */ /* 0x000fe400078e00ff */
[----:B------:R-:W-:Y:S03]  /*6830*/  @!P0 IMAD.MOV.U32 R8, RZ, RZ, c[0x0][0x20c] ;  /* 0x00008300ff088624 */ /* 0x000fe600078e00ff */
[C---:B------:R-:W-:Y:S04]  /*6840*/  @!P0 LEA R6, P1, R7.reuse, R4, 0x5 ;  /* 0x0000000407068211 */ /* 0x040fe800078228ff */
[----:B------:R-:W-:Y:S01]  /*6850*/  @!P0 LEA.HI.X R4, R7, R0, R8, 0x5, P1 ;  /* 0x0000000007048211 */ /* 0x000fe200008f2c08 */
[----:B------:R-:W-:Y:S01]  /*6860*/  IMAD.X R7, R0, 0x1, R240, P2 ;  /* 0x0000000100077824 */ /* 0x000fe200010e06f0 */
[----:B------:R-:W-:Y:S02]  /*6870*/  @!P0 IADD3 R5, P1, R6, R238, RZ ;  /* 0x000000ee06058210 */ /* 0x000fe40007f3e0ff */
[----:B------:R-:W-:Y:S02]  /*6880*/  LEA R6, P2, R2, c[0x0][0x1f8], 0x1 ;  /* 0x00007e0002067a11 */ /* 0x000fe400078408ff */
[----:B------:R-:W-:Y:S02]  /*6890*/  @!P0 IADD3.X R0, R4, R240, RZ, P1, !PT ;  /* 0x000000f004008210 */ /* 0x000fe40000ffe4ff */
[----:B------:R-:W-:Y:S02]  /*68a0*/  LEA.HI.X R7, R2, c[0x0][0x1fc], R7, 0x1, P2 ;  /* 0x00007f0002077a11 */ /* 0x000fe400010f0c07 */
[C---:B------:R-:W-:Y:S03]  /*68b0*/  @!P0 LEA R4, P1, R5.reuse, c[0x0][0x1f8], 0x1 ;  /* 0x00007e0005048a11 */ /* 0x040fe600078208ff */
[----:B------:R-:W-:Y:S01]  /*68c0*/  @!PT LDS RZ, [RZ] ;  /* 0x00000000fffff984 */ /* 0x000fe20000000800 */
[----:B------:R-:W-:Y:S01]  /*68d0*/  @!PT LDS RZ, [RZ] ;  /* 0x00000000fffff984 */ /* 0x000fe20000000800 */
[----:B------:R-:W-:Y:S01]  /*68e0*/  @!PT LDS RZ, [RZ] ;  /* 0x00000000fffff984 */ /* 0x000fe20000000800 */
[----:B------:R4:W-:Y:S01]  /*68f0*/  LDGSTS.E.BYPASS.LTC128B.128 [R198+0x1880], [R6.64], !P6 ;  /* 0x0188000006c67fae */ /* 0x0009e2000f101d46 */
[----:B------:R-:W-:Y:S03]  /*6900*/  @!P0 LEA.HI.X R5, R5, c[0x0][0x1fc], R0, 0x1, P1 ;  /* 0x00007f0005058a11 */ /* 0x000fe600008f0c00 */
[----:B------:R4:W-:Y:S04]  /*6910*/  LDGSTS.E.BYPASS.LTC128B.128 [R198+0x2480], [R6.64+0x40], !P5 ;  /* 0x0248004006c67fae */ /* 0x0009e8000e901d46 */
[----:B------:R4:W-:Y:S04]  /*6920*/  LDGSTS.E.BYPASS.LTC128B.128 [R198+0x3080], [R6.64+0x80], !P4 ;  /* 0x0308008006c67fae */ /* 0x0009e8000e101d46 */
[----:B------:R4:W-:Y:S04]  /*6930*/  @!P0 LDGSTS.E.BYPASS.LTC128B.128 [R198+0x2080], [R4.64], !P6 ;  /* 0x0208000004c68fae */ /* 0x0009e8000f101d46 */
[----:B------:R4:W-:Y:S04]  /*6940*/  @!P0 LDGSTS.E.BYPASS.LTC128B.128 [R198+0x2c80], [R4.64+0x40], !P5 ;  /* 0x02c8004004c68fae */ /* 0x0009e8000e901d46 */
[----:B------:R4:W-:Y:S02]  /*6950*/  @!P0 LDGSTS.E.BYPASS.LTC128B.128 [R198+0x3880], [R4.64+0x80], !P4 ;  /* 0x0388008004c68fae */ /* 0x0009e4000e101d46 */
.L_x_1079:
[----:B------:R-:W-:Y:S05]  /*6960*/  BSYNC B0 ;  /* 0x0000000000007941 */ /* 0x000fea0003800000 */
.L_x_1078:
[-C--:B--2-4-:R-:W-:Y:S01]  /*6970*/  HMMA.16816.F32.BF16 R4, R48, R16.reuse, RZ ;  /* 0x000000103004723c */ /* 0x094fe200000418ff */
[----:B------:R-:W0:Y:S01]  /*6980*/  LDGDEPBAR ;  /* 0x00000000000079af */ /* 0x000e220000000000 */
[----:B------:R-:W-:Y:S01]  /*6990*/  BSSY B0, `(.L_x_1080) ;  /* 0x00000eb000007945 */ /* 0x000fe20003800000 */
[----:B------:R-:W-:Y:S05]  /*69a0*/  ISETP.GT.AND P0, PT, R180, R248, PT ;  /* 0x000000f8b400720c */ /* 0x000fea0003f04270 */
[C---:B---3--:R-:W-:Y:S08]  /*69b0*/  HMMA.16816.F32.BF16 R8, R44.reuse, R16, RZ ;  /* 0x000000102c08723c */ /* 0x048ff000000418ff */
[-C--:B------:R-:W-:Y:S08]  /*69c0*/  HMMA.16816.F32.BF16 R12, R44, R18.reuse, RZ ;  /* 0x000000122c0c723c */ /* 0x080ff000000418ff */
[C---:B------:R-:W-:Y:S08]  /*69d0*/  HMMA.16816.F32.BF16 R16, R48.reuse, R18, RZ ;  /* 0x000000123010723c */ /* 0x040ff000000418ff */
[-C--:B-1----:R-:W-:Y:S08]  /*69e0*/  HMMA.16816.F32.BF16 R20, R48, R32.reuse, RZ ;  /* 0x000000203014723c */ /* 0x082ff000000418ff */
        /* <DEDUP_REMOVED lines=188> */
[----:B-1234-:R-:W-:Y:S04]  /*75b0*/  IADD3 R0, -R250, 0x30, RZ ;  /* 0x00000030fa007810 */ /* 0x01efe80007ffe1ff */
[C---:B------:R-:W-:Y:S02]  /*75c0*/  ISETP.GE.AND P0, PT, R0.reuse, 0x21, PT ;  /* 0x000000210000780c */ /* 0x040fe40003f06270 */
[----:B------:R-:W-:Y:S11]  /*75d0*/  ISETP.GE.AND P1, PT, R0, 0x1, PT ;  /* 0x000000010000780c */ /* 0x000ff60003f26270 */
[----:B------:R-:W-:Y:S01]  /*75e0*/  @P0 IMAD.MOV.U32 R6, RZ, RZ, c[0x0][0x1e0] ;  /* 0x00007800ff060624 */ /* 0x000fe200078e00ff */
[C---:B------:R-:W-:Y:S01]  /*75f0*/  @P0 IADD3 R0, R180.reuse, -0x1, RZ ;  /* 0xffffffffb4000810 */ /* 0x040fe20007ffe0ff */
[----:B------:R-:W-:Y:S01]  /*7600*/  @P0 IMAD.MOV.U32 R7, RZ, RZ, 0x5 ;  /* 0x00000005ff070424 */ /* 0x000fe200078e00ff */
[----:B------:R-:W-:Y:S02]  /*7610*/  @P1 IADD3 R2, R180, -0x1, RZ ;  /* 0xffffffffb4021810 */ /* 0x000fe40007ffe0ff */
[----:B------:R-:W-:Y:S02]  /*7620*/  @P0 SHF.R.S32.HI R4, RZ, 0x1f, R0 ;  /* 0x0000001fff040819 */ /* 0x000fe40000011400 */
[----:B------:R-:W-:Y:S02]  /*7630*/  @P1 SHF.R.S32.HI R5, RZ, 0x1f, R2 ;  /* 0x0000001fff051819 */ /* 0x000fe40000011402 */
[----:B------:R-:W-:Y:S01]  /*7640*/  @P0 SHF.L.U64.HI R7, R6, R7, c[0x0][0x1e4] ;  /* 0x0000790006070619 */ /* 0x000fe20000010207 */
[----:B------:R-:W-:Y:S01]  /*7650*/  @P0 IMAD R4, R4, c[0x0][0x1e0], RZ ;  /* 0x0000780004040a24 */ /* 0x000fe200078e02ff */
[----:B------:R-:W-:Y:S01]  /*7660*/  @P0 SHF.L.U32 R6, R6, 0x5, RZ ;  /* 0x0000000506060819 */ /* 0x000fe200000006ff */
[----:B------:R-:W-:Y:S02]  /*7670*/  @P1 IMAD R8, R5, c[0x0][0x1e0], RZ ;  /* 0x0000780005081a24 */ /* 0x000fe400078e02ff */
[C---:B------:R-:W-:Y:S02]  /*7680*/  @P0 IMAD R10, R0.reuse, c[0x0][0x1e4], R4 ;  /* 0x00007900000a0a24 */ /* 0x040fe400078e0204 */
[----:B------:R-:W-:Y:S04]  /*7690*/  @P0 IMAD.WIDE.U32 R4, R0, c[0x0][0x1e0], RZ ;  /* 0x0000780000040a25 */ /* 0x000fe800078e00ff */
[C---:B------:R-:W-:Y:S02]  /*76a0*/  @P1 IMAD R0, R2.reuse, c[0x0][0x1e4], R8 ;  /* 0x0000790002001a24 */ /* 0x040fe400078e0208 */
[----:B------:R-:W-:Y:S04]  /*76b0*/  @P1 IMAD.WIDE.U32 R8, R2, c[0x0][0x1e0], RZ ;  /* 0x0000780002081a25 */ /* 0x000fe800078e00ff */
[----:B------:R-:W-:Y:S01]  /*76c0*/  @P0 IMAD.WIDE.U32 R6, R4, 0x30, R6 ;  /* 0x0000003004060825 */ /* 0x000fe200078e0006 */
[----:B------:R-:W-:Y:S03]  /*76d0*/  @P1 MOV R4, R242 ;  /* 0x000000f200041202 */ /* 0x000fe60000000f00 */
[----:B------:R-:W-:Y:S01]  /*76e0*/  @P1 IMAD.IADD R9, R9, 0x1, R0 ;  /* 0x0000000109091824 */ /* 0x000fe200078e0200 */
[----:B------:R-:W-:Y:S01]  /*76f0*/  @P0 IADD3 R0, P2, R242, R6, RZ ;  /* 0x00000006f2000210 */ /* 0x000fe20007f5e0ff */
[----:B------:R-:W-:Y:S02]  /*7700*/  @P0 IMAD.IADD R2, R5, 0x1, R10 ;  /* 0x0000000105020824 */ /* 0x000fe400078e020a */
[----:B------:R-:W-:Y:S02]  /*7710*/  @P1 IMAD.MOV.U32 R5, RZ, RZ, R241 ;  /* 0x000000ffff051224 */ /* 0x000fe400078e00f1 */
[----:B------:R-:W-:Y:S02]  /*7720*/  @P0 IMAD R2, R2, 0x30, RZ ;  /* 0x0000003002020824 */ /* 0x000fe400078e02ff */
[----:B------:R-:W-:Y:S04]  /*7730*/  @P1 IMAD.WIDE.U32 R4, R8, 0x30, R4 ;  /* 0x0000003008041825 */ /* 0x000fe800078e0004 */
[----:B------:R-:W-:Y:S01]  /*7740*/  @P1 IMAD R8, R9, 0x30, RZ ;  /* 0x0000003009081824 */ /* 0x000fe200078e02ff */
[----:B------:R-:W-:Y:S02]  /*7750*/  @P0 IADD3.X R9, R241, R2, R7, P2, !PT ;  /* 0x00000002f1090210 */ /* 0x000fe400017fe407 */
[C---:B------:R-:W-:Y:S02]  /*7760*/  @P1 LEA R6, P2, R4.reuse, c[0x0][0x1c8], 0x1 ;  /* 0x0000720004061a11 */ /* 0x040fe400078408ff */
[----:B------:R-:W-:Y:S04]  /*7770*/  @P1 IADD3 R2, R5, R8, RZ ;  /* 0x0000000805021210 */ /* 0x000fe80007ffe0ff */
[----:B------:R-:W-:Y:S02]  /*7780*/  @P1 LEA.HI.X R7, R4, c[0x0][0x1cc], R2, 0x1, P2 ;  /* 0x0000730004071a11 */ /* 0x000fe400010f0c02 */
[C---:B------:R-:W-:Y:S03]  /*7790*/  @P0 LEA R4, P2, R0.reuse, c[0x0][0x1c8], 0x1 ;  /* 0x0000720000040a11 */ /* 0x040fe600078408ff */
[----:B------:R-:W-:Y:S01]  /*77a0*/  @!PT LDS RZ, [RZ] ;  /* 0x00000000fffff984 */ /* 0x000fe20000000800 */
[----:B------:R-:W-:Y:S01]  /*77b0*/  @!PT LDS RZ, [RZ] ;  /* 0x00000000fffff984 */ /* 0x000fe20000000800 */
[----:B------:R-:W-:Y:S01]  /*77c0*/  @!PT LDS RZ, [RZ] ;  /* 0x00000000fffff984 */ /* 0x000fe20000000800 */
[----:B------:R1:W-:Y:S01]  /*77d0*/  @P1 LDGSTS.E.BYPASS.LTC128B.128 [R198+0x3c80], [R6.64], !P6 ;  /* 0x03c8000006c61fae */ /* 0x0003e2000f101d46 */
[----:B------:R-:W-:Y:S04]  /*77e0*/  @P0 LEA.HI.X R5, R0, c[0x0][0x1cc], R9, 0x1, P2 ;  /* 0x0000730000050a11 */ /* 0x000fe800010f0c09 */
[----:B------:R1:W-:Y:S05]  /*77f0*/  @P1 LDGSTS.E.BYPASS.LTC128B.128 [R198+0x4880], [R6.64+0x40], !P5 ;  /* 0x0488004006c61fae */ /* 0x0003ea000e901d46 */
[----:B------:R1:W-:Y:S05]  /*7800*/  @P1 LDGSTS.E.BYPASS.LTC128B.128 [R198+0x5480], [R6.64+0x80], !P4 ;  /* 0x0548008006c61fae */ /* 0x0003ea000e101d46 */
[----:B------:R1:W-:Y:S05]  /*7810*/  @P0 LDGSTS.E.BYPASS.LTC128B.128 [R198+0x4480], [R4.64], !P6 ;  /* 0x0448000004c60fae */ /* 0x0003ea000f101d46 */
[----:B------:R1:W-:Y:S05]  /*7820*/  @P0 LDGSTS.E.BYPASS.LTC128B.128 [R198+0x5080], [R4.64+0x40], !P5 ;  /* 0x0508004004c60fae */ /* 0x0003ea000e901d46 */
[----:B------:R1:W-:Y:S02]  /*7830*/  @P0 LDGSTS.E.BYPASS.LTC128B.128 [R198+0x5c80], [R4.64+0x80], !P4 ;  /* 0x05c8008004c60fae */ /* 0x0003e4000e101d46 */
.L_x_1081:
[----:B--234-:R-:W-:Y:S05]  /*7840*/  BSYNC B0 ;  /* 0x0000000000007941 */ /* 0x01cfea0003800000 */
.L_x_1080:
[----:B-1----:R-:W2:Y:S01]  /*7850*/  LDL R7, [R1+0x24] ;  /* 0x0000240001077983 */ /* 0x002ea20000100800 */
[----:B------:R-:W-:Y:S01]  /*7860*/  MOV R4, R249 ;  /* 0x000000f900047202 */ /* 0x000fe20000000f00 */
[----:B------:R-:W-:Y:S01]  /*7870*/  IMAD R0, R180, -0x30, RZ ;  /* 0xffffffd0b4007824 */ /* 0x000fe200078e02ff */
[----:B------:R-:W-:Y:S01]  /*7880*/  @P3 MOV R4, R252 ;  /* 0x000000fc00043202 */ /* 0x000fe20000000f00 */
[----:B------:R-:W3:Y:S04]  /*7890*/  LDL R6, [R1+0x4] ;  /* 0x0000040001067983 */ /* 0x000ee80000100800 */
[----:B------:R-:W3:Y:S04]  /*78a0*/  LDL R5, [R1+0x10] ;  /* 0x0000100001057983 */ /* 0x000ee80000100800 */
[----:B------:R-:W1:Y:S08]  /*78b0*/  SHFL.IDX PT, R2, R4, RZ, 0x1c1f ;  /* 0x001c1fff04027589 */ /* 0x000e7000000e0000 */
[----:B------:R-:W-:Y:S08]  /*78c0*/  LDSM.16.MT88.4 R36, [R186] ;  /* 0x00000000ba24783b */ /* 0x000ff00000004200 */
[----:B------:R-:W0:Y:S01]  /*78d0*/  LDGDEPBAR ;  /* 0x00000000000079af */ /* 0x000e220000000000 */
[----:B--2---:R-:W-:Y:S04]  /*78e0*/  IADD3 R0, -R7, 0x1, R0 ;  /* 0x0000000107007810 */ /* 0x004fe80007ffe100 */
[----:B---3--:R-:W-:Y:S03]  /*78f0*/  IADD3 R5, -R5, R0, R6 ;  /* 0x0000000005057210 */ /* 0x008fe60007ffe106 */
[----:B------:R-:W2:Y:S01]  /*7900*/  SHFL.IDX PT, R6, R4, 0x1, 0x1c1f ;  /* 0x003c1f0004067f89 */ /* 0x000ea200000e0000 */
[----:B-1----:R-:W-:Y:S04]  /*7910*/  IADD3 R0, R5, R2, RZ ;  /* 0x0000000205007210 */ /* 0x002fe80007ffe0ff */
[C---:B------:R-:W-:Y:S02]  /*7920*/  ISETP.GT.AND P0, PT, R0.reuse, RZ, PT ;  /* 0x000000ff0000720c */ /* 0x040fe40003f04270 */
[C---:B------:R-:W-:Y:S02]  /*7930*/  ISETP.GT.AND P1, PT, R0.reuse, 0x1, PT ;  /* 0x000000010000780c */ /* 0x040fe40003f24270 */
[----:B------:R-:W-:Y:S02]  /*7940*/  FSEL R7, R173, -INF , P0 ;  /* 0xff800000ad077808 */ /* 0x000fe40000000000 */
[----:B------:R-:W-:Y:S02]  /*7950*/  ISETP.GT.AND P0, PT, R0, 0x8, PT ;  /* 0x000000080000780c */ /* 0x000fe40003f04270 */
[----:B------:R-:W-:Y:S02]  /*7960*/  FMNMX.FTZ R2, R7, R3, !PT ;  /* 0x0000000307027209 */ /* 0x000fe40007810000 */
[----:B------:R-:W-:Y:S02]  /*7970*/  FSEL R8, R172, -INF , P1 ;  /* 0xff800000ac087808 */ /* 0x000fe40000800000 */
[----:B------:R-:W-:Y:S02]  /*7980*/  FSEL R10, R103, -INF , P0 ;  /* 0xff800000670a7808 */ /* 0x000fe40000000000 */
[----:B------:R-:W-:Y:S02]  /*7990*/  FMNMX.FTZ R2, R8, R2, !PT ;  /* 0x0000000208027209 */ /* 0x000fe40007810000 */
[----:B------:R-:W-:Y:S02]  /*79a0*/  ISETP.GT.AND P1, PT, R0, 0x9, PT ;  /* 0x000000090000780c */ /* 0x000fe40003f24270 */
[----:B------:R-:W-:Y:S02]  /*79b0*/  FMNMX.FTZ R2, R10, R2, !PT ;  /* 0x000000020a027209 */ /* 0x000fe40007810000 */
[----:B------:R-:W-:Y:S02]  /*79c0*/  FSEL R15, R15, -INF , P1 ;  /* 0xff8000000f0f7808 */ /* 0x000fe40000800000 */
[C---:B------:R-:W-:Y:S02]  /*79d0*/  ISETP.GT.AND P0, PT, R0.reuse, 0x10, PT ;  /* 0x000000100000780c */ /* 0x040fe40003f04270 */
[----:B------:R-:W-:Y:S02]  /*79e0*/  FMNMX.FTZ R2, R15, R2, !PT ;  /* 0x000000020f027209 */ /* 0x000fe40007810000 */
[----:B------:R-:W-:Y:S02]  /*79f0*/  ISETP.GT.AND P1, PT, R0, 0x11, PT ;  /* 0x000000110000780c */ /* 0x000fe40003f24270 */
[----:B------:R-:W-:Y:S02]  /*7a00*/  FSEL R182, R102, -INF , P0 ;  /* 0xff80000066b67808 */ /* 0x000fe40000000000 */
[----:B------:R-:W-:Y:S02]  /*7a10*/  FSEL R181, R101, -INF , P1 ;  /* 0xff80000065b57808 */ /* 0x000fe40000800000 */
[----:B------:R-:W-:Y:S02]  /*7a20*/  ISETP.GT.AND P0, PT, R0, 0x18, PT ;  /* 0x000000180000780c */ /* 0x000fe40003f04270 */
[----:B------:R-:W-:Y:S02]  /*7a30*/  FMNMX.FTZ R2, R182, R2, !PT ;  /* 0x00000002b6027209 */ /* 0x000fe40007810000 */
[----:B------:R-:W-:Y:S02]  /*7a40*/  FSEL R199, R18, -INF , P0 ;  /* 0xff80000012c77808 */ /* 0x000fe40000000000 */
[----:B------:R-:W-:Y:S02]  /*7a50*/  ISETP.GT.AND P1, PT, R0, 0x19, PT ;  /* 0x000000190000780c */ /* 0x000fe40003f24270 */
[----:B------:R-:W-:Y:S02]  /*7a60*/  FMNMX.FTZ R2, R181, R2, !PT ;  /* 0x00000002b5027209 */ /* 0x000fe40007810000 */
[----:B------:R-:W-:Y:S02]  /*7a70*/  FSEL R183, R16, -INF , P1 ;  /* 0xff80000010b77808 */ /* 0x000fe40000800000 */
[----:B------:R-:W-:Y:S01]  /*7a80*/  FMNMX.FTZ R2, R199, R2, !PT ;  /* 0x00000002c7027209 */ /* 0x000fe20007810000 */
[----:B------:R-:W-:Y:S01]  /*7a90*/  SHFL.IDX PT, R16, R4, 0x3, 0x1c1f ;  /* 0x007c1f0004107f89 */ /* 0x000fe200000e0000 */
[C---:B------:R-:W-:Y:S02]  /*7aa0*/  ISETP.GT.AND P2, PT, R0.reuse, 0x20, PT ;  /* 0x000000200000780c */ /* 0x040fe40003f44270 */
[C---:B------:R-:W-:Y:S02]  /*7ab0*/  ISETP.GT.AND P1, PT, R0.reuse, 0x28, PT ;  /* 0x000000280000780c */ /* 0x040fe40003f24270 */
[----:B------:R-:W-:Y:S02]  /*7ac0*/  ISETP.GT.AND P0, PT, R0, 0x21, PT ;  /* 0x000000210000780c */ /* 0x000fe40003f04270 */
[----:B------:R-:W-:Y:S02]  /*7ad0*/  FSEL R226, R12, -INF , P2 ;  /* 0xff8000000ce27808 */ /* 0x000fe40001000000 */
[----:B------:R-:W-:Y:S01]  /*7ae0*/  ISETP.GT.AND P2, PT, R0, 0x29, PT ;  /* 0x000000290000780c */ /* 0x000fe20003f44270 */
[----:B------:R1:W3:Y:S01]  /*7af0*/  SHFL.IDX PT, R12, R4, 0x2, 0x1c1f ;  /* 0x005c1f00040c7f89 */ /* 0x0002e200000e0000 */
[----:B------:R-:W-:Y:S02]  /*7b00*/  FMNMX.FTZ R0, R183, R2, !PT ;  /* 0x00000002b7007209 */ /* 0x000fe40007810000 */
[----:B------:R-:W-:Y:S02]  /*7b10*/  FSEL R225, R14, -INF , P0 ;  /* 0xff8000000ee17808 */ /* 0x000fe40000000000 */
[----:B------:R-:W-:Y:S02]  /*7b20*/  FMNMX.FTZ R0, R226, R0, !PT ;  /* 0x00000000e2007209 */ /* 0x000fe40007810000 */
[----:B------:R-:W-:Y:S02]  /*7b30*/  FSEL R224, R11, -INF , P1 ;  /* 0xff8000000be07808 */ /* 0x000fe40000800000 */
[----:B------:R-:W-:Y:S02]  /*7b40*/  FMNMX.FTZ R0, R225, R0, !PT ;  /* 0x00000000e1007209 */ /* 0x000fe40007810000 */
[----:B------:R-:W-:Y:S02]  /*7b50*/  FSEL R223, R13, -INF , P2 ;  /* 0xff8000000ddf7808 */ /* 0x000fe40001000000 */
[----:B------:R-:W-:Y:S02]  /*7b60*/  FMNMX.FTZ R0, R224, R0, !PT ;  /* 0x00000000e0007209 */ /* 0x000fe40007810000 */
[----:B--2---:R-:W-:Y:S02]  /*7b70*/  IADD3 R2, R5, R6, RZ ;  /* 0x0000000605027210 */ /* 0x004fe40007ffe0ff */
[----:B------:R-:W-:Y:S02]  /*7b80*/  FMNMX.FTZ R6, R223, R0, !PT ;  /* 0x00000000df067209 */ /* 0x000fe40007810000 */
[C---:B------:R-:W-:Y:S02]  /*7b90*/  ISETP.GT.AND P0, PT, R2.reuse, RZ, PT ;  /* 0x000000ff0200720c */ /* 0x040fe40003f04270 */
[----:B------:R-:W-:Y:S01]  /*7ba0*/  ISETP.GT.AND P1, PT, R2, 0x1, PT ;  /* 0x000000010200780c */ /* 0x000fe20003f24270 */
[----:B------:R-:W2:Y:S01]  /*7bb0*/  SHFL.BFLY PT, R13, R6, 0x2, 0x1f ;  /* 0x0c401f00060d7f89 */ /* 0x000ea200000e0000 */
[----:B------:R-:W-:Y:S02]  /*7bc0*/  FSEL R9, R177, -INF , P0 ;  /* 0xff800000b1097808 */ /* 0x000fe40000000000 */
[----:B------:R-:W-:Y:S02]  /*7bd0*/  FSEL R11, R176, -INF , P1 ;  /* 0xff800000b00b7808 */ /* 0x000fe40000800000 */
[----:B-1----:R-:W-:Y:S02]  /*7be0*/  FMNMX.FTZ R4, R9, R100, !PT ;  /* 0x0000006409047209 */ /* 0x002fe40007810000 */
[C---:B------:R-:W-:Y:S02]  /*7bf0*/  ISETP.GT.AND P0, PT, R2.reuse, 0x8, PT ;  /* 0x000000080200780c */ /* 0x040fe40003f04270 */
[----:B------:R-:W-:Y:S02]  /*7c00*/  FMNMX.FTZ R0, R11, R4, !PT ;  /* 0x000000040b007209 */ /* 0x000fe40007810000 */
[C---:B------:R-:W-:Y:S02]  /*7c10*/  ISETP.GT.AND P1, PT, R2.reuse, 0x9, PT ;  /* 0x000000090200780c */ /* 0x040fe40003f24270 */
[----:B------:R-:W-:Y:S02]  /*7c20*/  FSEL R14, R109, -INF , P0 ;  /* 0xff8000006d0e7808 */ /* 0x000fe40000000000 */
[----:B------:R-:W-:Y:S02]  /*7c30*/  ISETP.GT.AND P0, PT, R2, 0x10, PT ;  /* 0x000000100200780c */ /* 0x000fe40003f04270 */
[----:B------:R-:W-:Y:S02]  /*7c40*/  FSEL R18, R111, -INF , P1 ;  /* 0xff8000006f127808 */ /* 0x000fe40000800000 */
[----:B------:R-:W-:Y:S02]  /*7c50*/  FMNMX.FTZ R0, R14, R0, !PT ;  /* 0x000000000e007209 */ /* 0x000fe40007810000 */
[C---:B------:R-:W-:Y:S02]  /*7c60*/  ISETP.GT.AND P1, PT, R2.reuse, 0x11, PT ;  /* 0x000000110200780c */ /* 0x040fe40003f24270 */
[----:B------:R-:W-:Y:S02]  /*7c70*/  FSEL R179, R107, -INF , P0 ;  /* 0xff8000006bb37808 */ /* 0x000fe40000000000 */
[----:B------:R-:W-:Y:S02]  /*7c80*/  ISETP.GT.AND P0, PT, R2, 0x18, PT ;  /* 0x000000180200780c */ /* 0x000fe40003f04270 */
[----:B------:R-:W-:Y:S02]  /*7c90*/  FMNMX.FTZ R4, R18, R0, !PT ;  /* 0x0000000012047209 */ /* 0x000fe40007810000 */
[----:B---3--:R-:W-:Y:S02]  /*7ca0*/  IADD3 R0, R5, R12, RZ ;  /* 0x0000000c05007210 */ /* 0x008fe40007ffe0ff */
[----:B------:R-:W-:Y:S02]  /*7cb0*/  FSEL R178, R106, -INF , P1 ;  /* 0xff8000006ab27808 */ /* 0x000fe40000800000 */
[C---:B------:R-:W-:Y:S02]  /*7cc0*/  ISETP.GT.AND P2, PT, R2.reuse, 0x21, PT ;  /* 0x000000210200780c */ /* 0x040fe40003f44270 */
[C---:B------:R-:W-:Y:S02]  /*7cd0*/  ISETP.GT.AND P1, PT, R2.reuse, 0x19, PT ;  /* 0x000000190200780c */ /* 0x040fe40003f24270 */
[----:B------:R-:W-:Y:S02]  /*7ce0*/  FSEL R177, R23, -INF , P0 ;  /* 0xff80000017b17808 */ /* 0x000fe40000000000 */
[----:B------:R-:W-:Y:S02]  /*7cf0*/  ISETP.GT.AND P0, PT, R2, 0x20, PT ;  /* 0x000000200200780c */ /* 0x000fe40003f04270 */
[----:B------:R-:W-:Y:S02]  /*7d00*/  FSEL R221, R21, -INF , P2 ;  /* 0xff80000015dd7808 */ /* 0x000fe40001000000 */
[----:B------:R-:W-:Y:S02]  /*7d10*/  FSEL R176, R22, -INF , P1 ;  /* 0xff80000016b07808 */ /* 0x000fe40000800000 */
[----:B------:R-:W-:Y:S02]  /*7d20*/  ISETP.GT.AND P1, PT, R2, 0x28, PT ;  /* 0x000000280200780c */ /* 0x000fe40003f24270 */
[----:B------:R-:W-:Y:S02]  /*7d30*/  ISETP.GT.AND P2, PT, R0, RZ, PT ;  /* 0x000000ff0000720c */ /* 0x000fe40003f44270 */
[----:B------:R-:W-:Y:S02]  /*7d40*/  FSEL R222, R20, -INF , P0 ;  /* 0xff80000014de7808 */ /* 0x000fe40000000000 */
[----:B------:R-:W-:Y:S02]  /*7d50*/  ISETP.GT.AND P0, PT, R2, 0x29, PT ;  /* 0x000000290200780c */ /* 0x000fe40003f04270 */
[----:B--2---:R-:W-:Y:S02]  /*7d60*/  FMNMX.FTZ R2, R6, R13, !PT ;  /* 0x0000000d06027209 */ /* 0x004fe40007810000 */
[----:B------:R-:W-:Y:S02]  /*7d70*/  FSEL R220, R19, -INF , P1 ;  /* 0xff80000013dc7808 */ /* 0x000fe40000800000 */
[C---:B------:R-:W-:Y:S01]  /*7d80*/  ISETP.GT.AND P1, PT, R0.reuse, 0x1, PT ;  /* 0x000000010000780c */ /* 0x040fe20003f24270 */
[----:B------:R-:W1:Y:S01]  /*7d90*/  SHFL.BFLY PT, R23, R2, 0x1, 0x1f ;  /* 0x0c201f0002177f89 */ /* 0x000e6200000e0000 */
[----:B------:R-:W-:Y:S02]  /*7da0*/  FSEL R6, R205, -INF , P2 ;  /* 0xff800000cd067808 */ /* 0x000fe40001000000 */
[----:B------:R-:W-:Y:S02]  /*7db0*/  FSEL R219, R17, -INF , P0 ;  /* 0xff80000011db7808 */ /* 0x000fe40000000000 */
[----:B------:R-:W-:Y:S02]  /*7dc0*/  ISETP.GT.AND P0, PT, R0, 0x8, PT ;  /* 0x000000080000780c */ /* 0x000fe40003f04270 */
[----:B------:R-:W-:Y:S02]  /*7dd0*/  FSEL R13, R204, -INF , P1 ;  /* 0xff800000cc0d7808 */ /* 0x000fe40000800000 */
[----:B------:R-:W-:Y:S02]  /*7de0*/  FMNMX.FTZ R19, R6, R104, !PT ;  /* 0x0000006806137209 */ /* 0x000fe40007810000 */
[----:B------:R-:W-:Y:S02]  /*7df0*/  ISETP.GT.AND P2, PT, R0, 0x9, PT ;  /* 0x000000090000780c */ /* 0x000fe40003f44270 */
[----:B------:R-:W-:Y:S02]  /*7e00*/  FMNMX.FTZ R19, R13, R19, !PT ;  /* 0x000000130d137209 */ /* 0x000fe40007810000 */
[----:B------:R-:W-:Y:S02]  /*7e10*/  FMNMX.FTZ R12, R179, R4, !PT ;  /* 0x00000004b30c7209 */ /* 0x000fe40007810000 */
[----:B------:R-:W-:Y:S02]  /*7e20*/  IADD3 R4, R5, R16, RZ ;  /* 0x0000001005047210 */ /* 0x000fe40007ffe0ff */
[----:B------:R-:W-:Y:S02]  /*7e30*/  FSEL R16, R201, -INF , P0 ;  /* 0xff800000c9107808 */ /* 0x000fe40000000000 */
[----:B------:R-:W-:Y:S02]  /*7e40*/  FSEL R17, R200, -INF , P2 ;  /* 0xff800000c8117808 */ /* 0x000fe40001000000 */
[----:B------:R-:W-:Y:S02]  /*7e50*/  FMNMX.FTZ R21, R16, R19, !PT ;  /* 0x0000001310157209 */ /* 0x000fe40007810000 */
[C---:B------:R-:W-:Y:S02]  /*7e60*/  ISETP.GT.AND P1, PT, R0.reuse, 0x10, PT ;  /* 0x000000100000780c */ /* 0x040fe40003f24270 */
[----:B------:R-:W-:Y:S02]  /*7e70*/  ISETP.GT.AND P0, PT, R0, 0x11, PT ;  /* 0x000000110000780c */ /* 0x000fe40003f04270 */
[----:B------:R-:W-:Y:S02]  /*7e80*/  ISETP.GT.AND P2, PT, R4, RZ, PT ;  /* 0x000000ff0400720c */ /* 0x000fe40003f44270 */
[----:B------:R-:W-:Y:S02]  /*7e90*/  FMNMX.FTZ R5, R178, R12, !PT ;  /* 0x0000000cb2057209 */ /* 0x000fe40007810000 */
[----:B------:R-:W-:Y:S02]  /*7ea0*/  FMNMX.FTZ R21, R17, R21, !PT ;  /* 0x0000001511157209 */ /* 0x000fe40007810000 */
[----:B------:R-:W-:Y:S02]  /*7eb0*/  FSEL R169, R165, -INF , P1 ;  /* 0xff800000a5a97808 */ /* 0x000fe40000800000 */
[----:B------:R-:W-:Y:S02]  /*7ec0*/  ISETP.GT.AND P1, PT, R0, 0x18, PT ;  /* 0x000000180000780c */ /* 0x000fe40003f24270 */
[----:B------:R-:W-:Y:S02]  /*7ed0*/  FSEL R171, R164, -INF , P0 ;  /* 0xff800000a4ab7808 */ /* 0x000fe40000000000 */
[----:B------:R-:W-:Y:S02]  /*7ee0*/  ISETP.GT.AND P0, PT, R4, 0x1, PT ;  /* 0x000000010400780c */ /* 0x000fe40003f04270 */
[----:B------:R-:W-:Y:S02]  /*7ef0*/  FSEL R12, R206, -INF , P2 ;  /* 0xff800000ce0c7808 */ /* 0x000fe40001000000 */
[----:B------:R-:W-:Y:S02]  /*7f00*/  ISETP.GT.AND P2, PT, R0, 0x19, PT ;  /* 0x000000190000780c */ /* 0x000fe40003f44270 */
[----:B------:R-:W-:Y:S02]  /*7f10*/  FMNMX.FTZ R5, R177, R5, !PT ;  /* 0x00000005b1057209 */ /* 0x000fe40007810000 */
[----:B------:R-:W-:Y:S02]  /*7f20*/  FSEL R20, R207, -INF , P0 ;  /* 0xff800000cf147808 */ /* 0x000fe40000000000 */
[----:B------:R-:W-:Y:S02]  /*7f30*/  FSEL R172, R108, -INF , P2 ;  /* 0xff8000006cac7808 */ /* 0x000fe40001000000 */
[----:B------:R-:W-:Y:S02]  /*7f40*/  FSEL R173, R110, -INF , P1 ;  /* 0xff8000006ead7808 */ /* 0x000fe40000800000 */
[----:B------:R-:W-:Y:S02]  /*7f50*/  ISETP.GT.AND P1, PT, R4, 0x8, PT ;  /* 0x000000080400780c */ /* 0x000fe40003f24270 */
[----:B------:R-:W-:Y:S02]  /*7f60*/  ISETP.GT.AND P0, PT, R0, 0x20, PT ;  /* 0x000000200000780c */ /* 0x000fe40003f04270 */
[----:B------:R-:W-:Y:S02]  /*7f70*/  ISETP.GT.AND P2, PT, R4, 0x9, PT ;  /* 0x000000090400780c */ /* 0x000fe40003f44270 */
[----:B------:R-:W-:Y:S02]  /*7f80*/  FMNMX.FTZ R21, R169, R21, !PT ;  /* 0x00000015a9157209 */ /* 0x000fe40007810000 */
[----:B------:R-:W-:Y:S02]  /*7f90*/  FMNMX.FTZ R5, R176, R5, !PT ;  /* 0x00000005b0057209 */ /* 0x000fe40007810000 */
[----:B------:R-:W-:Y:S02]  /*7fa0*/  FSEL R19, R202, -INF , P1 ;  /* 0xff800000ca137808 */ /* 0x000fe40000800000 */
[----:B------:R-:W-:Y:S02]  /*7fb0*/  ISETP.GT.AND P1, PT, R0, 0x21, PT ;  /* 0x000000210000780c */ /* 0x000fe40003f24270 */
[----:B------:R-:W-:Y:S02]  /*7fc0*/  FSEL R218, R24, -INF , P0 ;  /* 0xff80000018da7808 */ /* 0x000fe40000000000 */
[C---:B------:R-:W-:Y:S02]  /*7fd0*/  ISETP.GT.AND P0, PT, R0.reuse, 0x28, PT ;  /* 0x000000280000780c */ /* 0x040fe40003f04270 */
[----:B------:R-:W-:Y:S02]  /*7fe0*/  FSEL R24, R203, -INF , P2 ;  /* 0xff800000cb187808 */ /* 0x000fe40001000000 */
[----:B------:R-:W-:Y:S02]  /*7ff0*/  ISETP.GT.AND P2, PT, R0, 0x29, PT ;  /* 0x000000290000780c */ /* 0x000fe40003f44270 */
[----:B------:R-:W-:Y:S02]  /*8000*/  FMNMX.FTZ R0, R171, R21, !PT ;  /* 0x00000015ab007209 */ /* 0x000fe40007810000 */
[----:B------:R-:W-:Y:S02]  /*8010*/  FMNMX.FTZ R21, R12, R105, !PT ;  /* 0x000000690c157209 */ /* 0x000fe40007810000 */
[----:B------:R-:W-:Y:S02]  /*8020*/  FMNMX.FTZ R5, R222, R5, !PT ;  /* 0x00000005de057209 */ /* 0x000fe40007810000 */
[----:B-1----:R-:W-:Y:S02]  /*8030*/  FMNMX.FTZ R108, R2, R23, !PT ;  /* 0x00000017026c7209 */ /* 0x002fe40007810000 */
[----:B------:R-:W-:Y:S02]  /*8040*/  FMNMX.FTZ R2, R173, R0, !PT ;  /* 0x00000000ad027209 */ /* 0x000fe40007810000 */
[----:B------:R-:W-:Y:S02]  /*8050*/  FMNMX.FTZ R0, R20, R21, !PT ;  /* 0x0000001514007209 */ /* 0x000fe40007810000 */
[----:B------:R-:W-:Y:S02]  /*8060*/  FMNMX.FTZ R5, R221, R5, !PT ;  /* 0x00000005dd057209 */ /* 0x000fe40007810000 */
[----:B------:R-:W-:Y:S02]  /*8070*/  FMNMX.FTZ R0, R19, R0, !PT ;  /* 0x0000000013007209 */ /* 0x000fe40007810000 */
[----:B------:R-:W-:Y:S02]  /*8080*/  FSEL R217, R27, -INF , P1 ;  /* 0xff8000001bd97808 */ /* 0x000fe40000800000 */
[----:B------:R-:W-:Y:S02]  /*8090*/  ISETP.GT.AND P1, PT, R4, 0x10, PT ;  /* 0x000000100400780c */ /* 0x000fe40003f24270 */
[----:B------:R-:W-:Y:S02]  /*80a0*/  FMNMX.FTZ R5, R220, R5, !PT ;  /* 0x00000005dc057209 */ /* 0x000fe40007810000 */
[----:B------:R-:W-:Y:S02]  /*80b0*/  FSEL R167, R167, -INF , P1 ;  /* 0xff800000a7a77808 */ /* 0x000fe40000800000 */
[----:B------:R-:W-:Y:S02]  /*80c0*/  FMNMX.FTZ R0, R24, R0, !PT ;  /* 0x0000000018007209 */ /* 0x000fe40007810000 */
[----:B------:R-:W-:Y:S02]  /*80d0*/  ISETP.GT.AND P1, PT, R4, 0x11, PT ;  /* 0x000000110400780c */ /* 0x000fe40003f24270 */
[----:B------:R-:W-:Y:S02]  /*80e0*/  FSEL R215, R26, -INF , P0 ;  /* 0xff8000001ad77808 */ /* 0x000fe40000000000 */
[----:B------:R-:W-:Y:S02]  /*80f0*/  ISETP.GT.AND P0, PT, R4, 0x18, PT ;  /* 0x000000180400780c */ /* 0x000fe40003f04270 */
[----:B------:R-:W-:Y:S02]  /*8100*/  FMNMX.FTZ R5, R219, R5, !PT ;  /* 0x00000005db057209 */ /* 0x000fe40007810000 */
[----:B------:R-:W-:Y:S01]  /*8110*/  FMNMX.FTZ R21, R167, R0, !PT ;  /* 0x00000000a7157209 */ /* 0x000fe20007810000 */
[----:B------:R-:W-:Y:S01]  /*8120*/  FMUL.FTZ R0, R108, c[0x0][0x2d0] ;  /* 0x0000b4006c007a20 */ /* 0x000fe20000410000 */
[----:B------:R-:W-:Y:S01]  /*8130*/  FSEL R168, R174, -INF , P1 ;  /* 0xff800000aea87808 */ /* 0x000fe20000800000 */
[----:B------:R-:W1:Y:S01]  /*8140*/  SHFL.BFLY PT, R22, R5, 0x2, 0x1f ;  /* 0x0c401f0005167f89 */ /* 0x000e6200000e0000 */
[----:B------:R-:W-:Y:S02]  /*8150*/  FSEL R174, R166, -INF , P0 ;  /* 0xff800000a6ae7808 */ /* 0x000fe40000000000 */
[----:B------:R-:W-:Y:S02]  /*8160*/  FSETP.NEU.FTZ.AND P0, PT, R108, -INF , PT ;  /* 0xff8000006c00780b */ /* 0x000fe40003f1d000 */
[----:B------:R-:W-:Y:S02]  /*8170*/  FMNMX.FTZ R2, R172, R2, !PT ;  /* 0x00000002ac027209 */ /* 0x000fe40007810000 */
[----:B------:R-:W-:Y:S02]  /*8180*/  FSEL R111, R0, RZ, P0 ;  /* 0x000000ff006f7208 */ /* 0x000fe40000000000 */
[----:B------:R-:W-:Y:S02]  /*8190*/  FMNMX.FTZ R21, R168, R21, !PT ;  /* 0x00000015a8157209 */ /* 0x000fe40007810000 */
[----:B------:R-:W-:Y:S01]  /*81a0*/  ISETP.GT.AND P1, PT, R4, 0x19, PT ;  /* 0x000000190400780c */ /* 0x000fe20003f24270 */
[--C-:B------:R-:W-:Y:S01]  /*81b0*/  FFMA.FTZ R0, R7, c[0x0][0x2d0], -R111.reuse ;  /* 0x0000b40007007a23 */ /* 0x100fe2000001086f */
[----:B------:R-:W-:Y:S02]  /*81c0*/  FMNMX.FTZ R2, R218, R2, !PT ;  /* 0x00000002da027209 */ /* 0x000fe40007810000 */
[----:B------:R-:W-:Y:S01]  /*81d0*/  FMNMX.FTZ R21, R174, R21, !PT ;  /* 0x00000015ae157209 */ /* 0x000fe20007810000 */
[----:B------:R2:W-:Y:S01]  /*81e0*/  MUFU.EX2 R201, R0 ;  /* 0x0000000000c97308 */ /* 0x0005e20000000800 */
[----:B------:R-:W-:Y:S02]  /*81f0*/  FSEL R175, R175, -INF , P1 ;  /* 0xff800000afaf7808 */ /* 0x000fe40000800000 */
[----:B------:R-:W-:Y:S02]  /*8200*/  FSEL R212, R25, -INF , P2 ;  /* 0xff80000019d47808 */ /* 0x000fe40001000000 */
[C---:B------:R-:W-:Y:S02]  /*8210*/  ISETP.GT.AND P2, PT, R4.reuse, 0x20, PT ;  /* 0x000000200400780c */ /* 0x040fe40003f44270 */
[----:B------:R-:W-:Y:S02]  /*8220*/  FMNMX.FTZ R2, R217, R2, !PT ;  /* 0x00000002d9027209 */ /* 0x000fe40007810000 */
[----:B-1----:R-:W-:Y:S02]  /*8230*/  FMNMX.FTZ R5, R5, R22, !PT ;  /* 0x0000001605057209 */ /* 0x002fe40007810000 */
[----:B------:R-:W-:Y:S02]  /*8240*/  FMNMX.FTZ R7, R175, R21, !PT ;  /* 0x00000015af077209 */ /* 0x000fe40007810000 */
[----:B------:R-:W-:Y:S01]  /*8250*/  ISETP.GT.AND P1, PT, R4, 0x21, PT ;  /* 0x000000210400780c */ /* 0x000fe20003f24270 */
[----:B------:R-:W1:Y:S01]  /*8260*/  SHFL.BFLY PT, R23, R5, 0x1, 0x1f ;  /* 0x0c201f0005177f89 */ /* 0x000e6200000e0000 */
[----:B------:R-:W-:Y:S02]  /*8270*/  FSEL R211, R31, -INF , P2 ;  /* 0xff8000001fd37808 */ /* 0x000fe40001000000 */
[----:B------:R-:W-:Y:S02]  /*8280*/  FMNMX.FTZ R2, R215, R2, !PT ;  /* 0x00000002d7027209 */ /* 0x000fe40007810000 */
[----:B------:R-:W-:Y:S02]  /*8290*/  FSEL R207, R30, -INF , P1 ;  /* 0xff8000001ecf7808 */ /* 0x000fe40000800000 */
[----:B------:R-:W-:Y:S02]  /*82a0*/  FMNMX.FTZ R7, R211, R7, !PT ;  /* 0x00000007d3077209 */ /* 0x000fe40007810000 */
[----:B------:R-:W-:Y:S01]  /*82b0*/  FMNMX.FTZ R2, R212, R2, !PT ;  /* 0x00000002d4027209 */ /* 0x000fe20007810000 */
[--C-:B--2---:R-:W-:Y:S01]  /*82c0*/  FFMA.FTZ R0, R8, c[0x0][0x2d0], -R111.reuse ;  /* 0x0000b40008007a23 */ /* 0x104fe2000001086f */
[C---:B------:R-:W-:Y:S02]  /*82d0*/  ISETP.GT.AND P2, PT, R4.reuse, 0x28, PT ;  /* 0x000000280400780c */ /* 0x040fe40003f44270 */
[----:B------:R-:W-:Y:S01]  /*82e0*/  ISETP.GT.AND P1, PT, R4, 0x29, PT ;  /* 0x000000290400780c */ /* 0x000fe20003f24270 */
[----:B------:R2:W3:Y:S01]  /*82f0*/  MUFU.EX2 R209, R0 ;  /* 0x0000000000d17308 */ /* 0x0004e20000000800 */
[----:B------:R-:W-:Y:S01]  /*8300*/  FMNMX.FTZ R4, R207, R7, !PT ;  /* 0x00000007cf047209 */ /* 0x000fe20007810000 */
[--C-:B------:R-:W-:Y:S01]  /*8310*/  FFMA.FTZ R7, R10, c[0x0][0x2d0], -R111.reuse ;  /* 0x0000b4000a077a23 */ /* 0x100fe2000001086f */
[----:B------:R-:W4:Y:S01]  /*8320*/  SHFL.BFLY PT, R22, R2, 0x2, 0x1f ;  /* 0x0c401f0002167f89 */ /* 0x000f2200000e0000 */
[----:B------:R-:W-:Y:S02]  /*8330*/  FSEL R205, R29, -INF , P2 ;  /* 0xff8000001dcd7808 */ /* 0x000fe40001000000 */
[----:B------:R-:W-:Y:S04]  /*8340*/  FSEL R103, R28, -INF , P1 ;  /* 0xff8000001c677808 */ /* 0x000fe80000800000 */
[----:B------:R5:W-:Y:S01]  /*8350*/  MUFU.EX2 R234, R7 ;  /* 0x0000000700ea7308 */ /* 0x000be20000000800 */
[----:B-1----:R-:W-:Y:S01]  /*8360*/  FMNMX.FTZ R107, R5, R23, !PT ;  /* 0x00000017056b7209 */ /* 0x002fe20007810000 */
[----:B------:R-:W-:Y:S03]  /*8370*/  FFMA.FTZ R5, R15, c[0x0][0x2d0], -R111 ;  /* 0x0000b4000f057a23 */ /* 0x000fe6000001086f */
[----:B------:R-:W-:Y:S05]  /*8380*/  FSETP.NEU.FTZ.AND P2, PT, R107, -INF , PT ;  /* 0xff8000006b00780b */ /* 0x000fea0003f5d000 */
[----:B------:R1:W1:Y:S01]  /*8390*/  MUFU.EX2 R235, R5 ;  /* 0x0000000500eb7308 */ /* 0x0002620000000800 */
[----:B--2---:R-:W-:Y:S02]  /*83a0*/  FMNMX.FTZ R0, R205, R4, !PT ;  /* 0x00000004cd007209 */ /* 0x004fe40007810000 */
[----:B---3--:R-:W-:Y:S02]  /*83b0*/  F2FP.BF16.PACK_AB R160, R209, R201 ;  /* 0x000000c9d1a0723e */ /* 0x008fe400000010ff */
[----:B------:R-:W-:Y:S02]  /*83c0*/  FMNMX.FTZ R0, R103, R0, !PT ;  /* 0x0000000067007209 */ /* 0x000fe40007810000 */
[----:B----4-:R-:W-:Y:S03]  /*83d0*/  FMNMX.FTZ R4, R2, R22, !PT ;  /* 0x0000001602047209 */ /* 0x010fe60007810000 */
[----:B------:R-:W2:Y:S01]  /*83e0*/  SHFL.BFLY PT, R2, R0, 0x2, 0x1f ;  /* 0x0c401f0000027f89 */ /* 0x000ea200000e0000 */
[----:B-----5:R-:W-:Y:S05]  /*83f0*/  FMUL.FTZ R7, R107, c[0x0][0x2d0] ;  /* 0x0000b4006b077a20 */ /* 0x020fea0000410000 */
[----:B------:R-:W-:Y:S02]  /*8400*/  FSEL R109, R7, RZ, P2 ;  /* 0x000000ff076d7208 */ /* 0x000fe40001000000 */
[----:B------:R-:W3:Y:S03]  /*8410*/  SHFL.BFLY PT, R8, R4, 0x1, 0x1f ;  /* 0x0c201f0004087f89 */ /* 0x000ee600000e0000 */
[--C-:B-1----:R-:W-:Y:S01]  /*8420*/  FFMA.FTZ R5, R9, c[0x0][0x2d0], -R109.reuse ;  /* 0x0000b40009057a23 */ /* 0x102fe2000001086d */
[----:B------:R-:W-:Y:S03]  /*8430*/  F2FP.BF16.PACK_AB R162, R235, R234 ;  /* 0x000000eaeba2723e */ /* 0x000fe600000010ff */
[----:B------:R1:W-:Y:S01]  /*8440*/  MUFU.EX2 R170, R5 ;  /* 0x0000000500aa7308 */ /* 0x0003e20000000800 */
[----:B--2---:R-:W-:Y:S01]  /*8450*/  FMNMX.FTZ R0, R0, R2, !PT ;  /* 0x0000000200007209 */ /* 0x004fe20007810000 */
[--C-:B------:R-:W-:Y:S08]  /*8460*/  FFMA.FTZ R2, R14, c[0x0][0x2d0], -R109.reuse ;  /* 0x0000b4000e027a23 */ /* 0x100ff0000001086d */
[----:B------:R2:W-:Y:S01]  /*8470*/  MUFU.EX2 R232, R2 ;  /* 0x0000000200e87308 */ /* 0x0005e20000000800 */
[----:B---3--:R-:W-:Y:S01]  /*8480*/  FMNMX.FTZ R106, R4, R8, !PT ;  /* 0x00000008046a7209 */ /* 0x008fe20007810000 */
[--C-:B------:R-:W-:Y:S03]  /*8490*/  FFMA.FTZ R4, R18, c[0x0][0x2d0], -R109.reuse ;  /* 0x0000b40012047a23 */ /* 0x100fe6000001086d */
[C---:B------:R-:W-:Y:S01]  /*84a0*/  FSETP.NEU.FTZ.AND P1, PT, R106.reuse, -INF , PT ;  /* 0xff8000006a00780b */ /* 0x040fe20003f3d000 */
[----:B-1----:R-:W-:Y:S04]  /*84b0*/  FFMA.FTZ R5, R11, c[0x0][0x2d0], -R109 ;  /* 0x0000b4000b057a23 */ /* 0x002fe8000001086d */
[----:B------:R-:W1:Y:S10]  /*84c0*/  MUFU.EX2 R237, R4 ;  /* 0x0000000400ed7308 */ /* 0x000e740000000800 */
[----:B------:R3:W4:Y:S01]  /*84d0*/  MUFU.EX2 R233, R5 ;  /* 0x0000000500e97308 */ /* 0x0007220000000800 */
[----:B--2---:R-:W2:Y:S01]  /*84e0*/  SHFL.BFLY PT, R2, R0, 0x1, 0x1f ;  /* 0x0c201f0000027f89 */ /* 0x004ea200000e0000 */
[----:B-1----:R-:W-:Y:S01]  /*84f0*/  F2FP.BF16.PACK_AB R163, R237, R232 ;  /* 0x000000e8eda3723e */ /* 0x002fe200000010ff */
[----:B---3--:R-:W-:Y:S01]  /*8500*/  FMUL.FTZ R5, R106, c[0x0][0x2d0] ;  /* 0x0000b4006a057a20 */ /* 0x008fe20000410000 */
[----:B----4-:R-:W-:Y:S02]  /*8510*/  F2FP.BF16.PACK_AB R161, R233, R170 ;  /* 0x000000aae9a1723e */ /* 0x010fe400000010ff */
[----:B--2---:R-:W-:Y:S02]  /*8520*/  FMNMX.FTZ R102, R0, R2, !PT ;  /* 0x0000000200667209 */ /* 0x004fe40007810000 */
[----:B------:R-:W-:Y:S05]  /*8530*/  FSEL R110, R5, RZ, P1 ;  /* 0x000000ff056e7208 */ /* 0x000fea0000800000 */
[--C-:B------:R-:W-:Y:S02]  /*8540*/  FFMA.FTZ R4, R13, c[0x0][0x2d0], -R110.reuse ;  /* 0x0000b4000d047a23 */ /* 0x100fe4000001086e */
[--C-:B------:R-:W-:Y:S02]  /*8550*/  FFMA.FTZ R0, R16, c[0x0][0x2d0], -R110.reuse ;  /* 0x0000b40010007a23 */ /* 0x100fe4000001086e */
[----:B------:R1:W-:Y:S01]  /*8560*/  MUFU.EX2 R230, R4 ;  /* 0x0000000400e67308 */ /* 0x0003e20000000800 */
[--C-:B------:R-:W-:Y:S02]  /*8570*/  FFMA.FTZ R2, R17, c[0x0][0x2d0], -R110.reuse ;  /* 0x0000b40011027a23 */ /* 0x100fe4000001086e */
[----:B------:R-:W-:Y:S07]  /*8580*/  FFMA.FTZ R6, R6, c[0x0][0x2d0], -R110 ;  /* 0x0000b40006067a23 */ /* 0x000fee000001086e */
[----:B------:R2:W-:Y:S10]  /*8590*/  MUFU.EX2 R229, R0 ;  /* 0x0000000000e57308 */ /* 0x0005f40000000800 */
[----:B------:R3:W-:Y:S01]  /*85a0*/  MUFU.EX2 R236, R2 ;  /* 0x0000000200ec7308 */ /* 0x0007e20000000800 */
[----:B-1----:R-:W-:Y:S09]  /*85b0*/  FMUL.FTZ R4, R102, c[0x0][0x2d0] ;  /* 0x0000b40066047a20 */ /* 0x002ff20000410000 */
[----:B------:R-:W-:Y:S01]  /*85c0*/  MUFU.EX2 R166, R6 ;  /* 0x0000000600a67308 */ /* 0x000fe20000000800 */
[----:B--2---:R-:W-:Y:S02]  /*85d0*/  FSEL R0, R108, RZ, P0 ;  /* 0x000000ff6c007208 */ /* 0x004fe40000000000 */
[----:B------:R-:W-:Y:S03]  /*85e0*/  FSETP.NEU.FTZ.AND P0, PT, R102, -INF , PT ;  /* 0xff8000006600780b */ /* 0x000fe60003f1d000 */
[----:B------:R-:W-:Y:S01]  /*85f0*/  FADD.FTZ R0, -R0, R3 ;  /* 0x0000000300007221 */ /* 0x000fe20000010100 */
[----:B------:R-:W-:Y:S03]  /*8600*/  FSEL R164, R4, RZ, P0 ;  /* 0x000000ff04a47208 */ /* 0x000fe60000000000 */
[----:B------:R-:W-:Y:S02]  /*8610*/  FMUL.FTZ R0, R0, c[0x0][0x2d0] ;  /* 0x0000b40000007a20 */ /* 0x000fe40000410000 */
[--C-:B---3--:R-:W-:Y:S02]  /*8620*/  FFMA.FTZ R2, R12, c[0x0][0x2d0], -R164.reuse ;  /* 0x0000b4000c027a23 */ /* 0x108fe400000108a4 */
[----:B------:R-:W1:Y:S10]  /*8630*/  MUFU.EX2 R101, R0 ;  /* 0x0000000000657308 */ /* 0x000e740000000800 */
[----:B------:R2:W-:Y:S01]  /*8640*/  MUFU.EX2 R165, R2 ;  /* 0x0000000200a57308 */ /* 0x0005e20000000800 */
[C---:B-1----:R-:W-:Y:S01]  /*8650*/  FMUL.FTZ R4, R101.reuse, R116 ;  /* 0x0000007465047220 */ /* 0x042fe20000410000 */
[----:B------:R-:W-:Y:S01]  /*8660*/  F2FP.BF16.PACK_AB R116, R230, R166 ;  /* 0x000000a6e674723e */ /* 0x000fe200000010ff */
[C---:B------:R-:W-:Y:S02]  /*8670*/  FMUL.FTZ R5, R101.reuse, R117 ;  /* 0x0000007565057220 */ /* 0x040fe40000410000 */
[C---:B------:R-:W-:Y:S02]  /*8680*/  FMUL.FTZ R16, R101.reuse, R124 ;  /* 0x0000007c65107220 */ /* 0x040fe40000410000 */
[C---:B------:R-:W-:Y:S02]  /*8690*/  FMUL.FTZ R17, R101.reuse, R125 ;  /* 0x0000007d65117220 */ /* 0x040fe40000410000 */
[C---:B------:R-:W-:Y:S02]  /*86a0*/  FMUL.FTZ R33, R101.reuse, R141 ;  /* 0x0000008d65217220 */ /* 0x040fe40000410000 */
[--C-:B--2---:R-:W-:Y:S02]  /*86b0*/  FFMA.FTZ R2, R20, c[0x0][0x2d0], -R164.reuse ;  /* 0x0000b40014027a23 */ /* 0x104fe400000108a4 */
[----:B------:R-:W1:Y:S01]  /*86c0*/  LDSM.16.MT88.4 R20, [R185] ;  /* 0x00000000b914783b */ /* 0x000e620000004200 */
[C---:B------:R-:W-:Y:S01]  /*86d0*/  FMUL.FTZ R32, R101.reuse, R140 ;  /* 0x0000008c65207220 */ /* 0x040fe20000410000 */
[----:B------:R-:W2:Y:S01]  /*86e0*/  MUFU.EX2 R227, R2 ;  /* 0x0000000200e37308 */ /* 0x000ea20000000800 */
[C---:B------:R-:W-:Y:S02]  /*86f0*/  FMUL.FTZ R48, R101.reuse, R156 ;  /* 0x0000009c65307220 */ /* 0x040fe40000410000 */
        /* <DEDUP_REMOVED lines=10> */
[----:B------:R-:W-:Y:S01]  /*87a0*/  FMUL.FTZ R85, R101, R85 ;  /* 0x0000005565557220 */ /* 0x000fe20000410000 */
[----:B--2---:R-:W-:Y:S01]  /*87b0*/  F2FP.BF16.PACK_AB R117, R227, R165 ;  /* 0x000000a5e375723e */ /* 0x004fe200000010ff */
[----:B------:R-:W-:Y:S02]  /*87c0*/  FFMA.FTZ R2, R19, c[0x0][0x2d0], -R164 ;  /* 0x0000b40013027a23 */ /* 0x000fe400000108a4 */
[C---:B------:R-:W-:Y:S02]  /*87d0*/  FMUL.FTZ R96, R101.reuse, R96 ;  /* 0x0000006065607220 */ /* 0x040fe40000410000 */
[----:B------:R2:W-:Y:S01]  /*87e0*/  MUFU.EX2 R228, R2 ;  /* 0x0000000200e47308 */ /* 0x0005e20000000800 */
[----:B------:R-:W-:Y:S01]  /*87f0*/  FMUL.FTZ R97, R101, R97 ;  /* 0x0000006165617220 */ /* 0x000fe20000410000 */
[----:B--2---:R-:W-:Y:S05]  /*8800*/  FSEL R2, R107, RZ, P2 ;  /* 0x000000ff6b027208 */ /* 0x004fea0001000000 */
[----:B------:R-:W-:Y:S01]  /*8810*/  FADD.FTZ R0, -R2, R100 ;  /* 0x0000006402007221 */ /* 0x000fe20000010100 */
[----:B------:R-:W-:Y:S03]  /*8820*/  FSEL R2, R106, RZ, P1 ;  /* 0x000000ff6a027208 */ /* 0x000fe60000800000 */
[----:B------:R-:W-:Y:S04]  /*8830*/  FMUL.FTZ R0, R0, c[0x0][0x2d0] ;  /* 0x0000b40000007a20 */ /* 0x000fe80000410000 */
[----:B------:R2:W3:Y:S02]  /*8840*/  MUFU.EX2 R100, R0 ;  /* 0x0000000000647308 */ /* 0x0004e40000000800 */
[----:B--2---:R-:W-:Y:S01]  /*8850*/  FADD.FTZ R0, -R2, R104 ;  /* 0x0000006802007221 */ /* 0x004fe20000010100 */
[----:B------:R-:W-:Y:S01]  /*8860*/  FSEL R2, R102, RZ, P0 ;  /* 0x000000ff66027208 */ /* 0x000fe20000000000 */
[----:B---3--:R-:W-:Y:S01]  /*8870*/  FMUL.FTZ R6, R100, R118 ;  /* 0x0000007664067220 */ /* 0x008fe20000410000 */
[----:B------:R-:W-:Y:S01]  /*8880*/  F2FP.BF16.PACK_AB R118, R236, R229 ;  /* 0x000000e5ec76723e */ /* 0x000fe200000010ff */
[----:B------:R-:W-:Y:S01]  /*8890*/  FMUL.FTZ R0, R0, c[0x0][0x2d0] ;  /* 0x0000b40000007a20 */ /* 0x000fe20000410000 */
[----:B------:R-:W-:Y:S01]  /*88a0*/  ISETP.GT.AND P0, PT, R180, R251, PT ;  /* 0x000000fbb400720c */ /* 0x000fe20003f04270 */
[C---:B------:R-:W-:Y:S02]  /*88b0*/  FMUL.FTZ R7, R100.reuse, R119 ;  /* 0x0000007764077220 */ /* 0x040fe40000410000 */
[----:B------:R2:W3:Y:S01]  /*88c0*/  MUFU.EX2 R3, R0 ;  /* 0x0000000000037308 */ /* 0x0004e20000000800 */
[C---:B------:R-:W-:Y:S02]  /*88d0*/  FMUL.FTZ R18, R100.reuse, R126 ;  /* 0x0000007e64127220 */ /* 0x040fe40000410000 */
[C---:B------:R-:W-:Y:S02]  /*88e0*/  FMUL.FTZ R19, R100.reuse, R127 ;  /* 0x0000007f64137220 */ /* 0x040fe40000410000 */
[-C--:B-1----:R-:W-:Y:S01]  /*88f0*/  HMMA.16816.F32.BF16 R4, R160, R20.reuse, R4 ;  /* 0x00000014a004723c */ /* 0x082fe20000041804 */
[C---:B------:R-:W-:Y:S01]  /*8900*/  FMUL.FTZ R34, R100.reuse, R142 ;  /* 0x0000008e64227220 */ /* 0x040fe20000410000 */
[----:B------:R-:W-:Y:S01]  /*8910*/  LDSM.16.MT88.4 R124, [R186+0x400] ;  /* 0x00040000ba7c783b */ /* 0x000fe20000004200 */
[C---:B------:R-:W-:Y:S02]  /*8920*/  FMUL.FTZ R35, R100.reuse, R143 ;  /* 0x0000008f64237220 */ /* 0x040fe40000410000 */
[C---:B------:R-:W-:Y:S02]  /*8930*/  FMUL.FTZ R50, R100.reuse, R158 ;  /* 0x0000009e64327220 */ /* 0x040fe40000410000 */
[C---:B------:R-:W-:Y:S02]  /*8940*/  FMUL.FTZ R51, R100.reuse, R159 ;  /* 0x0000009f64337220 */ /* 0x040fe40000410000 */
[----:B------:R-:W-:Y:S01]  /*8950*/  FFMA.FTZ R104, R183, c[0x0][0x2d0], -R111 ;  /* 0x0000b400b7687a23 */ /* 0x000fe2000001086f */
[----:B------:R-:W-:Y:S02]  /*8960*/  LDSM.16.MT88.4 R156, [R185+0x1400] ;  /* 0x00140000b99c783b */ /* 0x000fe40000004200 */
[C---:B------:R-:W-:Y:S01]  /*8970*/  FMUL.FTZ R54, R100.reuse, R54 ;  /* 0x0000003664367220 */ /* 0x040fe20000410000 */
[----:B------:R-:W-:Y:S01]  /*8980*/  MUFU.EX2 R216, R104 ;  /* 0x0000006800d87308 */ /* 0x000fe20000000800 */
[C---:B------:R-:W-:Y:S02]  /*8990*/  FMUL.FTZ R55, R100.reuse, R55 ;  /* 0x0000003764377220 */ /* 0x040fe40000410000 */
[C---:B------:R-:W-:Y:S02]  /*89a0*/  FFMA.FTZ R140, R100.reuse, R246, R170 ;  /* 0x000000f6648c7223 */ /* 0x040fe400000100aa */
[----:B------:R-:W-:Y:S02]  /*89b0*/  FMUL.FTZ R66, R100, R66 ;  /* 0x0000004264427220 */ /* 0x000fe40000410000 */
[----:B--2---:R-:W-:Y:S02]  /*89c0*/  FADD.FTZ R0, -R2, R105 ;  /* 0x0000006902007221 */ /* 0x004fe40000010100 */
[----:B------:R-:W-:Y:S02]  /*89d0*/  FFMA.FTZ R2, R24, c[0x0][0x2d0], -R164 ;  /* 0x0000b40018027a23 */ /* 0x000fe400000108a4 */
[----:B------:R-:W-:Y:S02]  /*89e0*/  FMUL.FTZ R0, R0, c[0x0][0x2d0] ;  /* 0x0000b40000007a20 */ /* 0x000fe40000410000 */
[----:B------:R-:W1:Y:S01]  /*89f0*/  MUFU.EX2 R231, R2 ;  /* 0x0000000200e77308 */ /* 0x000e620000000800 */
[C---:B---3--:R-:W-:Y:S02]  /*8a00*/  FMUL.FTZ R8, R3.reuse, R112 ;  /* 0x0000007003087220 */ /* 0x048fe40000410000 */
[C---:B------:R-:W-:Y:S02]  /*8a10*/  FMUL.FTZ R9, R3.reuse, R113 ;  /* 0x0000007103097220 */ /* 0x040fe40000410000 */
[C---:B------:R-:W-:Y:S02]  /*8a20*/  FMUL.FTZ R12, R3.reuse, R120 ;  /* 0x00000078030c7220 */ /* 0x040fe40000410000 */
[C---:B------:R-:W-:Y:S02]  /*8a30*/  FMUL.FTZ R13, R3.reuse, R121 ;  /* 0x00000079030d7220 */ /* 0x040fe40000410000 */
        /* <DEDUP_REMOVED lines=10> */
[--C-:B------:R-:W-:Y:S02]  /*8ae0*/  FFMA.FTZ R2, R182, c[0x0][0x2d0], -R111.reuse ;  /* 0x0000b400b6027a23 */ /* 0x100fe4000001086f */
[----:B------:R-:W-:Y:S02]  /*8af0*/  FFMA.FTZ R105, R199, c[0x0][0x2d0], -R111 ;  /* 0x0000b400c7697a23 */ /* 0x000fe4000001086f */
[----:B------:R1:W-:Y:S01]  /*8b00*/  MUFU.EX2 R202, R2 ;  /* 0x0000000200ca7308 */ /* 0x0003e20000000800 */
[C---:B------:R-:W-:Y:S02]  /*8b10*/  FMUL.FTZ R56, R3.reuse, R56 ;  /* 0x0000003803387220 */ /* 0x040fe40000410000 */
[----:B------:R-:W-:Y:S02]  /*8b20*/  FMUL.FTZ R57, R3, R57 ;  /* 0x0000003903397220 */ /* 0x000fe40000410000 */
[C---:B--2---:R-:W-:Y:S02]  /*8b30*/  FMUL.FTZ R10, R0.reuse, R114 ;  /* 0x00000072000a7220 */ /* 0x044fe40000410000 */
[----:B------:R-:W-:Y:S02]  /*8b40*/  FMUL.FTZ R11, R0, R115 ;  /* 0x00000073000b7220 */ /* 0x000fe40000410000 */
[----:B------:R-:W2:Y:S01]  /*8b50*/  LDSM.16.MT88.4 R112, [R185+0xc00] ;  /* 0x000c0000b970783b */ /* 0x000ea20000004200 */
[--C-:B------:R-:W-:Y:S01]  /*8b60*/  FFMA.FTZ R133, R221, c[0x0][0x2d0], -R109.reuse ;  /* 0x0000b400dd857a23 */ /* 0x100fe2000001086d */
[----:B------:R-:W-:Y:S01]  /*8b70*/  MUFU.EX2 R208, R105 ;  /* 0x0000006900d07308 */ /* 0x000fe20000000800 */
[----:B------:R-:W-:Y:S02]  /*8b80*/  FFMA.FTZ R132, R220, c[0x0][0x2d0], -R109 ;  /* 0x0000b400dc847a23 */ /* 0x000fe4000001086d */
[C---:B------:R-:W-:Y:S01]  /*8b90*/  HMMA.16816.F32.BF16 R8, R116.reuse, R20, R8 ;  /* 0x000000147408723c */ /* 0x040fe20000041808 */
[C---:B------:R-:W-:Y:S02]  /*8ba0*/  FMUL.FTZ R14, R0.reuse, R122 ;  /* 0x0000007a000e7220 */ /* 0x040fe40000410000 */
[C---:B------:R-:W-:Y:S02]  /*8bb0*/  FMUL.FTZ R15, R0.reuse, R123 ;  /* 0x0000007b000f7220 */ /* 0x040fe40000410000 */
[----:B------:R-:W-:Y:S02]  /*8bc0*/  FMUL.FTZ R26, R0, R134 ;  /* 0x00000086001a7220 */ /* 0x000fe40000410000 */
[C---:B------:R-:W-:Y:S02]  /*8bd0*/  FMUL.FTZ R20, R101.reuse, R128 ;  /* 0x0000008065147220 */ /* 0x040fe40000410000 */
[----:B------:R-:W-:Y:S01]  /*8be0*/  FMUL.FTZ R21, R101, R129 ;  /* 0x0000008165157220 */ /* 0x000fe20000410000 */
[-C--:B------:R-:W-:Y:S02]  /*8bf0*/  HMMA.16816.F32.BF16 R12, R116, R22.reuse, R12 ;  /* 0x00000016740c723c */ /* 0x080fe4000004180c */
[----:B-1----:R-:W-:Y:S02]  /*8c00*/  FFMA.FTZ R2, R181, c[0x0][0x2d0], -R111 ;  /* 0x0000b400b5027a23 */ /* 0x002fe4000001086f */
[----:B------:R-:W-:Y:S02]  /*8c10*/  FFMA.FTZ R134, R222, c[0x0][0x2d0], -R109 ;  /* 0x0000b400de867a23 */ /* 0x000fe4000001086d */
[----:B------:R1:W-:Y:S01]  /*8c20*/  MUFU.EX2 R210, R2 ;  /* 0x0000000200d27308 */ /* 0x0003e20000000800 */
[C---:B------:R-:W-:Y:S01]  /*8c30*/  FMUL.FTZ R27, R0.reuse, R135 ;  /* 0x00000087001b7220 */ /* 0x040fe20000410000 */
[C---:B------:R-:W-:Y:S01]  /*8c40*/  HMMA.16816.F32.BF16 R16, R160.reuse, R22, R16 ;  /* 0x00000016a010723c */ /* 0x040fe20000041810 */
[C---:B------:R-:W-:Y:S03]  /*8c50*/  FMUL.FTZ R30, R0.reuse, R138 ;  /* 0x0000008a001e7220 */ /* 0x040fe60000410000 */
[C---:B------:R-:W-:Y:S02]  /*8c60*/  FMUL.FTZ R31, R0.reuse, R139 ;  /* 0x0000008b001f7220 */ /* 0x040fe40000410000 */
[----:B------:R-:W-:Y:S02]  /*8c70*/  FMUL.FTZ R42, R0, R150 ;  /* 0x00000096002a7220 */ /* 0x000fe40000410000 */
[C---:B------:R-:W-:Y:S01]  /*8c80*/  FMUL.FTZ R22, R100.reuse, R130 ;  /* 0x0000008264167220 */ /* 0x040fe20000410000 */
[----:B------:R-:W-:Y:S03]  /*8c90*/  MUFU.EX2 R170, R134 ;  /* 0x0000008600aa7308 */ /* 0x000fe60000000800 */
[----:B------:R-:W-:Y:S02]  /*8ca0*/  FMUL.FTZ R23, R100, R131 ;  /* 0x0000008364177220 */ /* 0x000fe40000410000 */
[----:B------:R-:W-:Y:S01]  /*8cb0*/  LDSM.16.MT88.4 R128, [R185+0x1000] ;  /* 0x00100000b980783b */ /* 0x000fe20000004200 */
[----:B------:R-:W-:Y:S02]  /*8cc0*/  FFMA.FTZ R135, R224, c[0x0][0x2d0], -R111 ;  /* 0x0000b400e0877a23 */ /* 0x000fe4000001086f */
[C---:B------:R-:W-:Y:S02]  /*8cd0*/  FMUL.FTZ R43, R0.reuse, R151 ;  /* 0x00000097002b7220 */ /* 0x040fe40000410000 */
[-C--:B------:R-:W-:Y:S01]  /*8ce0*/  HMMA.16816.F32.BF16 R20, R160, R36.reuse, R20 ;  /* 0x00000024a014723c */ /* 0x080fe20000041814 */
[C---:B------:R-:W-:Y:S02]  /*8cf0*/  FMUL.FTZ R46, R0.reuse, R154 ;  /* 0x0000009a002e7220 */ /* 0x040fe40000410000 */
[--C-:B-1----:R-:W-:Y:S02]  /*8d00*/  FFMA.FTZ R2, R179, c[0x0][0x2d0], -R109.reuse ;  /* 0x0000b400b3027a23 */ /* 0x102fe4000001086d */
[C---:B------:R-:W-:Y:S02]  /*8d10*/  FMUL.FTZ R47, R0.reuse, R155 ;  /* 0x0000009b002f7220 */ /* 0x040fe40000410000 */
[----:B------:R1:W-:Y:S01]  /*8d20*/  MUFU.EX2 R200, R2 ;  /* 0x0000000200c87308 */ /* 0x0003e20000000800 */
[C---:B------:R-:W-:Y:S01]  /*8d30*/  HMMA.16816.F32.BF16 R24, R116.reuse, R36, R24 ;  /* 0x000000247418723c */ /* 0x040fe20000041818 */
[C---:B------:R-:W-:Y:S03]  /*8d40*/  FMUL.FTZ R58, R0.reuse, R58 ;  /* 0x0000003a003a7220 */ /* 0x040fe60000410000 */
[C---:B------:R-:W-:Y:S02]  /*8d50*/  FMUL.FTZ R59, R0.reuse, R59 ;  /* 0x0000003b003b7220 */ /* 0x040fe40000410000 */
[----:B------:R-:W-:Y:S02]  /*8d60*/  FMUL.FTZ R60, R3, R60 ;  /* 0x0000003c033c7220 */ /* 0x000fe40000410000 */
[-C--:B------:R-:W-:Y:S01]  /*8d70*/  HMMA.16816.F32.BF16 R28, R116, R38.reuse, R28 ;  /* 0x00000026741c723c */ /* 0x080fe2000004181c */
[C---:B------:R-:W-:Y:S03]  /*8d80*/  FMUL.FTZ R36, R101.reuse, R144 ;  /* 0x0000009065247220 */ /* 0x040fe60000410000 */
[----:B------:R-:W-:Y:S02]  /*8d90*/  FMUL.FTZ R37, R101, R145 ;  /* 0x0000009165257220 */ /* 0x000fe40000410000 */
[C---:B------:R-:W-:Y:S02]  /*8da0*/  FMUL.FTZ R61, R3.reuse, R61 ;  /* 0x0000003d033d7220 */ /* 0x040fe40000410000 */
[C---:B------:R-:W-:Y:S01]  /*8db0*/  HMMA.16816.F32.BF16 R32, R160.reuse, R38, R32 ;  /* 0x00000026a020723c */ /* 0x040fe20000041820 */
[C---:B------:R-:W-:Y:S03]  /*8dc0*/  FMUL.FTZ R62, R0.reuse, R62 ;  /* 0x0000003e003e7220 */ /* 0x040fe60000410000 */
[----:B------:R-:W-:Y:S02]  /*8dd0*/  FMUL.FTZ R63, R0, R63 ;  /* 0x0000003f003f7220 */ /* 0x000fe40000410000 */
[----:B------:R-:W-:Y:S02]  /*8de0*/  FMUL.FTZ R67, R100, R67 ;  /* 0x0000004364437220 */ /* 0x000fe40000410000 */
[--C-:B-1----:R-:W-:Y:S04]  /*8df0*/  FFMA.FTZ R2, R178, c[0x0][0x2d0], -R109.reuse ;  /* 0x0000b400b2027a23 */ /* 0x102fe8000001086d */
[----:B------:R1:W-:Y:S01]  /*8e00*/  MUFU.EX2 R206, R2 ;  /* 0x0000000200ce7308 */ /* 0x0003e20000000800 */
[C---:B------:R-:W-:Y:S02]  /*8e10*/  FMUL.FTZ R38, R100.reuse, R146 ;  /* 0x0000009264267220 */ /* 0x040fe40000410000 */
[C---:B------:R-:W-:Y:S02]  /*8e20*/  FMUL.FTZ R39, R100.reuse, R147 ;  /* 0x0000009364277220 */ /* 0x040fe40000410000 */
[C---:B------:R-:W-:Y:S02]  /*8e30*/  FMUL.FTZ R70, R100.reuse, R70 ;  /* 0x0000004664467220 */ /* 0x040fe40000410000 */
[----:B------:R-:W-:Y:S02]  /*8e40*/  FMUL.FTZ R71, R100, R71 ;  /* 0x0000004764477220 */ /* 0x000fe40000410000 */
[C---:B------:R-:W-:Y:S01]  /*8e50*/  FMUL.FTZ R72, R3.reuse, R72 ;  /* 0x0000004803487220 */ /* 0x040fe20000410000 */
[-C--:B--2---:R-:W-:Y:S01]  /*8e60*/  HMMA.16816.F32.BF16 R36, R160, R112.reuse, R36 ;  /* 0x00000070a024723c */ /* 0x084fe20000041824 */
[C---:B------:R-:W-:Y:S02]  /*8e70*/  FMUL.FTZ R73, R3.reuse, R73 ;  /* 0x0000004903497220 */ /* 0x040fe40000410000 */
[C---:B------:R-:W-:Y:S02]  /*8e80*/  FMUL.FTZ R74, R0.reuse, R74 ;  /* 0x0000004a004a7220 */ /* 0x040fe40000410000 */
[C---:B------:R-:W-:Y:S02]  /*8e90*/  FMUL.FTZ R75, R0.reuse, R75 ;  /* 0x0000004b004b7220 */ /* 0x040fe40000410000 */
[C---:B------:R-:W-:Y:S01]  /*8ea0*/  FMUL.FTZ R76, R3.reuse, R76 ;  /* 0x0000004c034c7220 */ /* 0x040fe20000410000 */
[C---:B------:R-:W-:Y:S01]  /*8eb0*/  HMMA.16816.F32.BF16 R40, R116.reuse, R112, R40 ;  /* 0x000000707428723c */ /* 0x040fe20000041828 */
[----:B------:R-:W-:Y:S03]  /*8ec0*/  FMUL.FTZ R77, R3, R77 ;  /* 0x0000004d034d7220 */ /* 0x000fe60000410000 */
[C---:B------:R-:W-:Y:S02]  /*8ed0*/  FMUL.FTZ R78, R0.reuse, R78 ;  /* 0x0000004e004e7220 */ /* 0x040fe40000410000 */
[--C-:B-1----:R-:W-:Y:S02]  /*8ee0*/  FFMA.FTZ R2, R177, c[0x0][0x2d0], -R109.reuse ;  /* 0x0000b400b1027a23 */ /* 0x102fe4000001086d */
[-C--:B------:R-:W-:Y:S01]  /*8ef0*/  HMMA.16816.F32.BF16 R44, R116, R114.reuse, R44 ;  /* 0x00000072742c723c */ /* 0x080fe2000004182c */
[----:B------:R-:W-:Y:S01]  /*8f00*/  FMUL.FTZ R79, R0, R79 ;  /* 0x0000004f004f7220 */ /* 0x000fe20000410000 */
[----:B------:R1:W-:Y:S02]  /*8f10*/  MUFU.EX2 R213, R2 ;  /* 0x0000000200d57308 */ /* 0x0003e40000000800 */
[C---:B------:R-:W-:Y:S02]  /*8f20*/  FMUL.FTZ R82, R100.reuse, R82 ;  /* 0x0000005264527220 */ /* 0x040fe40000410000 */
[----:B------:R-:W-:Y:S02]  /*8f30*/  FMUL.FTZ R83, R100, R83 ;  /* 0x0000005364537220 */ /* 0x000fe40000410000 */
[C---:B------:R-:W-:Y:S01]  /*8f40*/  HMMA.16816.F32.BF16 R48, R160.reuse, R114, R48 ;  /* 0x00000072a030723c */ /* 0x040fe20000041830 */
[----:B------:R-:W2:Y:S03]  /*8f50*/  LDSM.16.MT88.4 R112, [R186+0xc00] ;  /* 0x000c0000ba70783b */ /* 0x000ea60000004200 */
[C---:B------:R-:W-:Y:S02]  /*8f60*/  FMUL.FTZ R88, R3.reuse, R88 ;  /* 0x0000005803587220 */ /* 0x040fe40000410000 */
[C---:B------:R-:W-:Y:S02]  /*8f70*/  FMUL.FTZ R89, R3.reuse, R89 ;  /* 0x0000005903597220 */ /* 0x040fe40000410000 */
[C---:B------:R-:W-:Y:S04]  /*8f80*/  FMUL.FTZ R90, R0.reuse, R90 ;  /* 0x0000005a005a7220 */ /* 0x040fe80000410000 */
[----:B------:R-:W-:Y:S02]  /*8f90*/  FMUL.FTZ R91, R0, R91 ;  /* 0x0000005b005b7220 */ /* 0x000fe40000410000 */
[C---:B------:R-:W-:Y:S02]  /*8fa0*/  FMUL.FTZ R92, R3.reuse, R92 ;  /* 0x0000005c035c7220 */ /* 0x040fe40000410000 */
[C---:B------:R-:W-:Y:S02]  /*8fb0*/  FMUL.FTZ R93, R3.reuse, R93 ;  /* 0x0000005d035d7220 */ /* 0x040fe40000410000 */
[----:B-1----:R-:W-:Y:S02]  /*8fc0*/  FFMA.FTZ R2, R176, c[0x0][0x2d0], -R109 ;  /* 0x0000b400b0027a23 */ /* 0x002fe4000001086d */
[C---:B------:R-:W-:Y:S02]  /*8fd0*/  FMUL.FTZ R94, R0.reuse, R94 ;  /* 0x0000005e005e7220 */ /* 0x040fe40000410000 */
[----:B------:R1:W-:Y:S01]  /*8fe0*/  MUFU.EX2 R214, R2 ;  /* 0x0000000200d67308 */ /* 0x0003e20000000800 */
[----:B------:R-:W-:Y:S02]  /*8ff0*/  FMUL.FTZ R95, R0, R95 ;  /* 0x0000005f005f7220 */ /* 0x000fe40000410000 */
[C---:B------:R-:W-:Y:S02]  /*9000*/  FMUL.FTZ R86, R100.reuse, R86 ;  /* 0x0000005664567220 */ /* 0x040fe40000410000 */
[C---:B------:R-:W-:Y:S02]  /*9010*/  FMUL.FTZ R87, R100.reuse, R87 ;  /* 0x0000005764577220 */ /* 0x040fe40000410000 */
[C---:B------:R-:W-:Y:S02]  /*9020*/  FMUL.FTZ R98, R100.reuse, R98 ;  /* 0x0000006264627220 */ /* 0x040fe40000410000 */
[----:B------:R-:W-:Y:S02]  /*9030*/  FMUL.FTZ R99, R100, R99 ;  /* 0x0000006364637220 */ /* 0x000fe40000410000 */
[----:B------:R-:W-:Y:S02]  /*9040*/  FFMA.FTZ R166, R3, R245, R166 ;  /* 0x000000f503a67223 */ /* 0x000fe400000100a6 */
[----:B------:R-:W-:Y:S02]  /*9050*/  FFMA.FTZ R3, R211, c[0x0][0x2d0], -R164 ;  /* 0x0000b400d3037a23 */ /* 0x000fe400000108a4 */
[----:B------:R-:W-:Y:S02]  /*9060*/  FFMA.FTZ R165, R0, R247, R165 ;  /* 0x000000f700a57223 */ /* 0x000fe400000100a5 */
[----:B------:R-:W-:Y:S01]  /*9070*/  FFMA.FTZ R137, R226, c[0x0][0x2d0], -R111 ;  /* 0x0000b400e2897a23 */ /* 0x000fe2000001086f */
[-C--:B--2---:R-:W-:Y:S01]  /*9080*/  HMMA.16816.F32.BF16 R52, R160, R112.reuse, R52 ;  /* 0x00000070a034723c */ /* 0x084fe20000041834 */
[----:B------:R-:W-:Y:S02]  /*9090*/  FADD.FTZ R0, R227, R165 ;  /* 0x000000a5e3007221 */ /* 0x000fe40000010000 */
[--C-:B------:R-:W-:Y:S02]  /*90a0*/  FFMA.FTZ R136, R225, c[0x0][0x2d0], -R111.reuse ;  /* 0x0000b400e1887a23 */ /* 0x100fe4000001086f */
[--C-:B-1----:R-:W-:Y:S02]  /*90b0*/  FFMA.FTZ R2, R169, c[0x0][0x2d0], -R110.reuse ;  /* 0x0000b400a9027a23 */ /* 0x102fe4000001086e */
[----:B------:R-:W-:Y:S01]  /*90c0*/  FFMA.FTZ R111, R223, c[0x0][0x2d0], -R111 ;  /* 0x0000b400df6f7a23 */ /* 0x000fe2000001086f */
[C---:B------:R-:W-:Y:S01]  /*90d0*/  HMMA.16816.F32.BF16 R56, R116.reuse, R112, R56 ;  /* 0x000000707438723c */ /* 0x040fe20000041838 */
[----:B------:R1:W-:Y:S03]  /*90e0*/  MUFU.EX2 R183, R2 ;  /* 0x0000000200b77308 */ /* 0x0003e60000000800 */
[----:B------:R-:W-:Y:S02]  /*90f0*/  FFMA.FTZ R109, R219, c[0x0][0x2d0], -R109 ;  /* 0x0000b400db6d7a23 */ /* 0x000fe4000001086d */
[--C-:B------:R-:W-:Y:S02]  /*9100*/  FFMA.FTZ R105, R218, c[0x0][0x2d0], -R110.reuse ;  /* 0x0000b400da697a23 */ /* 0x100fe4000001086e */
[-C--:B------:R-:W-:Y:S01]  /*9110*/  HMMA.16816.F32.BF16 R60, R116, R114.reuse, R60 ;  /* 0x00000072743c723c */ /* 0x080fe2000004183c */
[--C-:B------:R-:W-:Y:S02]  /*9120*/  FFMA.FTZ R104, R217, c[0x0][0x2d0], -R110.reuse ;  /* 0x0000b400d9687a23 */ /* 0x100fe4000001086e */
[----:B------:R-:W-:Y:S01]  /*9130*/  MUFU.EX2 R177, R111 ;  /* 0x0000006f00b17308 */ /* 0x000fe20000000800 */
[----:B------:R-:W-:Y:S02]  /*9140*/  FFMA.FTZ R138, R215, c[0x0][0x2d0], -R110 ;  /* 0x0000b400d78a7a23 */ /* 0x000fe4000001086e */
[----:B------:R-:W-:Y:S02]  /*9150*/  FFMA.FTZ R100, R207, c[0x0][0x2d0], -R164 ;  /* 0x0000b400cf647a23 */ /* 0x000fe400000108a4 */
[C---:B------:R-:W-:Y:S01]  /*9160*/  HMMA.16816.F32.BF16 R64, R160.reuse, R114, R64 ;  /* 0x00000072a040723c */ /* 0x040fe20000041840 */
[----:B------:R-:W2:Y:S04]  /*9170*/  LDSM.16.MT88.4 R112, [R185+0x1800] ;  /* 0x00180000b970783b */ /* 0x000ea80000004200 */
[----:B------:R3:W-:Y:S01]  /*9180*/  MUFU.EX2 R111, R3 ;  /* 0x00000003006f7308 */ /* 0x0007e20000000800 */
[----:B-1----:R-:W-:Y:S09]  /*9190*/  FFMA.FTZ R2, R171, c[0x0][0x2d0], -R110 ;  /* 0x0000b400ab027a23 */ /* 0x002ff2000001086e */
[----:B------:R1:W4:Y:S10]  /*91a0*/  MUFU.EX2 R199, R2 ;  /* 0x0000000200c77308 */ /* 0x0003340000000800 */
[----:B------:R-:W-:Y:S01]  /*91b0*/  MUFU.EX2 R171, R137 ;  /* 0x0000008900ab7308 */ /* 0x000fe20000000800 */
[----:B---3--:R-:W-:Y:S02]  /*91c0*/  FADD.FTZ R3, R233, R140 ;  /* 0x0000008ce9037221 */ /* 0x008fe40000010000 */
[----:B------:R-:W-:Y:S07]  /*91d0*/  LDSM.16.MT88.4 R140, [R186+0x800] ;  /* 0x00080000ba8c783b */ /* 0x000fee0000004200 */
[----:B------:R-:W-:Y:S01]  /*91e0*/  MUFU.EX2 R176, R109 ;  /* 0x0000006d00b07308 */ /* 0x000fe20000000800 */
[--C-:B-1----:R-:W-:Y:S01]  /*91f0*/  FFMA.FTZ R2, R173, c[0x0][0x2d0], -R110.reuse ;  /* 0x0000b400ad027a23 */ /* 0x102fe2000001086e */
[----:B----4-:R-:W-:Y:S01]  /*9200*/  F2FP.BF16.PACK_AB R120, R199, R183 ;  /* 0x000000b7c778723e */ /* 0x010fe200000010ff */
[-C--:B--2---:R-:W-:Y:S07]  /*9210*/  HMMA.16816.F32.BF16 R68, R160, R112.reuse, R68 ;  /* 0x00000070a044723c */ /* 0x084fee0000041844 */
[----:B------:R1:W-:Y:S01]  /*9220*/  MUFU.EX2 R203, R2 ;  /* 0x0000000200cb7308 */ /* 0x0003e20000000800 */
[C---:B------:R-:W-:Y:S09]  /*9230*/  HMMA.16816.F32.BF16 R72, R116.reuse, R112, R72 ;  /* 0x000000707448723c */ /* 0x040ff20000041848 */
[----:B------:R-:W-:Y:S01]  /*9240*/  MUFU.EX2 R173, R136 ;  /* 0x0000008800ad7308 */ /* 0x000fe20000000800 */
[-C--:B------:R-:W-:Y:S08]  /*9250*/  HMMA.16816.F32.BF16 R76, R116, R114.reuse, R76 ;  /* 0x00000072744c723c */ /* 0x080ff0000004184c */
[C---:B------:R-:W-:Y:S01]  /*9260*/  HMMA.16816.F32.BF16 R80, R160.reuse, R114, R80 ;  /* 0x00000072a050723c */ /* 0x040fe20000041850 */
[----:B------:R-:W2:Y:S01]  /*9270*/  LDSM.16.MT88.4 R112, [R186+0x1800] ;  /* 0x00180000ba70783b */ /* 0x000ea20000004200 */
[----:B------:R-:W-:Y:S02]  /*9280*/  MUFU.EX2 R169, R104 ;  /* 0x0000006800a97308 */ /* 0x000fe40000000800 */
[--C-:B-1----:R-:W-:Y:S02]  /*9290*/  FFMA.FTZ R2, R172, c[0x0][0x2d0], -R110.reuse ;  /* 0x0000b400ac027a23 */ /* 0x102fe4000001086e */
[----:B------:R-:W-:Y:S06]  /*92a0*/  FFMA.FTZ R110, R212, c[0x0][0x2d0], -R110 ;  /* 0x0000b400d46e7a23 */ /* 0x000fec000001086e */
[----:B------:R1:W3:Y:S10]  /*92b0*/  MUFU.EX2 R204, R2 ;  /* 0x0000000200cc7308 */ /* 0x0002f40000000800 */
[----:B------:R-:W-:Y:S10]  /*92c0*/  MUFU.EX2 R172, R133 ;  /* 0x0000008500ac7308 */ /* 0x000ff40000000800 */
[----:B------:R-:W4:Y:S01]  /*92d0*/  MUFU.EX2 R109, R100 ;  /* 0x00000064006d7308 */ /* 0x000f220000000800 */
[--C-:B-1----:R-:W-:Y:S01]  /*92e0*/  FFMA.FTZ R2, R167, c[0x0][0x2d0], -R164.reuse ;  /* 0x0000b400a7027a23 */ /* 0x102fe200000108a4 */
[----:B---3--:R-:W-:Y:S01]  /*92f0*/  F2FP.BF16.PACK_AB R122, R204, R203 ;  /* 0x000000cbcc7a723e */ /* 0x008fe200000010ff */
[-C--:B--2---:R-:W-:Y:S07]  /*9300*/  HMMA.16816.F32.BF16 R84, R160, R112.reuse, R84 ;  /* 0x00000070a054723c */ /* 0x084fee0000041854 */
[----:B------:R1:W-:Y:S01]  /*9310*/  MUFU.EX2 R182, R2 ;  /* 0x0000000200b67308 */ /* 0x0003e20000000800 */
[C---:B------:R-:W-:Y:S09]  /*9320*/  HMMA.16816.F32.BF16 R88, R116.reuse, R112, R88 ;  /* 0x000000707458723c */ /* 0x040ff20000041858 */
[----:B------:R2:W-:Y:S03]  /*9330*/  MUFU.EX2 R104, R110 ;  /* 0x0000006e00687308 */ /* 0x0005e60000000800 */
[----:B------:R-:W-:Y:S01]  /*9340*/  F2FP.BF16.PACK_AB R112, R210, R202 ;  /* 0x000000cad270723e */ /* 0x000fe200000010ff */
[-C--:B------:R-:W-:Y:S01]  /*9350*/  HMMA.16816.F32.BF16 R92, R116, R114.reuse, R92 ;  /* 0x00000072745c723c */ /* 0x080fe2000004185c */
[----:B------:R-:W3:Y:S01]  /*9360*/  LDSM.16.MT88.4 R116, [R185+0x400] ;  /* 0x00040000b974783b */ /* 0x000ee20000004200 */
[----:B------:R-:W-:Y:S02]  /*9370*/  F2FP.BF16.PACK_AB R113, R206, R200 ;  /* 0x000000c8ce71723e */ /* 0x000fe400000010ff */
[----:B----4-:R-:W-:Y:S04]  /*9380*/  F2FP.BF16.PACK_AB R165, R109, R111 ;  /* 0x0000006f6da5723e */ /* 0x010fe800000010ff */
[----:B------:R-:W-:Y:S01]  /*9390*/  HMMA.16816.F32.BF16 R96, R160, R114, R96 ;  /* 0x00000072a060723c */ /* 0x000fe20000041860 */
[--C-:B-1----:R-:W-:Y:S02]  /*93a0*/  FFMA.FTZ R2, R168, c[0x0][0x2d0], -R164.reuse ;  /* 0x0000b400a8027a23 */ /* 0x102fe400000108a4 */
[----:B------:R-:W-:Y:S04]  /*93b0*/  MUFU.EX2 R168, R105 ;  /* 0x0000006900a87308 */ /* 0x000fe80000000800 */
[----:B------:R-:W-:Y:S02]  /*93c0*/  F2FP.BF16.PACK_AB R114, R216, R208 ;  /* 0x000000d0d872723e */ /* 0x000fe400000010ff */
[----:B------:R-:W-:Y:S03]  /*93d0*/  F2FP.BF16.PACK_AB R115, R214, R213 ;  /* 0x000000d5d673723e */ /* 0x000fe600000010ff */
[----:B------:R-:W-:Y:S01]  /*93e0*/  F2FP.BF16.PACK_AB R160, R173, R171 ;  /* 0x000000abada0723e */ /* 0x000fe200000010ff */
[----:B------:R1:W4:Y:S01]  /*93f0*/  MUFU.EX2 R181, R2 ;  /* 0x0000000200b57308 */ /* 0x0003220000000800 */
[----:B------:R-:W-:Y:S01]  /*9400*/  F2FP.BF16.PACK_AB R161, R172, R170 ;  /* 0x000000aaaca1723e */ /* 0x000fe200000010ff */
[----:B--2---:R-:W-:Y:S08]  /*9410*/  FADD.FTZ R110, R232, R3 ;  /* 0x00000003e86e7221 */ /* 0x004ff00000010000 */
[----:B------:R-:W-:Y:S01]  /*9420*/  MUFU.EX2 R105, R138 ;  /* 0x0000008a00697308 */ /* 0x000fe20000000800 */
[-C--:B---3--:R-:W-:Y:S01]  /*9430*/  HMMA.16816.F32.BF16 R4, R112, R116.reuse, R4 ;  /* 0x000000747004723c */ /* 0x088fe20000041804 */
[--C-:B-1----:R-:W-:Y:S01]  /*9440*/  FFMA.FTZ R2, R174, c[0x0][0x2d0], -R164.reuse ;  /* 0x0000b400ae027a23 */ /* 0x102fe200000108a4 */
[----:B----4-:R-:W-:Y:S07]  /*9450*/  F2FP.BF16.PACK_AB R121, R181, R182 ;  /* 0x000000b6b579723e */ /* 0x010fee00000010ff */
[----:B------:R-:W1:Y:S10]  /*9460*/  MUFU.EX2 R174, R132 ;  /* 0x0000008400ae7308 */ /* 0x000e740000000800 */
[----:B------:R2:W-:Y:S01]  /*9470*/  MUFU.EX2 R178, R2 ;  /* 0x0000000200b27308 */ /* 0x0005e20000000800 */
[----:B-1----:R-:W-:Y:S01]  /*9480*/  F2FP.BF16.PACK_AB R163, R176, R174 ;  /* 0x000000aeb0a3723e */ /* 0x002fe200000010ff */
[--C-:B--2---:R-:W-:Y:S08]  /*9490*/  FFMA.FTZ R2, R175, c[0x0][0x2d0], -R164.reuse ;  /* 0x0000b400af027a23 */ /* 0x104ff000000108a4 */
[----:B------:R1:W2:Y:S10]  /*94a0*/  MUFU.EX2 R175, R135 ;  /* 0x0000008700af7308 */ /* 0x0002b40000000800 */
[----:B------:R-:W3:Y:S01]  /*94b0*/  MUFU.EX2 R179, R2 ;  /* 0x0000000200b37308 */ /* 0x000ee20000000800 */
[----:B-1----:R-:W-:Y:S01]  /*94c0*/  LDSM.16.MT88.4 R132, [R185+0x800] ;  /* 0x00080000b984783b */ /* 0x002fe20000004200 */
[----:B--2---:R-:W-:Y:S02]  /*94d0*/  F2FP.BF16.PACK_AB R162, R177, R175 ;  /* 0x000000afb1a2723e */ /* 0x004fe400000010ff */
[----:B---3--:R-:W-:Y:S01]  /*94e0*/  F2FP.BF16.PACK_AB R123, R179, R178 ;  /* 0x000000b2b37b723e */ /* 0x008fe200000010ff */
[----:B------:R-:W-:Y:S02]  /*94f0*/  FFMA.FTZ R2, R101, R244, R201 ;  /* 0x000000f465027223 */ /* 0x000fe400000100c9 */
[--C-:B------:R-:W-:Y:S02]  /*9500*/  FFMA.FTZ R101, R205, c[0x0][0x2d0], -R164.reuse ;  /* 0x0000b400cd657a23 */ /* 0x100fe400000108a4 */
[----:B------:R-:W-:Y:S02]  /*9510*/  FFMA.FTZ R164, R103, c[0x0][0x2d0], -R164 ;  /* 0x0000b40067a47a23 */ /* 0x000fe400000108a4 */
[C---:B------:R-:W-:Y:S01]  /*9520*/  HMMA.16816.F32.BF16 R8, R120.reuse, R116, R8 ;  /* 0x000000747808723c */ /* 0x040fe20000041808 */
[----:B------:R-:W-:Y:S01]  /*9530*/  MUFU.EX2 R103, R101 ;  /* 0x0000006500677308 */ /* 0x000fe20000000800 */
[----:B------:R-:W-:Y:S02]  /*9540*/  FADD.FTZ R139, R209, R2 ;  /* 0x00000002d18b7221 */ /* 0x000fe40000010000 */
[----:B------:R-:W-:Y:S01]  /*9550*/  FADD.FTZ R2, R230, R166 ;  /* 0x000000a6e6027221 */ /* 0x000fe20000010000 */
[----:B------:R-:W-:Y:S01]  /*9560*/  F2FP.BF16.PACK_AB R166, R104, R105 ;  /* 0x0000006968a6723e */ /* 0x000fe200000010ff */
[----:B------:R-:W-:Y:S02]  /*9570*/  FADD.FTZ R100, R234, R139 ;  /* 0x0000008bea647221 */ /* 0x000fe40000010000 */
[-C--:B------:R-:W-:Y:S01]  /*9580*/  HMMA.16816.F32.BF16 R12, R120, R118.reuse, R12 ;  /* 0x00000076780c723c */ /* 0x080fe2000004180c */
[----:B------:R-:W-:Y:S02]  /*9590*/  FADD.FTZ R3, R229, R2 ;  /* 0x00000002e5037221 */ /* 0x000fe40000010000 */
[----:B------:R1:W2:Y:S01]  /*95a0*/  MUFU.EX2 R101, R164 ;  /* 0x000000a400657308 */ /* 0x0002a20000000800 */
[----:B------:R-:W-:Y:S02]  /*95b0*/  FADD.FTZ R2, R228, R0 ;  /* 0x00000000e4027221 */ /* 0x000fe40000010000 */
[----:B------:R-:W-:Y:S02]  /*95c0*/  FADD.FTZ R100, R235, R100 ;  /* 0x00000064eb647221 */ /* 0x000fe40000010000 */
[C---:B------:R-:W-:Y:S01]  /*95d0*/  HMMA.16816.F32.BF16 R16, R112.reuse, R118, R16 ;  /* 0x000000767010723c */ /* 0x040fe20000041810 */
[----:B------:R-:W3:Y:S03]  /*95e0*/  LDSM.16.MT88.4 R116, [R186+0x1000] ;  /* 0x00100000ba74783b */ /* 0x000ee60000004200 */
[----:B------:R-:W-:Y:S01]  /*95f0*/  FADD.FTZ R0, R237, R110 ;  /* 0x0000006eed007221 */ /* 0x000fe20000010000 */
[----:B------:R-:W-:Y:S01]  /*9600*/  IADD3 R110, R180, -0x1, RZ ;  /* 0xffffffffb46e7810 */ /* 0x000fe20007ffe0ff */
[----:B------:R-:W-:Y:S02]  /*9610*/  FADD.FTZ R3, R236, R3 ;  /* 0x00000003ec037221 */ /* 0x000fe40000010000 */
[-C--:B------:R-:W-:Y:S01]  /*9620*/  HMMA.16816.F32.BF16 R20, R112, R124.reuse, R20 ;  /* 0x0000007c7014723c */ /* 0x080fe20000041814 */
[----:B------:R-:W-:Y:S03]  /*9630*/  FADD.FTZ R2, R231, R2 ;  /* 0x00000002e7027221 */ /* 0x000fe60000010000 */
[----:B------:R-:W-:Y:S01]  /*9640*/  FADD.FTZ R3, R183, R3 ;  /* 0x00000003b7037221 */ /* 0x000fe20000010000 */
[----:B------:R-:W-:Y:S01]  /*9650*/  MOV R180, R110 ;  /* 0x0000006e00b47202 */ /* 0x000fe20000000f00 */
[----:B------:R-:W-:Y:S02]  /*9660*/  FADD.FTZ R2, R182, R2 ;  /* 0x00000002b6027221 */ /* 0x000fe40000010000 */
[C---:B------:R-:W-:Y:S01]  /*9670*/  HMMA.16816.F32.BF16 R24, R120.reuse, R124, R24 ;  /* 0x0000007c7818723c */ /* 0x040fe20000041818 */
[----:B-1----:R-:W-:Y:S03]  /*9680*/  F2FP.BF16.PACK_AB R164, R169, R168 ;  /* 0x000000a8a9a4723e */ /* 0x002fe600000010ff */
[----:B--2---:R-:W-:Y:S04]  /*9690*/  F2FP.BF16.PACK_AB R167, R101, R103 ;  /* 0x0000006765a7723e */ /* 0x004fe800000010ff */
        /* <DEDUP_REMOVED lines=8> */
[-C--:B---3--:R-:W-:Y:S08]  /*9720*/  HMMA.16816.F32.BF16 R52, R112, R116.reuse, R52 ;  /* 0x000000747034723c */ /* 0x088ff00000041834 */
[C---:B------:R-:W-:Y:S08]  /*9730*/  HMMA.16816.F32.BF16 R56, R120.reuse, R116, R56 ;  /* 0x000000747838723c */ /* 0x040ff00000041838 */
[-C--:B------:R-:W-:Y:S08]  /*9740*/  HMMA.16816.F32.BF16 R60, R120, R118.reuse, R60 ;  /* 0x00000076783c723c */ /* 0x080ff0000004183c */
[C---:B------:R-:W-:Y:S08]  /*9750*/  HMMA.16816.F32.BF16 R64, R112.reuse, R118, R64 ;  /* 0x000000767040723c */ /* 0x040ff00000041840 */
        /* <DEDUP_REMOVED lines=31> */
[----:B------:R-:W-:Y:S06]  /*9950*/  FADD.FTZ R5, R181, R2 ;  /* 0x00000002b5057221 */ /* 0x000fec0000010000 */
        /* <DEDUP_REMOVED lines=28> */
[----:B------:R-:W-:Y:S01]  /*9b20*/  MOV R105, R102 ;  /* 0x0000006600697202 */ /* 0x000fe20000000f00 */
[----:B------:R-:W-:Y:S02]  /*9b30*/  FADD.FTZ R0, R103, R0 ;  /* 0x0000000067007221 */ /* 0x000fe40000010000 */
[----:B------:R-:W-:Y:S01]  /*9b40*/  HMMA.16816.F32.BF16 R96, R160, R14, R96 ;  /* 0x0000000ea060723c */ /* 0x000fe20000041860 */
[----:B------:R-:W-:Y:S03]  /*9b50*/  FADD.FTZ R244, R177, R4 ;  /* 0x00000004b1f47221 */ /* 0x000fe60000010000 */
[----:B------:R-:W-:Y:S01]  /*9b60*/  FADD.FTZ R246, R176, R3 ;  /* 0x00000003b0f67221 */ /* 0x000fe20000010000 */
[----:B------:R-:W-:Y:S01]  /*9b70*/  MOV R3, R108 ;  /* 0x0000006c00037202 */ /* 0x000fe20000000f00 */
[----:B------:R-:W-:Y:S01]  /*9b80*/  FADD.FTZ R245, R104, R2 ;  /* 0x0000000268f57221 */ /* 0x000fe20000010000 */
[----:B------:R-:W-:Y:S01]  /*9b90*/  MOV R104, R106 ;  /* 0x0000006a00687202 */ /* 0x000fe20000000f00 */
[----:B------:R-:W-:Y:S01]  /*9ba0*/  FADD.FTZ R247, R101, R0 ;  /* 0x0000000065f77221 */ /* 0x000fe20000010000 */
[----:B------:R-:W-:-:S05]  /*9bb0*/  @P0 BRA `(.L_x_1082) ;  /* 0xffffcab000000947 */ /* 0x000fca000383ffff */
.L_x_1077:
[----:B------:R-:W-:-:S13]  /*9bc0*/  ISETP.GE.AND P0, PT, R110, R248, PT ;  /* 0x000000f86e00720c */ /* 0x000fda0003f06270 */
[----:B------:R-:W-:Y:S05]  /*9bd0*/  @!P0 BRA `(.L_x_1083) ;  /* 0x00002f9000008947 */ /* 0x000fea0003800000 */
.L_x_1086:
[----:B------:R-:W-:Y:S04]  /*9be0*/  DEPBAR.LE SB0, 0x0 ;  /* 0x000080000000791a */ /* 0x000fe80000000000 */
[----:B------:R-:W-:Y:S01]  /*9bf0*/  WARPSYNC 0xffffffff ;  /* 0xffffffff00007948 */ /* 0x000fe20003800000 */
[----:B------:R-:W-:Y:S01]  /*9c00*/  BAR.SYNC.DEFER_BLOCKING 0x0 ;  /* 0x0000000000007b1d */ /* 0x000fe20000010000 */
[----:B------:R-:W-:Y:S05]  /*9c10*/  SHF.R.S32.HI R0, RZ, 0x1f, R110 ;  /* 0x0000001fff007819 */ /* 0x000fea000001146e */
[----:B------:R-:W-:Y:S04]  /*9c20*/  IMAD R0, R0, c[0x0][0x208], RZ ;  /* 0x0000820000007a24 */ /* 0x000fe800078e02ff */
[----:B------:R-:W-:Y:S01]  /*9c30*/  IMAD R0, R110, c[0x0][0x20c], R0 ;  /* 0x000083006e007a24 */ /* 0x000fe200078e0200 */
[----:B------:R-:W-:Y:S01]  /*9c40*/  LDSM.16.M88.4 R48, [R187] ;  /* 0x00000000bb30783b */ /* 0x000fe20000000200 */
[----:B------:R-:W-:Y:S07]  /*9c50*/  BSSY B0, `(.L_x_1084) ;  /* 0x000013b000007945 */ /* 0x000fee0003800000 */
[----:B------:R-:W1:Y:S08]  /*9c60*/  S2R R2, SR_TID.X ;  /* 0x0000000000027919 */ /* 0x000e700000002100 */
[----:B------:R-:W2:Y:S08]  /*9c70*/  LDSM.16.M88.4 R16, [R184] ;  /* 0x00000000b810783b */ /* 0x000eb00000000200 */
[----:B------:R-:W3:Y:S08]  /*9c80*/  LDSM.16.M88.4 R44, [R187+0x1000] ;  /* 0x00100000bb2c783b */ /* 0x000ef00000000200 */
[----:B------:R-:W4:Y:S08]  /*9c90*/  LDSM.16.M88.4 R32, [R184+0x400] ;  /* 0x00040000b820783b */ /* 0x000f300000000200 */
[----:B------:R-:W5:Y:S08]  /*9ca0*/  LDSM.16.M88.4 R160, [R184+0x800] ;  /* 0x00080000b8a0783b */ /* 0x000f700000000200 */
[----:B------:R-:W-:Y:S08]  /*9cb0*/  LDSM.16.M88.4 R164, [R188] ;  /* 0x00000000bca4783b */ /* 0x000ff00000000200 */
[----:B------:R-:W2:Y:S08]  /*9cc0*/  LDSM.16.M88.4 R168, [R189] ;  /* 0x00000000bda8783b */ /* 0x000eb00000000200 */
[----:B------:R-:W2:Y:S08]  /*9cd0*/  LDSM.16.M88.4 R172, [R188+0x1000] ;  /* 0x00100000bcac783b */ /* 0x000eb00000000200 */
[----:B------:R-:W3:Y:S08]  /*9ce0*/  LDSM.16.M88.4 R176, [R197] ;  /* 0x00000000c5b0783b */ /* 0x000ef00000000200 */
[----:B------:R-:W4:Y:S01]  /*9cf0*/  LDSM.16.M88.4 R180, [R196] ;  /* 0x00000000c4b4783b */ /* 0x000f220000000200 */
[----:B-1----:R-:W-:Y:S01]  /*9d00*/  ISETP.GT.AND P0, PT, R2, 0x3f, PT ;  /* 0x0000003f0200780c */ /* 0x002fe20003f04270 */
[----:B------:R-:W-:Y:S05]  /*9d10*/  IMAD.WIDE.U32 R2, R110, c[0x0][0x208], RZ ;  /* 0x000082006e027a25 */ /* 0x000fea00078e00ff */
[----:B------:R-:W-:Y:S01]  /*9d20*/  IADD3 R0, R3, R0, RZ ;  /* 0x0000000003007210 */ /* 0x000fe20007ffe0ff */
[----:B------:R-:W-:Y:S04]  /*9d30*/  IMAD.WIDE.U32 R2, R2, 0x30, RZ ;  /* 0x0000003002027825 */ /* 0x000fe800078e00ff */
[----:B------:R-:W-:Y:S01]  /*9d40*/  IMAD R0, R0, 0x30, RZ ;  /* 0x0000003000007824 */ /* 0x000fe200078e02ff */
[----:B------:R-:W-:Y:S02]  /*9d50*/  IADD3 R8, P1, R238, R2, RZ ;  /* 0x00000002ee087210 */ /* 0x000fe40007f3e0ff */
[----:B------:R-:W-:Y:S02]  /*9d60*/  @!P0 MOV R4, c[0x0][0x208] ;  /* 0x0000820000048a02 */ /* 0x000fe40000000f00 */
[----:B------:R-:W-:Y:S02]  /*9d70*/  IADD3 R0, R3, R0, RZ ;  /* 0x0000000003007210 */ /* 0x000fe40007ffe0ff */
[----:B------:R-:W-:Y:S02]  /*9d80*/  @!P0 MOV R5, c[0x0][0x20c] ;  /* 0x0000830000058a02 */ /* 0x000fe40000000f00 */
[----:B------:R-:W-:Y:S02]  /*9d90*/  IADD3.X R9, R0, R240, RZ, P1, !PT ;  /* 0x000000f000097210 */ /* 0x000fe40000ffe4ff */
[----:B------:R-:W-:Y:S02]  /*9da0*/  LEA R26, P1, R8, c[0x0][0x1f8], 0x1 ;  /* 0x00007e00081a7a11 */ /* 0x000fe400078208ff */
[----:B------:R-:W-:Y:S02]  /*9db0*/  @!P0 LEA R20, P2, R4, R2, 0x5 ;  /* 0x0000000204148211 */ /* 0x000fe400078428ff */
[----:B------:R-:W-:Y:S02]  /*9dc0*/  LEA.HI.X R27, R8, c[0x0][0x1fc], R9, 0x1, P1 ;  /* 0x00007f00081b7a11 */ /* 0x000fe400008f0c09 */
[----:B------:R-:W-:Y:S02]  /*9dd0*/  @!P0 LEA.HI.X R3, R4, R0, R5, 0x5, P2 ;  /* 0x0000000004038211 */ /* 0x000fe400010f2c05 */
[-C--:B--2---:R-:W-:Y:S01]  /*9de0*/  HMMA.16816.F32.BF16 R4, R48, R16.reuse, RZ ;  /* 0x000000103004723c */ /* 0x084fe200000418ff */
[----:B------:R-:W-:Y:S01]  /*9df0*/  @!PT LDS RZ, [RZ] ;  /* 0x00000000fffff984 */ /* 0x000fe20000000800 */
[----:B------:R-:W-:Y:S01]  /*9e00*/  @!PT LDS RZ, [RZ] ;  /* 0x00000000fffff984 */ /* 0x000fe20000000800 */
[----:B------:R-:W-:Y:S01]  /*9e10*/  @!PT LDS RZ, [RZ] ;  /* 0x00000000fffff984 */ /* 0x000fe20000000800 */
[----:B------:R1:W-:Y:S02]  /*9e20*/  LDGSTS.E.BYPASS.LTC128B.128 [R198+0x1880], [R26.64], !P6 ;  /* 0x018800001ac67fae */ /* 0x0003e4000f101d46 */
[----:B------:R-:W-:Y:S04]  /*9e30*/  IADD3 R12, P3, P2, R2, 0x20, R238 ;  /* 0x00000020020c7810 */ /* 0x000fe80007a7e0ee */
[----:B------:R-:W-:Y:S01]  /*9e40*/  IADD3.X R13, R0, RZ, R240, P3, P2 ;  /* 0x000000ff000d7210 */ /* 0x000fe20001fe44f0 */
[C---:B---3--:R-:W-:Y:S04]  /*9e50*/  HMMA.16816.F32.BF16 R8, R44.reuse, R16, RZ ;  /* 0x000000102c08723c */ /* 0x048fe800000418ff */
[----:B------:R-:W-:Y:S02]  /*9e60*/  LEA R30, P3, R12, c[0x0][0x1f8], 0x1 ;  /* 0x00007e000c1e7a11 */ /* 0x000fe400078608ff */
[----:B------:R-:W-:Y:S02]  /*9e70*/  IADD3 R2, P2, P1, R2, 0x40, R238 ;  /* 0x0000004002027810 */ /* 0x000fe4000795e0ee */
[----:B------:R-:W-:Y:S02]  /*9e80*/  LEA.HI.X R31, R12, c[0x0][0x1fc], R13, 0x1, P3 ;  /* 0x00007f000c1f7a11 */ /* 0x000fe400018f0c0d */
[-C--:B------:R-:W-:Y:S02]  /*9e90*/  HMMA.16816.F32.BF16 R12, R44, R18.reuse, RZ ;  /* 0x000000122c0c723c */ /* 0x080fe400000418ff */
[----:B------:R-:W-:Y:S01]  /*9ea0*/  LEA R28, P3, R2, c[0x0][0x1f8], 0x1 ;  /* 0x00007e00021c7a11 */ /* 0x000fe200078608ff */
[----:B------:R2:W-:Y:S01]  /*9eb0*/  LDGSTS.E.BYPASS.LTC128B.128 [R198+0x2480], [R30.64], !P5 ;  /* 0x024800001ec67fae */ /* 0x0005e2000e901d46 */
[----:B------:R-:W-:Y:S02]  /*9ec0*/  IADD3.X R0, R0, RZ, R240, P2, P1 ;  /* 0x000000ff00007210 */ /* 0x000fe400017e24f0 */
[----:B------:R-:W-:Y:S02]  /*9ed0*/  @!P0 IADD3 R24, P2, P1, R20, 0x20, R238 ;  /* 0x0000002014188810 */ /* 0x000fe4000795e0ee */
[C---:B------:R-:W-:Y:S04]  /*9ee0*/  HMMA.16816.F32.BF16 R16, R48.reuse, R18, RZ ;  /* 0x000000123010723c */ /* 0x040fe800000418ff */
[----:B------:R-:W-:Y:S02]  /*9ef0*/  LEA.HI.X R29, R2, c[0x0][0x1fc], R0, 0x1, P3 ;  /* 0x00007f00021d7a11 */ /* 0x000fe400018f0c00 */
[C---:B------:R-:W-:Y:S02]  /*9f00*/  @!P0 IADD3.X R39, R3.reuse, RZ, R240, P2, P1 ;  /* 0x000000ff03278210 */ /* 0x040fe400017e24f0 */
[C---:B------:R-:W-:Y:S01]  /*9f10*/  @!P0 IADD3 R2, P3, P2, R20.reuse, 0x40, R238 ;  /* 0x0000004014028810 */ /* 0x040fe20007a7e0ee */
[----:B------:R2:W-:Y:S03]  /*9f20*/  LDGSTS.E.BYPASS.LTC128B.128 [R198+0x3080], [R28.64], !P4 ;  /* 0x030800001cc67fae */ /* 0x0005e6000e101d46 */
[----:B------:R-:W-:Y:S02]  /*9f30*/  @!P0 IADD3 R0, P1, R20, R238, RZ ;  /* 0x000000ee14008210 */ /* 0x000fe40007f3e0ff */
[-C--:B----4-:R-:W-:Y:S01]  /*9f40*/  HMMA.16816.F32.BF16 R20, R48, R32.reuse, RZ ;  /* 0x000000203014723c */ /* 0x090fe200000418ff */
[C---:B------:R-:W-:Y:S02]  /*9f50*/  @!P0 IADD3.X R25, R3.reuse, RZ, R240, P3, P2 ;  /* 0x000000ff03198210 */ /* 0x040fe40001fe44f0 */
[----:B------:R-:W-:Y:S02]  /*9f60*/  @!P0 LEA R36, P3, R0, c[0x0][0x1f8], 0x1 ;  /* 0x00007e0000248a11 */ /* 0x000fe400078608ff */
[----:B------:R-:W-:Y:S02]  /*9f70*/  @!P0 IADD3.X R3, R3, R240, RZ, P1, !PT ;  /* 0x000000f003038210 */ /* 0x000fe40000ffe4ff */
[----:B------:R-:W-:Y:S02]  /*9f80*/  @!P0 LEA R40, P2, R24, c[0x0][0x1f8], 0x1 ;  /* 0x00007e0018288a11 */ /* 0x000fe400078408ff */
[----:B------:R-:W-:Y:S03]  /*9f90*/  @!P0 LEA.HI.X R37, R0, c[0x0][0x1fc], R3, 0x1, P3 ;  /* 0x00007f0000258a11 */ /* 0x000fe600018f0c03 */
[----:B------:R-:W-:Y:S02]  /*9fa0*/  @!P0 LEA.HI.X R41, R24, c[0x0][0x1fc], R39, 0x1, P2 ;  /* 0x00007f0018298a11 */ /* 0x000fe400010f0c27 */
[----:B------:R5:W-:Y:S01]  /*9fb0*/  @!P0 LDGSTS.E.BYPASS.LTC128B.128 [R198+0x2080], [R36.64], !P6 ;  /* 0x0208000024c68fae */ /* 0x000be2000f101d46 */
[----:B------:R-:W-:Y:S02]  /*9fc0*/  @!P0 LEA R38, P1, R2, c[0x0][0x1f8], 0x1 ;  /* 0x00007e0002268a11 */ /* 0x000fe400078208ff */
[----:B------:R-:W-:Y:S02]  /*9fd0*/  ISETP.GT.AND P2, PT, R110, R248, PT ;  /* 0x000000f86e00720c */ /* 0x000fe40003f44270 */
[----:B------:R-:W-:Y:S02]  /*9fe0*/  @!P0 LEA.HI.X R39, R2, c[0x0][0x1fc], R25, 0x1, P1 ;  /* 0x00007f0002278a11 */ /* 0x000fe400008f0c19 */
[C---:B-1----:R-:W-:Y:S01]  /*9ff0*/  HMMA.16816.F32.BF16 R24, R44.reuse, R32, RZ ;  /* 0x000000202c18723c */ /* 0x042fe200000418ff */
[----:B------:R1:W-:Y:S07]  /*a000*/  @!P0 LDGSTS.E.BYPASS.LTC128B.128 [R198+0x2c80], [R40.64], !P5 ;  /* 0x02c8000028c68fae */ /* 0x0003ee000e901d46 */
[-C--:B--2---:R-:W-:Y:S01]  /*a010*/  HMMA.16816.F32.BF16 R28, R44, R34.reuse, RZ ;  /* 0x000000222c1c723c */ /* 0x084fe200000418ff */
[----:B------:R5:W-:Y:S07]  /*a020*/  @!P0 LDGSTS.E.BYPASS.LTC128B.128 [R198+0x3880], [R38.64], !P4 ;  /* 0x0388000026c68fae */ /* 0x000bee000e101d46 */
[C---:B------:R-:W-:Y:S01]  /*a030*/  HMMA.16816.F32.BF16 R32, R48.reuse, R34, RZ ;  /* 0x000000223020723c */ /* 0x040fe200000418ff */
[----:B------:R-:W0:Y:S07]  /*a040*/  LDGDEPBAR ;  /* 0x00000000000079af */ /* 0x000e2e0000000000 */
[-C--:B-----5:R-:W-:Y:S08]  /*a050*/  HMMA.16816.F32.BF16 R36, R48, R160.reuse, RZ ;  /* 0x000000a03024723c */ /* 0x0a0ff000000418ff */
[C---:B-1----:R-:W-:Y:S08]  /*a060*/  HMMA.16816.F32.BF16 R40, R44.reuse, R160, RZ ;  /* 0x000000a02c28723c */ /* 0x042ff000000418ff */
        /* <DEDUP_REMOVED lines=107> */
[----:B------:R-:W2:Y:S01]  /*a720*/  MUFU.TANH R209, R2 ;  /* 0x0000000200d17308 */ /* 0x000ea20000002400 */
[----:B-1----:R-:W-:Y:S09]  /*a730*/  FMUL.FTZ R0, R12, c[0x0][0x320] ;  /* 0x0000c8000c007a20 */ /* 0x002ff20000410000 */
[----:B------:R1:W1:Y:S10]  /*a740*/  MUFU.TANH R163, R0 ;  /* 0x0000000000a37308 */ /* 0x0002740000002400 */
[----:B------:R-:W3:Y:S01]  /*a750*/  MUFU.TANH R210, R3 ;  /* 0x0000000300d27308 */ /* 0x000ee20000002400 */
[-C--:B--2---:R-:W-:Y:S05]  /*a760*/  HMMA.16816.F32.BF16 R36, R168, R8.reuse, R36 ;  /* 0x00000008a824723c */ /* 0x084fea0000041824 */
[----:B-1----:R-:W-:Y:S03]  /*a770*/  FMUL.FTZ R0, R13, c[0x0][0x320] ;  /* 0x0000c8000d007a20 */ /* 0x002fe60000410000 */
[C---:B------:R-:W-:Y:S01]  /*a780*/  HMMA.16816.F32.BF16 R40, R172.reuse, R8, R40 ;  /* 0x00000008ac28723c */ /* 0x040fe20000041828 */
[----:B------:R1:W2:Y:S07]  /*a790*/  MUFU.TANH R162, R0 ;  /* 0x0000000000a27308 */ /* 0x0002ae0000002400 */
[-C--:B------:R-:W-:Y:S08]  /*a7a0*/  HMMA.16816.F32.BF16 R44, R172, R10.reuse, R44 ;  /* 0x0000000aac2c723c */ /* 0x080ff0000004182c */
[----:B------:R-:W-:Y:S04]  /*a7b0*/  HMMA.16816.F32.BF16 R48, R168, R10, R48 ;  /* 0x0000000aa830723c */ /* 0x000fe80000041830 */
[----:B-1----:R-:W-:Y:S04]  /*a7c0*/  FMUL.FTZ R0, R14, c[0x0][0x320] ;  /* 0x0000c8000e007a20 */ /* 0x002fe80000410000 */
[----:B------:R1:W1:Y:S11]  /*a7d0*/  MUFU.TANH R167, R0 ;  /* 0x0000000000a77308 */ /* 0x0002760000002400 */
[----:B------:R-:W-:Y:S05]  /*a7e0*/  @!UPT UIADD3 URZ, URZ, URZ, URZ ;  /* 0x0000003f3f3ff290 */ /* 0x000fea000fffe03f */
[----:B------:R-:W-:Y:S04]  /*a7f0*/  FMUL.FTZ R2, R48, c[0x0][0x320] ;  /* 0x0000c80030027a20 */ /* 0x000fe80000410000 */
[----:B------:R5:W2:Y:S01]  /*a800*/  MUFU.TANH R170, R2 ;  /* 0x0000000200aa7308 */ /* 0x000aa20000002400 */
[----:B-1----:R-:W-:Y:S09]  /*a810*/  FMUL.FTZ R0, R15, c[0x0][0x320] ;  /* 0x0000c8000f007a20 */ /* 0x002ff20000410000 */
[----:B------:R1:W1:Y:S01]  /*a820*/  MUFU.TANH R166, R0 ;  /* 0x0000000000a67308 */ /* 0x0002620000002400 */
[----:B-----5:R-:W-:Y:S01]  /*a830*/  MOV R2, R107 ;  /* 0x0000006b00027202 */ /* 0x020fe20000000f00 */
        /* <DEDUP_REMOVED lines=62> */
[----:B--234-:R-:W-:Y:S02]  /*ac20*/  IADD3 R3, -R250, 0x30, RZ ;  /* 0x00000030fa037810 */ /* 0x01cfe40007ffe1ff */
[----:B------:R-:W-:Y:S02]  /*ac30*/  P2R R12, PR, RZ, 0x4 ;  /* 0x00000004ff0c7803 */ /* 0x000fe40000000000 */
[----:B------:R-:W-:Y:S11]  /*ac40*/  ISETP.GE.AND P0, PT, R3, 0x21, PT ;  /* 0x000000210300780c */ /* 0x000ff60003f06270 */
[----:B------:R-:W-:Y:S02]  /*ac50*/  @!UPT UIADD3 URZ, URZ, URZ, URZ ;  /* 0x0000003f3f3ff290 */ /* 0x000fe4000fffe03f */
[----:B------:R-:W-:Y:S01]  /*ac60*/  @P0 IADD3 R5, R110, -0x1, RZ ;  /* 0xffffffff6e050810 */ /* 0x000fe20007ffe0ff */
[----:B------:R-:W-:Y:S02]  /*ac70*/  @P0 IMAD.MOV.U32 R11, RZ, RZ, c[0x0][0x1e0] ;  /* 0x00007800ff0b0624 */ /* 0x000fe400078e00ff */
[----:B------:R-:W-:Y:S01]  /*ac80*/  @P0 IMAD.MOV.U32 R7, RZ, RZ, 0x5 ;  /* 0x00000005ff070424 */ /* 0x000fe200078e00ff */
[----:B------:R-:W-:Y:S01]  /*ac90*/  @P0 SHF.R.S32.HI R6, RZ, 0x1f, R5 ;  /* 0x0000001fff060819 */ /* 0x000fe20000011405 */
[----:B------:R-:W-:Y:S03]  /*aca0*/  @P0 IMAD.WIDE.U32 R8, R5, c[0x0][0x1e0], RZ ;  /* 0x0000780005080a25 */ /* 0x000fe600078e00ff */
[----:B------:R-:W-:Y:S01]  /*acb0*/  @P0 SHF.L.U64.HI R7, R11, R7, c[0x0][0x1e4] ;  /* 0x000079000b070619 */ /* 0x000fe20000010207 */
[----:B------:R-:W-:Y:S04]  /*acc0*/  @P0 IMAD R6, R6, c[0x0][0x1e0], RZ ;  /* 0x0000780006060a24 */ /* 0x000fe800078e02ff */
[----:B------:R-:W-:Y:S02]  /*acd0*/  @P0 IMAD R10, R5, c[0x0][0x1e4], R6 ;  /* 0x00007900050a0a24 */ /* 0x000fe400078e0206 */
[----:B------:R-:W-:Y:S02]  /*ace0*/  @P0 IMAD.SHL.U32 R6, R11, 0x20, RZ ;  /* 0x000000200b060824 */ /* 0x000fe400078e00ff */
[----:B------:R-:W-:Y:S02]  /*acf0*/  @P0 IMAD.IADD R5, R9, 0x1, R10 ;  /* 0x0000000109050824 */ /* 0x000fe400078e020a */
[----:B------:R-:W-:Y:S04]  /*ad00*/  @P0 IMAD.WIDE.U32 R6, R8, 0x30, R6 ;  /* 0x0000003008060825 */ /* 0x000fe800078e0006 */
[----:B------:R-:W-:Y:S01]  /*ad10*/  @P0 IMAD R5, R5, 0x30, RZ ;  /* 0x0000003005050824 */ /* 0x000fe200078e02ff */
[C-C-:B------:R-:W-:Y:S03]  /*ad20*/  @P0 IADD3 R18, P3, P1, R6.reuse, 0x20, R242.reuse ;  /* 0x0000002006120810 */ /* 0x140fe6000797e0f2 */
[----:B------:R-:W-:Y:S05]  /*ad30*/  @P0 IMAD.IADD R7, R5, 0x1, R7 ;  /* 0x0000000105070824 */ /* 0x000fea00078e0207 */
[C-C-:B------:R-:W-:Y:S02]  /*ad40*/  @P0 IADD3.X R20, R7.reuse, RZ, R241.reuse, P3, P1 ;  /* 0x000000ff07140210 */ /* 0x140fe40001fe24f1 */
[--C-:B------:R-:W-:Y:S04]  /*ad50*/  @P0 IADD3 R19, P3, P1, R6, 0x40, R242.reuse ;  /* 0x0000004006130810 */ /* 0x100fe8000797e0f2 */
[--C-:B------:R-:W-:Y:S02]  /*ad60*/  @P0 IADD3.X R21, R7, RZ, R241.reuse, P3, P1 ;  /* 0x000000ff07150210 */ /* 0x100fe40001fe24f1 */
        /* <DEDUP_REMOVED lines=11> */
[C---:B------:R-:W-:Y:S02]  /*ae20*/  @P1 IMAD.SHL.U32 R5, R8.reuse, 0x2, RZ ;  /* 0x0000000208051824 */ /* 0x040fe400078e00ff */
[----:B------:R-:W-:Y:S04]  /*ae30*/  @P1 IMAD R3, R3, 0x30, RZ ;  /* 0x0000003003031824 */ /* 0x000fe800078e02ff */
[----:B------:R-:W-:Y:S01]  /*ae40*/  @P1 IMAD.IADD R3, R9, 0x1, R3 ;  /* 0x0000000109031824 */ /* 0x000fe200078e0203 */
[----:B------:R-:W-:Y:S04]  /*ae50*/  @P1 IADD3 R9, P2, R5, 0x40, RZ ;  /* 0x0000004005091810 */ /* 0x000fe80007f5e0ff */
[----:B------:R-:W-:Y:S02]  /*ae60*/  @P1 IADD3 R16, P3, R9, c[0x0][0x1c8], RZ ;  /* 0x0000720009101a10 */ /* 0x000fe40007f7e0ff */
[----:B------:R-:W-:Y:S04]  /*ae70*/  @P1 SHF.L.U64.HI R3, R8, 0x1, R3 ;  /* 0x0000000108031819 */ /* 0x000fe80000010203 */
[--C-:B------:R-:W-:Y:S02]  /*ae80*/  @P1 IADD3.X R17, RZ, c[0x0][0x1cc], R3.reuse, P3, P2 ;  /* 0x00007300ff111a10 */ /* 0x100fe40001fe4403 */
[----:B------:R-:W-:Y:S04]  /*ae90*/  @P1 IADD3 R8, P2, R5, 0x80, RZ ;  /* 0x0000008005081810 */ /* 0x000fe80007f5e0ff */
[----:B------:R-:W-:Y:S04]  /*aea0*/  @P1 IADD3 R14, P3, R8, c[0x0][0x1c8], RZ ;  /* 0x00007200080e1a10 */ /* 0x000fe80007f7e0ff */
[----:B------:R-:W-:Y:S02]  /*aeb0*/  @P1 IADD3.X R15, RZ, c[0x0][0x1cc], R3, P3, P2 ;  /* 0x00007300ff0f1a10 */ /* 0x000fe40001fe4403 */
[----:B------:R-:W-:Y:S02]  /*aec0*/  @P0 IADD3 R6, P3, R242, R6, RZ ;  /* 0x00000006f2060210 */ /* 0x000fe40007f7e0ff */
[----:B------:R-:W-:Y:S03]  /*aed0*/  ISETP.NE.AND P2, PT, R12, RZ, PT ;  /* 0x000000ff0c00720c */ /* 0x000fe60003f45270 */
        /* <DEDUP_REMOVED lines=18> */
.L_x_1085:
[----:B--234-:R-:W-:Y:S05]  /*b000*/  BSYNC B0 ;  /* 0x0000000000007941 */ /* 0x01cfea0003800000 */
.L_x_1084:
        /* <DEDUP_REMOVED lines=14> */
[----:B-1----:R-:W-:Y:S02]  /*b0f0*/  FMNMX.FTZ R6, R180, R106, !PT ;  /* 0x0000006ab4067209 */ /* 0x002fe40007810000 */
        /* <DEDUP_REMOVED lines=14> */
[----:B------:R-:W-:Y:S01]  /*b1e0*/  SHFL.BFLY PT, R8, R5, 0x2, 0x1f ;  /* 0x0c401f0005087f89 */ /* 0x000fe200000e0000 */
[----:B------:R-:W-:Y:S02]  /*b1f0*/  FMNMX.FTZ R3, R207, R3, !PT ;  /* 0x00000003cf037209 */ /* 0x000fe40007810000 */
[----:B------:R-:W-:Y:S02]  /*b200*/  FMNMX.FTZ R6, R211, R6, !PT ;  /* 0x00000006d3067209 */ /* 0x000fe40007810000 */
[----:B------:R-:W-:Y:S02]  /*b210*/  FMNMX.FTZ R3, R170, R3, !PT ;  /* 0x00000003aa037209 */ /* 0x000fe40007810000 */
[----:B------:R-:W-:Y:S02]  /*b220*/  FMNMX.FTZ R6, R216, R6, !PT ;  /* 0x00000006d8067209 */ /* 0x000fe40007810000 */
[----:B------:R-:W-:Y:S02]  /*b230*/  FMNMX.FTZ R3, R169, R3, !PT ;  /* 0x00000003a9037209 */ /* 0x000fe40007810000 */
[----:B------:R-:W-:Y:S02]  /*b240*/  FMNMX.FTZ R6, R217, R6, !PT ;  /* 0x00000006d9067209 */ /* 0x000fe40007810000 */
[----:B------:R-:W-:Y:S01]  /*b250*/  IADD3 R110, R110, -0x1, RZ ;  /* 0xffffffff6e6e7810 */ /* 0x000fe20007ffe0ff */
[----:B------:R-:W-:Y:S01]  /*b260*/  SHFL.BFLY PT, R7, R3, 0x2, 0x1f ;  /* 0x0c401f0003077f89 */ /* 0x000fe200000e0000 */
[----:B------:R-:W-:Y:S04]  /*b270*/  FMNMX.FTZ R6, R205, R6, !PT ;  /* 0x00000006cd067209 */ /* 0x000fe80007810000 */
[----:B------:R-:W-:Y:S04]  /*b280*/  FMNMX.FTZ R6, R175, R6, !PT ;  /* 0x00000006af067209 */ /* 0x000fe80007810000 */
[----:B------:R-:W-:Y:S04]  /*b290*/  FMNMX.FTZ R6, R174, R6, !PT ;  /* 0x00000006ae067209 */ /* 0x000fe80007810000 */
[----:B------:R-:W-:Y:S05]  /*b2a0*/  FMNMX.FTZ R6, R173, R6, !PT ;  /* 0x00000006ad067209 */ /* 0x000fea0007810000 */
[----:B------:R-:W1:Y:S02]  /*b2b0*/  SHFL.BFLY PT, R9, R6, 0x2, 0x1f ;  /* 0x0c401f0006097f89 */ /* 0x000e6400000e0000 */
[----:B-1----:R-:W-:Y:S02]  /*b2c0*/  FMNMX.FTZ R6, R6, R9, !PT ;  /* 0x0000000906067209 */ /* 0x002fe40007810000 */
[----:B------:R-:W-:Y:S02]  /*b2d0*/  FMNMX.FTZ R5, R5, R8, !PT ;  /* 0x0000000805057209 */ /* 0x000fe40007810000 */
[----:B------:R-:W-:Y:S02]  /*b2e0*/  FMNMX.FTZ R3, R3, R7, !PT ;  /* 0x0000000703037209 */ /* 0x000fe40007810000 */
[----:B------:R-:W1:Y:S01]  /*b2f0*/  SHFL.BFLY PT, R9, R6, 0x1, 0x1f ;  /* 0x0c201f0006097f89 */ /* 0x000e6200000e0000 */
[----:B------:R-:W-:Y:S04]  /*b300*/  FMNMX.FTZ R7, R176, R102, !PT ;  /* 0x00000066b0077209 */ /* 0x000fe80007810000 */
[----:B------:R-:W-:Y:S03]  /*b310*/  FMNMX.FTZ R7, R181, R7, !PT ;  /* 0x00000007b5077209 */ /* 0x000fe60007810000 */
[----:B------:R-:W2:Y:S01]  /*b320*/  SHFL.BFLY PT, R8, R5, 0x1, 0x1f ;  /* 0x0c201f0005087f89 */ /* 0x000ea200000e0000 */
[----:B------:R-:W-:Y:S04]  /*b330*/  FMNMX.FTZ R7, R167, R7, !PT ;  /* 0x00000007a7077209 */ /* 0x000fe80007810000 */
[----:B------:R-:W-:Y:S03]  /*b340*/  FMNMX.FTZ R7, R166, R7, !PT ;  /* 0x00000007a6077209 */ /* 0x000fe60007810000 */
[----:B------:R-:W3:Y:S01]  /*b350*/  SHFL.BFLY PT, R10, R3, 0x1, 0x1f ;  /* 0x0c201f00030a7f89 */ /* 0x000ee200000e0000 */
[----:B------:R-:W-:Y:S04]  /*b360*/  FMNMX.FTZ R7, R210, R7, !PT ;  /* 0x00000007d2077209 */ /* 0x000fe80007810000 */
[----:B------:R-:W-:Y:S02]  /*b370*/  FMNMX.FTZ R7, R209, R7, !PT ;  /* 0x00000007d1077209 */ /* 0x000fe40007810000 */
[----:B-1----:R-:W-:Y:S02]  /*b380*/  FMNMX.FTZ R106, R6, R9, !PT ;  /* 0x00000009066a7209 */ /* 0x002fe40007810000 */
[----:B--2---:R-:W-:Y:S05]  /*b390*/  FMNMX.FTZ R107, R5, R8, !PT ;  /* 0x00000008056b7209 */ /* 0x004fea0007810000 */
[----:B------:R-:W-:Y:S01]  /*b3a0*/  FADD.FTZ R2, -R107, R2 ;  /* 0x000000026b027221 */ /* 0x000fe20000010100 */
[----:B---3--:R-:W-:Y:S03]  /*b3b0*/  FMNMX.FTZ R108, R3, R10, !PT ;  /* 0x0000000a036c7209 */ /* 0x008fe60007810000 */
[----:B------:R-:W-:Y:S01]  /*b3c0*/  FMUL.FTZ R2, R2, c[0x0][0x2d0] ;  /* 0x0000b40002027a20 */ /* 0x000fe20000410000 */
[----:B------:R-:W-:Y:S03]  /*b3d0*/  FMNMX.FTZ R3, R219, R7, !PT ;  /* 0x00000007db037209 */ /* 0x000fe60007810000 */
[----:B------:R1:W2:Y:S01]  /*b3e0*/  MUFU.EX2 R101, R2 ;  /* 0x0000000200657308 */ /* 0x0002a20000000800 */
[----:B------:R-:W-:Y:S01]  /*b3f0*/  FMNMX.FTZ R3, R218, R3, !PT ;  /* 0x00000003da037209 */ /* 0x000fe20007810000 */
[C---:B------:R-:W-:Y:S02]  /*b400*/  FADD.FTZ R0, -R108.reuse, R0 ;  /* 0x000000006c007221 */ /* 0x040fe40000010100 */
[----:B------:R-:W-:Y:S01]  /*b410*/  FMUL.FTZ R168, R108, c[0x0][0x2d0] ;  /* 0x0000b4006ca87a20 */ /* 0x000fe20000410000 */
[----:B------:R-:W-:Y:S01]  /*b420*/  FMNMX.FTZ R5, R212, R3, !PT ;  /* 0x00000003d4057209 */ /* 0x000fe20007810000 */
[----:B------:R-:W-:Y:S03]  /*b430*/  FMUL.FTZ R3, R0, c[0x0][0x2d0] ;  /* 0x0000b40000037a20 */ /* 0x000fe60000410000 */
[----:B------:R-:W-:Y:S01]  /*b440*/  FMNMX.FTZ R0, R214, R5, !PT ;  /* 0x00000005d6007209 */ /* 0x000fe20007810000 */
[----:B------:R3:W4:Y:S03]  /*b450*/  MUFU.EX2 R103, R3 ;  /* 0x0000000300677308 */ /* 0x0007260000000800 */
[----:B------:R-:W-:Y:S04]  /*b460*/  FMNMX.FTZ R0, R105, R0, !PT ;  /* 0x0000000069007209 */ /* 0x000fe80007810000 */
[----:B------:R-:W-:Y:S01]  /*b470*/  FMNMX.FTZ R0, R104, R0, !PT ;  /* 0x0000000068007209 */ /* 0x000fe20007810000 */
[----:B-1----:R-:W-:Y:S02]  /*b480*/  FADD.FTZ R2, -R106, R4 ;  /* 0x000000046a027221 */ /* 0x002fe40000010100 */
[--C-:B------:R-:W-:Y:S02]  /*b490*/  FFMA.FTZ R4, R165, c[0x0][0x2d0], -R168.reuse ;  /* 0x0000b400a5047a23 */ /* 0x100fe400000108a8 */
[----:B------:R-:W-:Y:S02]  /*b4a0*/  FMUL.FTZ R2, R2, c[0x0][0x2d0] ;  /* 0x0000b40002027a20 */ /* 0x000fe40000410000 */
[----:B------:R-:W-:Y:S01]  /*b4b0*/  MUFU.EX2 R227, R4 ;  /* 0x0000000400e37308 */ /* 0x000fe20000000800 */
[C---:B--2---:R-:W-:Y:S02]  /*b4c0*/  FMUL.FTZ R6, R101.reuse, R118 ;  /* 0x0000007665067220 */ /* 0x044fe40000410000 */
[----:B------:R-:W-:Y:S01]  /*b4d0*/  FMUL.FTZ R7, R101, R119 ;  /* 0x0000007765077220 */ /* 0x000fe20000410000 */
[----:B---3--:R-:W1:Y:S01]  /*b4e0*/  SHFL.BFLY PT, R3, R0, 0x2, 0x1f ;  /* 0x0c401f0000037f89 */ /* 0x008e6200000e0000 */
[C---:B----4-:R-:W-:Y:S02]  /*b4f0*/  FMUL.FTZ R5, R103.reuse, R117 ;  /* 0x0000007567057220 */ /* 0x050fe40000410000 */
[C---:B------:R-:W-:Y:S02]  /*b500*/  FMUL.FTZ R16, R103.reuse, R124 ;  /* 0x0000007c67107220 */ /* 0x040fe40000410000 */
[----:B------:R-:W-:Y:S01]  /*b510*/  FMUL.FTZ R17, R103, R125 ;  /* 0x0000007d67117220 */ /* 0x000fe20000410000 */
[----:B------:R2:W3:Y:S01]  /*b520*/  MUFU.EX2 R100, R2 ;  /* 0x0000000200647308 */ /* 0x0004e20000000800 */
[C---:B------:R-:W-:Y:S02]  /*b530*/  FMUL.FTZ R18, R101.reuse, R126 ;  /* 0x0000007e65127220 */ /* 0x040fe40000410000 */
[----:B------:R-:W-:Y:S02]  /*b540*/  FMUL.FTZ R19, R101, R127 ;  /* 0x0000007f65137220 */ /* 0x000fe40000410000 */
[C---:B------:R-:W-:Y:S01]  /*b550*/  FMUL.FTZ R32, R103.reuse, R140 ;  /* 0x0000008c67207220 */ /* 0x040fe20000410000 */
[----:B------:R-:W-:Y:S01]  /*b560*/  LDSM.16.MT88.4 R124, [R185+0x400] ;  /* 0x00040000b97c783b */ /* 0x000fe20000004200 */
[----:B------:R-:W-:Y:S02]  /*b570*/  FMUL.FTZ R33, R103, R141 ;  /* 0x0000008d67217220 */ /* 0x000fe40000410000 */
[C---:B------:R-:W-:Y:S02]  /*b580*/  FMUL.FTZ R34, R101.reuse, R142 ;  /* 0x0000008e65227220 */ /* 0x040fe40000410000 */
[----:B------:R-:W-:Y:S02]  /*b590*/  FMUL.FTZ R35, R101, R143 ;  /* 0x0000008f65237220 */ /* 0x000fe40000410000 */
[C---:B------:R-:W-:Y:S01]  /*b5a0*/  FMUL.FTZ R48, R103.reuse, R156 ;  /* 0x0000009c67307220 */ /* 0x040fe20000410000 */
[----:B------:R-:W-:Y:S01]  /*b5b0*/  LDSM.16.MT88.4 R140, [R186+0x800] ;  /* 0x00080000ba8c783b */ /* 0x000fe20000004200 */
[----:B------:R-:W-:Y:S02]  /*b5c0*/  FMUL.FTZ R49, R103, R157 ;  /* 0x0000009d67317220 */ /* 0x000fe40000410000 */
[C---:B------:R-:W-:Y:S01]  /*b5d0*/  FMUL.FTZ R50, R101.reuse, R158 ;  /* 0x0000009e65327220 */ /* 0x040fe20000410000 */
[----:B-1----:R-:W-:Y:S01]  /*b5e0*/  FMNMX.FTZ R0, R0, R3, !PT ;  /* 0x0000000300007209 */ /* 0x002fe20007810000 */
[----:B------:R-:W-:Y:S02]  /*b5f0*/  FMUL.FTZ R51, R101, R159 ;  /* 0x0000009f65337220 */ /* 0x000fe40000410000 */
[C---:B------:R-:W-:Y:S01]  /*b600*/  FMUL.FTZ R52, R103.reuse, R52 ;  /* 0x0000003467347220 */ /* 0x040fe20000410000 */
[----:B------:R-:W-:Y:S01]  /*b610*/  LDSM.16.MT88.4 R156, [R185+0x1400] ;  /* 0x00140000b99c783b */ /* 0x000fe20000004200 */
[----:B------:R-:W-:Y:S02]  /*b620*/  FMUL.FTZ R53, R103, R53 ;  /* 0x0000003567357220 */ /* 0x000fe40000410000 */
[----:B--2---:R-:W-:Y:S02]  /*b630*/  FFMA.FTZ R2, R164, c[0x0][0x2d0], -R168 ;  /* 0x0000b400a4027a23 */ /* 0x004fe400000108a8 */
[----:B------:R-:W-:Y:S02]  /*b640*/  FMUL.FTZ R164, R107, c[0x0][0x2d0] ;  /* 0x0000b4006ba47a20 */ /* 0x000fe40000410000 */
[----:B------:R1:W-:Y:S01]  /*b650*/  MUFU.EX2 R228, R2 ;  /* 0x0000000200e47308 */ /* 0x0003e20000000800 */
[----:B---3--:R-:W-:Y:S02]  /*b660*/  FMUL.FTZ R8, R100, R112 ;  /* 0x0000007064087220 */ /* 0x008fe40000410000 */
[--C-:B------:R-:W-:Y:S02]  /*b670*/  FFMA.FTZ R3, R178, c[0x0][0x2d0], -R164.reuse ;  /* 0x0000b400b2037a23 */ /* 0x100fe400000108a4 */
        /* <DEDUP_REMOVED lines=10> */
[C---:B------:R-:W-:Y:S02]  /*b720*/  FMUL.FTZ R44, R100.reuse, R152 ;  /* 0x00000098642c7220 */ /* 0x040fe40000410000 */
[----:B-1----:R-:W-:Y:S02]  /*b730*/  FFMA.FTZ R2, R177, c[0x0][0x2d0], -R164 ;  /* 0x0000b400b1027a23 */ /* 0x002fe400000108a4 */
[C---:B------:R-:W-:Y:S02]  /*b740*/  FMUL.FTZ R45, R100.reuse, R153 ;  /* 0x00000099642d7220 */ /* 0x040fe40000410000 */
[----:B------:R1:W3:Y:S01]  /*b750*/  MUFU.EX2 R226, R2 ;  /* 0x0000000200e27308 */ /* 0x0002e20000000800 */
[C---:B------:R-:W-:Y:S02]  /*b760*/  FMUL.FTZ R54, R101.reuse, R54 ;  /* 0x0000003665367220 */ /* 0x040fe40000410000 */
[----:B------:R-:W-:Y:S02]  /*b770*/  FMUL.FTZ R55, R101, R55 ;  /* 0x0000003765377220 */ /* 0x000fe40000410000 */
[--C-:B--2---:R-:W-:Y:S02]  /*b780*/  FFMA.FTZ R3, R161, c[0x0][0x2d0], -R168.reuse ;  /* 0x0000b400a1037a23 */ /* 0x104fe400000108a8 */
[C---:B------:R-:W-:Y:S02]  /*b790*/  FMUL.FTZ R56, R100.reuse, R56 ;  /* 0x0000003864387220 */ /* 0x040fe40000410000 */
[C---:B------:R-:W-:Y:S01]  /*b7a0*/  FMUL.FTZ R57, R100.reuse, R57 ;  /* 0x0000003964397220 */ /* 0x040fe20000410000 */
[----:B------:R2:W-:Y:S01]  /*b7b0*/  MUFU.EX2 R236, R3 ;  /* 0x0000000300ec7308 */ /* 0x0005e20000000800 */
[C---:B------:R-:W-:Y:S02]  /*b7c0*/  FMUL.FTZ R60, R100.reuse, R60 ;  /* 0x0000003c643c7220 */ /* 0x040fe40000410000 */
[C---:B------:R-:W-:Y:S02]  /*b7d0*/  FMUL.FTZ R61, R100.reuse, R61 ;  /* 0x0000003d643d7220 */ /* 0x040fe40000410000 */
[C---:B------:R-:W-:Y:S02]  /*b7e0*/  FMUL.FTZ R64, R103.reuse, R64 ;  /* 0x0000004067407220 */ /* 0x040fe40000410000 */
[----:B------:R-:W-:Y:S02]  /*b7f0*/  FMUL.FTZ R65, R103, R65 ;  /* 0x0000004167417220 */ /* 0x000fe40000410000 */
[C---:B------:R-:W-:Y:S02]  /*b800*/  FMUL.FTZ R66, R101.reuse, R66 ;  /* 0x0000004265427220 */ /* 0x040fe40000410000 */
[----:B------:R-:W-:Y:S02]  /*b810*/  FMUL.FTZ R67, R101, R67 ;  /* 0x0000004365437220 */ /* 0x000fe40000410000 */
[----:B------:R-:W-:Y:S01]  /*b820*/  FMUL.FTZ R68, R103, R68 ;  /* 0x0000004467447220 */ /* 0x000fe20000410000 */
[----:B-1----:R-:W1:Y:S01]  /*b830*/  SHFL.BFLY PT, R2, R0, 0x1, 0x1f ;  /* 0x0c201f0000027f89 */ /* 0x002e6200000e0000 */
[----:B---3--:R-:W-:Y:S01]  /*b840*/  F2FP.BF16.PACK_AB R117, R229, R226 ;  /* 0x000000e2e575723e */ /* 0x008fe200000010ff */
[----:B------:R-:W-:Y:S02]  /*b850*/  FMUL.FTZ R69, R103, R69 ;  /* 0x0000004567457220 */ /* 0x000fe40000410000 */
[C---:B------:R-:W-:Y:S02]  /*b860*/  FMUL.FTZ R70, R101.reuse, R70 ;  /* 0x0000004665467220 */ /* 0x040fe40000410000 */
[----:B------:R-:W-:Y:S02]  /*b870*/  FMUL.FTZ R71, R101, R71 ;  /* 0x0000004765477220 */ /* 0x000fe40000410000 */
[C---:B------:R-:W-:Y:S02]  /*b880*/  FMUL.FTZ R72, R100.reuse, R72 ;  /* 0x0000004864487220 */ /* 0x040fe40000410000 */
[----:B--2---:R-:W-:Y:S02]  /*b890*/  FFMA.FTZ R3, R111, c[0x0][0x2d0], -R168 ;  /* 0x0000b4006f037a23 */ /* 0x004fe400000108a8 */
[C---:B------:R-:W-:Y:S02]  /*b8a0*/  FMUL.FTZ R73, R100.reuse, R73 ;  /* 0x0000004964497220 */ /* 0x040fe40000410000 */
[----:B------:R2:W3:Y:S01]  /*b8b0*/  MUFU.EX2 R237, R3 ;  /* 0x0000000300ed7308 */ /* 0x0004e20000000800 */
[C---:B------:R-:W-:Y:S02]  /*b8c0*/  FMUL.FTZ R76, R100.reuse, R76 ;  /* 0x0000004c644c7220 */ /* 0x040fe40000410000 */
[----:B------:R-:W-:Y:S02]  /*b8d0*/  FMUL.FTZ R77, R100, R77 ;  /* 0x0000004d644d7220 */ /* 0x000fe40000410000 */
[C---:B------:R-:W-:Y:S02]  /*b8e0*/  FMUL.FTZ R80, R103.reuse, R80 ;  /* 0x0000005067507220 */ /* 0x040fe40000410000 */
[----:B------:R-:W-:Y:S02]  /*b8f0*/  FMUL.FTZ R81, R103, R81 ;  /* 0x0000005167517220 */ /* 0x000fe40000410000 */
[C---:B------:R-:W-:Y:S01]  /*b900*/  FMUL.FTZ R82, R101.reuse, R82 ;  /* 0x0000005265527220 */ /* 0x040fe20000410000 */
[----:B-1----:R-:W-:Y:S01]  /*b910*/  FMNMX.FTZ R2, R0, R2, !PT ;  /* 0x0000000200027209 */ /* 0x002fe20007810000 */
[--C-:B------:R-:W-:Y:S02]  /*b920*/  FFMA.FTZ R0, R160, c[0x0][0x2d0], -R164.reuse ;  /* 0x0000b400a0007a23 */ /* 0x100fe400000108a4 */
[----:B------:R-:W-:Y:S02]  /*b930*/  FMUL.FTZ R160, R106, c[0x0][0x2d0] ;  /* 0x0000b4006aa07a20 */ /* 0x000fe40000410000 */
[----:B------:R1:W-:Y:S01]  /*b940*/  MUFU.EX2 R234, R0 ;  /* 0x0000000000ea7308 */ /* 0x0003e20000000800 */
[----:B------:R-:W-:Y:S02]  /*b950*/  FMUL.FTZ R83, R101, R83 ;  /* 0x0000005365537220 */ /* 0x000fe40000410000 */
[C---:B------:R-:W-:Y:S02]  /*b960*/  FMUL.FTZ R84, R103.reuse, R84 ;  /* 0x0000005467547220 */ /* 0x040fe40000410000 */
[----:B------:R-:W-:Y:S02]  /*b970*/  FMUL.FTZ R85, R103, R85 ;  /* 0x0000005567557220 */ /* 0x000fe40000410000 */
[----:B------:R-:W-:Y:S02]  /*b980*/  FMUL.FTZ R86, R101, R86 ;  /* 0x0000005665567220 */ /* 0x000fe40000410000 */
[--C-:B--2---:R-:W-:Y:S01]  /*b990*/  FFMA.FTZ R3, R109, c[0x0][0x2d0], -R164.reuse ;  /* 0x0000b4006d037a23 */ /* 0x104fe200000108a4 */
[----:B---3--:R-:W-:Y:S01]  /*b9a0*/  F2FP.BF16.PACK_AB R118, R237, R236 ;  /* 0x000000eced76723e */ /* 0x008fe200000010ff */
[----:B------:R-:W-:Y:S02]  /*b9b0*/  FFMA.FTZ R109, R202, c[0x0][0x2d0], -R164 ;  /* 0x0000b400ca6d7a23 */ /* 0x000fe400000108a4 */
[----:B------:R2:W3:Y:S01]  /*b9c0*/  MUFU.EX2 R235, R3 ;  /* 0x0000000300eb7308 */ /* 0x0004e20000000800 */
[----:B------:R-:W-:Y:S02]  /*b9d0*/  FMUL.FTZ R87, R101, R87 ;  /* 0x0000005765577220 */ /* 0x000fe40000410000 */
[C---:B------:R-:W-:Y:S02]  /*b9e0*/  FMUL.FTZ R88, R100.reuse, R88 ;  /* 0x0000005864587220 */ /* 0x040fe40000410000 */
[C---:B------:R-:W-:Y:S02]  /*b9f0*/  FMUL.FTZ R89, R100.reuse, R89 ;  /* 0x0000005964597220 */ /* 0x040fe40000410000 */
[C---:B------:R-:W-:Y:S02]  /*ba00*/  FMUL.FTZ R92, R100.reuse, R92 ;  /* 0x0000005c645c7220 */ /* 0x040fe40000410000 */
[----:B------:R-:W-:Y:S02]  /*ba10*/  FMUL.FTZ R93, R100, R93 ;  /* 0x0000005d645d7220 */ /* 0x000fe40000410000 */
[----:B-1----:R-:W-:Y:S02]  /*ba20*/  FADD.FTZ R0, -R2, R102 ;  /* 0x0000006602007221 */ /* 0x002fe40000010100 */
[----:B------:R-:W-:Y:S02]  /*ba30*/  FFMA.FTZ R102, R203, c[0x0][0x2d0], -R168 ;  /* 0x0000b400cb667a23 */ /* 0x000fe400000108a8 */
[----:B------:R-:W-:Y:S02]  /*ba40*/  FMUL.FTZ R0, R0, c[0x0][0x2d0] ;  /* 0x0000b40000007a20 */ /* 0x000fe40000410000 */
[----:B------:R1:W-:Y:S01]  /*ba50*/  MUFU.EX2 R222, R102 ;  /* 0x0000006600de7308 */ /* 0x0003e20000000800 */
[C---:B------:R-:W-:Y:S02]  /*ba60*/  FMUL.FTZ R96, R103.reuse, R96 ;  /* 0x0000006067607220 */ /* 0x040fe40000410000 */
[----:B------:R-:W-:Y:S02]  /*ba70*/  FMUL.FTZ R97, R103, R97 ;  /* 0x0000006167617220 */ /* 0x000fe40000410000 */
[C---:B------:R-:W-:Y:S02]  /*ba80*/  FMUL.FTZ R98, R101.reuse, R98 ;  /* 0x0000006265627220 */ /* 0x040fe40000410000 */
[--C-:B--2---:R-:W-:Y:S01]  /*ba90*/  FFMA.FTZ R3, R180, c[0x0][0x2d0], -R160.reuse ;  /* 0x0000b400b4037a23 */ /* 0x104fe200000108a0 */
[----:B---3--:R-:W-:Y:S01]  /*baa0*/  F2FP.BF16.PACK_AB R119, R234, R235 ;  /* 0x000000ebea77723e */ /* 0x008fe200000010ff */
[----:B------:R-:W-:Y:S01]  /*bab0*/  FMUL.FTZ R99, R101, R99 ;  /* 0x0000006365637220 */ /* 0x000fe20000410000 */
[----:B------:R-:W2:Y:S01]  /*bac0*/  MUFU.EX2 R0, R0 ;  /* 0x0000000000007308 */ /* 0x000ea20000000800 */
[--C-:B------:R-:W-:Y:S02]  /*bad0*/  FFMA.FTZ R137, R174, c[0x0][0x2d0], -R160.reuse ;  /* 0x0000b400ae897a23 */ /* 0x100fe400000108a0 */
[----:B------:R-:W-:Y:S02]  /*bae0*/  FFMA.FTZ R136, R173, c[0x0][0x2d0], -R160 ;  /* 0x0000b400ad887a23 */ /* 0x000fe400000108a0 */
[--C-:B------:R-:W-:Y:S02]  /*baf0*/  FFMA.FTZ R111, R208, c[0x0][0x2d0], -R164.reuse ;  /* 0x0000b400d06f7a23 */ /* 0x100fe400000108a4 */
[----:B------:R-:W-:Y:S03]  /*bb00*/  FFMA.FTZ R132, R171, c[0x0][0x2d0], -R164 ;  /* 0x0000b400ab847a23 */ /* 0x000fe600000108a4 */
[----:B------:R3:W-:Y:S01]  /*bb10*/  MUFU.EX2 R224, R3 ;  /* 0x0000000300e07308 */ /* 0x0007e20000000800 */
[----:B-1----:R-:W-:Y:S09]  /*bb20*/  FFMA.FTZ R102, R201, c[0x0][0x2d0], -R168 ;  /* 0x0000b400c9667a23 */ /* 0x002ff200000108a8 */
[----:B------:R1:W-:Y:S01]  /*bb30*/  MUFU.EX2 R223, R102 ;  /* 0x0000006600df7308 */ /* 0x0003e20000000800 */
[C---:B--2---:R-:W-:Y:S02]  /*bb40*/  FMUL.FTZ R10, R0.reuse, R114 ;  /* 0x00000072000a7220 */ /* 0x044fe40000410000 */
[C---:B------:R-:W-:Y:S02]  /*bb50*/  FMUL.FTZ R11, R0.reuse, R115 ;  /* 0x00000073000b7220 */ /* 0x040fe40000410000 */
[C---:B------:R-:W-:Y:S02]  /*bb60*/  FMUL.FTZ R14, R0.reuse, R122 ;  /* 0x0000007a000e7220 */ /* 0x040fe40000410000 */
[C---:B------:R-:W-:Y:S03]  /*bb70*/  FMUL.FTZ R15, R0.reuse, R123 ;  /* 0x0000007b000f7220 */ /* 0x040fe60000410000 */
[----:B------:R-:W-:Y:S01]  /*bb80*/  MUFU.EX2 R201, R109 ;  /* 0x0000006d00c97308 */ /* 0x000fe20000000800 */
[----:B------:R-:W2:Y:S01]  /*bb90*/  LDSM.16.MT88.4 R120, [R185+0xc00] ;  /* 0x000c0000b978783b */ /* 0x000ea20000004200 */
[C---:B------:R-:W-:Y:S02]  /*bba0*/  FMUL.FTZ R26, R0.reuse, R134 ;  /* 0x00000086001a7220 */ /* 0x040fe40000410000 */
[----:B---3--:R-:W-:Y:S02]  /*bbb0*/  FFMA.FTZ R3, R179, c[0x0][0x2d0], -R160 ;  /* 0x0000b400b3037a23 */ /* 0x008fe400000108a0 */
[C---:B------:R-:W-:Y:S02]  /*bbc0*/  FMUL.FTZ R27, R0.reuse, R135 ;  /* 0x00000087001b7220 */ /* 0x040fe40000410000 */
[C---:B------:R-:W-:Y:S02]  /*bbd0*/  FMUL.FTZ R30, R0.reuse, R138 ;  /* 0x0000008a001e7220 */ /* 0x040fe40000410000 */
[----:B------:R-:W3:Y:S01]  /*bbe0*/  MUFU.EX2 R225, R3 ;  /* 0x0000000300e17308 */ /* 0x000ee20000000800 */
[C---:B------:R-:W-:Y:S02]  /*bbf0*/  FMUL.FTZ R31, R0.reuse, R139 ;  /* 0x0000008b001f7220 */ /* 0x040fe40000410000 */
[----:B-1----:R-:W-:Y:S02]  /*bc00*/  FFMA.FTZ R102, R199, c[0x0][0x2d0], -R164 ;  /* 0x0000b400c7667a23 */ /* 0x002fe400000108a4 */
        /* <DEDUP_REMOVED lines=10> */
[C---:B------:R-:W-:Y:S01]  /*bcb0*/  FMUL.FTZ R75, R0.reuse, R75 ;  /* 0x0000004b004b7220 */ /* 0x040fe20000410000 */
[----:B---3--:R-:W-:Y:S01]  /*bcc0*/  F2FP.BF16.PACK_AB R112, R225, R224 ;  /* 0x000000e0e170723e */ /* 0x008fe200000010ff */
[----:B------:R-:W-:Y:S02]  /*bcd0*/  FFMA.FTZ R3, R163, c[0x0][0x2d0], -R160 ;  /* 0x0000b400a3037a23 */ /* 0x000fe400000108a0 */
[C---:B------:R-:W-:Y:S02]  /*bce0*/  FMUL.FTZ R78, R0.reuse, R78 ;  /* 0x0000004e004e7220 */ /* 0x040fe40000410000 */
[----:B------:R3:W-:Y:S01]  /*bcf0*/  MUFU.EX2 R232, R3 ;  /* 0x0000000300e87308 */ /* 0x0007e20000000800 */
[C---:B------:R-:W-:Y:S02]  /*bd00*/  FMUL.FTZ R79, R0.reuse, R79 ;  /* 0x0000004f004f7220 */ /* 0x040fe40000410000 */
[----:B------:R-:W-:Y:S02]  /*bd10*/  FMUL.FTZ R90, R0, R90 ;  /* 0x0000005a005a7220 */ /* 0x000fe40000410000 */
[----:B-1----:R-:W-:Y:S02]  /*bd20*/  FFMA.FTZ R102, R204, c[0x0][0x2d0], -R164 ;  /* 0x0000b400cc667a23 */ /* 0x002fe400000108a4 */
[C---:B------:R-:W-:Y:S02]  /*bd30*/  FMUL.FTZ R91, R0.reuse, R91 ;  /* 0x0000005b005b7220 */ /* 0x040fe40000410000 */
[C---:B------:R-:W-:Y:S01]  /*bd40*/  FMUL.FTZ R94, R0.reuse, R94 ;  /* 0x0000005e005e7220 */ /* 0x040fe20000410000 */
[----:B------:R1:W-:Y:S01]  /*bd50*/  MUFU.EX2 R220, R102 ;  /* 0x0000006600dc7308 */ /* 0x0003e20000000800 */
[----:B------:R-:W-:Y:S02]  /*bd60*/  FMUL.FTZ R95, R0, R95 ;  /* 0x0000005f005f7220 */ /* 0x000fe40000410000 */
[--C-:B------:R-:W-:Y:S02]  /*bd70*/  FFMA.FTZ R138, R175, c[0x0][0x2d0], -R160.reuse ;  /* 0x0000b400af8a7a23 */ /* 0x100fe400000108a0 */
[----:B------:R-:W-:Y:S02]  /*bd80*/  FFMA.FTZ R135, R205, c[0x0][0x2d0], -R160 ;  /* 0x0000b400cd877a23 */ /* 0x000fe400000108a0 */
[----:B------:R-:W-:Y:S04]  /*bd90*/  FFMA.FTZ R109, R206, c[0x0][0x2d0], -R164 ;  /* 0x0000b400ce6d7a23 */ /* 0x000fe800000108a4 */
[----:B------:R-:W-:Y:S01]  /*bda0*/  MUFU.EX2 R173, R109 ;  /* 0x0000006d00ad7308 */ /* 0x000fe20000000800 */
[----:B---3--:R-:W-:Y:S09]  /*bdb0*/  FFMA.FTZ R3, R162, c[0x0][0x2d0], -R160 ;  /* 0x0000b400a2037a23 */ /* 0x008ff200000108a0 */
[----:B------:R3:W4:Y:S01]  /*bdc0*/  MUFU.EX2 R233, R3 ;  /* 0x0000000300e97308 */ /* 0x0007220000000800 */
[--C-:B-1----:R-:W-:Y:S09]  /*bdd0*/  FFMA.FTZ R102, R182, c[0x0][0x2d0], -R168.reuse ;  /* 0x0000b400b6667a23 */ /* 0x102ff200000108a8 */
[----:B------:R1:W-:Y:S01]  /*bde0*/  MUFU.EX2 R204, R102 ;  /* 0x0000006600cc7308 */ /* 0x0003e20000000800 */
[----:B---3--:R-:W-:Y:S01]  /*bdf0*/  FMUL.FTZ R3, R2, c[0x0][0x2d0] ;  /* 0x0000b40002037a20 */ /* 0x008fe20000410000 */
[----:B----4-:R-:W-:Y:S03]  /*be00*/  F2FP.BF16.PACK_AB R114, R233, R232 ;  /* 0x000000e8e972723e */ /* 0x010fe600000010ff */
[--C-:B------:R-:W-:Y:S02]  /*be10*/  FFMA.FTZ R4, R176, c[0x0][0x2d0], -R3.reuse ;  /* 0x0000b400b0047a23 */ /* 0x100fe40000010803 */
[--C-:B------:R-:W-:Y:S03]  /*be20*/  FFMA.FTZ R134, R212, c[0x0][0x2d0], -R3.reuse ;  /* 0x0000b400d4867a23 */ /* 0x100fe60000010803 */
[----:B------:R3:W4:Y:S01]  /*be30*/  MUFU.EX2 R161, R4 ;  /* 0x0000000400a17308 */ /* 0x0007220000000800 */
[--C-:B------:R-:W-:Y:S02]  /*be40*/  FFMA.FTZ R133, R214, c[0x0][0x2d0], -R3.reuse ;  /* 0x0000b400d6857a23 */ /* 0x100fe40000010803 */
[----:B-1----:R-:W-:Y:S02]  /*be50*/  FFMA.FTZ R102, R183, c[0x0][0x2d0], -R168 ;  /* 0x0000b400b7667a23 */ /* 0x002fe400000108a8 */
[--C-:B------:R-:W-:Y:S05]  /*be60*/  FFMA.FTZ R105, R105, c[0x0][0x2d0], -R3.reuse ;  /* 0x0000b40069697a23 */ /* 0x100fea0000010803 */
[----:B------:R1:W-:Y:S10]  /*be70*/  MUFU.EX2 R203, R102 ;  /* 0x0000006600cb7308 */ /* 0x0003f40000000800 */
[----:B------:R-:W-:Y:S01]  /*be80*/  MUFU.EX2 R165, R133 ;  /* 0x0000008500a57308 */ /* 0x000fe20000000800 */
[----:B---3--:R-:W-:Y:S02]  /*be90*/  FFMA.FTZ R4, R181, c[0x0][0x2d0], -R3 ;  /* 0x0000b400b5047a23 */ /* 0x008fe40000010803 */
[----:B----4-:R-:W-:Y:S07]  /*bea0*/  FFMA.FTZ R0, R0, R247, R161 ;  /* 0x000000f700007223 */ /* 0x010fee00000100a1 */
[----:B------:R3:W4:Y:S01]  /*beb0*/  MUFU.EX2 R162, R4 ;  /* 0x0000000400a27308 */ /* 0x0007220000000800 */
[----:B-1----:R-:W-:Y:S09]  /*bec0*/  FFMA.FTZ R102, R200, c[0x0][0x2d0], -R164 ;  /* 0x0000b400c8667a23 */ /* 0x002ff200000108a4 */
[----:B------:R1:W-:Y:S01]  /*bed0*/  MUFU.EX2 R202, R102 ;  /* 0x0000006600ca7308 */ /* 0x0003e20000000800 */
[--C-:B---3--:R-:W-:Y:S01]  /*bee0*/  FFMA.FTZ R4, R167, c[0x0][0x2d0], -R3.reuse ;  /* 0x0000b400a7047a23 */ /* 0x108fe20000010803 */
[C---:B----4-:R-:W-:Y:S08]  /*bef0*/  F2FP.BF16.PACK_AB R113, R162.reuse, R161 ;  /* 0x000000a1a271723e */ /* 0x050ff000000010ff */
[----:B------:R-:W-:Y:S01]  /*bf00*/  MUFU.EX2 R167, R138 ;  /* 0x0000008a00a77308 */ /* 0x000fe20000000800 */
[----:B------:R-:W-:Y:S02]  /*bf10*/  FADD.FTZ R0, R162, R0 ;  /* 0x00000000a2007221 */ /* 0x000fe40000010000 */
[----:B-1----:R-:W-:Y:S07]  /*bf20*/  FFMA.FTZ R102, R215, c[0x0][0x2d0], -R160 ;  /* 0x0000b400d7667a23 */ /* 0x002fee00000108a0 */
[----:B------:R1:W3:Y:S10]  /*bf30*/  MUFU.EX2 R230, R4 ;  /* 0x0000000400e67308 */ /* 0x0002f40000000800 */
[----:B------:R4:W-:Y:S01]  /*bf40*/  MUFU.EX2 R199, R102 ;  /* 0x0000006600c77308 */ /* 0x0009e20000000800 */
[----:B-1----:R-:W-:Y:S09]  /*bf50*/  FFMA.FTZ R4, R166, c[0x0][0x2d0], -R3 ;  /* 0x0000b400a6047a23 */ /* 0x002ff20000010803 */
[----:B------:R1:W-:Y:S01]  /*bf60*/  MUFU.EX2 R166, R105 ;  /* 0x0000006900a67308 */ /* 0x0003e20000000800 */
[----:B---3--:R-:W-:Y:S02]  /*bf70*/  FADD.FTZ R0, R230, R0 ;  /* 0x00000000e6007221 */ /* 0x008fe40000010000 */
[----:B----4-:R-:W-:Y:S07]  /*bf80*/  FFMA.FTZ R102, R211, c[0x0][0x2d0], -R160 ;  /* 0x0000b400d3667a23 */ /* 0x010fee00000108a0 */
[----:B------:R3:W4:Y:S10]  /*bf90*/  MUFU.EX2 R231, R4 ;  /* 0x0000000400e77308 */ /* 0x0007340000000800 */
[----:B------:R5:W-:Y:S01]  /*bfa0*/  MUFU.EX2 R200, R102 ;  /* 0x0000006600c87308 */ /* 0x000be20000000800 */
[----:B-1----:R-:W-:Y:S04]  /*bfb0*/  FFMA.FTZ R105, R101, R246, R226 ;  /* 0x000000f665697223 */ /* 0x002fe800000100e2 */
[----:B------:R-:W-:Y:S02]  /*bfc0*/  FADD.FTZ R105, R229, R105 ;  /* 0x00000069e5697221 */ /* 0x000fe40000010000 */
[----:B---3--:R-:W-:Y:S01]  /*bfd0*/  FMUL.FTZ R4, R103, R116 ;  /* 0x0000007467047220 */ /* 0x008fe20000410000 */
[----:B------:R-:W-:Y:S01]  /*bfe0*/  F2FP.BF16.PACK_AB R116, R228, R227 ;  /* 0x000000e3e474723e */ /* 0x000fe200000010ff */
[C---:B----4-:R-:W-:Y:S01]  /*bff0*/  FADD.FTZ R0, R231.reuse, R0 ;  /* 0x00000000e7007221 */ /* 0x050fe20000010000 */
[----:B------:R-:W-:Y:S05]  /*c000*/  F2FP.BF16.PACK_AB R115, R231, R230 ;  /* 0x000000e6e773723e */ /* 0x000fea00000010ff */
[-C--:B------:R-:W-:Y:S05]  /*c010*/  HMMA.16816.F32.BF16 R4, R116, R20.reuse, R4 ;  /* 0x000000147404723c */ /* 0x080fea0000041804 */
[--C-:B-----5:R-:W-:Y:S03]  /*c020*/  FFMA.FTZ R102, R210, c[0x0][0x2d0], -R3.reuse ;  /* 0x0000b400d2667a23 */ /* 0x120fe60000010803 */
[C---:B------:R-:W-:Y:S01]  /*c030*/  HMMA.16816.F32.BF16 R8, R112.reuse, R20, R8 ;  /* 0x000000147008723c */ /* 0x040fe20000041808 */
[----:B------:R1:W-:Y:S06]  /*c040*/  MUFU.EX2 R182, R102 ;  /* 0x0000006600b67308 */ /* 0x0003ec0000000800 */
[C---:B------:R-:W-:Y:S01]  /*c050*/  FMUL.FTZ R20, R103.reuse, R128 ;  /* 0x0000008067147220 */ /* 0x040fe20000410000 */
[-C--:B------:R-:W-:Y:S04]  /*c060*/  HMMA.16816.F32.BF16 R12, R112, R22.reuse, R12 ;  /* 0x00000016700c723c */ /* 0x080fe8000004180c */
[----:B------:R-:W-:Y:S02]  /*c070*/  FMUL.FTZ R21, R103, R129 ;  /* 0x0000008167157220 */ /* 0x000fe40000410000 */
[--C-:B------:R-:W-:Y:S02]  /*c080*/  FFMA.FTZ R129, R170, c[0x0][0x2d0], -R168.reuse ;  /* 0x0000b400aa817a23 */ /* 0x100fe400000108a8 */
[C---:B------:R-:W-:Y:S01]  /*c090*/  HMMA.16816.F32.BF16 R16, R116.reuse, R22, R16 ;  /* 0x000000167410723c */ /* 0x040fe20000041810 */
[----:B------:R-:W-:Y:S03]  /*c0a0*/  MUFU.EX2 R170, R132 ;  /* 0x0000008400aa7308 */ /* 0x000fe60000000800 */
[--C-:B------:R-:W-:Y:S03]  /*c0b0*/  FFMA.FTZ R128, R169, c[0x0][0x2d0], -R168.reuse ;  /* 0x0000b400a9807a23 */ /* 0x100fe600000108a8 */
[C---:B------:R-:W-:Y:S02]  /*c0c0*/  FMUL.FTZ R22, R101.reuse, R130 ;  /* 0x0000008265167220 */ /* 0x040fe40000410000 */
[----:B------:R-:W-:Y:S02]  /*c0d0*/  FMUL.FTZ R23, R101, R131 ;  /* 0x0000008365177220 */ /* 0x000fe40000410000 */
[----:B------:R-:W-:Y:S01]  /*c0e0*/  MUFU.EX2 R176, R129 ;  /* 0x0000008100b07308 */ /* 0x000fe20000000800 */
[--C-:B-1----:R-:W-:Y:S02]  /*c0f0*/  FFMA.FTZ R102, R209, c[0x0][0x2d0], -R3.reuse ;  /* 0x0000b400d1667a23 */ /* 0x102fe40000010803 */
[--C-:B------:R-:W-:Y:S02]  /*c100*/  FFMA.FTZ R131, R213, c[0x0][0x2d0], -R168.reuse ;  /* 0x0000b400d5837a23 */ /* 0x100fe400000108a8 */
[-C--:B------:R-:W-:Y:S03]  /*c110*/  HMMA.16816.F32.BF16 R20, R116, R36.reuse, R20 ;  /* 0x000000247414723c */ /* 0x080fe60000041814 */
[----:B------:R-:W-:Y:S02]  /*c120*/  FFMA.FTZ R130, R207, c[0x0][0x2d0], -R168 ;  /* 0x0000b400cf827a23 */ /* 0x000fe400000108a8 */
[----:B------:R1:W-:Y:S03]  /*c130*/  MUFU.EX2 R183, R102 ;  /* 0x0000006600b77308 */ /* 0x0003e60000000800 */
[C---:B------:R-:W-:Y:S07]  /*c140*/  HMMA.16816.F32.BF16 R24, R112.reuse, R36, R24 ;  /* 0x000000247018723c */ /* 0x040fee0000041818 */
[C---:B------:R-:W-:Y:S01]  /*c150*/  FMUL.FTZ R36, R103.reuse, R144 ;  /* 0x0000009067247220 */ /* 0x040fe20000410000 */
[-C--:B------:R-:W-:Y:S01]  /*c160*/  HMMA.16816.F32.BF16 R28, R112, R38.reuse, R28 ;  /* 0x00000026701c723c */ /* 0x080fe2000004181c */
[----:B------:R-:W-:Y:S03]  /*c170*/  MUFU.EX2 R171, R131 ;  /* 0x0000008300ab7308 */ /* 0x000fe60000000800 */
[----:B------:R-:W-:Y:S04]  /*c180*/  FMUL.FTZ R37, R103, R145 ;  /* 0x0000009167257220 */ /* 0x000fe80000410000 */
[C---:B------:R-:W-:Y:S03]  /*c190*/  HMMA.16816.F32.BF16 R32, R116.reuse, R38, R32 ;  /* 0x000000267420723c */ /* 0x040fe60000041820 */
[----:B------:R-:W-:Y:S01]  /*c1a0*/  MUFU.EX2 R175, R130 ;  /* 0x0000008200af7308 */ /* 0x000fe20000000800 */
[--C-:B-1----:R-:W-:Y:S03]  /*c1b0*/  FFMA.FTZ R102, R216, c[0x0][0x2d0], -R160.reuse ;  /* 0x0000b400d8667a23 */ /* 0x102fe600000108a0 */
[C---:B------:R-:W-:Y:S02]  /*c1c0*/  FMUL.FTZ R38, R101.reuse, R146 ;  /* 0x0000009265267220 */ /* 0x040fe40000410000 */
[----:B------:R-:W-:Y:S04]  /*c1d0*/  FMUL.FTZ R39, R101, R147 ;  /* 0x0000009365277220 */ /* 0x000fe80000410000 */
[----:B------:R1:W-:Y:S03]  /*c1e0*/  MUFU.EX2 R180, R102 ;  /* 0x0000006600b47308 */ /* 0x0003e60000000800 */
[-C--:B--2---:R-:W-:Y:S07]  /*c1f0*/  HMMA.16816.F32.BF16 R36, R116, R120.reuse, R36 ;  /* 0x000000787424723c */ /* 0x084fee0000041824 */
[----:B------:R-:W-:Y:S01]  /*c200*/  MUFU.EX2 R177, R128 ;  /* 0x0000008000b17308 */ /* 0x000fe20000000800 */
[C---:B------:R-:W-:Y:S08]  /*c210*/  HMMA.16816.F32.BF16 R40, R112.reuse, R120, R40 ;  /* 0x000000787028723c */ /* 0x040ff00000041828 */
[-C--:B------:R-:W-:Y:S01]  /*c220*/  HMMA.16816.F32.BF16 R44, R112, R122.reuse, R44 ;  /* 0x0000007a702c723c */ /* 0x080fe2000004182c */
[----:B------:R-:W-:Y:S03]  /*c230*/  MUFU.EX2 R168, R137 ;  /* 0x0000008900a87308 */ /* 0x000fe60000000800 */
[----:B-1----:R-:W-:Y:S04]  /*c240*/  FFMA.FTZ R102, R217, c[0x0][0x2d0], -R160 ;  /* 0x0000b400d9667a23 */ /* 0x002fe800000108a0 */
[C---:B------:R-:W-:Y:S01]  /*c250*/  HMMA.16816.F32.BF16 R48, R116.reuse, R122, R48 ;  /* 0x0000007a7430723c */ /* 0x040fe20000041830 */
[----:B------:R-:W1:Y:S02]  /*c260*/  LDSM.16.MT88.4 R120, [R186+0xc00] ;  /* 0x000c0000ba78783b */ /* 0x000e640000004200 */
[----:B------:R2:W-:Y:S10]  /*c270*/  MUFU.EX2 R181, R102 ;  /* 0x0000006600b57308 */ /* 0x0005f40000000800 */
[----:B------:R-:W3:Y:S01]  /*c280*/  MUFU.EX2 R169, R136 ;  /* 0x0000008800a97308 */ /* 0x000ee20000000800 */
[--C-:B--2---:R-:W-:Y:S09]  /*c290*/  FFMA.FTZ R102, R219, c[0x0][0x2d0], -R3.reuse ;  /* 0x0000b400db667a23 */ /* 0x104ff20000010803 */
[----:B------:R2:W-:Y:S01]  /*c2a0*/  MUFU.EX2 R179, R102 ;  /* 0x0000006600b37308 */ /* 0x0005e20000000800 */
[----:B---3--:R-:W-:Y:S01]  /*c2b0*/  F2FP.BF16.PACK_AB R162, R169, R168 ;  /* 0x000000a8a9a2723e */ /* 0x008fe200000010ff */
[-C--:B-1----:R-:W-:Y:S08]  /*c2c0*/  HMMA.16816.F32.BF16 R52, R116, R120.reuse, R52 ;  /* 0x000000787434723c */ /* 0x082ff00000041834 */
[C---:B------:R-:W-:Y:S04]  /*c2d0*/  HMMA.16816.F32.BF16 R56, R112.reuse, R120, R56 ;  /* 0x000000787038723c */ /* 0x040fe80000041838 */
[--C-:B--2---:R-:W-:Y:S04]  /*c2e0*/  FFMA.FTZ R102, R218, c[0x0][0x2d0], -R3.reuse ;  /* 0x0000b400da667a23 */ /* 0x104fe80000010803 */
[-C--:B------:R-:W-:Y:S01]  /*c2f0*/  HMMA.16816.F32.BF16 R60, R112, R122.reuse, R60 ;  /* 0x0000007a703c723c */ /* 0x080fe2000004183c */
[----:B------:R1:W-:Y:S03]  /*c300*/  MUFU.EX2 R178, R102 ;  /* 0x0000006600b27308 */ /* 0x0003e60000000800 */
[----:B------:R-:W-:Y:S02]  /*c310*/  FFMA.FTZ R3, R104, c[0x0][0x2d0], -R3 ;  /* 0x0000b40068037a23 */ /* 0x000fe40000010803 */
[----:B------:R-:W-:Y:S01]  /*c320*/  FFMA.FTZ R104, R100, R245, R224 ;  /* 0x000000f564687223 */ /* 0x000fe200000100e0 */
[----:B------:R-:W-:Y:S01]  /*c330*/  F2FP.BF16.PACK_AB R100, R175, R171 ;  /* 0x000000abaf64723e */ /* 0x000fe200000010ff */
[C---:B------:R-:W-:Y:S01]  /*c340*/  HMMA.16816.F32.BF16 R64, R116.reuse, R122, R64 ;  /* 0x0000007a7440723c */ /* 0x040fe20000041840 */
[----:B------:R-:W2:Y:S02]  /*c350*/  LDSM.16.MT88.4 R120, [R185+0x1800] ;  /* 0x00180000b978783b */ /* 0x000ea40000004200 */
[----:B------:R-:W3:Y:S01]  /*c360*/  MUFU.EX2 R109, R3 ;  /* 0x00000003006d7308 */ /* 0x000ee20000000800 */
[----:B------:R-:W-:Y:S02]  /*c370*/  FADD.FTZ R104, R225, R104 ;  /* 0x00000068e1687221 */ /* 0x000fe40000010000 */
[----:B-1----:R-:W-:Y:S07]  /*c380*/  FFMA.FTZ R102, R172, c[0x0][0x2d0], -R164 ;  /* 0x0000b400ac667a23 */ /* 0x002fee00000108a4 */
[----:B------:R-:W1:Y:S01]  /*c390*/  MUFU.EX2 R172, R111 ;  /* 0x0000006f00ac7308 */ /* 0x000e620000000800 */
[----:B---3--:R-:W-:Y:S01]  /*c3a0*/  F2FP.BF16.PACK_AB R163, R109, R166 ;  /* 0x000000a66da3723e */ /* 0x008fe200000010ff */
[----:B------:R-:W-:Y:S08]  /*c3b0*/  FFMA.FTZ R3, R103, R244, R227 ;  /* 0x000000f467037223 */ /* 0x000ff000000100e3 */
[----:B------:R3:W4:Y:S01]  /*c3c0*/  MUFU.EX2 R174, R102 ;  /* 0x0000006600ae7308 */ /* 0x0007220000000800 */
[----:B------:R-:W-:Y:S04]  /*c3d0*/  FADD.FTZ R3, R228, R3 ;  /* 0x00000003e4037221 */ /* 0x000fe80000010000 */
[----:B------:R-:W-:Y:S05]  /*c3e0*/  FADD.FTZ R3, R236, R3 ;  /* 0x00000003ec037221 */ /* 0x000fea0000010000 */
[----:B------:R-:W5:Y:S01]  /*c3f0*/  MUFU.EX2 R164, R135 ;  /* 0x0000008700a47308 */ /* 0x000f620000000800 */
[-C--:B--2---:R-:W-:Y:S03]  /*c400*/  HMMA.16816.F32.BF16 R68, R116, R120.reuse, R68 ;  /* 0x000000787444723c */ /* 0x084fe60000041844 */
[----:B-1----:R-:W-:Y:S01]  /*c410*/  F2FP.BF16.PACK_AB R101, R173, R172 ;  /* 0x000000acad65723e */ /* 0x002fe200000010ff */
[----:B------:R-:W-:Y:S04]  /*c420*/  FADD.FTZ R3, R237, R3 ;  /* 0x00000003ed037221 */ /* 0x000fe80000010000 */
[C---:B------:R-:W-:Y:S01]  /*c430*/  HMMA.16816.F32.BF16 R72, R112.reuse, R120, R72 ;  /* 0x000000787048723c */ /* 0x040fe20000041848 */
[----:B------:R-:W1:Y:S03]  /*c440*/  MUFU.EX2 R111, R134 ;  /* 0x00000086006f7308 */ /* 0x000e660000000800 */
[----:B------:R-:W-:Y:S01]  /*c450*/  FADD.FTZ R3, R222, R3 ;  /* 0x00000003de037221 */ /* 0x000fe20000010000 */
[----:B---3--:R-:W-:Y:S02]  /*c460*/  F2FP.BF16.PACK_AB R102, R177, R176 ;  /* 0x000000b0b166723e */ /* 0x008fe400000010ff */
[----:B----4-:R-:W-:Y:S01]  /*c470*/  F2FP.BF16.PACK_AB R103, R170, R174 ;  /* 0x000000aeaa67723e */ /* 0x010fe200000010ff */
[-C--:B------:R-:W-:Y:S04]  /*c480*/  HMMA.16816.F32.BF16 R76, R112, R122.reuse, R76 ;  /* 0x0000007a704c723c */ /* 0x080fe8000004184c */
[----:B------:R-:W-:Y:S01]  /*c490*/  FADD.FTZ R3, R223, R3 ;  /* 0x00000003df037221 */ /* 0x000fe20000010000 */
[----:B-----5:R-:W-:Y:S03]  /*c4a0*/  F2FP.BF16.PACK_AB R160, R167, R164 ;  /* 0x000000a4a7a0723e */ /* 0x020fe600000010ff */
[C---:B------:R-:W-:Y:S01]  /*c4b0*/  HMMA.16816.F32.BF16 R80, R116.reuse, R122, R80 ;  /* 0x0000007a7450723c */ /* 0x040fe20000041850 */
[----:B------:R-:W2:Y:S03]  /*c4c0*/  LDSM.16.MT88.4 R120, [R186+0x1800] ;  /* 0x00180000ba78783b */ /* 0x000ea60000004200 */
[----:B-1----:R-:W-:Y:S04]  /*c4d0*/  F2FP.BF16.PACK_AB R161, R165, R111 ;  /* 0x0000006fa5a1723e */ /* 0x002fe800000010ff */
[-C--:B--2---:R-:W-:Y:S08]  /*c4e0*/  HMMA.16816.F32.BF16 R84, R116, R120.reuse, R84 ;  /* 0x000000787454723c */ /* 0x084ff00000041854 */
[C---:B------:R-:W-:Y:S08]  /*c4f0*/  HMMA.16816.F32.BF16 R88, R112.reuse, R120, R88 ;  /* 0x000000787058723c */ /* 0x040ff00000041858 */
[-C--:B------:R-:W-:Y:S07]  /*c500*/  HMMA.16816.F32.BF16 R92, R112, R122.reuse, R92 ;  /* 0x0000007a705c723c */ /* 0x080fee000004185c */
[----:B------:R-:W-:Y:S01]  /*c510*/  F2FP.BF16.PACK_AB R112, R223, R222 ;  /* 0x000000dedf70723e */ /* 0x000fe200000010ff */
[----:B------:R-:W-:Y:S01]  /*c520*/  HMMA.16816.F32.BF16 R96, R116, R122, R96 ;  /* 0x0000007a7460723c */ /* 0x000fe20000041860 */
[----:B------:R-:W1:Y:S03]  /*c530*/  LDSM.16.MT88.4 R120, [R186+0x400] ;  /* 0x00040000ba78783b */ /* 0x000e660000004200 */
[----:B------:R-:W-:Y:S02]  /*c540*/  F2FP.BF16.PACK_AB R113, R220, R221 ;  /* 0x000000dddc71723e */ /* 0x000fe400000010ff */
[----:B------:R-:W-:Y:S02]  /*c550*/  F2FP.BF16.PACK_AB R114, R203, R204 ;  /* 0x000000cccb72723e */ /* 0x000fe400000010ff */
[----:B------:R-:W-:Y:S04]  /*c560*/  F2FP.BF16.PACK_AB R115, R202, R201 ;  /* 0x000000c9ca73723e */ /* 0x000fe800000010ff */
[----:B------:R-:W-:Y:S02]  /*c570*/  F2FP.BF16.PACK_AB R116, R200, R199 ;  /* 0x000000c7c874723e */ /* 0x000fe400000010ff */
        /* <DEDUP_REMOVED lines=95> */
.L_x_1083:
[----:B------:R-:W-:Y:S02]  /*cb70*/  MOV R9, 0x1f ;  /* 0x0000001f00097802 */ /* 0x000fe40000000f00 */
[----:B------:R-:W-:Y:S01]  /*cb80*/  MOV R8, 0xffffffff ;  /* 0xffffffff00087802 */ /* 0x000fe20000000f00 */
[----:B------:R-:W-:Y:S05]  /*cb90*/  BRA.DIV ~URZ, `(.L_x_1087) ;  /* 0x00005d027f007947 */ /* 0x000fea000b800000 */
[----:B------:R1:W2:Y:S02]  /*cba0*/  SHFL.BFLY PT, R0, R244, 0x2, 0x1f ;  /* 0x0c401f00f4007f89 */ /* 0x0002a400000e0000 */
.L_x_1167:
        /* <DEDUP_REMOVED lines=15> */
.L_x_1168:
        /* <DEDUP_REMOVED lines=58> */
[----:B------:R-:W-:Y:S01]  /*d040*/  FMUL.FTZ R49, R2, R57 ;  /* 0x0000003902317220 */ /* 0x000fe20000410000 */
        /* <DEDUP_REMOVED lines=75> */
.L_x_1062:
[----:B------:R2:W5:Y:S04]  /*d500*/  LDL R6, [R1] ;  /* 0x0000000001067983 */ /* 0x0005680000100800 */
        /* <DEDUP_REMOVED lines=17> */
[----:B------:R1:W-:Y:S02]  /*d620*/  STL [R1], R6 ;  /* 0x0000000601007387 */ /* 0x0003e40000100800 */
.L_x_1090:
[----:B--2---:R-:W-:Y:S05]  /*d630*/  BSYNC B0 ;  /* 0x0000000000007941 */ /* 0x004fea0003800000 */
.L_x_1089:
        /* <DEDUP_REMOVED lines=130> */
.L_x_1093:
        /* <DEDUP_REMOVED lines=24> */
[----:B--2---:R-:W-:Y:S01]  /*dfe0*/  IMAD.IADD R10, R4, 0x1, R75 ;  /* 0x00000001040a7824 */ /* 0x004fe200078e024b */
        /* <DEDUP_REMOVED lines=37> */
[----:B------:R-:W3:Y:S04]  /*e240*/  SHFL.IDX PT, R9, R3, 0x2, 0x1c1f ;  /* 0x005c1f0003097f89 */ /* 0x000ee800000e0000 */
[----:B------:R4:W-:Y:S01]  /*e250*/  SHFL.IDX PT, R7, R3, 0x3, 0x1c1f ;  /* 0x007c1f0003077f89 */ /* 0x0009e200000e0000 */
[----:B------:R-:W-:-:S03]  /*e260*/  IMAD R4, R11, c[0x0][0x4e8], RZ ;  /* 0x00013a000b047a24 */ /* 0x000fc600078e02ff */
[----:B------:R1:W1:Y:S01]  /*e270*/  SHFL.IDX PT, R6, R5, 0x3, 0x1c1f ;  /* 0x007c1f0005067f89 */ /* 0x00026200000e0000 */
[----:B------:R-:W-:Y:S01]  /*e280*/  LOP3.LUT P0, RZ, R16, 0x3, RZ, 0xc0, !PT ;  /* 0x0000000310ff7812 */ /* 0x000fe2000780c0ff */
[----:B----4-:R-:W-:-:S05]  /*e290*/  IMAD.IADD R3, R77, 0x1, R75 ;  /* 0x000000014d037824 */ /* 0x010fca00078e024b */
[C---:B------:R-:W-:Y:S02]  /*e2a0*/  IADD3 R16, R3.reuse, 0x8, RZ ;  /* 0x0000000803107810 */ /* 0x040fe40007ffe0ff */
[C---:B------:R-:W-:Y:S02]  /*e2b0*/  IADD3 R11, R3.reuse, 0x40, RZ ;  /* 0x00000040030b7810 */ /* 0x040fe40007ffe0ff */
[C---:B-1----:R-:W-:Y:S02]  /*e2c0*/  IADD3 R5, R3.reuse, 0x48, RZ ;  /* 0x0000004803057810 */ /* 0x042fe40007ffe0ff */
[-C--:B------:R-:W-:Y:S02]  /*e2d0*/  ISETP.GE.OR P5, PT, R3, R4.reuse, P0 ;  /* 0x000000040300720c */ /* 0x080fe400007a6670 */
[-C--:B------:R-:W-:Y:S02]  /*e2e0*/  ISETP.GE.OR P4, PT, R16, R4.reuse, P0 ;  /* 0x000000041000720c */ /* 0x080fe40000786670 */
[----:B------:R-:W-:-:S02]  /*e2f0*/  ISETP.GE.OR P1, PT, R11, R4, P0 ;  /* 0x000000040b00720c */ /* 0x000fc40000726670 */
[----:B------:R-:W-:-:S07]  /*e300*/  ISETP.GE.OR P0, PT, R5, R4, P0 ;  /* 0x000000040500720c */ /* 0x000fce0000706670 */
[----:B------:R1:W-:Y:S01]  /*e310*/  @!P5 ST.E [R14.64], R23 ;  /* 0x000000170e00d985 */ /* 0x0003e2000c101906 */
[----:B------:R-:W-:-:S03]  /*e320*/  ISETP.GE.AND P5, PT, R5, R4, PT ;  /* 0x000000040500720c */ /* 0x000fc60003fa6270 */
[----:B--2---:R1:W-:Y:S01]  /*e330*/  @!P4 ST.E [R12.64], R24 ;  /* 0x000000180c00c985 */ /* 0x0043e2000c101906 */
[----:B------:R-:W-:-:S03]  /*e340*/  ISETP.GE.AND P4, PT, R11, R4, PT ;  /* 0x000000040b00720c */ /* 0x000fc60003f86270 */
[----:B---3--:R1:W-:Y:S01]  /*e350*/  @!P1 ST.E [R8.64], R25 ;  /* 0x0000001908009985 */ /* 0x0083e2000c101906 */
[----:B------:R-:W-:-:S03]  /*e360*/  ISETP.GE.AND P1, PT, R3, R4, PT ;  /* 0x000000040300720c */ /* 0x000fc60003f26270 */
        /* <DEDUP_REMOVED lines=8> */
[----:B---3--:R-:W-:-:S04]  /*e3f0*/  SHF.R.S32.HI R77, RZ, 0x1f, R78 ;  /* 0x0000001fff4d7819 */ /* 0x008fc8000001144e */
[----:B------:R-:W-:-:S04]  /*e400*/  LEA.HI R77, R77, R78, RZ, 0x2 ;  /* 0x0000004e4d4d7211 */ /* 0x000fc800078f10ff */
[----:B------:R-:W-:-:S04]  /*e410*/  LOP3.LUT R77, R77, 0xfffffffc, RZ, 0xc0, !PT ;  /* 0xfffffffc4d4d7812 */ /* 0x000fc800078ec0ff */
[----:B------:R-:W-:Y:S02]  /*e420*/  IADD3 R77, -R77, R78, RZ ;  /* 0x0000004e4d4d7210 */ /* 0x000fe40007ffe1ff */
[----:B------:R-:W-:Y:S02]  /*e430*/  IADD3 R3, R7, R2, RZ ;  /* 0x0000000207037210 */ /* 0x000fe40007ffe0ff */
[----:B------:R-:W-:Y:S02]  /*e440*/  LEA R5, R77, R250, 0x5 ;  /* 0x000000fa4d057211 */ /* 0x000fe400078e28ff */
[----:B------:R-:W-:Y:S02]  /*e450*/  MOV R2, R6 ;  /* 0x0000000600027202 */ /* 0x000fe40000000f00 */
[----:B------:R-:W-:-:S03]  /*e460*/  IADD3 R5, R75, R5, RZ ;  /* 0x000000054b057210 */ /* 0x000fc60007ffe0ff */
[----:B------:R-:W-:Y:S01]  /*e470*/  IMAD.WIDE.U32 R6, R76, c[0x0][0x3e8], R2 ;  /* 0x0000fa004c067a25 */ /* 0x000fe200078e0002 */
[----:B------:R-:W-:-:S03]  /*e480*/  SHF.R.S32.HI R3, RZ, 0x1f, R0 ;  /* 0x0000001fff037819 */ /* 0x000fc60000011400 */
[----:B------:R-:W-:-:S04]  /*e490*/  @P2 IMAD.HI.U32 R9, R5, c[0x0][0x4ec], RZ ;  /* 0x00013b0005092a27 */ /* 0x000fc800078e00ff */
[----:B------:R-:W-:Y:S01]  /*e4a0*/  IMAD.MOV.U32 R2, RZ, RZ, R5 ;  /* 0x000000ffff027224 */ /* 0x000fe200078e0005 */
[----:B------:R-:W-:Y:S01]  /*e4b0*/  @P2 SHF.R.U32.HI R2, RZ, c[0x0][0x4f0], R9 ;  /* 0x00013c00ff022a19 */ /* 0x000fe20000011609 */
[----:B------:R-:W-:Y:S02]  /*e4c0*/  IMAD R8, R3, c[0x0][0x3f0], RZ ;  /* 0x0000fc0003087a24 */ /* 0x000fe400078e02ff */
[----:B------:R-:W-:Y:S02]  /*e4d0*/  IMAD R7, R76, c[0x0][0x3ec], R7 ;  /* 0x0000fb004c077a24 */ /* 0x000fe400078e0207 */
[C---:B------:R-:W-:Y:S01]  /*e4e0*/  IMAD R9, R0.reuse, c[0x0][0x3f4], R8 ;  /* 0x0000fd0000097a24 */ /* 0x040fe200078e0208 */
[----:B------:R-:W-:Y:S01]  /*e4f0*/  SHF.R.S32.HI R8, RZ, 0x1f, R2 ;  /* 0x0000001fff087819 */ /* 0x000fe20000011402 */
[----:B------:R-:W-:Y:S01]  /*e500*/  IMAD.WIDE.U32 R6, R0, c[0x0][0x3f0], R6 ;  /* 0x0000fc0000067a25 */ /* 0x000fe200078e0006 */
[----:B------:R-:W-:-:S03]  /*e510*/  IADD3 R0, -R2, RZ, RZ ;  /* 0x000000ff02007210 */ /* 0x000fc60007ffe1ff */
[----:B------:R-:W-:Y:S02]  /*e520*/  IMAD.IADD R7, R7, 0x1, R9 ;  /* 0x0000000107077824 */ /* 0x000fe400078e0209 */
[----:B------:R-:W-:-:S05]  /*e530*/  IMAD R0, R0, c[0x0][0x4e8], R5 ;  /* 0x00013a0000007a24 */ /* 0x000fca00078e0205 */
[----:B------:R-:W-:-:S05]  /*e540*/  SHF.R.S32.HI R5, RZ, 0x1f, R0 ;  /* 0x0000001fff057819 */ /* 0x000fca0000011400 */
[----:B------:R-:W-:Y:S01]  /*e550*/  IMAD R5, R5, c[0x0][0x3d8], RZ ;  /* 0x0000f60005057a24 */ /* 0x000fe200078e02ff */
[----:B------:R-:W-:Y:S02]  /*e560*/  IADD3 R11, R250, R75, RZ ;  /* 0x0000004bfa0b7210 */ /* 0x000fe40007ffe0ff */
[----:B--2---:R-:W-:-:S05]  /*e570*/  SHF.L.U32 R3, R18, 0x1, RZ ;  /* 0x0000000112037819 */ /* 0x004fca00000006ff */
        /* <DEDUP_REMOVED lines=23> */
.L_x_1169:
[----:B------:R-:W-:Y:S05]  /*e6f0*/  BRA.DIV ~URZ, `(.L_x_1096) ;  /* 0x000044a27f007947 */ /* 0x000fea000b800000 */
[----:B------:R3:W4:Y:S02]  /*e700*/  SHFL.IDX PT, R0, R13, RZ, 0x1c1f ;  /* 0x001c1fff0d007589 */ /* 0x00072400000e0000 */
.L_x_1170:
        /* <DEDUP_REMOVED lines=20> */
.L_x_1098:
[----:B------:R-:W-:Y:S05]  /*e850*/  BSYNC B0 ;  /* 0x0000000000007941 */ /* 0x000fea0003800000 */
.L_x_1097:
[----:B------:R-:W-:Y:S05]  /*e860*/  BRA.DIV ~URZ, `(.L_x_1099) ;  /* 0x000043927f007947 */ /* 0x000fea000b800000 */
[----:B--2---:R2:W1:Y:S04]  /*e870*/  SHFL.IDX PT, R10, R12, 0x1, 0x1c1f ;  /* 0x003c1f000c0a7f89 */ /* 0x00446800000e0000 */
[----:B----4-:R2:W4:Y:S02]  /*e880*/  SHFL.IDX PT, R0, R13, 0x1, 0x1c1f ;  /* 0x003c1f000d007f89 */ /* 0x01052400000e0000 */
.L_x_1171:
        /* <DEDUP_REMOVED lines=21> */
.L_x_1101:
[----:B------:R-:W-:Y:S05]  /*e9e0*/  BSYNC B0 ;  /* 0x0000000000007941 */ /* 0x000fea0003800000 */
.L_x_1100:
[----:B------:R-:W-:Y:S05]  /*e9f0*/  BRA.DIV ~URZ, `(.L_x_1102) ;  /* 0x000042c27f007947 */ /* 0x000fea000b800000 */
[----:B-1----:R1:W2:Y:S02]  /*ea00*/  SHFL.IDX PT, R10, R12, 0x2, 0x1c1f ;  /* 0x005c1f000c0a7f89 */ /* 0x0022a400000e0000 */
.L_x_1172:
[----:B------:R-:W-:Y:S05]  /*ea10*/  BRA.DIV ~URZ, `(.L_x_1103) ;  /* 0x000043127f007947 */ /* 0x000fea000b800000 */
[----:B----4-:R4:W1:Y:S02]  /*ea20*/  SHFL.IDX PT, R0, R13, 0x2, 0x1c1f ;  /* 0x005c1f000d007f89 */ /* 0x01086400000e0000 */
.L_x_1173:
        /* <DEDUP_REMOVED lines=21> */
.L_x_1105:
[----:B------:R-:W-:Y:S05]  /*eb80*/  BSYNC B0 ;  /* 0x0000000000007941 */ /* 0x000fea0003800000 */
.L_x_1104:
[----:B------:R-:W-:Y:S05]  /*eb90*/  BRA.DIV ~URZ, `(.L_x_1106) ;  /* 0x000041f27f007947 */ /* 0x000fea000b800000 */
[----:B-1----:R1:W3:Y:S04]  /*eba0*/  SHFL.IDX PT, R6, R12, 0x3, 0x1c1f ;  /* 0x007c1f000c067f89 */ /* 0x0022e800000e0000 */
[----:B------:R1:W4:Y:S02]  /*ebb0*/  SHFL.IDX PT, R0, R13, 0x3, 0x1c1f ;  /* 0x007c1f000d007f89 */ /* 0x00032400000e0000 */
.L_x_1174:
        /* <DEDUP_REMOVED lines=22> */
.L_x_1094:
        /* <DEDUP_REMOVED lines=35> */
.L_x_1175:
[----:B------:R-:W-:Y:S05]  /*ef50*/  BRA.DIV ~URZ, `(.L_x_1109) ;  /* 0x00003f627f007947 */ /* 0x000fea000b800000 */
[----:B------:R3:W4:Y:S02]  /*ef60*/  SHFL.IDX PT, R0, R13, RZ, 0x1c1f ;  /* 0x001c1fff0d007589 */ /* 0x00072400000e0000 */
.L_x_1176:
        /* <DEDUP_REMOVED lines=23> */
[----:B------:R-:W-:-:S04]  /*f0e0*/  @!P6 LEA R2, P2, R5, R0, 0x2 ;  /* 0x000000000502e211 */ /* 0x000fc800078410ff */
[----:B----4-:R-:W-:Y:S02]  /*f0f0*/  @!P6 LEA.HI.X R3, R5, R4, R6, 0x2, P2 ;  /* 0x000000040503e211 */ /* 0x010fe400010f1406 */
[C---:B------:R-:W-:Y:S01]  /*f100*/  @!P3 LEA R6, P2, R9.reuse, R0, 0x2 ;  /* 0x000000000906b211 */ /* 0x040fe200078410ff */
[----:B------:R-:W3:Y:S01]  /*f110*/  LDL R5, [R1+0x44] ;  /* 0x0000440001057983 */ /* 0x000ee20000100800 */
[C---:B--2---:R-:W-:Y:S02]  /*f120*/  ISETP.GE.AND P1, PT, R10.reuse, c[0x0][0x3c8], PT ;  /* 0x0000f2000a007a0c */ /* 0x044fe40003f26270 */
[----:B------:R-:W-:Y:S02]  /*f130*/  @!P3 LEA.HI.X R7, R9, R4, R16, 0x2, P2 ;  /* 0x000000040907b211 */ /* 0x000fe400010f1410 */
        /* <DEDUP_REMOVED lines=9> */
[----:B------:R-:W-:-:S03]  /*f1d0*/  ISETP.GE.AND P3, PT, R23, c[0x0][0x3c8], PT ;  /* 0x0000f20017007a0c */ /* 0x000fc60003f66270 */
[----:B------:R1:W-:Y:S01]  /*f1e0*/  @!P1 ST.E.64 [R2.64], R128 ;  /* 0x0000008002009985 */ /* 0x0003e2000c101b06 */
[----:B------:R-:W-:-:S05]  /*f1f0*/  ISETP.GE.AND P1, PT, R21, c[0x0][0x3c8], PT ;  /* 0x0000f20015007a0c */ /* 0x000fca0003f26270 */
[----:B-1----:R-:W-:-:S04]  /*f200*/  @!P6 LEA R6, P2, R25, R0, 0x2 ;  /* 0x000000001906e211 */ /* 0x002fc800078410ff */
[----:B------:R-:W-:Y:S02]  /*f210*/  @!P6 LEA.HI.X R7, R25, R4, R75, 0x2, P2 ;  /* 0x000000041907e211 */ /* 0x000fe400010f144b */
[----:B------:R-:W-:-:S03]  /*f220*/  @!P3 LEA R2, P2, R23, R0, 0x2 ;  /* 0x000000001702b211 */ /* 0x000fc600078410ff */
[----:B------:R1:W-:Y:S01]  /*f230*/  @!P6 ST.E.64 [R6.64], R140 ;  /* 0x0000008c0600e985 */ /* 0x0003e2000c101b06 */
[----:B------:R-:W-:Y:S02]  /*f240*/  @!P3 LEA.HI.X R3, R23, R4, R24, 0x2, P2 ;  /* 0x000000041703b211 */ /* 0x000fe400010f1418 */
[----:B------:R-:W-:-:S03]  /*f250*/  ISETP.GE.AND P6, PT, R19, c[0x0][0x3c8], PT ;  /* 0x0000f20013007a0c */ /* 0x000fc60003fc6270 */
[----:B------:R1:W-:Y:S01]  /*f260*/  @!P3 ST.E.64 [R2.64], R144 ;  /* 0x000000900200b985 */ /* 0x0003e2000c101b06 */
[----:B------:R-:W-:Y:S02]  /*f270*/  ISETP.GE.AND P3, PT, R17, c[0x0][0x3c8], PT ;  /* 0x0000f20011007a0c */ /* 0x000fe40003f66270 */
[----:B-1----:R-:W-:-:S04]  /*f280*/  @!P1 LEA R6, P2, R21, R0, 0x2 ;  /* 0x0000000015069211 */ /* 0x002fc800078410ff */
[----:B------:R-:W-:-:S03]  /*f290*/  @!P1 LEA.HI.X R7, R21, R4, R22, 0x2, P2 ;  /* 0x0000000415079211 */ /* 0x000fc600010f1416 */
[C---:B------:R-:W-:Y:S02]  /*f2a0*/  @!P6 LEA R2, P2, R19.reuse, R0, 0x2 ;  /* 0x000000001302e211 */ /* 0x040fe400078410ff */
[----:B------:R1:W-:Y:S01]  /*f2b0*/  @!P1 ST.E.64 [R6.64], R156 ;  /* 0x0000009c06009985 */ /* 0x0003e2000c101b06 */
[----:B------:R-:W-:Y:S02]  /*f2c0*/  ISETP.GE.AND P1, PT, R8, c[0x0][0x3c8], PT ;  /* 0x0000f20008007a0c */ /* 0x000fe40003f26270 */
[----:B------:R-:W-:-:S05]  /*f2d0*/  @!P6 LEA.HI.X R3, R19, R4, R20, 0x2, P2 ;  /* 0x000000041303e211 */ /* 0x000fca00010f1414 */
[----:B------:R1:W-:Y:S01]  /*f2e0*/  @!P6 ST.E.64 [R2.64], R164 ;  /* 0x000000a40200e985 */ /* 0x0003e2000c101b06 */
[----:B------:R-:W-:Y:S02]  /*f2f0*/  ISETP.GE.AND P6, PT, R15, c[0x0][0x3c8], PT ;  /* 0x0000f2000f007a0c */ /* 0x000fe40003fc6270 */
[----:B-1----:R-:W-:-:S04]  /*f300*/  @!P3 LEA R6, P2, R17, R0, 0x2 ;  /* 0x000000001106b211 */ /* 0x002fc800078410ff */
[----:B------:R-:W-:Y:S02]  /*f310*/  @!P3 LEA.HI.X R7, R17, R4, R18, 0x2, P2 ;  /* 0x000000041107b211 */ /* 0x000fe400010f1412 */
[----:B------:R-:W-:-:S03]  /*f320*/  @!P1 LEA R2, P2, R8, R0, 0x2 ;  /* 0x0000000008029211 */ /* 0x000fc600078410ff */
[----:B------:R1:W-:Y:S01]  /*f330*/  @!P3 ST.E.64 [R6.64], R166 ;  /* 0x000000a60600b985 */ /* 0x0003e2000c101b06 */
[----:B------:R-:W-:Y:S02]  /*f340*/  ISETP.GE.AND P3, PT, R11, c[0x0][0x3c8], PT ;  /* 0x0000f2000b007a0c */ /* 0x000fe40003f66270 */
[----:B--2---:R-:W-:Y:S02]  /*f350*/  @!P1 LEA.HI.X R3, R8, R4, R9, 0x2, P2 ;  /* 0x0000000408039211 */ /* 0x004fe400010f1409 */
[----:B---3--:R-:W-:-:S03]  /*f360*/  ISETP.GE.AND P2, PT, R5, c[0x0][0x3c8], PT ;  /* 0x0000f20005007a0c */ /* 0x008fc60003f46270 */
[----:B------:R2:W-:Y:S01]  /*f370*/  @!P1 ST.E.64 [R2.64], R100 ;  /* 0x0000006402009985 */ /* 0x0005e2000c101b06 */
[----:B------:R-:W-:-:S04]  /*f380*/  @!P6 LEA R8, P1, R15, R0, 0x2 ;  /* 0x000000000f08e211 */ /* 0x000fc800078210ff */
[----:B-----5:R-:W-:Y:S02]  /*f390*/  @!P6 LEA.HI.X R9, R15, R4, R16, 0x2, P1 ;  /* 0x000000040f09e211 */ /* 0x020fe400008f1410 */
[----:B-1----:R-:W-:-:S03]  /*f3a0*/  @!P3 LEA R6, P1, R11, R0, 0x2 ;  /* 0x000000000b06b211 */ /* 0x002fc600078210ff */
[----:B------:R1:W-:Y:S01]  /*f3b0*/  @!P6 ST.E.64 [R8.64], R170 ;  /* 0x000000aa0800e985 */ /* 0x0003e2000c101b06 */
[----:B----4-:R-:W-:Y:S02]  /*f3c0*/  @!P3 LEA.HI.X R7, R11, R4, R14, 0x2, P1 ;  /* 0x000000040b07b211 */ /* 0x010fe400008f140e */
[----:B--2---:R-:W-:-:S04]  /*f3d0*/  @!P2 LEA R2, P1, R5, R0, 0x2 ;  /* 0x000000000502a211 */ /* 0x004fc800078210ff */
[----:B------:R-:W-:Y:S01]  /*f3e0*/  @!P2 LEA.HI.X R3, R5, R4, R10, 0x2, P1 ;  /* 0x000000040503a211 */ /* 0x000fe200008f140a */
[----:B------:R1:W-:Y:S04]  /*f3f0*/  @!P3 ST.E.64 [R6.64], R168 ;  /* 0x000000a80600b985 */ /* 0x0003e8000c101b06 */
[----:B------:R1:W-:Y:S04]  /*f400*/  @!P2 ST.E.64 [R2.64], R84 ;  /* 0x000000540200a985 */ /* 0x0003e8000c101b06 */
.L_x_1111:
[----:B------:R-:W-:Y:S05]  /*f410*/  BSYNC B0 ;  /* 0x0000000000007941 */ /* 0x000fea0003800000 */
.L_x_1110:
[----:B------:R-:W-:Y:S05]  /*f420*/  BRA.DIV ~URZ, `(.L_x_1112) ;  /* 0x00003af27f007947 */ /* 0x000fea000b800000 */
[----:B--2---:R2:W1:Y:S04]  /*f430*/  SHFL.IDX PT, R4, R12, 0x1, 0x1c1f ;  /* 0x003c1f000c047f89 */ /* 0x00446800000e0000 */
[----:B----4-:R2:W4:Y:S02]  /*f440*/  SHFL.IDX PT, R0, R13, 0x1, 0x1c1f ;  /* 0x003c1f000d007f89 */ /* 0x01052400000e0000 */
.L_x_1177:
[----:B------:R-:W-:Y:S01]  /*f450*/  BSSY B0, `(.L_x_1113) ;  /* 0x000004a000007945 */ /* 0x000fe20003800000 */
[----:B------:R-:W-:Y:S05]  /*f460*/  @P0 BRA `(.L_x_1114) ;  /* 0x0000048000000947 */ /* 0x000fea0003800000 */
[----:B------:R-:W5:Y:S04]  /*f470*/  LDL R5, [R1+0x24] ;  /* 0x0000240001057983 */ /* 0x000f680000100800 */
[----:B--2---:R-:W2:Y:S04]  /*f480*/  LDL R14, [R1+0x6c] ;  /* 0x00006c00010e7983 */ /* 0x004ea80000100800 */
[----:B-1-3--:R-:W3:Y:S04]  /*f490*/  LDL R6, [R1+0xb4] ;  /* 0x0000b40001067983 */ /* 0x00aee80000100800 */
[----:B----4-:R-:W4:Y:S04]  /*f4a0*/  LDL R16, [R1+0xb0] ;  /* 0x0000b00001107983 */ /* 0x010f280000100800 */
        /* <DEDUP_REMOVED lines=19> */
[----:B------:R-:W-:-:S04]  /*f5e0*/  @!P2 LEA R2, P3, R5, R0, 0x2 ;  /* 0x000000000502a211 */ /* 0x000fc800078610ff */
[----:B---3--:R-:W-:Y:S02]  /*f5f0*/  @!P2 LEA.HI.X R3, R5, R4, R6, 0x2, P3 ;  /* 0x000000040503a211 */ /* 0x008fe400018f1406 */
[----:B------:R-:W2:Y:S01]  /*f600*/  LDL R5, [R1+0x44] ;  /* 0x0000440001057983 */ /* 0x000ea20000100800 */
[----:B------:R-:W-:-:S04]  /*f610*/  @!P6 LEA R6, P3, R14, R0, 0x2 ;  /* 0x000000000e06e211 */ /* 0x000fc800078610ff */
[----:B----4-:R-:W-:Y:S02]  /*f620*/  @!P6 LEA.HI.X R7, R14, R4, R16, 0x2, P3 ;  /* 0x000000040e07e211 */ /* 0x010fe400018f1410 */
[----:B------:R-:W3:Y:S04]  /*f630*/  LDL R16, [R1+0x8c] ;  /* 0x00008c0001107983 */ /* 0x000ee80000100800 */
[----:B------:R-:W4:Y:S01]  /*f640*/  LDL R14, [R1+0x88] ;  /* 0x00008800010e7983 */ /* 0x000f220000100800 */
[----:B------:R-:W-:Y:S02]  /*f650*/  ISETP.GE.AND P1, PT, R76, c[0x0][0x3c8], PT ;  /* 0x0000f2004c007a0c */ /* 0x000fe40003f26270 */
[----:B------:R-:W-:Y:S01]  /*f660*/  ISETP.GE.AND P0, PT, R25, c[0x0][0x3c8], PT ;  /* 0x0000f20019007a0c */ /* 0x000fe20003f06270 */
[----:B------:R1:W-:Y:S01]  /*f670*/  @!P2 ST.E.64 [R2.64], R124 ;  /* 0x0000007c0200a985 */ /* 0x0003e2000c101b06 */
[----:B------:R-:W-:-:S03]  /*f680*/  ISETP.GE.AND P2, PT, R8, c[0x0][0x3c8], PT ;  /* 0x0000f20008007a0c */ /* 0x000fc60003f46270 */
[----:B------:R5:W-:Y:S01]  /*f690*/  @!P6 ST.E.64 [R6.64], R126 ;  /* 0x0000007e0600e985 */ /* 0x000be2000c101b06 */
[----:B------:R-:W-:-:S05]  /*f6a0*/  ISETP.GE.AND P6, PT, R23, c[0x0][0x3c8], PT ;  /* 0x0000f20017007a0c */ /* 0x000fca0003fc6270 */
[----:B-1----:R-:W-:-:S04]  /*f6b0*/  @!P1 LEA R2, P3, R76, R0, 0x2 ;  /* 0x000000004c029211 */ /* 0x002fc800078610ff */
[----:B------:R-:W-:Y:S02]  /*f6c0*/  @!P1 LEA.HI.X R3, R76, R4, R77, 0x2, P3 ;  /* 0x000000044c039211 */ /* 0x000fe400018f144d */
[----:B-----5:R-:W-:-:S03]  /*f6d0*/  @!P0 LEA R6, P3, R25, R0, 0x2 ;  /* 0x0000000019068211 */ /* 0x020fc600078610ff */
[----:B------:R1:W-:Y:S01]  /*f6e0*/  @!P1 ST.E.64 [R2.64], R130 ;  /* 0x0000008202009985 */ /* 0x0003e2000c101b06 */
[----:B------:R-:W-:Y:S02]  /*f6f0*/  @!P0 LEA.HI.X R7, R25, R4, R75, 0x2, P3 ;  /* 0x0000000419078211 */ /* 0x000fe400018f144b */
[----:B------:R-:W-:-:S03]  /*f700*/  ISETP.GE.AND P1, PT, R21, c[0x0][0x3c8], PT ;  /* 0x0000f20015007a0c */ /* 0x000fc60003f26270 */
[----:B------:R5:W-:Y:S01]  /*f710*/  @!P0 ST.E.64 [R6.64], R96 ;  /* 0x0000006006008985 */ /* 0x000be2000c101b06 */
[----:B------:R-:W-:Y:S02]  /*f720*/  ISETP.GE.AND P0, PT, R10, c[0x0][0x3c8], PT ;  /* 0x0000f2000a007a0c */ /* 0x000fe40003f06270 */
[----:B-1----:R-:W-:-:S04]  /*f730*/  @!P2 LEA R2, P3, R8, R0, 0x2 ;  /* 0x000000000802a211 */ /* 0x002fc800078610ff */
[----:B------:R-:W-:Y:S02]  /*f740*/  @!P2 LEA.HI.X R3, R8, R4, R9, 0x2, P3 ;  /* 0x000000040803a211 */ /* 0x000fe400018f1409 */
[----:B------:R-:W-:-:S03]  /*f750*/  @!P6 LEA R8, P3, R23, R0, 0x2 ;  /* 0x000000001708e211 */ /* 0x000fc600078610ff */
[----:B------:R1:W-:Y:S01]  /*f760*/  @!P2 ST.E.64 [R2.64], R104 ;  /* 0x000000680200a985 */ /* 0x0003e2000c101b06 */
[----:B------:R-:W-:Y:S02]  /*f770*/  @!P6 LEA.HI.X R9, R23, R4, R24, 0x2, P3 ;  /* 0x000000041709e211 */ /* 0x000fe400018f1418 */
[----:B------:R-:W-:Y:S02]  /*f780*/  ISETP.GE.AND P3, PT, R19, c[0x0][0x3c8], PT ;  /* 0x0000f20013007a0c */ /* 0x000fe40003f66270 */
[C---:B-----5:R-:W-:Y:S01]  /*f790*/  @!P1 LEA R6, P2, R21.reuse, R0, 0x2 ;  /* 0x0000000015069211 */ /* 0x060fe200078410ff */
[----:B------:R5:W-:Y:S03]  /*f7a0*/  @!P6 ST.E.64 [R8.64], R110 ;  /* 0x0000006e0800e985 */ /* 0x000be6000c101b06 */
        /* <DEDUP_REMOVED lines=9> */
[----:B-----5:R-:W-:-:S04]  /*f840*/  @!P2 LEA R8, P6, R17, R0, 0x2 ;  /* 0x000000001108a211 */ /* 0x020fc800078c10ff */
[----:B------:R-:W-:Y:S02]  /*f850*/  @!P2 LEA.HI.X R9, R17, R4, R18, 0x2, P6 ;  /* 0x000000041109a211 */ /* 0x000fe400030f1412 */
[----:B------:R-:W-:Y:S01]  /*f860*/  @!P1 LEA R6, P6, R15, R0, 0x2 ;  /* 0x000000000f069211 */ /* 0x000fe200078c10ff */
[----:B------:R1:W-:Y:S04]  /*f870*/  @!P3 ST.E.64 [R10.64], R146 ;  /* 0x000000920a00b985 */ /* 0x0003e8000c101b06 */
[----:B------:R1:W-:Y:S01]  /*f880*/  @!P2 ST.E.64 [R8.64], R142 ;  /* 0x0000008e0800a985 */ /* 0x0003e2000c101b06 */
[----:B--2---:R-:W-:Y:S02]  /*f890*/  ISETP.GE.AND P0, PT, R5, c[0x0][0x3c8], PT ;  /* 0x0000f20005007a0c */ /* 0x004fe40003f06270 */
[----:B---3--:R-:W-:-:S11]  /*f8a0*/  @!P1 LEA.HI.X R7, R15, R4, R16, 0x2, P6 ;  /* 0x000000040f079211 */ /* 0x008fd600030f1410 */
[----:B-1----:R-:W-:-:S04]  /*f8b0*/  @!P0 LEA R2, P6, R5, R0, 0x2 ;  /* 0x0000000005028211 */ /* 0x002fc800078c10ff */
[----:B----4-:R-:W-:Y:S01]  /*f8c0*/  @!P0 LEA.HI.X R3, R5, R4, R14, 0x2, P6 ;  /* 0x0000000405038211 */ /* 0x010fe200030f140e */
[----:B------:R1:W-:Y:S04]  /*f8d0*/  @!P1 ST.E.64 [R6.64], R82 ;  /* 0x0000005206009985 */ /* 0x0003e8000c101b06 */
[----:B------:R1:W-:Y:S04]  /*f8e0*/  @!P0 ST.E.64 [R2.64], R80 ;  /* 0x0000005002008985 */ /* 0x0003e8000c101b06 */
.L_x_1114:
[----:B------:R-:W-:Y:S05]  /*f8f0*/  BSYNC B0 ;  /* 0x0000000000007941 */ /* 0x000fea0003800000 */
.L_x_1113:
[----:B------:R-:W-:Y:S05]  /*f900*/  BRA.DIV ~URZ, `(.L_x_1115) ;  /* 0x000036d27f007947 */ /* 0x000fea000b800000 */
[----:B-1----:R1:W2:Y:S02]  /*f910*/  SHFL.IDX PT, R4, R12, 0x2, 0x1c1f ;  /* 0x005c1f000c047f89 */ /* 0x0022a400000e0000 */
.L_x_1178:
[----:B------:R-:W-:Y:S05]  /*f920*/  BRA.DIV ~URZ, `(.L_x_1116) ;  /* 0x000037227f007947 */ /* 0x000fea000b800000 */
[----:B----4-:R4:W1:Y:S02]  /*f930*/  SHFL.IDX PT, R0, R13, 0x2, 0x1c1f ;  /* 0x005c1f000d007f89 */ /* 0x01086400000e0000 */
.L_x_1179:
        /* <DEDUP_REMOVED lines=24> */
[----:B-----5:R-:W-:-:S13]  /*fac0*/  ISETP.GE.AND P0, PT, R11, c[0x0][0x3c8], PT ;  /* 0x0000f2000b007a0c */ /* 0x020fda0003f06270 */
[----:B-1----:R-:W-:-:S04]  /*fad0*/  @!P0 LEA R2, P6, R11, R0, 0x2 ;  /* 0x000000000b028211 */ /* 0x002fc800078c10ff */
[----:B---3--:R-:W-:Y:S02]  /*fae0*/  @!P0 LEA.HI.X R3, R11, R4, R14, 0x2, P6 ;  /* 0x000000040b038211 */ /* 0x008fe400030f140e */
[----:B------:R-:W3:Y:S04]  /*faf0*/  LDL R11, [R1+0x98] ;  /* 0x00009800010b7983 */ /* 0x000ee80000100800 */
[----:B------:R-:W5:Y:S01]  /*fb00*/  LDL R14, [R1+0x88] ;  /* 0x00008800010e7983 */ /* 0x000f620000100800 */
[----:B----4-:R-:W-:Y:S02]  /*fb10*/  ISETP.GE.AND P1, PT, R6, c[0x0][0x3c8], PT ;  /* 0x0000f20006007a0c */ /* 0x010fe40003f26270 */
[----:B--2---:R-:W-:Y:S02]  /*fb20*/  ISETP.GE.AND P2, PT, R78, c[0x0][0x3c8], PT ;  /* 0x0000f2004e007a0c */ /* 0x004fe40003f46270 */
[----:B------:R-:W-:Y:S01]  /*fb30*/  ISETP.GE.AND P4, PT, R76, c[0x0][0x3c8], PT ;  /* 0x0000f2004c007a0c */ /* 0x000fe20003f86270 */
[----:B------:R1:W-:Y:S08]  /*fb40*/  @!P0 ST.E.64 [R2.64], R36 ;  /* 0x0000002402008985 */ /* 0x0003f0000c101b06 */
[----:B------:R-:W-:-:S04]  /*fb50*/  @!P1 LEA R8, P3, R6, R0, 0x2 ;  /* 0x0000000006089211 */ /* 0x000fc800078610ff */
[----:B------:R-:W-:Y:S02]  /*fb60*/  @!P1 LEA.HI.X R9, R6, R4, R7, 0x2, P3 ;  /* 0x0000000406099211 */ /* 0x000fe400018f1407 */
[----:B------:R-:W-:Y:S02]  /*fb70*/  ISETP.GE.AND P3, PT, R25, c[0x0][0x3c8], PT ;  /* 0x0000f20019007a0c */ /* 0x000fe40003f66270 */
[C---:B------:R-:W-:Y:S01]  /*fb80*/  @!P2 LEA R6, P0, R78.reuse, R0, 0x2 ;  /* 0x000000004e06a211 */ /* 0x040fe200078010ff */
[----:B------:R2:W-:Y:S01]  /*fb90*/  @!P1 ST.E.64 [R8.64], R38 ;  /* 0x0000002608009985 */ /* 0x0005e2000c101b06 */
[----:B------:R-:W-:Y:S02]  /*fba0*/  ISETP.GE.AND P1, PT, R23, c[0x0][0x3c8], PT ;  /* 0x0000f20017007a0c */ /* 0x000fe40003f26270 */
[----:B------:R-:W-:Y:S02]  /*fbb0*/  @!P2 LEA.HI.X R7, R78, R4, R79, 0x2, P0 ;  /* 0x000000044e07a211 */ /* 0x000fe400000f144f */
[----:B------:R-:W-:-:S02]  /*fbc0*/  ISETP.GE.AND P0, PT, R21, c[0x0][0x3c8], PT ;  /* 0x0000f20015007a0c */ /* 0x000fc40003f06270 */
[----:B-1----:R-:W-:-:S04]  /*fbd0*/  @!P4 LEA R2, P6, R76, R0, 0x2 ;  /* 0x000000004c02c211 */ /* 0x002fc800078c10ff */
[----:B------:R-:W-:Y:S01]  /*fbe0*/  @!P4 LEA.HI.X R3, R76, R4, R77, 0x2, P6 ;  /* 0x000000044c03c211 */ /* 0x000fe200030f144d */
[----:B------:R1:W-:Y:S04]  /*fbf0*/  @!P2 ST.E.64 [R6.64], R40 ;  /* 0x000000280600a985 */ /* 0x0003e8000c101b06 */
[----:B------:R4:W-:Y:S01]  /*fc00*/  @!P4 ST.E.64 [R2.64], R42 ;  /* 0x0000002a0200c985 */ /* 0x0009e2000c101b06 */
[----:B------:R-:W-:Y:S02]  /*fc10*/  ISETP.GE.AND P4, PT, R10, c[0x0][0x3c8], PT ;  /* 0x0000f2000a007a0c */ /* 0x000fe40003f86270 */
[----:B--2---:R-:W-:-:S04]  /*fc20*/  @!P3 LEA R8, P2, R25, R0, 0x2 ;  /* 0x000000001908b211 */ /* 0x004fc800078410ff */
[----:B------:R-:W-:-:S05]  /*fc30*/  @!P3 LEA.HI.X R9, R25, R4, R75, 0x2, P2 ;  /* 0x000000041909b211 */ /* 0x000fca00010f144b */
[----:B------:R-:W-:Y:S01]  /*fc40*/  @!P3 ST.E.64 [R8.64], R66 ;  /* 0x000000420800b985 */ /* 0x000fe2000c101b06 */
[----:B------:R-:W-:Y:S02]  /*fc50*/  ISETP.GE.AND P3, PT, R19, c[0x0][0x3c8], PT ;  /* 0x0000f20013007a0c */ /* 0x000fe40003f66270 */
[-C--:B-1----:R-:W-:Y:S02]  /*fc60*/  @!P0 LEA R6, P2, R21, R0.reuse, 0x2 ;  /* 0x0000000015068211 */ /* 0x082fe400078410ff */
[----:B----4-:R-:W-:Y:S02]  /*fc70*/  @!P1 LEA R2, P6, R23, R0, 0x2 ;  /* 0x0000000017029211 */ /* 0x010fe400078c10ff */
[-C--:B------:R-:W-:Y:S02]  /*fc80*/  @!P0 LEA.HI.X R7, R21, R4.reuse, R22, 0x2, P2 ;  /* 0x0000000415078211 */ /* 0x080fe400010f1416 */
[----:B------:R-:W-:Y:S02]  /*fc90*/  @!P1 LEA.HI.X R3, R23, R4, R24, 0x2, P6 ;  /* 0x0000000417039211 */ /* 0x000fe400030f1418 */
[----:B------:R-:W-:-:S03]  /*fca0*/  ISETP.GE.AND P2, PT, R17, c[0x0][0x3c8], PT ;  /* 0x0000f20011007a0c */ /* 0x000fc60003f46270 */
[----:B------:R1:W-:Y:S01]  /*fcb0*/  @!P1 ST.E.64 [R2.64], R44 ;  /* 0x0000002c02009985 */ /* 0x0003e2000c101b06 */
[----:B------:R-:W-:-:S03]  /*fcc0*/  ISETP.GE.AND P1, PT, R15, c[0x0][0x3c8], PT ;  /* 0x0000f2000f007a0c */ /* 0x000fc60003f26270 */
[----:B------:R2:W-:Y:S01]  /*fcd0*/  @!P0 ST.E.64 [R6.64], R48 ;  /* 0x0000003006008985 */ /* 0x0005e2000c101b06 */
[----:B------:R-:W-:Y:S02]  /*fce0*/  ISETP.GE.AND P0, PT, R5, c[0x0][0x3c8], PT ;  /* 0x0000f20005007a0c */ /* 0x000fe40003f06270 */
        /* <DEDUP_REMOVED lines=8> */
[----:B------:R-:W-:Y:S01]  /*fd70*/  @!P1 LEA.HI.X R7, R15, R4, R16, 0x2, P6 ;  /* 0x000000040f079211 */ /* 0x000fe200030f1410 */
[----:B------:R2:W-:Y:S04]  /*fd80*/  @!P3 ST.E.64 [R10.64], R72 ;  /* 0x000000480a00b985 */ /* 0x0005e8000c101b06 */
[----:B------:R2:W-:Y:S04]  /*fd90*/  @!P2 ST.E.64 [R8.64], R68 ;  /* 0x000000440800a985 */ /* 0x0005e8000c101b06 */
[----:B------:R2:W-:Y:S01]  /*fda0*/  @!P1 ST.E.64 [R6.64], R56 ;  /* 0x0000003806009985 */ /* 0x0005e2000c101b06 */
[----:B-1----:R-:W-:-:S04]  /*fdb0*/  @!P0 LEA R2, P4, R5, R0, 0x2 ;  /* 0x0000000005028211 */ /* 0x002fc800078810ff */
[----:B-----5:R-:W-:-:S05]  /*fdc0*/  @!P0 LEA.HI.X R3, R5, R4, R14, 0x2, P4 ;  /* 0x0000000405038211 */ /* 0x020fca00020f140e */
[----:B------:R2:W-:Y:S04]  /*fdd0*/  @!P0 ST.E.64 [R2.64], R28 ;  /* 0x0000001c02008985 */ /* 0x0005e8000c101b06 */
.L_x_1118:
[----:B------:R-:W-:Y:S05]  /*fde0*/  BSYNC B0 ;  /* 0x0000000000007941 */ /* 0x000fea0003800000 */
.L_x_1117:
[----:B------:R-:W-:Y:S05]  /*fdf0*/  BRA.DIV ~URZ, `(.L_x_1119) ;  /* 0x000032b27f007947 */ /* 0x000fea000b800000 */
[----:B--2---:R2:W3:Y:S04]  /*fe00*/  SHFL.IDX PT, R4, R12, 0x3, 0x1c1f ;  /* 0x007c1f000c047f89 */ /* 0x0044e800000e0000 */
[----:B-1----:R2:W1:Y:S02]  /*fe10*/  SHFL.IDX PT, R0, R13, 0x3, 0x1c1f ;  /* 0x007c1f000d007f89 */ /* 0x00246400000e0000 */
.L_x_1180:
[----:B------:R-:W-:Y:S05]  /*fe20*/  @P5 BRA `(.L_x_1107) ;  /* 0x0000128000005947 */ /* 0x000fea0003800000 */
[----:B------:R-:W5:Y:S04]  /*fe30*/  LDL R9, [R1+0x24] ;  /* 0x0000240001097983 */ /* 0x000f680000100800 */
[----:B--2---:R-:W2:Y:S04]  /*fe40*/  LDL R5, [R1+0x6c] ;  /* 0x00006c0001057983 */ /* 0x004ea80000100800 */
[----:B---34-:R-:W3:Y:S04]  /*fe50*/  LDL R13, [R1+0xb4] ;  /* 0x0000b400010d7983 */ /* 0x018ee80000100800 */
[----:B------:R-:W4:Y:S04]  /*fe60*/  LDL R8, [R1+0xb0] ;  /* 0x0000b00001087983 */ /* 0x000f280000100800 */
        /* <DEDUP_REMOVED lines=19> */
[----:B-1----:R-:W-:-:S04]  /*ffa0*/  @!P4 LEA R6, P6, R9, R0, 0x2 ;  /* 0x000000000906c211 */ /* 0x002fc800078c10ff */
[----:B---3--:R-:W-:Y:S02]  /*ffb0*/  @!P4 LEA.HI.X R7, R9, R4, R13, 0x2, P6 ;  /* 0x000000040907c211 */ /* 0x008fe400030f140d */
[----:B------:R-:W2:Y:S01]  /*ffc0*/  LDL R13, [R1+0x8c] ;  /* 0x00008c00010d7983 */ /* 0x000ea20000100800 */
[----:B------:R-:W-:-:S04]  /*ffd0*/  @!P3 LEA R2, P5, R5, R0, 0x2 ;  /* 0x000000000502b211 */ /* 0x000fc800078a10ff */
[----:B----4-:R-:W-:Y:S02]  /*ffe0*/  @!P3 LEA.HI.X R3, R5, R4, R8, 0x2, P5 ;  /* 0x000000040503b211 */ /* 0x010fe400028f1408 */
[----:B------:R-:W3:Y:S01]  /*fff0*/  LDL R5, [R1+0x44] ;  /* 0x0000440001057983 */ /* 0x000ee20000100800 */
[----:B------:R-:W-:Y:S02]  /*10000*/  ISETP.GE.AND P2, PT, R28, c[0x0][0x3c8], PT ;  /* 0x0000f2001c007a0c */ /* 0x000fe40003f46270 */
[----:B------:R-:W-:Y:S02]  /*10010*/  ISETP.GE.AND P1, PT, R24, c[0x0][0x3c8], PT ;  /* 0x0000f20018007a0c */ /* 0x000fe40003f26270 */
[----:B------:R-:W-:Y:S01]  /*10020*/  ISETP.GE.AND P0, PT, R22, c[0x0][0x3c8], PT ;  /* 0x0000f20016007a0c */ /* 0x000fe20003f06270 */
[----:B------:R1:W-:Y:S01]  /*10030*/  @!P4 ST.E.64 [R6.64], R60 ;  /* 0x0000003c0600c985 */ /* 0x0003e2000c101b06 */
[----:B------:R-:W-:-:S03]  /*10040*/  ISETP.GE.AND P4, PT, R20, c[0x0][0x3c8], PT ;  /* 0x0000f20014007a0c */ /* 0x000fc60003f86270 */
[----:B------:R4:W-:Y:S04]  /*10050*/  @!P3 ST.E.64 [R2.64], R34 ;  /* 0x000000220200b985 */ /* 0x0009e8000c101b06 */
[----:B------:R-:W-:-:S04]  /*10060*/  @!P2 LEA R8, P5, R28, R0, 0x2 ;  /* 0x000000001c08a211 */ /* 0x000fc800078a10ff */
[----:B------:R-:W-:Y:S02]  /*10070*/  @!P2 LEA.HI.X R9, R28, R4, R29, 0x2, P5 ;  /* 0x000000041c09a211 */ /* 0x000fe400028f141d */
[----:B------:R-:W-:-:S03]  /*10080*/  ISETP.GE.AND P5, PT, R10, c[0x0][0x3c8], PT ;  /* 0x0000f2000a007a0c */ /* 0x000fc60003fa6270 */
[----:B------:R-:W-:Y:S01]  /*10090*/  @!P2 ST.E.64 [R8.64], R70 ;  /* 0x000000460800a985 */ /* 0x000fe2000c101b06 */
[-C--:B-1----:R-:W-:Y:S02]  /*100a0*/  @!P1 LEA R6, P6, R24, R0.reuse, 0x2 ;  /* 0x0000000018069211 */ /* 0x082fe400078c10ff */
[----:B----4-:R-:W-:Y:S02]  /*100b0*/  @!P0 LEA R2, P3, R22, R0, 0x2 ;  /* 0x0000000016028211 */ /* 0x010fe400078610ff */
[-C--:B------:R-:W-:Y:S02]  /*100c0*/  @!P1 LEA.HI.X R7, R24, R4.reuse, R25, 0x2, P6 ;  /* 0x0000000418079211 */ /* 0x080fe400030f1419 */
[----:B------:R-:W-:-:S03]  /*100d0*/  @!P0 LEA.HI.X R3, R22, R4, R23, 0x2, P3 ;  /* 0x0000000416038211 */ /* 0x000fc600018f1417 */
[----:B------:R1:W-:Y:S01]  /*100e0*/  @!P1 ST.E.64 [R6.64], R64 ;  /* 0x0000004006009985 */ /* 0x0003e2000c101b06 */
[----:B------:R-:W-:-:S03]  /*100f0*/  ISETP.GE.AND P3, PT, R18, c[0x0][0x3c8], PT ;  /* 0x0000f20012007a0c */ /* 0x000fc60003f66270 */
[----:B------:R4:W-:Y:S01]  /*10100*/  @!P0 ST.E.64 [R2.64], R30 ;  /* 0x0000001e02008985 */ /* 0x0009e2000c101b06 */
[----:B------:R-:W-:Y:S02]  /*10110*/  ISETP.GE.AND P2, PT, R16, c[0x0][0x3c8], PT ;  /* 0x0000f20010007a0c */ /* 0x000fe40003f46270 */
[----:B------:R-:W-:Y:S02]  /*10120*/  ISETP.GE.AND P1, PT, R14, c[0x0][0x3c8], PT ;  /* 0x0000f2000e007a0c */ /* 0x000fe40003f26270 */
[----:B-1----:R-:W-:-:S04]  /*10130*/  @!P4 LEA R6, P0, R20, R0, 0x2 ;  /* 0x000000001406c211 */ /* 0x002fc800078010ff */
[----:B------:R-:W-:Y:S02]  /*10140*/  @!P4 LEA.HI.X R7, R20, R4, R21, 0x2, P0 ;  /* 0x000000041407c211 */ /* 0x000fe400000f1415 */
[----:B------:R-:W-:Y:S02]  /*10150*/  ISETP.GE.AND P0, PT, R12, c[0x0][0x3c8], PT ;  /* 0x0000f2000c007a0c */ /* 0x000fe40003f06270 */
[C---:B----4-:R-:W-:Y:S01]  /*10160*/  @!P5 LEA R2, P6, R10.reuse, R0, 0x2 ;  /* 0x000000000a02d211 */ /* 0x050fe200078c10ff */
[----:B------:R1:W-:Y:S03]  /*10170*/  @!P4 ST.E.64 [R6.64], R46 ;  /* 0x0000002e0600c985 */ /* 0x0003e6000c101b06 */
[----:B------:R-:W-:Y:S02]  /*10180*/  @!P5 LEA.HI.X R3, R10, R4, R11, 0x2, P6 ;  /* 0x000000040a03d211 */ /* 0x000fe400030f140b */
[----:B------:R-:W-:-:S02]  /*10190*/  @!P3 LEA R10, P4, R18, R0, 0x2 ;  /* 0x00000000120ab211 */ /* 0x000fc400078810ff */
[----:B------:R-:W-:Y:S01]  /*101a0*/  @!P2 LEA R8, P6, R16, R0, 0x2 ;  /* 0x000000001008a211 */ /* 0x000fe200078c10ff */
[----:B------:R4:W-:Y:S01]  /*101b0*/  @!P5 ST.E.64 [R2.64], R50 ;  /* 0x000000320200d985 */ /* 0x0009e2000c101b06 */
[-C--:B------:R-:W-:Y:S02]  /*101c0*/  @!P3 LEA.HI.X R11, R18, R4.reuse, R19, 0x2, P4 ;  /* 0x00000004120bb211 */ /* 0x080fe400020f1413 */
[----:B------:R-:W-:-:S03]  /*101d0*/  @!P2 LEA.HI.X R9, R16, R4, R17, 0x2, P6 ;  /* 0x000000041009a211 */ /* 0x000fc600030f1411 */
[----:B------:R2:W-:Y:S04]  /*101e0*/  @!P3 ST.E.64 [R10.64], R62 ;  /* 0x0000003e0a00b985 */ /* 0x0005e8000c101b06 */
[----:B------:R2:W-:Y:S01]  /*101f0*/  @!P2 ST.E.64 [R8.64], R58 ;  /* 0x0000003a0800a985 */ /* 0x0005e2000c101b06 */
[----:B-1----:R-:W-:-:S04]  /*10200*/  @!P1 LEA R6, P5, R14, R0, 0x2 ;  /* 0x000000000e069211 */ /* 0x002fc800078a10ff */
[----:B------:R-:W-:Y:S02]  /*10210*/  @!P1 LEA.HI.X R7, R14, R4, R15, 0x2, P5 ;  /* 0x000000040e079211 */ /* 0x000fe400028f140f */
[----:B----4-:R-:W-:-:S03]  /*10220*/  @!P0 LEA R2, P4, R12, R0, 0x2 ;  /* 0x000000000c028211 */ /* 0x010fc600078810ff */
[----:B------:R1:W-:Y:S01]  /*10230*/  @!P1 ST.E.64 [R6.64], R54 ;  /* 0x0000003606009985 */ /* 0x0003e2000c101b06 */
[----:B--2---:R-:W-:-:S05]  /*10240*/  @!P0 LEA.HI.X R3, R12, R4, R13, 0x2, P4 ;  /* 0x000000040c038211 */ /* 0x004fca00020f140d */
[----:B------:R1:W-:Y:S01]  /*10250*/  @!P0 ST.E.64 [R2.64], R32 ;  /* 0x0000002002008985 */ /* 0x0003e2000c101b06 */
[----:B---3--:R-:W-:-:S13]  /*10260*/  ISETP.GE.AND P0, PT, R5, c[0x0][0x3c8], PT ;  /* 0x0000f20005007a0c */ /* 0x008fda0003f06270 */
[----:B------:R-:W-:Y:S05]  /*10270*/  @P0 BRA `(.L_x_1107) ;  /* 0x00000e3000000947 */ /* 0x000fea0003800000 */
[----:B------:R-:W2:Y:S01]  /*10280*/  LDL R12, [R1+0x88] ;  /* 0x00008800010c7983 */ /* 0x000ea20000100800 */
[----:B-1----:R-:W-:-:S04]  /*10290*/  LEA R2, P0, R5, R0, 0x2 ;  /* 0x0000000005027211 */ /* 0x002fc800078010ff */
[----:B--2---:R-:W-:-:S05]  /*102a0*/  LEA.HI.X R3, R5, R4, R12, 0x2, P0 ;  /* 0x0000000405037211 */ /* 0x004fca00000f140c */
[----:B------:R1:W-:Y:S01]  /*102b0*/  ST.E.64 [R2.64], R26 ;  /* 0x0000001a02007985 */ /* 0x0003e2000c101b06 */
[----:B------:R-:W-:Y:S05]  /*102c0*/  BRA `(.L_x_1107) ;  /* 0x00000de000007947 */ /* 0x000fea0003800000 */
.L_x_1092:
        /* <DEDUP_REMOVED lines=22> */
.L_x_1120:
        /* <DEDUP_REMOVED lines=57> */
.L_x_1122:
[----:B------:R-:W-:Y:S05]  /*107c0*/  BSYNC B0 ;  /* 0x0000000000007941 */ /* 0x000fea0003800000 */
.L_x_1121:
        /* <DEDUP_REMOVED lines=12> */
[----:B------:R-:W-:Y:S02]  /*10890*/  IADD3 R11, R250, R8, RZ ;  /* 0x00000008fa0b7210 */ /* 0x000fe40007ffe0ff */
[----:B------:R-:W-:Y:S01]  /*108a0*/  ISETP.NE.AND P0, PT, R2, 0x1, PT ;  /* 0x000000010200780c */ /* 0x000fe20003f05270 */
[----:B------:R-:W-:-:S04]  /*108b0*/  IMAD.WIDE.U32 R2, R0, c[0x0][0x3a0], RZ ;  /* 0x0000e80000027a25 */ /* 0x000fc800078e00ff */
[----:B------:R-:W-:Y:S01]  /*108c0*/  IMAD R0, R0, c[0x0][0x3a4], R4 ;  /* 0x0000e90000007a24 */ /* 0x000fe200078e0204 */
[----:B------:R-:W-:Y:S01]  /*108d0*/  LEA R4, R5, R250, 0x5 ;  /* 0x000000fa05047211 */ /* 0x000fe200078e28ff */
[----:B------:R-:W-:Y:S02]  /*108e0*/  IMAD R5, R20, c[0x0][0x3f0], RZ ;  /* 0x0000fc0014057a24 */ /* 0x000fe400078e02ff */
[----:B------:R-:W-:Y:S01]  /*108f0*/  IMAD.IADD R3, R3, 0x1, R0 ;  /* 0x0000000103037824 */ /* 0x000fe200078e0200 */
[----:B------:R-:W-:-:S03]  /*10900*/  IADD3 R4, R8, R4, RZ ;  /* 0x0000000408047210 */ /* 0x000fc60007ffe0ff */
        /* <DEDUP_REMOVED lines=24> */
.L_x_1181:
[----:B------:R-:W-:Y:S05]  /*10a90*/  BRA.DIV ~URZ, `(.L_x_1124) ;  /* 0x000027427f007947 */ /* 0x000fea000b800000 */
[----:B------:R3:W4:Y:S02]  /*10aa0*/  SHFL.IDX PT, R0, R12, RZ, 0x1c1f ;  /* 0x001c1fff0c007589 */ /* 0x00072400000e0000 */
.L_x_1182:
        /* <DEDUP_REMOVED lines=21> */
.L_x_1126:
[----:B------:R-:W-:Y:S05]  /*10c00*/  BSYNC B0 ;  /* 0x0000000000007941 */ /* 0x000fea0003800000 */
.L_x_1125:
[----:B------:R-:W-:Y:S05]  /*10c10*/  BRA.DIV ~URZ, `(.L_x_1127) ;  /* 0x000026227f007947 */ /* 0x000fea000b800000 */
[----:B--2---:R2:W1:Y:S04]  /*10c20*/  SHFL.IDX PT, R8, R9, 0x1, 0x1c1f ;  /* 0x003c1f0009087f89 */ /* 0x00446800000e0000 */
[----:B----4-:R2:W4:Y:S02]  /*10c30*/  SHFL.IDX PT, R0, R12, 0x1, 0x1c1f ;  /* 0x003c1f000c007f89 */ /* 0x01052400000e0000 */
.L_x_1183:
        /* <DEDUP_REMOVED lines=21> */
.L_x_1129:
[----:B------:R-:W-:Y:S05]  /*10d90*/  BSYNC B0 ;  /* 0x0000000000007941 */ /* 0x000fea0003800000 */
.L_x_1128:
[----:B------:R-:W-:Y:S05]  /*10da0*/  BRA.DIV ~URZ, `(.L_x_1130) ;  /* 0x000025527f007947 */ /* 0x000fea000b800000 */
[----:B-1----:R1:W2:Y:S02]  /*10db0*/  SHFL.IDX PT, R8, R9, 0x2, 0x1c1f ;  /* 0x005c1f0009087f89 */ /* 0x0022a400000e0000 */
.L_x_1184:
[----:B------:R-:W-:Y:S05]  /*10dc0*/  BRA.DIV ~URZ, `(.L_x_1131) ;  /* 0x000025a27f007947 */ /* 0x000fea000b800000 */
[----:B----4-:R4:W1:Y:S02]  /*10dd0*/  SHFL.IDX PT, R0, R12, 0x2, 0x1c1f ;  /* 0x005c1f000c007f89 */ /* 0x01086400000e0000 */
.L_x_1185:
        /* <DEDUP_REMOVED lines=21> */
.L_x_1133:
[----:B------:R-:W-:Y:S05]  /*10f30*/  BSYNC B0 ;  /* 0x0000000000007941 */ /* 0x000fea0003800000 */
.L_x_1132:
[----:B------:R-:W-:Y:S05]  /*10f40*/  BRA.DIV ~URZ, `(.L_x_1134) ;  /* 0x000024827f007947 */ /* 0x000fea000b800000 */
[----:B--2---:R2:W3:Y:S04]  /*10f50*/  SHFL.IDX PT, R8, R9, 0x3, 0x1c1f ;  /* 0x007c1f0009087f89 */ /* 0x0044e800000e0000 */
[----:B-1----:R2:W1:Y:S02]  /*10f60*/  SHFL.IDX PT, R0, R12, 0x3, 0x1c1f ;  /* 0x007c1f000c007f89 */ /* 0x00246400000e0000 */
.L_x_1186:
        /* <DEDUP_REMOVED lines=20> */
.L_x_1107:
[----:B------:R-:W-:Y:S05]  /*110b0*/  BSYNC B1 ;  /* 0x0000000000017941 */ /* 0x000fea0003800000 */
.L_x_1091:
[----:B-1--4-:R-:W4:Y:S02]  /*110c0*/  LDL R0, [R1+0xbc] ;  /* 0x0000bc0001007983 */ /* 0x012f240000100800 */
[----:B----4-:R-:W-:-:S13]  /*110d0*/  ISETP.NE.AND P0, PT, R0, RZ, PT ;  /* 0x000000ff0000720c */ /* 0x010fda0003f05270 */
[----:B------:R-:W-:Y:S01]  /*110e0*/  @P0 WARPSYNC 0xffffffff ;  /* 0xffffffff00000948 */ /* 0x000fe20003800000 */
[----:B------:R-:W-:Y:S06]  /*110f0*/  @P0 BAR.SYNC.DEFER_BLOCKING 0x5, 0x80 ;  /* 0x0142000000000b1d */ /* 0x000fec0000010000 */
[----:B---3--:R-:W1:Y:S04]  /*11100*/  @P0 LDS.128 R4, [0xc080] ;  /* 0x00c08000ff040984 */ /* 0x008e680000000c00 */
[----:B-1----:R1:W-:Y:S04]  /*11110*/  @P0 STL.64 [R1], R4 ;  /* 0x0000000401000387 */ /* 0x0023e80000100a00 */
        /* <DEDUP_REMOVED lines=9> */
.L_x_1187:
[----:B------:R-:W-:Y:S05]  /*111b0*/  BRA.DIV ~URZ, `(.L_x_1137) ;  /* 0x000023427f007947 */ /* 0x000fea000b800000 */
[----:B------:R3:W4:Y:S02]  /*111c0*/  SHFL.IDX PT, R8, R74, 0x1, 0x1f ;  /* 0x00201f004a087f89 */ /* 0x00072400000e0000 */
.L_x_1188:
        /* <DEDUP_REMOVED lines=19> */
.L_x_1189:
        /* <DEDUP_REMOVED lines=16> */
.L_x_1190:
[----:B---3--:R-:W-:Y:S01]  /*11400*/  IMAD R0, R0, c[0x0][0x538], RZ ;  /* 0x00014e0000007a24 */ /* 0x008fe200078e02ff */
[----:B------:R-:W-:Y:S04]  /*11410*/  BSSY B1, `(.L_x_1140) ;  /* 0x00000ce000017945 */ /* 0x000fe80003800000 */
[----:B----4-:R-:W-:-:S04]  /*11420*/  IADD3 R8, R0, R8, RZ ;  /* 0x0000000800087210 */ /* 0x010fc80007ffe0ff */
[----:B--2---:R-:W-:-:S13]  /*11430*/  ISETP.GT.AND P6, PT, R8, R9, PT ;  /* 0x000000090800720c */ /* 0x004fda0003fc4270 */
[----:B------:R-:W-:Y:S05]  /*11440*/  @P6 BRA `(.L_x_1141) ;  /* 0x0000025000006947 */ /* 0x000fea0003800000 */
.L_x_1145:
        /* <DEDUP_REMOVED lines=17> */
.L_x_1191:
        /* <DEDUP_REMOVED lines=16> */
.L_x_1192:
[----:B--2---:R-:W-:-:S05]  /*11660*/  IMAD R0, R0, c[0x0][0x538], RZ ;  /* 0x00014e0000007a24 */ /* 0x004fca00078e02ff */
[----:B------:R-:W-:-:S04]  /*11670*/  IADD3 R8, R0, R8, RZ ;  /* 0x0000000800087210 */ /* 0x000fc80007ffe0ff */
[----:B------:R-:W-:-:S13]  /*11680*/  ISETP.GT.AND P6, PT, R8, R9, PT ;  /* 0x000000090800720c */ /* 0x000fda0003fc4270 */
[----:B-1----:R-:W-:Y:S05]  /*11690*/  @!P6 BRA `(.L_x_1145) ;  /* 0xfffffdb00000e947 */ /* 0x002fea000383ffff */
.L_x_1141:
[----:B------:R-:W-:-:S05]  /*116a0*/  IADD3 R11, -R0, R8, RZ ;  /* 0x00000008000b7210 */ /* 0x000fca0007ffe1ff */
[----:B------:R-:W-:-:S05]  /*116b0*/  IMAD R0, R4, c[0x0][0x538], R11 ;  /* 0x00014e0004007a24 */ /* 0x000fca00078e020b */
[----:B------:R-:W-:Y:S01]  /*116c0*/  ISETP.GT.AND P0, PT, R0, R9, PT ;  /* 0x000000090000720c */ /* 0x000fe20003f04270 */
[----:B------:R-:W-:-:S12]  /*116d0*/  BRA.DIV ~URZ, `(.L_x_1146) ;  /* 0x000022627f007947 */ /* 0x000fd8000b800000 */
[----:B------:R-:W-:-:S03]  /*116e0*/  VOTE.ANY R10, PT, !P0 ;  /* 0x00000000000a7806 */ /* 0x000fc600040e0100 */
.L_x_1193:
[----:B------:R-:W2:Y:S01]  /*116f0*/  LDL.LU R0, [R1+0xc] ;  /* 0x00000c0001007983 */ /* 0x000ea20000300800 */
[----:B------:R-:W2:Y:S02]  /*11700*/  POPC R8, R10 ;  /* 0x0000000a00087309 */ /* 0x000ea40000000000 */
[----:B--2---:R-:W-:-:S05]  /*11710*/  IADD3 R0, R8, R0, RZ ;  /* 0x0000000008007210 */ /* 0x004fca0007ffe0ff */
[----:B------:R2:W-:Y:S01]  /*11720*/  STL [R1+0xc], R0 ;  /* 0x00000c0001007387 */ /* 0x0005e20000100800 */
[----:B------:R-:W-:Y:S05]  /*11730*/  BRA.DIV ~URZ, `(.L_x_1147) ;  /* 0x000022527f007947 */ /* 0x000fea000b800000 */
[----:B------:R3:W4:Y:S04]  /*11740*/  SHFL.IDX PT, R12, R6, R8, 0x1f ;  /* 0x00001f08060c7589 */ /* 0x00072800000e0000 */
[----:B------:R3:W1:Y:S02]  /*11750*/  SHFL.IDX PT, R7, R7, R8, 0x1f ;  /* 0x00001f0807077589 */ /* 0x00066400000e0000 */
.L_x_1194:
[----:B------:R-:W-:Y:S01]  /*11760*/  ISETP.NE.AND P0, PT, R10, RZ, PT ;  /* 0x000000ff0a00720c */ /* 0x000fe20003f05270 */
[----:B------:R-:W-:-:S12]  /*11770*/  BSSY B0, `(.L_x_1148) ;  /* 0x0000005000007945 */ /* 0x000fd80003800000 */
[----:B------:R-:W-:Y:S05]  /*11780*/  @!P0 BRA `(.L_x_1149) ;  /* 0x0000003000008947 */ /* 0x000fea0003800000 */
[----:B------:R-:W-:Y:S01]  /*11790*/  IADD3 R3, R8, -0x1, RZ ;  /* 0xffffffff08037810 */ /* 0x000fe20007ffe0ff */
[----:B------:R-:W-:Y:S05]  /*117a0*/  BRA.DIV ~URZ, `(.L_x_1150) ;  /* 0x000022b27f007947 */ /* 0x000fea000b800000 */
[----:B------:R2:W3:Y:S02]  /*117b0*/  SHFL.IDX PT, R13, R4, R3, 0x1f ;  /* 0x00001f03040d7589 */ /* 0x0004e400000e0000 */
.L_x_1149:
[----:B------:R-:W-:Y:S05]  /*117c0*/  BSYNC B0 ;  /* 0x0000000000007941 */ /* 0x000fea0003800000 */
.L_x_1148:
[----:B--23--:R-:W-:Y:S01]  /*117d0*/  IMAD R0, R13, c[0x0][0x538], R11 ;  /* 0x00014e000d007a24 */ /* 0x00cfe200078e020b */
[----:B-1----:R-:W-:Y:S01]  /*117e0*/  ISETP.NE.AND P0, PT, R7, 0x1, PT ;  /* 0x000000010700780c */ /* 0x002fe20003f05270 */
[----:B------:R-:W-:Y:S03]  /*117f0*/  BSSY B0, `(.L_x_1151) ;  /* 0x0000086000007945 */ /* 0x000fe60003800000 */
[----:B------:R1:W-:Y:S01]  /*11800*/  STL [R1], R0 ;  /* 0x0000000001007387 */ /* 0x0003e20000100800 */
        /* <DEDUP_REMOVED lines=64> */
.L_x_1152:
        /* <DEDUP_REMOVED lines=68> */
.L_x_1153:
[----:B------:R-:W-:Y:S05]  /*12050*/  BSYNC B0 ;  /* 0x0000000000007941 */ /* 0x000fea0003800000 */
.L_x_1151:
[----:B------:R-:W-:-:S04]  /*12060*/  LOP3.LUT R2, RZ, R2, RZ, 0x33, !PT ;  /* 0x00000002ff027212 */ /* 0x000fc800078e33ff */
[----:B-1----:R-:W-:-:S05]  /*12070*/  IADD3 R0, R2, R12, RZ ;  /* 0x0000000c02007210 */ /* 0x002fca0007ffe0ff */
[----:B------:R1:W-:Y:S01]  /*12080*/  STL [R1+0x4], R0 ;  /* 0x0000040001007387 */ /* 0x0003e20000100800 */
[----:B------:R-:W-:Y:S05]  /*12090*/  BRA `(.L_x_1154) ;  /* 0x0000005000007947 */ /* 0x000fea0003800000 */
.L_x_1142:
[----:B------:R-:W-:Y:S01]  /*120a0*/  MOV R0, c[0x0][0x53c] ;  /* 0x00014f0000007a02 */ /* 0x000fe20000000f00 */
[----:B------:R2:W-:Y:S04]  /*120b0*/  STL [R1], R9 ;  /* 0x0000000901007387 */ /* 0x0005e80000100800 */
[----:B------:R2:W-:Y:S04]  /*120c0*/  STL [R1+0x4], RZ ;  /* 0x000004ff01007387 */ /* 0x0005e80000100800 */
[----:B------:R2:W-:Y:S04]  /*120d0*/  STL [R1+0x8], RZ ;  /* 0x000008ff01007387 */ /* 0x0005e80000100800 */
[----:B------:R2:W-:Y:S02]  /*120e0*/  STL [R1+0xc], R0 ;  /* 0x00000c0001007387 */ /* 0x0005e40000100800 */
.L_x_1154:
[----:B------:R-:W-:Y:S05]  /*120f0*/  BSYNC B1 ;  /* 0x0000000000017941 */ /* 0x000fea0003800000 */
.L_x_1140:
[----:B-1----:R-:W3:Y:S04]  /*12100*/  LDL R4, [R1] ;  /* 0x0000000001047983 */ /* 0x002ee80000100800 */
        /* <DEDUP_REMOVED lines=8> */
.L_x_1135:
[----:B--2---:R-:W2:Y:S02]  /*12190*/  LDL R0, [R1+0xc] ;  /* 0x00000c0001007983 */ /* 0x004ea40000100800 */
[----:B--2---:R-:W-:-:S13]  /*121a0*/  ISETP.GE.AND P0, PT, R0, c[0x0][0x53c], PT ;  /* 0x00014f0000007a0c */ /* 0x004fda0003f06270 */
[----:B-1----:R-:W-:Y:S01]  /*121b0*/  @P0 CALL.REL.NOINC `(.L_x_1155) ;  /* 0x0000001000000944 */ /* 0x002fe20003c00000 */
[----:B------:R-:W-:Y:S05]  /*121c0*/  BRA `(.L_x_1156) ;  /* 0xfffefb1000007947 */ /* 0x000fea000383ffff */
.L_x_1155:
[----:B------:R-:W-:Y:S05]  /*121d0*/  EXIT ;  /* 0x000000000000794d */ /* 0x000fea0003800000 */
.L_x_1045:
[----:B------:R-:W-:Y:S01]  /*121e0*/  IMAD.MOV.U32 R0, RZ, RZ, R5 ;  /* 0x000000ffff007224 */ /* 0x000fe200078e0005 */
[----:B------:R-:W-:Y:S02]  /*121f0*/  MOV R2, 0x1 ;  /* 0x0000000100027802 */ /* 0x000fe40000000f00 */
[----:B------:R-:W-:Y:S02]  /*12200*/  MOV R3, 0x12220 ;  /* 0x0001222000037802 */ /* 0x000fe40000000f00 */
[----:B------:R-:W-:Y:S05]  /*12210*/  CALL.REL.NOINC `($__internal_20_$__cuda_sm70_shflsync_up_p) ;  /* 0x0000193000007944 */ /* 0x000fea0003c00000 */
[----:B------:R-:W-:Y:S01]  /*12220*/  MOV R0, R4 ;  /* 0x0000000400007202 */ /* 0x000fe20000000f00 */
[----:B------:R-:W-:Y:S05]  /*12230*/  BRA `(.L_x_1157) ;  /* 0xfffee22000007947 */ /* 0x000fea000383ffff */
.L_x_1046:
[----:B------:R-:W-:Y:S01]  /*12240*/  IMAD.MOV.U32 R0, RZ, RZ, R5 ;  /* 0x000000ffff007224 */ /* 0x000fe200078e0005 */
[----:B------:R-:W-:Y:S02]  /*12250*/  MOV R2, 0x2 ;  /* 0x0000000200027802 */ /* 0x000fe40000000f00 */
[----:B------:R-:W-:Y:S02]  /*12260*/  MOV R3, 0x12280 ;  /* 0x0001228000037802 */ /* 0x000fe40000000f00 */
[----:B------:R-:W-:Y:S05]  /*12270*/  CALL.REL.NOINC `($__internal_20_$__cuda_sm70_shflsync_up_p) ;  /* 0x000018d000007944 */ /* 0x000fea0003c00000 */
[----:B------:R-:W-:Y:S01]  /*12280*/  SEL R0, R4, RZ, P4 ;  /* 0x000000ff04007207 */ /* 0x000fe20002000000 */
[----:B------:R-:W-:Y:S01]  /*12290*/  IMAD.MOV.U32 R2, RZ, RZ, 0x4 ;  /* 0x00000004ff027424 */ /* 0x000fe200078e00ff */
[----:B------:R-:W-:-:S03]  /*122a0*/  MOV R3, 0x122d0 ;  /* 0x000122d000037802 */ /* 0x000fc60000000f00 */
[----:B------:R-:W-:Y:S02]  /*122b0*/  IMAD.IADD R0, R5, 0x1, R0 ;  /* 0x0000000105007824 */ /* 0x000fe400078e0200 */
        /* <DEDUP_REMOVED lines=14> */
[----:B------:R-:W-:Y:S01]  /*123a0*/  IMAD.IADD R4, R0, 0x1, R4 ;  /* 0x0000000100047824 */ /* 0x000fe200078e0204 */
[----:B------:R-:W-:-:S03]  /*123b0*/  MOV R0, 0x1f ;  /* 0x0000001f00007802 */ /* 0x000fc60000000f00 */
[----:B------:R-:W-:Y:S02]  /*123c0*/  IMAD.MOV.U32 R5, RZ, RZ, R4 ;  /* 0x000000ffff057224 */ /* 0x000fe400078e0004 */
[----:B------:R-:W-:Y:S05]  /*123d0*/  CALL.REL.NOINC `($__internal_19_$__cuda_sm70_shflsync_idx_p) ;  /* 0x0000172000007944 */ /* 0x000fea0003c00000 */
[----:B------:R-:W-:Y:S05]  /*123e0*/  BRA `(.L_x_1158) ;  /* 0xfffee17000007947 */ /* 0x000fea000383ffff */
.L_x_1048:
[----:B------:R-:W-:Y:S02]  /*123f0*/  SEL R0, RZ, 0x1, P0 ;  /* 0x00000001ff007807 */ /* 0x000fe40000000000 */
[----:B------:R-:W-:Y:S02]  /*12400*/  MOV R2, 0x12420 ;  /* 0x0001242000027802 */ /* 0x000fe40000000f00 */
[----:B------:R-:W-:Y:S05]  /*12410*/  CALL.REL.NOINC `($__internal_21_$__cuda_sm70_votesync_ballot) ;  /* 0x000017a000007944 */ /* 0x000fea0003c00000 */
[----:B------:R-:W-:Y:S01]  /*12420*/  MOV R10, R0 ;  /* 0x00000000000a7202 */ /* 0x000fe20000000f00 */
[----:B------:R-:W-:Y:S05]  /*12430*/  BRA `(.L_x_1159) ;  /* 0xfffee1b000007947 */ /* 0x000fea000383ffff */
.L_x_1049:
[----:B------:R-:W-:Y:S01]  /*12440*/  IMAD.MOV.U32 R5, RZ, RZ, R9 ;  /* 0x000000ffff057224 */ /* 0x000fe200078e0009 */
[----:B------:R-:W-:Y:S01]  /*12450*/  MOV R3, R6 ;  /* 0x0000000600037202 */ /* 0x000fe20000000f00 */
[----:B-1----:R-:W-:Y:S01]  /*12460*/  IMAD.MOV.U32 R0, RZ, RZ, 0x1f ;  /* 0x0000001fff007424 */ /* 0x002fe200078e00ff */
[----:B------:R-:W-:Y:S02]  /*12470*/  MOV R2, 0x12490 ;  /* 0x0001249000027802 */ /* 0x000fe40000000f00 */
[----:B------:R-:W-:Y:S05]  /*12480*/  CALL.REL.NOINC `($__internal_19_$__cuda_sm70_shflsync_idx_p) ;  /* 0x0000167000007944 */ /* 0x000fea0003c00000 */
[----:B------:R-:W-:Y:S01]  /*12490*/  IMAD.MOV.U32 R12, RZ, RZ, R0 ;  /* 0x000000ffff0c7224 */ /* 0x000fe200078e0000 */
[----:B------:R-:W-:Y:S01]  /*124a0*/  MOV R5, R8 ;  /* 0x0000000800057202 */ /* 0x000fe20000000f00 */
[----:B------:R-:W-:Y:S01]  /*124b0*/  IMAD.MOV.U32 R7, RZ, RZ, RZ ;  /* 0x000000ffff077224 */ /* 0x000fe200078e00ff */
[----:B------:R-:W-:Y:S01]  /*124c0*/  MOV R3, R6 ;  /* 0x0000000600037202 */ /* 0x000fe20000000f00 */
[----:B------:R-:W-:Y:S01]  /*124d0*/  IMAD.MOV.U32 R0, RZ, RZ, 0x1f ;  /* 0x0000001fff007424 */ /* 0x000fe200078e00ff */
[----:B------:R-:W-:-:S02]  /*124e0*/  MOV R2, 0x12500 ;  /* 0x0001250000027802 */ /* 0x000fc40000000f00 */
[----:B------:R-:W-:Y:S05]  /*124f0*/  CALL.REL.NOINC `($__internal_19_$__cuda_sm70_shflsync_idx_p) ;  /* 0x0000160000007944 */ /* 0x000fea0003c00000 */
[----:B------:R-:W-:Y:S01]  /*12500*/  MOV R9, R0 ;  /* 0x0000000000097202 */ /* 0x000fe20000000f00 */
[----:B------:R-:W-:Y:S05]  /*12510*/  BRA `(.L_x_1160) ;  /* 0xfffee14000007947 */ /* 0x000fea000383ffff */
.L_x_1052:
[----:B------:R-:W-:Y:S01]  /*12520*/  IMAD.MOV.U32 R5, RZ, RZ, R4 ;  /* 0x000000ffff057224 */ /* 0x000fe200078e0004 */
[----:B-1----:R-:W-:-:S02]  /*12530*/  MOV R0, 0x1f ;  /* 0x0000001f00007802 */ /* 0x002fc40000000f00 */
[----:B------:R-:W-:Y:S02]  /*12540*/  MOV R2, 0x12560 ;  /* 0x0001256000027802 */ /* 0x000fe40000000f00 */
[----:B--234-:R-:W-:Y:S05]  /*12550*/  CALL.REL.NOINC `($__internal_19_$__cuda_sm70_shflsync_idx_p) ;  /* 0x000015a000007944 */ /* 0x01cfea0003c00000 */
[----:B------:R-:W-:Y:S01]  /*12560*/  MOV R7, R0 ;  /* 0x0000000000077202 */ /* 0x000fe20000000f00 */
[----:B------:R-:W-:Y:S05]  /*12570*/  BRA `(.L_x_1051) ;  /* 0xfffee14000007947 */ /* 0x000fea000383ffff */
.L_x_1063:
[----:B-1----:R-:W-:Y:S01]  /*12580*/  IMAD.MOV.U32 R5, RZ, RZ, R11 ;  /* 0x000000ffff057224 */ /* 0x002fe200078e000b */
[----:B------:R-:W-:Y:S01]  /*12590*/  MOV R3, RZ ;  /* 0x000000ff00037202 */ /* 0x000fe20000000f00 */
[----:B------:R-:W-:Y:S01]  /*125a0*/  IMAD.MOV.U32 R0, RZ, RZ, 0x1c1f ;  /* 0x00001c1fff007424 */ /* 0x000fe200078e00ff */
[----:B------:R-:W-:Y:S02]  /*125b0*/  MOV R2, 0x125d0 ;  /* 0x000125d000027802 */ /* 0x000fe40000000f00 */
[----:B------:R-:W-:Y:S05]  /*125c0*/  CALL.REL.NOINC `($__internal_19_$__cuda_sm70_shflsync_idx_p) ;  /* 0x0000153000007944 */ /* 0x000fea0003c00000 */
[----:B------:R-:W-:Y:S01]  /*125d0*/  MOV R8, R0 ;  /* 0x0000000000087202 */ /* 0x000fe20000000f00 */
[----:B------:R-:W-:Y:S05]  /*125e0*/  BRA `(.L_x_1161) ;  /* 0xffff081000007947 */ /* 0x000fea000383ffff */
.L_x_1064:
[----:B------:R-:W-:Y:S01]  /*125f0*/  IMAD.MOV.U32 R5, RZ, RZ, R12 ;  /* 0x000000ffff057224 */ /* 0x000fe200078e000c */
[----:B------:R-:W-:Y:S01]  /*12600*/  MOV R3, RZ ;  /* 0x000000ff00037202 */ /* 0x000fe20000000f00 */
[----:B------:R-:W-:Y:S01]  /*12610*/  IMAD.MOV.U32 R0, RZ, RZ, 0x1c1f ;  /* 0x00001c1fff007424 */ /* 0x000fe200078e00ff */
[----:B------:R-:W-:Y:S02]  /*12620*/  MOV R2, 0x12640 ;  /* 0x0001264000027802 */ /* 0x000fe40000000f00 */
[----:B-12---:R-:W-:Y:S05]  /*12630*/  CALL.REL.NOINC `($__internal_19_$__cuda_sm70_shflsync_idx_p) ;  /* 0x000014c000007944 */ /* 0x006fea0003c00000 */
[----:B------:R-:W-:Y:S05]  /*12640*/  BRA `(.L_x_1162) ;  /* 0xffff07d000007947 */ /* 0x000fea000383ffff */
.L_x_1067:
[----:B--2---:R-:W-:Y:S01]  /*12650*/  IMAD.MOV.U32 R5, RZ, RZ, R11 ;  /* 0x000000ffff057224 */ /* 0x004fe200078e000b */
[----:B------:R-:W-:Y:S01]  /*12660*/  MOV R3, 0x1 ;  /* 0x0000000100037802 */ /* 0x000fe20000000f00 */
[----:B----4-:R-:W-:Y:S01]  /*12670*/  IMAD.MOV.U32 R0, RZ, RZ, 0x1c1f ;  /* 0x00001c1fff007424 */ /* 0x010fe200078e00ff */
[----:B------:R-:W-:-:S02]  /*12680*/  MOV R2, 0x126a0 ;  /* 0x000126a000027802 */ /* 0x000fc40000000f00 */
[----:B-1-3--:R-:W-:Y:S05]  /*12690*/  CALL.REL.NOINC `($__internal_19_$__cuda_sm70_shflsync_idx_p) ;  /* 0x0000146000007944 */ /* 0x00afea0003c00000 */
[----:B------:R-:W-:Y:S01]  /*126a0*/  IMAD.MOV.U32 R8, RZ, RZ, R0 ;  /* 0x000000ffff087224 */ /* 0x000fe200078e0000 */
[----:B------:R-:W-:Y:S01]  /*126b0*/  MOV R3, 0x1 ;  /* 0x0000000100037802 */ /* 0x000fe20000000f00 */
[----:B------:R-:W-:Y:S01]  /*126c0*/  IMAD.MOV.U32 R5, RZ, RZ, R12 ;  /* 0x000000ffff057224 */ /* 0x000fe200078e000c */
[----:B------:R-:W-:-:S02]  /*126d0*/  MOV R0, 0x1c1f ;  /* 0x00001c1f00007802 */ /* 0x000fc40000000f00 */
[----:B------:R-:W-:Y:S02]  /*126e0*/  MOV R2, 0x12700 ;  /* 0x0001270000027802 */ /* 0x000fe40000000f00 */
[----:B------:R-:W-:Y:S05]  /*126f0*/  CALL.REL.NOINC `($__internal_19_$__cuda_sm70_shflsync_idx_p) ;  /* 0x0000140000007944 */ /* 0x000fea0003c00000 */
[----:B------:R-:W-:Y:S05]  /*12700*/  BRA `(.L_x_1163) ;  /* 0xffff090000007947 */ /* 0x000fea000383ffff */
.L_x_1070:
[----:B-1----:R-:W-:Y:S01]  /*12710*/  IMAD.MOV.U32 R5, RZ, RZ, R11 ;  /* 0x000000ffff057224 */ /* 0x002fe200078e000b */
[----:B------:R-:W-:Y:S01]  /*12720*/  MOV R3, 0x2 ;  /* 0x0000000200037802 */ /* 0x000fe20000000f00 */
[----:B----4-:R-:W-:Y:S01]  /*12730*/  IMAD.MOV.U32 R0, RZ, RZ, 0x1c1f ;  /* 0x00001c1fff007424 */ /* 0x010fe200078e00ff */
[----:B------:R-:W-:Y:S02]  /*12740*/  MOV R2, 0x12760 ;  /* 0x0001276000027802 */ /* 0x000fe40000000f00 */
[----:B--23--:R-:W-:Y:S05]  /*12750*/  CALL.REL.NOINC `($__internal_19_$__cuda_sm70_shflsync_idx_p) ;  /* 0x000013a000007944 */ /* 0x00cfea0003c00000 */
[----:B------:R-:W-:Y:S01]  /*12760*/  MOV R8, R0 ;  /* 0x0000000000087202 */ /* 0x000fe20000000f00 */
[----:B------:R-:W-:Y:S05]  /*12770*/  BRA `(.L_x_1164) ;  /* 0xffff0a6000007947 */ /* 0x000fea000383ffff */
.L_x_1071:
[----:B------:R-:W-:Y:S01]  /*12780*/  IMAD.MOV.U32 R5, RZ, RZ, R12 ;  /* 0x000000ffff057224 */ /* 0x000fe200078e000c */
[----:B------:R-:W-:Y:S01]  /*12790*/  MOV R3, 0x2 ;  /* 0x0000000200037802 */ /* 0x000fe20000000f00 */
[----:B----4-:R-:W-:Y:S01]  /*127a0*/  IMAD.MOV.U32 R0, RZ, RZ, 0x1c1f ;  /* 0x00001c1fff007424 */ /* 0x010fe200078e00ff */
[----:B------:R-:W-:Y:S02]  /*127b0*/  MOV R2, 0x127d0 ;  /* 0x000127d000027802 */ /* 0x000fe40000000f00 */
[----:B-123--:R-:W-:Y:S05]  /*127c0*/  CALL.REL.NOINC `($__internal_19_$__cuda_sm70_shflsync_idx_p) ;  /* 0x0000133000007944 */ /* 0x00efea0003c00000 */
[----:B------:R-:W-:Y:S05]  /*127d0*/  BRA `(.L_x_1165) ;  /* 0xffff0a2000007947 */ /* 0x000fea000383ffff */
.L_x_1074:
[----:B-1----:R-:W-:Y:S01]  /*127e0*/  IMAD.MOV.U32 R5, RZ, RZ, R11 ;  /* 0x000000ffff057224 */ /* 0x002fe200078e000b */
[----:B------:R-:W-:Y:S01]  /*127f0*/  MOV R3, 0x3 ;  /* 0x0000000300037802 */ /* 0x000fe20000000f00 */
[----:B------:R-:W-:Y:S01]  /*12800*/  IMAD.MOV.U32 R0, RZ, RZ, 0x1c1f ;  /* 0x00001c1fff007424 */ /* 0x000fe200078e00ff */
[----:B------:R-:W-:-:S02]  /*12810*/  MOV R2, 0x12830 ;  /* 0x0001283000027802 */ /* 0x000fc40000000f00 */
[----:B--234-:R-:W-:Y:S05]  /*12820*/  CALL.REL.NOINC `($__internal_19_$__cuda_sm70_shflsync_idx_p) ;  /* 0x000012d000007944 */ /* 0x01cfea0003c00000 */
[----:B------:R-:W-:Y:S01]  /*12830*/  IMAD.MOV.U32 R6, RZ, RZ, R0 ;  /* 0x000000ffff067224 */ /* 0x000fe200078e0000 */
[----:B------:R-:W-:Y:S01]  /*12840*/  MOV R3, 0x3 ;  /* 0x0000000300037802 */ /* 0x000fe20000000f00 */
[----:B------:R-:W-:Y:S01]  /*12850*/  IMAD.MOV.U32 R5, RZ, RZ, R12 ;  /* 0x000000ffff057224 */ /* 0x000fe200078e000c */
[----:B------:R-:W-:-:S02]  /*12860*/  MOV R0, 0x1c1f ;  /* 0x00001c1f00007802 */ /* 0x000fc40000000f00 */
[----:B------:R-:W-:Y:S02]  /*12870*/  MOV R2, 0x12890 ;  /* 0x0001289000027802 */ /* 0x000fe40000000f00 */
[----:B------:R-:W-:Y:S05]  /*12880*/  CALL.REL.NOINC `($__internal_19_$__cuda_sm70_shflsync_idx_p) ;  /* 0x0000127000007944 */ /* 0x000fea0003c00000 */
[----:B------:R-:W-:Y:S05]  /*12890*/  BRA `(.L_x_1166) ;  /* 0xffff0b4000007947 */ /* 0x000fea000383ffff */
.L_x_1087:
[----:B------:R-:W-:Y:S01]  /*128a0*/  IMAD.MOV.U32 R0, RZ, RZ, R244 ;  /* 0x000000ffff007224 */ /* 0x000fe200078e00f4 */
[----:B------:R-:W-:Y:S02]  /*128b0*/  MOV R3, 0x2 ;  /* 0x0000000200037802 */ /* 0x000fe40000000f00 */
[----:B------:R-:W-:Y:S02]  /*128c0*/  MOV R2, 0x128e0 ;  /* 0x000128e000027802 */ /* 0x000fe40000000f00 */
[----:B------:R-:W-:Y:S05]  /*128d0*/  CALL.REL.NOINC `($__internal_18_$__cuda_sm70_shflsync_bfly_p) ;  /* 0x000011e000007944 */ /* 0x000fea0003c00000 */
[----:B------:R-:W-:Y:S05]  /*128e0*/  BRA `(.L_x_1167) ;  /* 0xffffa2c000007947 */ /* 0x000fea000383ffff */
.L_x_1088:
[----:B------:R-:W-:Y:S01]  /*128f0*/  IMAD.MOV.U32 R0, RZ, RZ, R5 ;  /* 0x000000ffff007224 */ /* 0x000fe200078e0005 */
[----:B------:R-:W-:Y:S02]  /*12900*/  MOV R3, 0x1 ;  /* 0x0000000100037802 */ /* 0x000fe40000000f00 */
[----:B------:R-:W-:Y:S02]  /*12910*/  MOV R2, 0x12930 ;  /* 0x0001293000027802 */ /* 0x000fe40000000f00 */
[----:B-1----:R-:W-:Y:S05]  /*12920*/  CALL.REL.NOINC `($__internal_18_$__cuda_sm70_shflsync_bfly_p) ;  /* 0x0000119000007944 */ /* 0x002fea0003c00000 */
[----:B------:R-:W-:Y:S01]  /*12930*/  FADD.FTZ R5, R5, R0 ;  /* 0x0000000005057221 */ /* 0x000fe20000010000 */
[----:B------:R-:W-:Y:S02]  /*12940*/  MOV R0, R246 ;  /* 0x000000f600007202 */ /* 0x000fe40000000f00 */
[----:B------:R-:W-:Y:S02]  /*12950*/  MOV R3, 0x2 ;  /* 0x0000000200037802 */ /* 0x000fe40000000f00 */
[----:B------:R-:W-:-:S02]  /*12960*/  MOV R2, 0x12980 ;  /* 0x0001298000027802 */ /* 0x000fc40000000f00 */
[----:B------:R-:W-:Y:S05]  /*12970*/  CALL.REL.NOINC `($__internal_18_$__cuda_sm70_shflsync_bfly_p) ;  /* 0x0000114000007944 */ /* 0x000fea0003c00000 */
[----:B------:R-:W-:Y:S01]  /*12980*/  FADD.FTZ R7, R246, R0 ;  /* 0x00000000f6077221 */ /* 0x000fe20000010000 */
[----:B------:R-:W-:-:S02]  /*12990*/  MOV R3, 0x1 ;  /* 0x0000000100037802 */ /* 0x000fc40000000f00 */
[----:B------:R-:W-:Y:S02]  /*129a0*/  MOV R2, 0x129d0 ;  /* 0x000129d000027802 */ /* 0x000fe40000000f00 */
[----:B------:R-:W-:Y:S02]  /*129b0*/  MOV R0, R7 ;  /* 0x0000000700007202 */ /* 0x000fe40000000f00 */
[----:B------:R-:W-:Y:S05]  /*129c0*/  CALL.REL.NOINC `($__internal_18_$__cuda_sm70_shflsync_bfly_p) ;  /* 0x000010f000007944 */ /* 0x000fea0003c00000 */
[----:B------:R-:W-:Y:S01]  /*129d0*/  FADD.FTZ R4, R7, R0 ;  /* 0x0000000007047221 */ /* 0x000fe20000010000 */
[----:B------:R-:W-:Y:S02]  /*129e0*/  MOV R0, R245 ;  /* 0x000000f500007202 */ /* 0x000fe40000000f00 */
[----:B------:R-:W-:Y:S02]  /*129f0*/  MOV R3, 0x2 ;  /* 0x0000000200037802 */ /* 0x000fe40000000f00 */
[----:B------:R-:W-:Y:S02]  /*12a00*/  MOV R2, 0x12a20 ;  /* 0x00012a2000027802 */ /* 0x000fe40000000f00 */
[----:B------:R-:W-:Y:S05]  /*12a10*/  CALL.REL.NOINC `($__internal_18_$__cuda_sm70_shflsync_bfly_p) ;  /* 0x000010a000007944 */ /* 0x000fea0003c00000 */
[----:B------:R-:W-:Y:S01]  /*12a20*/  FADD.FTZ R7, R245, R0 ;  /* 0x00000000f5077221 */ /* 0x000fe20000010000 */
[----:B------:R-:W-:Y:S02]  /*12a30*/  MOV R3, 0x1 ;  /* 0x0000000100037802 */ /* 0x000fe40000000f00 */
[----:B------:R-:W-:-:S02]  /*12a40*/  MOV R2, 0x12a70 ;  /* 0x00012a7000027802 */ /* 0x000fc40000000f00 */
        /* <DEDUP_REMOVED lines=9> */
[----:B------:R-:W-:Y:S02]  /*12ae0*/  MOV R2, 0x12b10 ;  /* 0x00012b1000027802 */ /* 0x000fe40000000f00 */
[----:B------:R-:W-:-:S02]  /*12af0*/  MOV R0, R6 ;  /* 0x0000000600007202 */ /* 0x000fc40000000f00 */
[----:B------:R-:W-:Y:S05]  /*12b00*/  CALL.REL.NOINC `($__internal_18_$__cuda_sm70_shflsync_bfly_p) ;  /* 0x00000fb000007944 */ /* 0x000fea0003c00000 */
[----:B------:R-:W-:Y:S01]  /*12b10*/  MOV R8, R0 ;  /* 0x0000000000087202 */ /* 0x000fe20000000f00 */
[----:B------:R-:W-:Y:S05]  /*12b20*/  BRA `(.L_x_1168) ;  /* 0xffffa17000007947 */ /* 0x000fea000383ffff */
.L_x_1095:
[----:B-1234-:R-:W-:Y:S01]  /*12b30*/  IMAD.MOV.U32 R5, RZ, RZ, R12 ;  /* 0x000000ffff057224 */ /* 0x01efe200078e000c */
[----:B------:R-:W-:Y:S01]  /*12b40*/  MOV R3, RZ ;  /* 0x000000ff00037202 */ /* 0x000fe20000000f00 */
[----:B------:R-:W-:Y:S01]  /*12b50*/  IMAD.MOV.U32 R0, RZ, RZ, 0x1c1f ;  /* 0x00001c1fff007424 */ /* 0x000fe200078e00ff */
[----:B------:R-:W-:-:S02]  /*12b60*/  MOV R2, 0x12b80 ;  /* 0x00012b8000027802 */ /* 0x000fc40000000f00 */
[----:B------:R-:W-:Y:S05]  /*12b70*/  CALL.REL.NOINC `($__internal_19_$__cuda_sm70_shflsync_idx_p) ;  /* 0x00000f8000007944 */ /* 0x000fea0003c00000 */
[----:B------:R-:W-:Y:S01]  /*12b80*/  MOV R10, R0 ;  /* 0x00000000000a7202 */ /* 0x000fe20000000f00 */
[----:B------:R-:W-:Y:S05]  /*12b90*/  BRA `(.L_x_1169) ;  /* 0xffffbb5000007947 */ /* 0x000fea000383ffff */
.L_x_1096:
[----:B------:R-:W-:Y:S01]  /*12ba0*/  IMAD.MOV.U32 R5, RZ, RZ, R13 ;  /* 0x000000ffff057224 */ /* 0x000fe200078e000d */
[----:B------:R-:W-:Y:S01]  /*12bb0*/  MOV R3, RZ ;  /* 0x000000ff00037202 */ /* 0x000fe20000000f00 */
[----:B------:R-:W-:Y:S01]  /*12bc0*/  IMAD.MOV.U32 R0, RZ, RZ, 0x1c1f ;  /* 0x00001c1fff007424 */ /* 0x000fe200078e00ff */
[----:B------:R-:W-:-:S02]  /*12bd0*/  MOV R2, 0x12bf0 ;  /* 0x00012bf000027802 */ /* 0x000fc40000000f00 */
[----:B-12---:R-:W-:Y:S05]  /*12be0*/  CALL.REL.NOINC `($__internal_19_$__cuda_sm70_shflsync_idx_p) ;  /* 0x00000f1000007944 */ /* 0x006fea0003c00000 */
[----:B------:R-:W-:Y:S05]  /*12bf0*/  BRA `(.L_x_1170) ;  /* 0xffffbb1000007947 */ /* 0x000fea000383ffff */
.L_x_1099:
[----:B------:R-:W-:Y:S01]  /*12c00*/  IMAD.MOV.U32 R5, RZ, RZ, R12 ;  /* 0x000000ffff057224 */ /* 0x000fe200078e000c */
[----:B--2---:R-:W-:Y:S01]  /*12c10*/  MOV R3, 0x1 ;  /* 0x0000000100037802 */ /* 0x004fe20000000f00 */
        /* <DEDUP_REMOVED lines=10> */
.L_x_1102:
[----:B------:R-:W-:Y:S01]  /*12cc0*/  IMAD.MOV.U32 R5, RZ, RZ, R12 ;  /* 0x000000ffff057224 */ /* 0x000fe200078e000c */
[----:B-1----:R-:W-:Y:S01]  /*12cd0*/  MOV R3, 0x2 ;  /* 0x0000000200037802 */ /* 0x002fe20000000f00 */
[----:B----4-:R-:W-:Y:S01]  /*12ce0*/  IMAD.MOV.U32 R0, RZ, RZ, 0x1c1f ;  /* 0x00001c1fff007424 */ /* 0x010fe200078e00ff */
[----:B------:R-:W-:Y:S02]  /*12cf0*/  MOV R2, 0x12d10 ;  /* 0x00012d1000027802 */ /* 0x000fe40000000f00 */
[----:B--23--:R-:W-:Y:S05]  /*12d00*/  CALL.REL.NOINC `($__internal_19_$__cuda_sm70_shflsync_idx_p) ;  /* 0x00000df000007944 */ /* 0x00cfea0003c00000 */
[----:B------:R-:W-:Y:S01]  /*12d10*/  MOV R10, R0 ;  /* 0x00000000000a7202 */ /* 0x000fe20000000f00 */
[----:B------:R-:W-:Y:S05]  /*12d20*/  BRA `(.L_x_1172) ;  /* 0xffffbce000007947 */ /* 0x000fea000383ffff */
.L_x_1103:
[----:B------:R-:W-:Y:S01]  /*12d30*/  IMAD.MOV.U32 R5, RZ, RZ, R13 ;  /* 0x000000ffff057224 */ /* 0x000fe200078e000d */
[----:B------:R-:W-:Y:S01]  /*12d40*/  MOV R3, 0x2 ;  /* 0x0000000200037802 */ /* 0x000fe20000000f00 */
[----:B----4-:R-:W-:Y:S01]  /*12d50*/  IMAD.MOV.U32 R0, RZ, RZ, 0x1c1f ;  /* 0x00001c1fff007424 */ /* 0x010fe200078e00ff */
[----:B------:R-:W-:Y:S02]  /*12d60*/  MOV R2, 0x12d80 ;  /* 0x00012d8000027802 */ /* 0x000fe40000000f00 */
[----:B-123--:R-:W-:Y:S05]  /*12d70*/  CALL.REL.NOINC `($__internal_19_$__cuda_sm70_shflsync_idx_p) ;  /* 0x00000d8000007944 */ /* 0x00efea0003c00000 */
[----:B------:R-:W-:Y:S05]  /*12d80*/  BRA `(.L_x_1173) ;  /* 0xffffbca000007947 */ /* 0x000fea000383ffff */
.L_x_1106:
[----:B------:R-:W-:Y:S01]  /*12d90*/  IMAD.MOV.U32 R5, RZ, RZ, R12 ;  /* 0x000000ffff057224 */ /* 0x000fe200078e000c */
[----:B-1----:R-:W-:Y:S01]  /*12da0*/  MOV R3, 0x3 ;  /* 0x0000000300037802 */ /* 0x002fe20000000f00 */
        /* <DEDUP_REMOVED lines=10> */
.L_x_1108:
[----:B------:R-:W-:Y:S01]  /*12e50*/  IMAD.MOV.U32 R5, RZ, RZ, R12 ;  /* 0x000000ffff057224 */ /* 0x000fe200078e000c */
[----:B------:R-:W-:Y:S01]  /*12e60*/  MOV R3, RZ ;  /* 0x000000ff00037202 */ /* 0x000fe20000000f00 */
[----:B------:R-:W-:Y:S01]  /*12e70*/  IMAD.MOV.U32 R0, RZ, RZ, 0x1c1f ;  /* 0x00001c1fff007424 */ /* 0x000fe200078e00ff */
[----:B------:R-:W-:Y:S02]  /*12e80*/  MOV R2, 0x12ea0 ;  /* 0x00012ea000027802 */ /* 0x000fe40000000f00 */
[----:B------:R-:W-:Y:S05]  /*12e90*/  CALL.REL.NOINC `($__internal_19_$__cuda_sm70_shflsync_idx_p) ;  /* 0x00000c6000007944 */ /* 0x000fea0003c00000 */
[----:B------:R-:W-:Y:S01]  /*12ea0*/  MOV R4, R0 ;  /* 0x0000000000047202 */ /* 0x000fe20000000f00 */
[----:B------:R-:W-:Y:S05]  /*12eb0*/  BRA `(.L_x_1175) ;  /* 0xffffc09000007947 */ /* 0x000fea000383ffff */
.L_x_1109:
[----:B------:R-:W-:Y:S01]  /*12ec0*/  IMAD.MOV.U32 R5, RZ, RZ, R13 ;  /* 0x000000ffff057224 */ /* 0x000fe200078e000d */
[----:B------:R-:W-:Y:S01]  /*12ed0*/  MOV R3, RZ ;  /* 0x000000ff00037202 */ /* 0x000fe20000000f00 */
[----:B------:R-:W-:Y:S01]  /*12ee0*/  IMAD.MOV.U32 R0, RZ, RZ, 0x1c1f ;  /* 0x00001c1fff007424 */ /* 0x000fe200078e00ff */
[----:B------:R-:W-:Y:S02]  /*12ef0*/  MOV R2, 0x12f10 ;  /* 0x00012f1000027802 */ /* 0x000fe40000000f00 */
[----:B-12---:R-:W-:Y:S05]  /*12f00*/  CALL.REL.NOINC `($__internal_19_$__cuda_sm70_shflsync_idx_p) ;  /* 0x00000bf000007944 */ /* 0x006fea0003c00000 */
[----:B------:R-:W-:Y:S05]  /*12f10*/  BRA `(.L_x_1176) ;  /* 0xffffc05000007947 */ /* 0x000fea000383ffff */
.L_x_1112:
[----:B------:R-:W-:Y:S01]  /*12f20*/  IMAD.MOV.U32 R5, RZ, RZ, R12 ;  /* 0x000000ffff057224 */ /* 0x000fe200078e000c */
[----:B-1----:R-:W-:Y:S01]  /*12f30*/  MOV R3, 0x1 ;  /* 0x0000000100037802 */ /* 0x002fe20000000f00 */
[----:B----4-:R-:W-:Y:S01]  /*12f40*/  IMAD.MOV.U32 R0, RZ, RZ, 0x1c1f ;  /* 0x00001c1fff007424 */ /* 0x010fe200078e00ff */
[----:B------:R-:W-:-:S02]  /*12f50*/  MOV R2, 0x12f70 ;  /* 0x00012f7000027802 */ /* 0x000fc40000000f00 */
[----:B--23--:R-:W-:Y:S05]  /*12f60*/  CALL.REL.NOINC `($__internal_19_$__cuda_sm70_shflsync_idx_p) ;  /* 0x00000b9000007944 */ /* 0x00cfea0003c00000 */
[----:B------:R-:W-:Y:S01]  /*12f70*/  IMAD.MOV.U32 R4, RZ, RZ, R0 ;  /* 0x000000ffff047224 */ /* 0x000fe200078e0000 */
[----:B------:R-:W-:Y:S01]  /*12f80*/  MOV R3, 0x1 ;  /* 0x0000000100037802 */ /* 0x000fe20000000f00 */
[----:B------:R-:W-:Y:S01]  /*12f90*/  IMAD.MOV.U32 R5, RZ, RZ, R13 ;  /* 0x000000ffff057224 */ /* 0x000fe200078e000d */
[----:B------:R-:W-:-:S02]  /*12fa0*/  MOV R0, 0x1c1f ;  /* 0x00001c1f00007802 */ /* 0x000fc40000000f00 */
[----:B------:R-:W-:Y:S02]  /*12fb0*/  MOV R2, 0x12fd0 ;  /* 0x00012fd000027802 */ /* 0x000fe40000000f00 */
[----:B------:R-:W-:Y:S05]  /*12fc0*/  CALL.REL.NOINC `($__internal_19_$__cuda_sm70_shflsync_idx_p) ;  /* 0x00000b3000007944 */ /* 0x000fea0003c00000 */
[----:B------:R-:W-:Y:S05]  /*12fd0*/  BRA `(.L_x_1177) ;  /* 0xffffc47000007947 */ /* 0x000fea000383ffff */
.L_x_1115:
[----:B------:R-:W-:Y:S01]  /*12fe0*/  IMAD.MOV.U32 R5, RZ, RZ, R12 ;  /* 0x000000ffff057224 */ /* 0x000fe200078e000c */
[----:B-1----:R-:W-:Y:S01]  /*12ff0*/  MOV R3, 0x2 ;  /* 0x0000000200037802 */ /* 0x002fe20000000f00 */
[----:B----4-:R-:W-:Y:S01]  /*13000*/  IMAD.MOV.U32 R0, RZ, RZ, 0x1c1f ;  /* 0x00001c1fff007424 */ /* 0x010fe200078e00ff */
[----:B------:R-:W-:Y:S02]  /*13010*/  MOV R2, 0x13030 ;  /* 0x0001303000027802 */ /* 0x000fe40000000f00 */
[----:B--23--:R-:W-:Y:S05]  /*13020*/  CALL.REL.NOINC `($__internal_19_$__cuda_sm70_shflsync_idx_p) ;  /* 0x00000ad000007944 */ /* 0x00cfea0003c00000 */
[----:B------:R-:W-:Y:S01]  /*13030*/  MOV R4, R0 ;  /* 0x0000000000047202 */ /* 0x000fe20000000f00 */
[----:B------:R-:W-:Y:S05]  /*13040*/  BRA `(.L_x_1178) ;  /* 0xffffc8d000007947 */ /* 0x000fea000383ffff */
.L_x_1116:
[----:B------:R-:W-:Y:S01]  /*13050*/  IMAD.MOV.U32 R5, RZ, RZ, R13 ;  /* 0x000000ffff057224 */ /* 0x000fe200078e000d */
[----:B------:R-:W-:Y:S01]  /*13060*/  MOV R3, 0x2 ;  /* 0x0000000200037802 */ /* 0x000fe20000000f00 */
[----:B----4-:R-:W-:Y:S01]  /*13070*/  IMAD.MOV.U32 R0, RZ, RZ, 0x1c1f ;  /* 0x00001c1fff007424 */ /* 0x010fe200078e00ff */
[----:B------:R-:W-:Y:S02]  /*13080*/  MOV R2, 0x130a0 ;  /* 0x000130a000027802 */ /* 0x000fe40000000f00 */
[----:B-123--:R-:W-:Y:S05]  /*13090*/  CALL.REL.NOINC `($__internal_19_$__cuda_sm70_shflsync_idx_p) ;  /* 0x00000a6000007944 */ /* 0x00efea0003c00000 */
[----:B------:R-:W-:Y:S05]  /*130a0*/  BRA `(.L_x_1179) ;  /* 0xffffc89000007947 */ /* 0x000fea000383ffff */
.L_x_1119:
[----:B------:R-:W-:Y:S01]  /*130b0*/  IMAD.MOV.U32 R5, RZ, RZ, R12 ;  /* 0x000000ffff057224 */ /* 0x000fe200078e000c */
[----:B--2---:R-:W-:Y:S01]  /*130c0*/  MOV R3, 0x3 ;  /* 0x0000000300037802 */ /* 0x004fe20000000f00 */
[----:B-1----:R-:W-:Y:S01]  /*130d0*/  IMAD.MOV.U32 R0, RZ, RZ, 0x1c1f ;  /* 0x00001c1fff007424 */ /* 0x002fe200078e00ff */
[----:B------:R-:W-:-:S02]  /*130e0*/  MOV R2, 0x13100 ;  /* 0x0001310000027802 */ /* 0x000fc40000000f00 */
[----:B---34-:R-:W-:Y:S05]  /*130f0*/  CALL.REL.NOINC `($__internal_19_$__cuda_sm70_shflsync_idx_p) ;  /* 0x00000a0000007944 */ /* 0x018fea0003c00000 */
[----:B------:R-:W-:Y:S01]  /*13100*/  IMAD.MOV.U32 R4, RZ, RZ, R0 ;  /* 0x000000ffff047224 */ /* 0x000fe200078e0000 */
[----:B------:R-:W-:Y:S01]  /*13110*/  MOV R3, 0x3 ;  /* 0x0000000300037802 */ /* 0x000fe20000000f00 */
[----:B------:R-:W-:Y:S01]  /*13120*/  IMAD.MOV.U32 R5, RZ, RZ, R13 ;  /* 0x000000ffff057224 */ /* 0x000fe200078e000d */
[----:B------:R-:W-:-:S02]  /*13130*/  MOV R0, 0x1c1f ;  /* 0x00001c1f00007802 */ /* 0x000fc40000000f00 */
[----:B------:R-:W-:Y:S02]  /*13140*/  MOV R2, 0x13160 ;  /* 0x0001316000027802 */ /* 0x000fe40000000f00 */
[----:B------:R-:W-:Y:S05]  /*13150*/  CALL.REL.NOINC `($__internal_19_$__cuda_sm70_shflsync_idx_p) ;  /* 0x000009a000007944 */ /* 0x000fea0003c00000 */
[----:B------:R-:W-:Y:S05]  /*13160*/  BRA `(.L_x_1180) ;  /* 0xffffccb000007947 */ /* 0x000fea000383ffff */
.L_x_1123:
[----:B------:R-:W-:Y:S01]  /*13170*/  IMAD.MOV.U32 R5, RZ, RZ, R9 ;  /* 0x000000ffff057224 */ /* 0x000fe200078e0009 */
[----:B------:R-:W-:Y:S01]  /*13180*/  MOV R3, RZ ;  /* 0x000000ff00037202 */ /* 0x000fe20000000f00 */
[----:B------:R-:W-:Y:S01]  /*13190*/  IMAD.MOV.U32 R0, RZ, RZ, 0x1c1f ;  /* 0x00001c1fff007424 */ /* 0x000fe200078e00ff */
[----:B------:R-:W-:Y:S02]  /*131a0*/  MOV R2, 0x131c0 ;  /* 0x000131c000027802 */ /* 0x000fe40000000f00 */
[----:B------:R-:W-:Y:S05]  /*131b0*/  CALL.REL.NOINC `($__internal_19_$__cuda_sm70_shflsync_idx_p) ;  /* 0x0000094000007944 */ /* 0x000fea0003c00000 */
[----:B------:R-:W-:Y:S01]  /*131c0*/  MOV R8, R0 ;  /* 0x0000000000087202 */ /* 0x000fe20000000f00 */
[----:B------:R-:W-:Y:S05]  /*131d0*/  BRA `(.L_x_1181) ;  /* 0xffffd8b000007947 */ /* 0x000fea000383ffff */
.L_x_1124:
[----:B------:R-:W-:Y:S01]  /*131e0*/  IMAD.MOV.U32 R5, RZ, RZ, R12 ;  /* 0x000000ffff057224 */ /* 0x000fe200078e000c */
[----:B------:R-:W-:Y:S01]  /*131f0*/  MOV R3, RZ ;  /* 0x000000ff00037202 */ /* 0x000fe20000000f00 */
[----:B------:R-:W-:Y:S01]  /*13200*/  IMAD.MOV.U32 R0, RZ, RZ, 0x1c1f ;  /* 0x00001c1fff007424 */ /* 0x000fe200078e00ff */
[----:B------:R-:W-:Y:S02]  /*13210*/  MOV R2, 0x13230 ;  /* 0x0001323000027802 */ /* 0x000fe40000000f00 */
[----:B-12---:R-:W-:Y:S05]  /*13220*/  CALL.REL.NOINC `($__internal_19_$__cuda_sm70_shflsync_idx_p) ;  /* 0x000008d000007944 */ /* 0x006fea0003c00000 */
[----:B------:R-:W-:Y:S05]  /*13230*/  BRA `(.L_x_1182) ;  /* 0xffffd87000007947 */ /* 0x000fea000383ffff */
.L_x_1127:
        /* <DEDUP_REMOVED lines=12> */
.L_x_1130:
[----:B-1----:R-:W-:Y:S01]  /*13300*/  IMAD.MOV.U32 R5, RZ, RZ, R9 ;  /* 0x000000ffff057224 */ /* 0x002fe200078e0009 */
[----:B------:R-:W-:Y:S01]  /*13310*/  MOV R3, 0x2 ;  /* 0x0000000200037802 */ /* 0x000fe20000000f00 */
[----:B----4-:R-:W-:Y:S01]  /*13320*/  IMAD.MOV.U32 R0, RZ, RZ, 0x1c1f ;  /* 0x00001c1fff007424 */ /* 0x010fe200078e00ff */
[----:B------:R-:W-:Y:S02]  /*13330*/  MOV R2, 0x13350 ;  /* 0x0001335000027802 */ /* 0x000fe40000000f00 */
[----:B--23--:R-:W-:Y:S05]  /*13340*/  CALL.REL.NOINC `($__internal_19_$__cuda_sm70_shflsync_idx_p) ;  /* 0x000007b000007944 */ /* 0x00cfea0003c00000 */
[----:B------:R-:W-:Y:S01]  /*13350*/  MOV R8, R0 ;  /* 0x0000000000087202 */ /* 0x000fe20000000f00 */
[----:B------:R-:W-:Y:S05]  /*13360*/  BRA `(.L_x_1184) ;  /* 0xffffda5000007947 */ /* 0x000fea000383ffff */
.L_x_1131:
[----:B------:R-:W-:Y:S01]  /*13370*/  IMAD.MOV.U32 R5, RZ, RZ, R12 ;  /* 0x000000ffff057224 */ /* 0x000fe200078e000c */
[----:B------:R-:W-:Y:S01]  /*13380*/  MOV R3, 0x2 ;  /* 0x0000000200037802 */ /* 0x000fe20000000f00 */
[----:B----4-:R-:W-:Y:S01]  /*13390*/  IMAD.MOV.U32 R0, RZ, RZ, 0x1c1f ;  /* 0x00001c1fff007424 */ /* 0x010fe200078e00ff */
[----:B------:R-:W-:Y:S02]  /*133a0*/  MOV R2, 0x133c0 ;  /* 0x000133c000027802 */ /* 0x000fe40000000f00 */
[----:B-123--:R-:W-:Y:S05]  /*133b0*/  CALL.REL.NOINC `($__internal_19_$__cuda_sm70_shflsync_idx_p) ;  /* 0x0000074000007944 */ /* 0x00efea0003c00000 */
[----:B------:R-:W-:Y:S05]  /*133c0*/  BRA `(.L_x_1185) ;  /* 0xffffda1000007947 */ /* 0x000fea000383ffff */
.L_x_1134:
        /* <DEDUP_REMOVED lines=12> */
.L_x_1136:
[----:B------:R-:W-:Y:S01]  /*13490*/  IMAD.MOV.U32 R5, RZ, RZ, R74 ;  /* 0x000000ffff057224 */ /* 0x000fe200078e004a */
[----:B------:R-:W-:Y:S01]  /*134a0*/  MOV R3, RZ ;  /* 0x000000ff00037202 */ /* 0x000fe20000000f00 */
[----:B------:R-:W-:Y:S01]  /*134b0*/  IMAD.MOV.U32 R0, RZ, RZ, 0x1f ;  /* 0x0000001fff007424 */ /* 0x000fe200078e00ff */
[----:B------:R-:W-:Y:S02]  /*134c0*/  MOV R2, 0x134e0 ;  /* 0x000134e000027802 */ /* 0x000fe40000000f00 */
[----:B--2---:R-:W-:Y:S05]  /*134d0*/  CALL.REL.NOINC `($__internal_19_$__cuda_sm70_shflsync_idx_p) ;  /* 0x0000062000007944 */ /* 0x004fea0003c00000 */
[----:B------:R-:W-:Y:S01]  /*134e0*/  MOV R9, R0 ;  /* 0x0000000000097202 */ /* 0x000fe20000000f00 */
[----:B------:R-:W-:Y:S05]  /*134f0*/  BRA `(.L_x_1187) ;  /* 0xffffdcb000007947 */ /* 0x000fea000383ffff */
.L_x_1137:
[----:B------:R-:W-:Y:S01]  /*13500*/  IMAD.MOV.U32 R5, RZ, RZ, R74 ;  /* 0x000000ffff057224 */ /* 0x000fe200078e004a */
[----:B------:R-:W-:Y:S01]  /*13510*/  MOV R3, 0x1 ;  /* 0x0000000100037802 */ /* 0x000fe20000000f00 */
[----:B------:R-:W-:Y:S01]  /*13520*/  IMAD.MOV.U32 R0, RZ, RZ, 0x1f ;  /* 0x0000001fff007424 */ /* 0x000fe200078e00ff */
[----:B------:R-:W-:Y:S02]  /*13530*/  MOV R2, 0x13550 ;  /* 0x0001355000027802 */ /* 0x000fe40000000f00 */
[----:B-12---:R-:W-:Y:S05]  /*13540*/  CALL.REL.NOINC `($__internal_19_$__cuda_sm70_shflsync_idx_p) ;  /* 0x000005b000007944 */ /* 0x006fea0003c00000 */
[----:B------:R-:W-:Y:S01]  /*13550*/  MOV R8, R0 ;  /* 0x0000000000087202 */ /* 0x000fe20000000f00 */
[----:B------:R-:W-:Y:S05]  /*13560*/  BRA `(.L_x_1188) ;  /* 0xffffdc6000007947 */ /* 0x000fea000383ffff */
.L_x_1138:
[----:B------:R-:W-:Y:S02]  /*13570*/  MOV R2, 0x1 ;  /* 0x0000000100027802 */ /* 0x000fe40000000f00 */
[----:B------:R-:W-:-:S02]  /*13580*/  MOV R3, 0x135a0 ;  /* 0x000135a000037802 */ /* 0x000fc40000000f00 */
[----:B-1234-:R-:W-:Y:S05]  /*13590*/  CALL.REL.NOINC `($__internal_20_$__cuda_sm70_shflsync_up_p) ;  /* 0x000005b000007944 */ /* 0x01efea0003c00000 */
[----:B------:R-:W-:Y:S05]  /*135a0*/  BRA `(.L_x_1189) ;  /* 0xffffdd5000007947 */ /* 0x000fea000383ffff */
.L_x_1139:
[----:B------:R-:W-:Y:S02]  /*135b0*/  MOV R2, 0x2 ;  /* 0x0000000200027802 */ /* 0x000fe40000000f00 */
[----:B------:R-:W-:-:S02]  /*135c0*/  MOV R3, 0x135e0 ;  /* 0x000135e000037802 */ /* 0x000fc40000000f00 */
[----:B--2-4-:R-:W-:Y:S05]  /*135d0*/  CALL.REL.NOINC `($__internal_20_$__cuda_sm70_shflsync_up_p) ;  /* 0x0000057000007944 */ /* 0x014fea0003c00000 */
        /* <DEDUP_REMOVED lines=23> */
.L_x_1143:
[----:B------:R-:W-:Y:S02]  /*13750*/  MOV R2, 0x1 ;  /* 0x0000000100027802 */ /* 0x000fe40000000f00 */
[----:B------:R-:W-:Y:S02]  /*13760*/  MOV R3, 0x13780 ;  /* 0x0001378000037802 */ /* 0x000fe40000000f00 */
[----:B------:R-:W-:Y:S05]  /*13770*/  CALL.REL.NOINC `($__internal_20_$__cuda_sm70_shflsync_up_p) ;  /* 0x000003d000007944 */ /* 0x000fea0003c00000 */
[----:B------:R-:W-:Y:S01]  /*13780*/  MOV R2, R4 ;  /* 0x0000000400027202 */ /* 0x000fe20000000f00 */
[----:B------:R-:W-:Y:S05]  /*13790*/  BRA `(.L_x_1191) ;  /* 0xffffddc000007947 */ /* 0x000fea000383ffff */
.L_x_1144:
        /* <DEDUP_REMOVED lines=26> */
.L_x_1146:
[----:B------:R-:W-:Y:S02]  /*13940*/  SEL R0, RZ, 0x1, P0 ;  /* 0x00000001ff007807 */ /* 0x000fe40000000000 */
[----:B------:R-:W-:Y:S02]  /*13950*/  MOV R2, 0x13970 ;  /* 0x0001397000027802 */ /* 0x000fe40000000f00 */
[----:B-1----:R-:W-:Y:S05]  /*13960*/  CALL.REL.NOINC `($__internal_21_$__cuda_sm70_votesync_ballot) ;  /* 0x0000025000007944 */ /* 0x002fea0003c00000 */
[----:B------:R-:W-:Y:S01]  /*13970*/  MOV R10, R0 ;  /* 0x00000000000a7202 */ /* 0x000fe20000000f00 */
[----:B------:R-:W-:Y:S05]  /*13980*/  BRA `(.L_x_1193) ;  /* 0xffffdd6000007947 */ /* 0x000fea000383ffff */
.L_x_1147:
[----:B------:R-:W-:Y:S01]  /*13990*/  IMAD.MOV.U32 R5, RZ, RZ, R6 ;  /* 0x000000ffff057224 */ /* 0x000fe200078e0006 */
[----:B------:R-:W-:Y:S01]  /*139a0*/  MOV R3, R8 ;  /* 0x0000000800037202 */ /* 0x000fe20000000f00 */
[----:B--2---:R-:W-:Y:S01]  /*139b0*/  IMAD.MOV.U32 R0, RZ, RZ, 0x1f ;  /* 0x0000001fff007424 */ /* 0x004fe200078e00ff */
[----:B------:R-:W-:Y:S02]  /*139c0*/  MOV R2, 0x139e0 ;  /* 0x000139e000027802 */ /* 0x000fe40000000f00 */
[----:B-1----:R-:W-:Y:S05]  /*139d0*/  CALL.REL.NOINC `($__internal_19_$__cuda_sm70_shflsync_idx_p) ;  /* 0x0000012000007944 */ /* 0x002fea0003c00000 */
[----:B------:R-:W-:Y:S01]  /*139e0*/  IMAD.MOV.U32 R12, RZ, RZ, R0 ;  /* 0x000000ffff0c7224 */ /* 0x000fe200078e0000 */
[----:B------:R-:W-:Y:S01]  /*139f0*/  MOV R3, R8 ;  /* 0x0000000800037202 */ /* 0x000fe20000000f00 */
[----:B------:R-:W-:Y:S01]  /*13a00*/  IMAD.MOV.U32 R5, RZ, RZ, R7 ;  /* 0x000000ffff057224 */ /* 0x000fe200078e0007 */
[----:B------:R-:W-:Y:S02]  /*13a10*/  MOV R0, 0x1f ;  /* 0x0000001f00007802 */ /* 0x000fe40000000f00 */
[----:B------:R-:W-:-:S02]  /*13a20*/  MOV R2, 0x13a40 ;  /* 0x00013a4000027802 */ /* 0x000fc40000000f00 */
[----:B------:R-:W-:Y:S05]  /*13a30*/  CALL.REL.NOINC `($__internal_19_$__cuda_sm70_shflsync_idx_p) ;  /* 0x000000c000007944 */ /* 0x000fea0003c00000 */
[----:B------:R-:W-:Y:S01]  /*13a40*/  MOV R7, R0 ;  /* 0x0000000000077202 */ /* 0x000fe20000000f00 */
[----:B------:R-:W-:Y:S05]  /*13a50*/  BRA `(.L_x_1194) ;  /* 0xffffdd0000007947 */ /* 0x000fea000383ffff */
.L_x_1150:
[----:B------:R-:W-:Y:S01]  /*13a60*/  IMAD.MOV.U32 R5, RZ, RZ, R4 ;  /* 0x000000ffff057224 */ /* 0x000fe200078e0004 */
[----:B--2---:R-:W-:-:S02]  /*13a70*/  MOV R0, 0x1f ;  /* 0x0000001f00007802 */ /* 0x004fc40000000f00 */
[----:B------:R-:W-:Y:S02]  /*13a80*/  MOV R2, 0x13aa0 ;  /* 0x00013aa000027802 */ /* 0x000fe40000000f00 */
[----:B-1-34-:R-:W-:Y:S05]  /*13a90*/  CALL.REL.NOINC `($__internal_19_$__cuda_sm70_shflsync_idx_p) ;  /* 0x0000006000007944 */ /* 0x01afea0003c00000 */
[----:B------:R-:W-:Y:S01]  /*13aa0*/  MOV R13, R0 ;  /* 0x00000000000d7202 */ /* 0x000fe20000000f00 */
[----:B------:R-:W-:Y:S05]  /*13ab0*/  BRA `(.L_x_1149) ;  /* 0xffffdd0000007947 */ /* 0x000fea000383ffff */
        .weak           $__internal_18_$__cuda_sm70_shflsync_bfly_p
        .type           $__internal_18_$__cuda_sm70_shflsync_bfly_p,@function
        .size           $__internal_18_$__cuda_sm70_shflsync_bfly_p,($__internal_19_$__cuda_sm70_shflsync_idx_p - $__internal_18_$__cuda_sm70_shflsync_bfly_p)
$__internal_18_$__cuda_sm70_shflsync_bfly_p:
[----:B------:R-:W-:Y:S04]  /*13ac0*/  WARPSYNC R8 ;  /* 0x0000000800007348 */ /* 0x000fe80003800000 */
[----:B------:R1:W2:Y:S02]  /*13ad0*/  SHFL.BFLY PT, R0, R0, R3, R9 ;  /* 0x0c00000300007389 */ /* 0x0002a400000e0009 */
[----:B-1----:R-:W-:-:S04]  /*13ae0*/  MOV R3, 0x0 ;  /* 0x0000000000037802 */ /* 0x002fc80000000f00 */
[----:B--2---:R-:W-:Y:S05]  /*13af0*/  RET.REL.NODEC R2 `(_ZN7cutlass13device_kernelIN5flash19enable_sm80_to_sm89INS1_16FlashAttnFwdSm80INS1_25CollectiveMainloopFwdSm80ILi4ELi1ELb0EN4cute5tupleIJNS5_1CILi128EEENS7_ILi48EEENS7_ILi96EEEEEELi96ENS_10bfloat16_tEfNS_4arch4Sm80ELb1ELb0ELb1ELb1ELb0ELb0ELb1ELb1EEENS1_21CollectiveEpilogueFwdINS6_IJS8_SA_S9_EEENS6_IJNS7_ILi1EEESI_SI_EEESC_SE_Li128ELb1ELb1ELb1ELb0EEENS1_36VarlenDynamicPersistentTileSchedulerILi128ELi48ELi128ELi128ELb1ELb1ELb0ELb1ELb1ELb1EEEEEEEEEvNT_6ParamsE) ;  /* 0xfffec50002007950 */ /* 0x004fea0003c3ffff */
        .weak           $__internal_19_$__cuda_sm70_shflsync_idx_p
        .type           $__internal_19_$__cuda_sm70_shflsync_idx_p,@function
        .size           $__internal_19_$__cuda_sm70_shflsync_idx_p,($__internal_20_$__cuda_sm70_shflsync_up_p - $__internal_19_$__cuda_sm70_shflsync_idx_p)
$__internal_19_$__cuda_sm70_shflsync_idx_p:
[----:B------:R-:W-:-:S04]  /*13b00*/  MOV R15, 0xffffffff ;  /* 0xffffffff000f7802 */ /* 0x000fc80000000f00 */
[----:B------:R-:W-:Y:S04]  /*13b10*/  WARPSYNC R15 ;  /* 0x0000000f00007348 */ /* 0x000fe80003800000 */
[----:B------:R1:W2:Y:S02]  /*13b20*/  SHFL.IDX PT, R0, R5, R3, R0 ;  /* 0x0000000305007389 */ /* 0x0002a400000e0000 */
[----:B-1----:R-:W-:-:S04]  /*13b30*/  MOV R3, 0x0 ;  /* 0x0000000000037802 */ /* 0x002fc80000000f00 */
[----:B--2---:R-:W-:Y:S05]  /*13b40*/  RET.REL.NODEC R2 `(_ZN7cutlass13device_kernelIN5flash19enable_sm80_to_sm89INS1_16FlashAttnFwdSm80INS1_25CollectiveMainloopFwdSm80ILi4ELi1ELb0EN4cute5tupleIJNS5_1CILi128EEENS7_ILi48EEENS7_ILi96EEEEEELi96ENS_10bfloat16_tEfNS_4arch4Sm80ELb1ELb0ELb1ELb1ELb0ELb0ELb1ELb1EEENS1_21CollectiveEpilogueFwdINS6_IJS8_SA_S9_EEENS6_IJNS7_ILi1EEESI_SI_EEESC_SE_Li128ELb1ELb1ELb1ELb0EEENS1_36VarlenDynamicPersistentTileSchedulerILi128ELi48ELi128ELi128ELb1ELb1ELb0ELb1ELb1ELb1EEEEEEEEEvNT_6ParamsE) ;  /* 0xfffec4b002007950 */ /* 0x004fea0003c3ffff */
        .weak           $__internal_20_$__cuda_sm70_shflsync_up_p
        .type           $__internal_20_$__cuda_sm70_shflsync_up_p,@function
        .size           $__internal_20_$__cuda_sm70_shflsync_up_p,($__internal_21_$__cuda_sm70_votesync_ballot - $__internal_20_$__cuda_sm70_shflsync_up_p)
$__internal_20_$__cuda_sm70_shflsync_up_p:
[----:B------:R-:W-:Y:S02]  /*13b50*/  IMAD.MOV.U32 R4, RZ, RZ, RZ ;  /* 0x000000ffff047224 */ /* 0x000fe400078e00ff */
[----:B------:R-:W-:-:S04]  /*13b60*/  IMAD.MOV.U32 R10, RZ, RZ, -0x1 ;  /* 0xffffffffff0a7424 */ /* 0x000fc800078e00ff */
[----:B------:R-:W-:Y:S04]  /*13b70*/  WARPSYNC R10 ;  /* 0x0000000a00007348 */ /* 0x000fe80003800000 */
[----:B------:R1:W2:Y:S02]  /*13b80*/  SHFL.UP PT, R4, R0, R2, R4 ;  /* 0x0400000200047389 */ /* 0x0002a400000e0004 */
[----:B-1----:R-:W-:Y:S02]  /*13b90*/  MOV R2, R3 ;  /* 0x0000000300027202 */ /* 0x002fe40000000f00 */
[----:B------:R-:W-:-:S04]  /*13ba0*/  MOV R3, 0x0 ;  /* 0x0000000000037802 */ /* 0x000fc80000000f00 */
[----:B--2---:R-:W-:Y:S05]  /*13bb0*/  RET.REL.NODEC R2 `(_ZN7cutlass13device_kernelIN5flash19enable_sm80_to_sm89INS1_16FlashAttnFwdSm80INS1_25CollectiveMainloopFwdSm80ILi4ELi1ELb0EN4cute5tupleIJNS5_1CILi128EEENS7_ILi48EEENS7_ILi96EEEEEELi96ENS_10bfloat16_tEfNS_4arch4Sm80ELb1ELb0ELb1ELb1ELb0ELb0ELb1ELb1EEENS1_21CollectiveEpilogueFwdINS6_IJS8_SA_S9_EEENS6_IJNS7_ILi1EEESI_SI_EEESC_SE_Li128ELb1ELb1ELb1ELb0EEENS1_36VarlenDynamicPersistentTileSchedulerILi128ELi48ELi128ELi128ELb1ELb1ELb0ELb1ELb1ELb1EEEEEEEEEvNT_6ParamsE) ;  /* 0xfffec44002007950 */ /* 0x004fea0003c3ffff */
        .weak           $__internal_21_$__cuda_sm70_votesync_ballot
        .type           $__internal_21_$__cuda_sm70_votesync_ballot,@function
        .size           $__internal_21_$__cuda_sm70_votesync_ballot,(.L_x_1449 - $__internal_21_$__cuda_sm70_votesync_ballot)
$__internal_21_$__cuda_sm70_votesync_ballot:
[----:B------:R-:W-:Y:S01]  /*13bc0*/  ISETP.NE.U32.AND P0, PT, R0, 0x1, PT ;  /* 0x000000010000780c */ /* 0x000fe20003f05070 */
[----:B------:R-:W-:-:S04]  /*13bd0*/  IMAD.MOV.U32 R3, RZ, RZ, -0x1 ;  /* 0xffffffffff037424 */ /* 0x000fc800078e00ff */
[----:B------:R-:W-:Y:S08]  /*13be0*/  WARPSYNC R3 ;  /* 0x0000000300007348 */ /* 0x000ff00003800000 */
[----:B------:R-:W-:-:S04]  /*13bf0*/  VOTE.ANY R0, PT, !P0 ;  /* 0x0000000000007806 */ /* 0x000fc800040e0100 */
[----:B------:R-:W-:Y:S01]  /*13c00*/  LOP3.LUT R0, R0, R3, RZ, 0xc0, !PT ;  /* 0x0000000300007212 */ /* 0x000fe200078ec0ff */
[----:B------:R-:W-:-:S04]  /*13c10*/  IMAD.MOV.U32 R3, RZ, RZ, 0x0 ;  /* 0x00000000ff037424 */ /* 0x000fc800078e00ff */
[----:B------:R-:W-:Y:S05]  /*13c20*/  RET.REL.NODEC R2 `(_ZN7cutlass13device_kernelIN5flash19enable_sm80_to_sm89INS1_16FlashAttnFwdSm80INS1_25CollectiveMainloopFwdSm80ILi4ELi1ELb0EN4cute5tupleIJNS5_1CILi128EEENS7_ILi48EEENS7_ILi96EEEEEELi96ENS_10bfloat16_tEfNS_4arch4Sm80ELb1ELb0ELb1ELb1ELb0ELb0ELb1ELb1EEENS1_21CollectiveEpilogueFwdINS6_IJS8_SA_S9_EEENS6_IJNS7_ILi1EEESI_SI_EEESC_SE_Li128ELb1ELb1ELb1ELb0EEENS1_36VarlenDynamicPersistentTileSchedulerILi128ELi48ELi128ELi128ELb1ELb1ELb0ELb1ELb1ELb1EEEEEEEEEvNT_6ParamsE) ;  /* 0xfffec3d002007950 */ /* 0x000fea0003c3ffff */
.L_x_1195:
        /* <DEDUP_REMOVED lines=13> */
.L_x_1449:


//--------------------- .text._ZN7cutlass13device_kernelIN5flash19enable_sm80_to_sm89INS1_16FlashAttnFwdSm80INS1_25CollectiveMainloopFwdSm80ILi4ELi1ELb0EN4cute5tupleIJNS5_1CILi128EEENS7_ILi48EEENS7_ILi96EEEEEELi96ENS_10bfloat16_tEfNS_4arch4Sm80ELb1ELb0ELb1ELb1ELb0ELb1ELb1ELb1EEENS1_21CollectiveEpilogueFwdINS6_IJS8_SA_S9_EEENS6_IJNS7_ILi1EEESI_SI_EEESC_SE_Li128ELb1ELb1ELb1ELb0EEENS1_36VarlenDynamicPersistentTileSchedulerILi128ELi48ELi128ELi128ELb1ELb1ELb0ELb1ELb1ELb1EEEEEEEEEvNT_6ParamsE --------------------------
	.section	.text._ZN7cutlass13device_kernelIN5flash19enable_sm80_to_sm89INS1_16FlashAttnFwdSm80INS1_25CollectiveMainloopFwdSm80ILi4ELi1ELb0EN4cute5tupleIJNS5_1CILi128EEENS7_ILi48EEENS7_ILi96EEEEEELi96ENS_10bfloat16_tEfNS_4arch4Sm80ELb1ELb0ELb1ELb1ELb0ELb1ELb1ELb1EEENS1_21CollectiveEpilogueFwdINS6_IJS8_SA_S9_EEENS6_IJNS7_ILi1EEESI_SI_EEESC_SE_Li128ELb1ELb1ELb1ELb0EEENS1_36VarlenDynamicPersistentTileSchedulerILi128ELi48ELi128ELi128ELb1ELb1ELb0ELb1ELb1ELb1EEEEEEEEEvNT_6ParamsE,"ax",@progbits
	.sectioninfo	@"SHI_REGISTERS=255"
	.align	128
.text._ZN7cutlass13device_kernelIN5flash19enable_sm80_to_sm89INS1_16FlashAttnFwdSm80INS1_25CollectiveMainloopFwdSm80ILi4ELi1ELb0EN4cute5tupleIJNS5_1CILi128EEENS7_ILi48EEENS7_ILi96EEEEEELi96ENS_10bfloat16_tEfNS_4arch4Sm80ELb1ELb0ELb1ELb1ELb0ELb1ELb1ELb1EEENS1_21CollectiveEpilogueFwdINS6_IJS8_SA_S9_EEENS6_IJNS7_ILi1EEESI_SI_EEESC_SE_Li128ELb1ELb1ELb1ELb0EEENS1_36VarlenDynamicPersistentTileSchedulerILi128ELi48ELi128ELi128ELb1ELb1ELb0ELb1ELb1ELb1EEEEEEEEEvNT_6ParamsE:
        .type           _ZN7cutlass13device_kernelIN5flash19enable_sm80_to_sm89INS1_16FlashAttnFwdSm80INS1_25CollectiveMainloopFwdSm80ILi4ELi1ELb0EN4cute5tupleIJNS5_1CILi128EEENS7_ILi48EEENS7_ILi96EEEEEELi96ENS_10bfloat16_tEfNS_4arch4Sm80ELb1ELb0ELb1ELb1ELb0ELb1ELb1ELb1EEENS1_21CollectiveEpilogueFwdINS6_IJS8_SA_S9_EEENS6_IJNS7_ILi1EEESI_SI_EEESC_SE_Li128ELb1ELb1ELb1ELb0EEENS1_36VarlenDynamicPersistentTileSchedulerILi128ELi48ELi128ELi128ELb1ELb1ELb0ELb1ELb1ELb1EEEEEEEEEvNT_6ParamsE,@function
        .size           _ZN7cutlass13device_kernelIN5flash19enable_sm80_to_sm89INS1_16FlashAttnFwdSm80INS1_25CollectiveMainloopFwdSm80ILi4ELi1ELb0EN4cute5tupleIJNS5_1CILi128EEENS7_ILi48EEENS7_ILi96EEEEEELi96ENS_10bfloat16_tEfNS_4arch4Sm80ELb1ELb0ELb1ELb1ELb0ELb1ELb1ELb1EEENS1_21CollectiveEpilogueFwdINS6_IJS8_SA_S9_EEENS6_IJNS7_ILi1EEESI_SI_EEESC_SE_Li128ELb1ELb1ELb1ELb0EEENS1_36VarlenDynamicPersistentTileSchedulerILi128ELi48ELi128ELi128ELb1ELb1ELb0ELb1ELb1ELb1EEEEEEEEEvNT_6ParamsE,(.L_x_1454 - _ZN7cutlass13device_kernelIN5flash19enable_sm80_to_sm89INS1_16FlashAttnFwdSm80INS1_25CollectiveMainloopFwdSm80ILi4ELi1ELb0EN4cute5tupleIJNS5_1CILi128EEENS7_ILi48EEENS7_ILi96EEEEEELi96ENS_10bfloat16_tEfNS_4arch4Sm80ELb1ELb0ELb1ELb1ELb0ELb1ELb1ELb1EEENS1_21CollectiveEpilogueFwdINS6_IJS8_SA_S9_EEENS6_IJNS7_ILi1EEESI_SI_EEESC_SE_Li128ELb1ELb1ELb1ELb0EEENS1_36VarlenDynamicPersistentTileSchedulerILi128ELi48ELi128ELi128ELb1ELb1ELb0ELb1ELb1ELb1EEEEEEEEEvNT_6ParamsE)
        .other          _ZN7cutlass13device_kernelIN5flash19enable_sm80_to_sm89INS1_16FlashAttnFwdSm80INS1_25CollectiveMainloopFwdSm80ILi4ELi1ELb0EN4cute5tupleIJNS5_1CILi128EEENS7_ILi48EEENS7_ILi96EEEEEELi96ENS_10bfloat16_tEfNS_4arch4Sm80ELb1ELb0ELb1ELb1ELb0ELb1ELb1ELb1EEENS1_21CollectiveEpilogueFwdINS6_IJS8_SA_S9_EEENS6_IJNS7_ILi1EEESI_SI_EEESC_SE_Li128ELb1ELb1ELb1ELb0EEENS1_36VarlenDynamicPersistentTileSchedulerILi128ELi48ELi128ELi128ELb1ELb1ELb0ELb1ELb1ELb1EEEEEEEEEvNT_6ParamsE,@"STO_CUDA_ENTRY STV_DEFAULT"
_ZN7cutlass13device_kernelIN5flash19enable_sm80_to_sm89INS1_16FlashAttnFwdSm80INS1_25CollectiveMainloopFwdSm80ILi4ELi1ELb0EN4cute5tupleIJNS5_1CILi128EEENS7_ILi48EEENS7_ILi96EEEEEELi96ENS_10bfloat16_tEfNS_4arch4Sm80ELb1ELb0ELb1ELb1ELb0ELb1ELb1ELb1EEENS1_21CollectiveEpilogueFwdINS6_IJS8_SA_S9_EEENS6_IJNS7_ILi1EEESI_SI_EEESC_SE_Li128ELb1ELb1ELb1ELb0EEENS1_36VarlenDynamicPersistentTileSchedulerILi128ELi48ELi128ELi128ELb1ELb1ELb0ELb1ELb1ELb1EEEEEEEEEvNT_6ParamsE:
        /* <DEDUP_REMOVED lines=54> */
.L_x_1201:
        /* <DEDUP_REMOVED lines=16> */
.L_x_1385:
        /* <DEDUP_REMOVED lines=16> */
.L_x_1386:
[----:B--2---:R-:W-:-:S05]  /*0560*/  IMAD R0, R0, c[0x0][0x538], RZ ;  /* 0x00014e0000007a24 */ /* 0x004fca00078e02ff */
[----:B------:R-:W-:-:S04]  /*0570*/  IADD3 R7, R0, R7, RZ ;  /* 0x0000000700077210 */ /* 0x000fc80007ffe0ff */
[----:B------:R-:W-:-:S13]  /*0580*/  ISETP.GT.AND P0, PT, R7, UR4, PT ;  /* 0x0000000407007c0c */ /* 0x000fda000bf04270 */
[----:B-1----:R-:W-:Y:S05]  /*0590*/  @!P0 BRA `(.L_x_1201) ;  /* 0xfffffdc000008947 */ /* 0x002fea000383ffff */
.L_x_1197:
[----:B------:R-:W-:-:S05]  /*05a0*/  IADD3 R11, -R0, R7, RZ ;  /* 0x00000007000b7210 */ /* 0x000fca0007ffe1ff */
[----:B------:R-:W-:-:S05]  /*05b0*/  IMAD R0, R4, c[0x0][0x538], R11 ;  /* 0x00014e0004007a24 */ /* 0x000fca00078e020b */
[----:B------:R-:W-:Y:S01]  /*05c0*/  ISETP.GT.AND P0, PT, R0, UR4, PT ;  /* 0x0000000400007c0c */ /* 0x000fe2000bf04270 */
[----:B------:R-:W-:-:S12]  /*05d0*/  BRA.DIV ~URZ, `(.L_x_1202) ;  /* 0x0001e6b27f007947 */ /* 0x000fd8000b800000 */
[----:B------:R-:W-:-:S04]  /*05e0*/  VOTE.ANY R10, PT, !P0 ;  /* 0x00000000000a7806 */ /* 0x000fc800040e0100 */
.L_x_1387:
[----:B------:R-:W1:Y:S02]  /*05f0*/  POPC R7, R10 ;  /* 0x0000000a00077309 */ /* 0x000e640000000000 */
[----:B-1----:R-:W-:-:S05]  /*0600*/  IADD3 R0, R7, R6, RZ ;  /* 0x0000000607007210 */ /* 0x002fca0007ffe0ff */
[----:B------:R1:W-:Y:S01]  /*0610*/  STL [R1+0x44], R0 ;  /* 0x0000440001007387 */ /* 0x0003e20000100800 */
[----:B------:R-:W-:Y:S05]  /*0620*/  BRA.DIV ~URZ, `(.L_x_1203) ;  /* 0x0001e6b27f007947 */ /* 0x000fea000b800000 */
[----:B------:R2:W3:Y:S01]  /*0630*/  SHFL.IDX PT, R12, R9, R7, 0x1f ;  /* 0x00001f07090c7589 */ /* 0x0004e200000e0000 */
[----:B------:R-:W-:-:S03]  /*0640*/  MOV R6, RZ ;  /* 0x000000ff00067202 */ /* 0x000fc60000000f00 */
[----:B------:R2:W4:Y:S04]  /*0650*/  SHFL.IDX PT, R9, R8, R7, 0x1f ;  /* 0x00001f0708097589 */ /* 0x00052800000e0000 */
.L_x_1388:
[----:B------:R-:W-:Y:S01]  /*0660*/  ISETP.NE.AND P0, PT, R10, RZ, PT ;  /* 0x000000ff0a00720c */ /* 0x000fe20003f05270 */
[----:B------:R-:W-:-:S12]  /*0670*/  BSSY B0, `(.L_x_1204) ;  /* 0x0000005000007945 */ /* 0x000fd80003800000 */
[----:B------:R-:W-:Y:S05]  /*0680*/  @!P0 BRA `(.L_x_1205) ;  /* 0x0000003000008947 */ /* 0x000fea0003800000 */
[----:B------:R-:W-:Y:S01]  /*0690*/  IADD3 R3, R7, -0x1, RZ ;  /* 0xffffffff07037810 */ /* 0x000fe20007ffe0ff */
[----:B------:R-:W-:Y:S05]  /*06a0*/  BRA.DIV ~URZ, `(.L_x_1206) ;  /* 0x0001e7127f007947 */ /* 0x000fea000b800000 */
[----:B------:R1:W2:Y:S02]  /*06b0*/  SHFL.IDX PT, R6, R4, R3, 0x1f ;  /* 0x00001f0304067589 */ /* 0x0002a400000e0000 */
.L_x_1205:
[----:B------:R-:W-:Y:S05]  /*06c0*/  BSYNC B0 ;  /* 0x0000000000007941 */ /* 0x000fea0003800000 */
.L_x_1204:
        /* <DEDUP_REMOVED lines=69> */
.L_x_1208:
        /* <DEDUP_REMOVED lines=70> */
.L_x_1209:
[----:B------:R-:W-:Y:S05]  /*0f80*/  BSYNC B0 ;  /* 0x0000000000007941 */ /* 0x000fea0003800000 */
.L_x_1207:
[----:B------:R-:W-:-:S04]  /*0f90*/  LOP3.LUT R0, RZ, R0, RZ, 0x33, !PT ;  /* 0x00000000ff007212 */ /* 0x000fc800078e33ff */
[----:B------:R-:W-:-:S05]  /*0fa0*/  IADD3 R0, R0, R12, RZ ;  /* 0x0000000c00007210 */ /* 0x000fca0007ffe0ff */
[----:B------:R2:W-:Y:S01]  /*0fb0*/  STL [R1+0x3c], R0 ;  /* 0x00003c0001007387 */ /* 0x0005e20000100800 */
[----:B------:R-:W-:Y:S05]  /*0fc0*/  BRA `(.L_x_1210) ;  /* 0x0000006000007947 */ /* 0x000fea0003800000 */
.L_x_1198:
[----:B------:R-:W-:Y:S01]  /*0fd0*/  MOV R0, UR4 ;  /* 0x0000000400007c02 */ /* 0x000fe20008000f00 */
[----:B------:R-:W-:Y:S04]  /*0fe0*/  STL [R1+0x3c], RZ ;  /* 0x00003cff01007387 */ /* 0x000fe80000100800 */
[----:B------:R-:W-:Y:S04]  /*0ff0*/  STL [R1+0x40], RZ ;  /* 0x000040ff01007387 */ /* 0x000fe80000100800 */
[----:B------:R1:W-:Y:S02]  /*1000*/  STL [R1+0x38], R0 ;  /* 0x0000380001007387 */ /* 0x0003e40000100800 */
[----:B-1----:R-:W-:-:S05]  /*1010*/  MOV R0, c[0x0][0x53c] ;  /* 0x00014f0000007a02 */ /* 0x002fca0000000f00 */
[----:B------:R1:W-:Y:S02]  /*1020*/  STL [R1+0x44], R0 ;  /* 0x0000440001007387 */ /* 0x0003e40000100800 */
.L_x_1210:
        /* <DEDUP_REMOVED lines=8> */
.L_x_1196:
        /* <DEDUP_REMOVED lines=9> */
[----:B------:R-:W-:Y:S02]  /*1140*/  SHF.R.S32.HI R2, RZ, 0x3, R16 ;  /* 0x00000003ff027819 */ /* 0x000fe40000011410 */
[CC--:B------:R-:W-:Y:S01]  /*1150*/  LEA.HI R11, R7.reuse, R24.reuse, RZ, 0x5 ;  /* 0x00000018070b7211 */ /* 0x0c0fe200078f28ff */
[----:B------:R-:W-:Y:S01]  /*1160*/  IMAD.IADD R3, R24, 0x1, -R0 ;  /* 0x0000000118037824 */ /* 0x000fe200078e0a00 */
[----:B------:R-:W-:Y:S01]  /*1170*/  LOP3.LUT R4, R12, 0xfffffffc, RZ, 0xc0, !PT ;  /* 0xfffffffc0c047812 */ /* 0x000fe200078ec0ff */
[----:B------:R-:W-:Y:S01]  /*1180*/  IMAD.SHL.U32 R0, R2, 0x40, RZ ;  /* 0x0000004002007824 */ /* 0x000fe200078e00ff */
[----:B------:R-:W-:Y:S02]  /*1190*/  LEA.HI R7, R7, R24, RZ, 0x4 ;  /* 0x0000001807077211 */ /* 0x000fe400078f20ff */
[----:B------:R-:W-:Y:S01]  /*11a0*/  SHF.R.S32.HI R14, RZ, 0x1, R15 ;  /* 0x00000001ff0e7819 */ /* 0x000fe2000001140f */
[----:B------:R-:W-:Y:S01]  /*11b0*/  IMAD.IADD R25, R24, 0x1, -R4 ;  /* 0x0000000118197824 */ /* 0x000fe200078e0a04 */
[----:B------:R-:W-:-:S02]  /*11c0*/  SHF.R.S32.HI R8, RZ, 0x4, R7 ;  /* 0x00000004ff087819 */ /* 0x000fc40000011407 */
[----:B------:R-:W-:Y:S01]  /*11d0*/  LEA.HI R5, R15, R14, RZ, 0x1 ;  /* 0x0000000e0f057211 */ /* 0x000fe200078f08ff */
[----:B------:R-:W-:Y:S01]  /*11e0*/  IMAD.SHL.U32 R30, R25, 0x8, RZ ;  /* 0x00000008191e7824 */ /* 0x000fe200078e00ff */
[----:B------:R-:W-:Y:S02]  /*11f0*/  LEA.HI R6, R7, R8, RZ, 0x1 ;  /* 0x0000000807067211 */ /* 0x000fe400078f08ff */
[----:B------:R-:W-:Y:S02]  /*1200*/  LOP3.LUT R2, R5, 0x7fffffe, RZ, 0xc0, !PT ;  /* 0x07fffffe05027812 */ /* 0x000fe400078ec0ff */
[----:B------:R-:W-:Y:S02]  /*1210*/  LOP3.LUT R0, R0, 0xc0, RZ, 0xc0, !PT ;  /* 0x000000c000007812 */ /* 0x000fe400078ec0ff */
[----:B------:R-:W-:Y:S01]  /*1220*/  LEA.HI R10, R3, R3, RZ, 0x1 ;  /* 0x00000003030a7211 */ /* 0x000fe200078f08ff */
[----:B------:R-:W-:Y:S01]  /*1230*/  IMAD.IADD R2, R14, 0x1, -R2 ;  /* 0x000000010e027824 */ /* 0x000fe200078e0a02 */
[----:B------:R-:W-:-:S02]  /*1240*/  LOP3.LUT R6, R6, 0xfffffffe, RZ, 0xc0, !PT ;  /* 0xfffffffe06067812 */ /* 0x000fc400078ec0ff */
[----:B------:R-:W-:Y:S01]  /*1250*/  SHF.R.U32.HI R5, RZ, 0x3, R0 ;  /* 0x00000003ff057819 */ /* 0x000fe20000011600 */
[----:B------:R-:W-:Y:S01]  /*1260*/  IMAD R20, R8, 0x8, R2 ;  /* 0x0000000808147824 */ /* 0x000fe200078e0202 */
[----:B------:R-:W-:Y:S01]  /*1270*/  LOP3.LUT R0, R0, 0x18, R30, 0xf8, !PT ;  /* 0x0000001800007812 */ /* 0x000fe200078ef81e */
[----:B------:R-:W-:Y:S01]  /*1280*/  IMAD.IADD R17, R8, 0x1, -R6 ;  /* 0x0000000108117824 */ /* 0x000fe200078e0a06 */
[----:B------:R-:W-:Y:S01]  /*1290*/  LOP3.LUT R4, R10, 0x3fffffe, RZ, 0xc0, !PT ;  /* 0x03fffffe0a047812 */ /* 0x000fe200078ec0ff */
[----:B------:R-:W-:Y:S01]  /*12a0*/  IMAD.SHL.U32 R20, R20, 0x20, RZ ;  /* 0x0000002014147824 */ /* 0x000fe200078e00ff */
[----:B------:R-:W-:Y:S02]  /*12b0*/  LOP3.LUT R9, R0, R5, RZ, 0x3c, !PT ;  /* 0x0000000500097212 */ /* 0x000fe400078e3cff */
        /* <DEDUP_REMOVED lines=37> */
[----:B------:R-:W-:-:S03]  /*1510*/  SHF.R.S32.HI R31, RZ, 0x1f, R30 ;  /* 0x0000001fff1f7819 */ /* 0x000fc6000001141e */
        /* <DEDUP_REMOVED lines=9> */
[----:B------:R-:W-:Y:S01]  /*15b0*/  LOP3.LUT P3, RZ, R2, 0x2, RZ, 0xc0, !PT ;  /* 0x0000000202ff7812 */ /* 0x000fe2000786c0ff */
[----:B------:R-:W-:Y:S01]  /*15c0*/  IMAD.IADD R7, R23, 0x1, -R3 ;  /* 0x0000000117077824 */ /* 0x000fe200078e0a03 */
[----:B------:R-:W-:Y:S02]  /*15d0*/  LEA.HI R4, R4, R5, RZ, 0x2 ;  /* 0x0000000504047211 */ /* 0x000fe400078f10ff */
[----:B------:R-:W-:Y:S01]  /*15e0*/  LOP3.LUT R3, R0, 0xffffff00, RZ, 0xc0, !PT ;  /* 0xffffff0000037812 */ /* 0x000fe200078ec0ff */
[----:B------:R-:W-:Y:S01]  /*15f0*/  IMAD.SHL.U32 R0, R2, 0x40, RZ ;  /* 0x0000004002007824 */ /* 0x000fe200078e00ff */
[----:B------:R-:W-:-:S03]  /*1600*/  LOP3.LUT R2, R4, 0xfffffffc, RZ, 0xc0, !PT ;  /* 0xfffffffc04027812 */ /* 0x000fc600078ec0ff */
[----:B------:R-:W-:Y:S01]  /*1610*/  IMAD R22, R6, 0x20, R3 ;  /* 0x0000002006167824 */ /* 0x000fe200078e0203 */
[----:B------:R-:W-:Y:S01]  /*1620*/  LOP3.LUT R0, R0, 0xc0, RZ, 0xc0, !PT ;  /* 0x000000c000007812 */ /* 0x000fe200078ec0ff */
[----:B------:R-:W-:Y:S01]  /*1630*/  IMAD.IADD R12, R5, 0x1, -R2 ;  /* 0x00000001050c7824 */ /* 0x000fe200078e0a02 */
[----:B------:R-:W-:Y:S01]  /*1640*/  LEA.HI R6, R7, R7, RZ, 0x1 ;  /* 0x0000000707067211 */ /* 0x000fe200078f08ff */
[----:B------:R-:W-:Y:S01]  /*1650*/  IMAD.SHL.U32 R2, R13, 0x20, RZ ;  /* 0x000000200d027824 */ /* 0x000fe200078e00ff */
[----:B------:R-:W-:Y:S01]  /*1660*/  LOP3.LUT R5, R0, 0x8, R16, 0xf8, !PT ;  /* 0x0000000800057812 */ /* 0x000fe200078ef810 */
[----:B------:R-:W-:Y:S01]  /*1670*/  STL [R1+0x94], R22 ;  /* 0x0000941601007387 */ /* 0x000fe20000100800 */
[----:B------:R-:W-:Y:S01]  /*1680*/  SHF.R.U32.HI R3, RZ, 0x3, R0 ;  /* 0x00000003ff037819 */ /* 0x000fe20000011600 */
[----:B------:R-:W-:Y:S01]  /*1690*/  IMAD.SHL.U32 R0, R8, 0x200, RZ ;  /* 0x0000020008007824 */ /* 0x000fe200078e00ff */
[----:B------:R-:W-:Y:S01]  /*16a0*/  LOP3.LUT R4, R6, 0x3fffffe, RZ, 0xc0, !PT ;  /* 0x03fffffe06047812 */ /* 0x000fe200078ec0ff */
[----:B------:R-:W-:Y:S01]  /*16b0*/  STL [R1+0x7c], R20 ;  /* 0x00007c1401007387 */ /* 0x000fe20000100800 */
[----:B------:R-:W-:-:S02]  /*16c0*/  LOP3.LUT R8, R5, R3, RZ, 0x3c, !PT ;  /* 0x0000000305087212 */ /* 0x000fc400078e3cff */
[----:B------:R-:W-:Y:S01]  /*16d0*/  LOP3.LUT R3, R15, 0xfffffffe, RZ, 0xc0, !PT ;  /* 0xfffffffe0f037812 */ /* 0x000fe200078ec0ff */
[----:B------:R-:W-:Y:S01]  /*16e0*/  IMAD.IADD R7, R7, 0x1, -R4 ;  /* 0x0000000107077824 */ /* 0x000fe200078e0a04 */
[----:B------:R-:W-:Y:S02]  /*16f0*/  LOP3.LUT R2, R2, 0xffffff00, RZ, 0xc0, !PT ;  /* 0xffffff0002027812 */ /* 0x000fe400078ec0ff */
[----:B------:R-:W-:Y:S01]  /*1700*/  SHF.R.S32.HI R5, RZ, 0x1, R6 ;  /* 0x00000001ff057819 */ /* 0x000fe20000011406 */
[----:B------:R-:W-:Y:S01]  /*1710*/  IMAD.IADD R29, R24, 0x1, -R3 ;  /* 0x00000001181d7824 */ /* 0x000fe200078e0a03 */
[----:B------:R-:W-:Y:S01]  /*1720*/  LOP3.LUT P4, RZ, R12, 0x2, RZ, 0xc0, !PT ;  /* 0x000000020cff7812 */ /* 0x000fe2000788c0ff */
[----:B------:R-:W-:Y:S01]  /*1730*/  IMAD.IADD R4, R2, 0x1, R0 ;  /* 0x0000000102047824 */ /* 0x000fe200078e0200 */
[----:B------:R-:W-:Y:S01]  /*1740*/  LOP3.LUT R3, R5, 0x1, RZ, 0xc0, !PT ;  /* 0x0000000105037812 */ /* 0x000fe200078ec0ff */
[----:B------:R-:W-:Y:S01]  /*1750*/  IMAD R16, R11, 0x20, R2 ;  /* 0x000000200b107824 */ /* 0x000fe200078e0202 */
[----:B------:R-:W-:Y:S01]  /*1760*/  LEA.HI R2, R9, R23, RZ, 0x2 ;  /* 0x0000001709027211 */ /* 0x000fe200078f10ff */
[----:B------:R-:W-:Y:S01]  /*1770*/  IMAD.SHL.U32 R114, R29, 0x4, RZ ;  /* 0x000000041d727824 */ /* 0x000fe200078e00ff */
[----:B------:R-:W-:Y:S01]  /*1780*/  ISETP.NE.U32.AND P2, PT, R3, 0x1, PT ;  /* 0x000000010300780c */ /* 0x000fe20003f45070 */
[----:B------:R-:W-:Y:S01]  /*1790*/  IMAD R0, R25, 0x2, R0 ;  /* 0x0000000219007824 */ /* 0x000fe200078e0200 */
[----:B------:R-:W-:Y:S01]  /*17a0*/  LOP3.LUT R2, R2, 0xfffffffc, RZ, 0xc0, !PT ;  /* 0xfffffffc02027812 */ /* 0x000fe200078ec0ff */
[----:B------:R-:W-:Y:S01]  /*17b0*/  IMAD R15, R11, 0x20, R4 ;  /* 0x000000200b0f7824 */ /* 0x000fe200078e0204 */
[C---:B------:R-:W-:Y:S01]  /*17c0*/  IADD3 R164, R114.reuse, 0x10, RZ ;  /* 0x0000001072a47810 */ /* 0x040fe20007ffe0ff */
[----:B------:R-:W-:Y:S01]  /*17d0*/  IMAD R7, R7, 0x20, R0 ;  /* 0x0000002007077824 */ /* 0x000fe200078e0200 */
[----:B------:R-:W-:Y:S01]  /*17e0*/  SHF.R.S32.HI R3, RZ, 0x1, R14 ;  /* 0x00000001ff037819 */ /* 0x000fe2000001140e */
[----:B------:R-:W-:Y:S01]  /*17f0*/  IMAD.IADD R2, R23, 0x1, -R2 ;  /* 0x0000000117027824 */ /* 0x000fe200078e0a02 */
[----:B------:R-:W-:Y:S01]  /*1800*/  LOP3.LUT P1, RZ, R5, 0x2, RZ, 0xc0, !PT ;  /* 0x0000000205ff7812 */ /* 0x000fe2000782c0ff */
[C---:B------:R-:W-:Y:S01]  /*1810*/  IMAD.IADD R112, R114.reuse, 0x1, R164 ;  /* 0x0000000172707824 */ /* 0x040fe200078e02a4 */
[----:B------:R-:W-:Y:S01]  /*1820*/  IADD3 R113, R114, 0x20, RZ ;  /* 0x0000002072717810 */ /* 0x000fe20007ffe0ff */
[----:B------:R-:W-:Y:S01]  /*1830*/  IMAD.SHL.U32 R4, R3, 0x40, RZ ;  /* 0x0000004003047824 */ /* 0x000fe200078e00ff */
[----:B------:R-:W-:Y:S01]  /*1840*/  LOP3.LUT P0, RZ, R2, 0x2, RZ, 0xc0, !PT ;  /* 0x0000000202ff7812 */ /* 0x000fe2000780c0ff */
[----:B------:R-:W-:-:S02]  /*1850*/  IMAD R0, R17, 0x8, R18 ;  /* 0x0000000811007824 */ /* 0x000fc400078e0212 */
[----:B------:R-:W-:Y:S01]  /*1860*/  IMAD.SHL.U32 R3, R2, 0x40, RZ ;  /* 0x0000004002037824 */ /* 0x000fe200078e00ff */
[----:B------:R-:W-:Y:S01]  /*1870*/  SHF.R.S32.HI R2, RZ, 0x1f, R112 ;  /* 0x0000001fff027819 */ /* 0x000fe20000011470 */
[----:B------:R-:W-:Y:S01]  /*1880*/  IMAD.U32 R0, R0, 0x20, R8 ;  /* 0x0000002000007824 */ /* 0x000fe200078e0008 */
[----:B------:R-:W-:Y:S01]  /*1890*/  LOP3.LUT R27, R4, 0xc0, RZ, 0xc0, !PT ;  /* 0x000000c0041b7812 */ /* 0x000fe200078ec0ff */
[----:B------:R-:W-:Y:S01]  /*18a0*/  IMAD.SHL.U32 R5, R5, 0x40, RZ ;  /* 0x0000004005057824 */ /* 0x000fe200078e00ff */
[-C--:B------:R-:W-:Y:S01]  /*18b0*/  LEA.HI R8, R2, R112.reuse, RZ, 0x3 ;  /* 0x0000007002087211 */ /* 0x080fe200078f18ff */
[----:B------:R-:W-:Y:S01]  /*18c0*/  IMAD.IADD R111, R114, 0x1, R113 ;  /* 0x00000001726f7824 */ /* 0x000fe200078e0271 */
[----:B------:R-:W-:Y:S01]  /*18d0*/  LEA.HI R2, R2, R112, RZ, 0x5 ;  /* 0x0000007002027211 */ /* 0x000fe200078f28ff */
[----:B------:R-:W-:Y:S01]  /*18e0*/  STL [R1+0x8c], R27 ;  /* 0x00008c1b01007387 */ /* 0x000fe20000100800 */
        /* <DEDUP_REMOVED lines=13> */
[----:B------:R-:W-:Y:S02]  /*19c0*/  LOP3.LUT R3, R6, R24, RZ, 0x3c, !PT ;  /* 0x0000001806037212 */ /* 0x000fe400078e3cff */
[----:B------:R-:W-:-:S02]  /*19d0*/  LEA.HI R5, R5, R5, RZ, 0x1d ;  /* 0x0000000505057211 */ /* 0x000fc400078fe8ff */
[----:B------:R-:W-:Y:S02]  /*19e0*/  IADD3 R13, R4, R2, R20 ;  /* 0x00000002040d7210 */ /* 0x000fe40007ffe014 */
[----:B------:R-:W-:Y:S01]  /*19f0*/  IADD3 R11, R3, R22, R2 ;  /* 0x00000016030b7210 */ /* 0x000fe20007ffe002 */
[----:B------:R-:W-:Y:S01]  /*1a00*/  IMAD.IADD R10, R5, 0x1, R7 ;  /* 0x00000001050a7824 */ /* 0x000fe200078e0207 */
[----:B------:R-:W-:Y:S01]  /*1a10*/  SHF.R.S32.HI R2, RZ, 0x1f, R111 ;  /* 0x0000001fff027819 */ /* 0x000fe2000001146f */
[----:B------:R-:W-:Y:S01]  /*1a20*/  IMAD.SHL.U32 R3, R12, 0x40, RZ ;  /* 0x000000400c037824 */ /* 0x000fe200078e00ff */
[----:B------:R-:W-:Y:S01]  /*1a30*/  SHF.R.S32.HI R8, RZ, 0x3, R8 ;  /* 0x00000003ff087819 */ /* 0x000fe20000011408 */
[----:B------:R-:W-:Y:S01]  /*1a40*/  IMAD.SHL.U32 R7, R17, 0x8, RZ ;  /* 0x0000000811077824 */ /* 0x000fe200078e00ff */
[-C--:B------:R-:W-:Y:S01]  /*1a50*/  LEA.HI R5, R2, R111.reuse, RZ, 0x5 ;  /* 0x0000006f02057211 */ /* 0x080fe200078f28ff */
[----:B------:R-:W-:Y:S01]  /*1a60*/  IMAD.SHL.U32 R18, R10, 0x2, RZ ;  /* 0x000000020a127824 */ /* 0x000fe200078e00ff */
[----:B------:R-:W-:Y:S01]  /*1a70*/  LEA.HI R4, R2, R111, RZ, 0x3 ;  /* 0x0000006f02047211 */ /* 0x000fe200078f18ff */
[----:B------:R-:W-:Y:S01]  /*1a80*/  IMAD.MOV.U32 R12, RZ, RZ, 0x20 ;  /* 0x00000020ff0c7424 */ /* 0x000fe200078e00ff */
[----:B------:R-:W-:Y:S01]  /*1a90*/  LOP3.LUT R2, R3, 0xc0, RZ, 0xc0, !PT ;  /* 0x000000c003027812 */ /* 0x000fe200078ec0ff */
[----:B------:R-:W-:Y:S01]  /*1aa0*/  IMAD.SHL.U32 R3, R5, 0x80, RZ ;  /* 0x0000008005037824 */ /* 0x000fe200078e00ff */
[----:B------:R-:W-:Y:S01]  /*1ab0*/  LOP3.LUT R6, R25, 0x18, R4, 0xf8, !PT ;  /* 0x0000001819067812 */ /* 0x000fe200078ef804 */
[----:B------:R-:W-:Y:S01]  /*1ac0*/  STL [R1+0x5c], R18 ;  /* 0x00005c1201007387 */ /* 0x000fe20000100800 */
[----:B------:R-:W-:-:S02]  /*1ad0*/  LOP3.LUT R7, R2, 0x8, R7, 0xf8, !PT ;  /* 0x0000000802077812 */ /* 0x000fc400078ef807 */
[----:B------:R-:W-:Y:S02]  /*1ae0*/  SHF.R.U32.HI R5, RZ, 0x3, R2 ;  /* 0x00000003ff057819 */ /* 0x000fe40000011602 */
[----:B------:R-:W-:Y:S02]  /*1af0*/  LOP3.LUT R2, R3, 0xfffff000, RZ, 0xc0, !PT ;  /* 0xfffff00003027812 */ /* 0x000fe400078ec0ff */
[----:B------:R-:W-:Y:S02]  /*1b00*/  LOP3.LUT R6, R6, R23, RZ, 0x3c, !PT ;  /* 0x0000001706067212 */ /* 0x000fe400078e3cff */
[----:B------:R-:W-:Y:S02]  /*1b10*/  LOP3.LUT R9, R27, 0x18, R4, 0xf8, !PT ;  /* 0x000000181b097812 */ /* 0x000fe400078ef804 */
[----:B------:R-:W-:Y:S02]  /*1b20*/  IADD3 R10, R6, R2, R20 ;  /* 0x00000002060a7210 */ /* 0x000fe40007ffe014 */
[----:B------:R-:W-:-:S02]  /*1b30*/  LOP3.LUT R3, R7, R5, RZ, 0x3c, !PT ;  /* 0x0000000507037212 */ /* 0x000fc400078e3cff */
[C---:B------:R-:W-:Y:S02]  /*1b40*/  IADD3 R6, R18.reuse, 0x80, RZ ;  /* 0x0000008012067810 */ /* 0x040fe40007ffe0ff */
[----:B------:R-:W-:Y:S02]  /*1b50*/  LOP3.LUT R5, R9, R24, RZ, 0x3c, !PT ;  /* 0x0000001809057212 */ /* 0x000fe400078e3cff */
[----:B------:R-:W-:Y:S02]  /*1b60*/  IADD3 R14, R18, 0x70, RZ ;  /* 0x00000070120e7810 */ /* 0x000fe40007ffe0ff */
[----:B------:R-:W-:Y:S02]  /*1b70*/  @P2 IADD3 R14, R6, 0x10, RZ ;  /* 0x00000010060e2810 */ /* 0x000fe40007ffe0ff */
[----:B------:R-:W-:Y:S01]  /*1b80*/  IADD3 R9, R5, R22, R2 ;  /* 0x0000001605097210 */ /* 0x000fe20007ffe002 */
[----:B------:R-:W-:Y:S01]  /*1b90*/  IMAD.IADD R2, R3, 0x1, R15 ;  /* 0x0000000103027824 */ /* 0x000fe200078e020f */
[C---:B------:R-:W-:Y:S01]  /*1ba0*/  IADD3 R7, R30.reuse, 0x20, RZ ;  /* 0x000000201e077810 */ /* 0x040fe20007ffe0ff */
[----:B------:R-:W-:Y:S01]  /*1bb0*/  STL [R1+0x60], R14 ;  /* 0x0000600e01007387 */ /* 0x000fe20000100800 */
[----:B------:R-:W-:Y:S01]  /*1bc0*/  LOP3.LUT R5, R19, 0x7ffffffc, RZ, 0xc0, !PT ;  /* 0x7ffffffc13057812 */ /* 0x000fe200078ec0ff */
[----:B------:R-:W-:Y:S01]  /*1bd0*/  IMAD.IADD R3, R3, 0x1, R16 ;  /* 0x0000000103037824 */ /* 0x000fe200078e0210 */
[----:B------:R-:W-:Y:S01]  /*1be0*/  IADD3 R6, R30, 0x40, RZ ;  /* 0x000000401e067810 */ /* 0x000fe20007ffe0ff */
[----:B------:R1:W-:Y:S01]  /*1bf0*/  STL [R1+0x30], R7 ;  /* 0x0000300701007387 */ /* 0x0003e20000100800 */
[----:B------:R-:W-:Y:S01]  /*1c00*/  SHF.R.S32.HI R15, RZ, 0x1f, R7 ;  /* 0x0000001fff0f7819 */ /* 0x000fe20000011407 */
[----:B------:R-:W-:Y:S01]  /*1c10*/  IMAD.IADD R5, R28, 0x1, -R5 ;  /* 0x000000011c057824 */ /* 0x000fe200078e0a05 */
[----:B------:R-:W-:Y:S01]  /*1c20*/  LEA R165, R0, 0x3c80, 0x1 ;  /* 0x00003c8000a57811 */ /* 0x000fe200078e08ff */
[----:B------:R-:W-:Y:S01]  /*1c30*/  STL.64 [R1+0x28], R30 ;  /* 0x0000281e01007387 */ /* 0x000fe20000100a00 */
[----:B------:R-:W-:Y:S01]  /*1c40*/  LEA R0, R11, 0x6080, 0x1 ;  /* 0x000060800b007811 */ /* 0x000fe200078e08ff */
[----:B------:R-:W-:Y:S01]  /*1c50*/  IMAD.SHL.U32 R5, R5, 0x2, RZ ;  /* 0x0000000205057824 */ /* 0x000fe200078e00ff */
[----:B------:R-:W-:Y:S01]  /*1c60*/  IADD3 R194, R165, 0x20, RZ ;  /* 0x00000020a5c27810 */ /* 0x000fe20007ffe0ff */
[----:B------:R2:W-:Y:S01]  /*1c70*/  STL [R1+0x34], R6 ;  /* 0x0000340601007387 */ /* 0x0005e20000100800 */
[----:B------:R-:W-:-:S02]  /*1c80*/  LEA R192, R2, 0x6080, 0x1 ;  /* 0x0000608002c07811 */ /* 0x000fc400078e08ff */
[----:B------:R-:W-:Y:S01]  /*1c90*/  LEA R166, R3, 0x1880, 0x1 ;  /* 0x0000188003a67811 */ /* 0x000fe200078e08ff */
[----:B------:R-:W-:Y:S01]  /*1ca0*/  STL [R1+0x70], R15 ;  /* 0x0000700f01007387 */ /* 0x000fe20000100800 */
[----:B------:R-:W-:-:S04]  /*1cb0*/  @P3 IADD3 R194, R165, -0x20, RZ ;  /* 0xffffffe0a5c23810 */ /* 0x000fc80007ffe0ff */
        /* <DEDUP_REMOVED lines=8> */
[C---:B------:R-:W-:Y:S02]  /*1d40*/  IADD3 R196, R194.reuse, 0x1c00, RZ ;  /* 0x00001c00c2c47810 */ /* 0x040fe40007ffe0ff */
[--C-:B--2---:R-:W-:Y:S01]  /*1d50*/  LOP3.LUT R6, R27, 0x18, R104.reuse, 0xf8, !PT ;  /* 0x000000181b067812 */ /* 0x104fe200078ef868 */
[----:B------:R2:W-:Y:S01]  /*1d60*/  STL [R1+0x24], R5 ;  /* 0x0000240501007387 */ /* 0x0005e20000100800 */
[----:B------:R-:W-:Y:S02]  /*1d70*/  IADD3 R195, R194, 0x2000, RZ ;  /* 0x00002000c2c37810 */ /* 0x000fe40007ffe0ff */
[----:B------:R-:W-:Y:S01]  /*1d80*/  LOP3.LUT R6, R6, R24, RZ, 0x3c, !PT ;  /* 0x0000001806067212 */ /* 0x000fe200078e3cff */
[----:B-1----:R-:W-:Y:S01]  /*1d90*/  IMAD.IADD R7, R26, 0x1, R21 ;  /* 0x000000011a077824 */ /* 0x002fe200078e0215 */
[----:B--2---:R-:W-:-:S04]  /*1da0*/  LOP3.LUT R5, R25, 0x8, R104, 0xf8, !PT ;  /* 0x0000000819057812 */ /* 0x004fc800078ef868 */
[----:B------:R1:W-:Y:S04]  /*1db0*/  STL [R1+0x98], R7 ;  /* 0x0000980701007387 */ /* 0x0003e80000100800 */
[----:B------:R2:W-:Y:S01]  /*1dc0*/  STL [R1+0x88], R8 ;  /* 0x0000880801007387 */ /* 0x0005e20000100800 */
[----:B-1----:R-:W-:Y:S02]  /*1dd0*/  LOP3.LUT R7, R25, 0x18, R104, 0xf8, !PT ;  /* 0x0000001819077812 */ /* 0x002fe400078ef868 */
[----:B--2---:R-:W-:Y:S02]  /*1de0*/  SHF.R.S32.HI R8, RZ, 0x3, R4 ;  /* 0x00000003ff087819 */ /* 0x004fe40000011404 */
[-C--:B------:R-:W-:Y:S01]  /*1df0*/  LOP3.LUT R4, R5, R23.reuse, RZ, 0x3c, !PT ;  /* 0x0000001705047212 */ /* 0x080fe200078e3cff */
[----:B------:R-:W-:Y:S01]  /*1e00*/  IMAD.IADD R5, R22, 0x1, R6 ;  /* 0x0000000116057824 */ /* 0x000fe200078e0206 */
[----:B------:R-:W-:Y:S01]  /*1e10*/  LOP3.LUT R7, R7, R23, RZ, 0x3c, !PT ;  /* 0x0000001707077212 */ /* 0x000fe200078e3cff */
[----:B------:R1:W-:Y:S01]  /*1e20*/  STL [R1+0x84], R8 ;  /* 0x0000840801007387 */ /* 0x0003e20000100800 */
[----:B------:R-:W-:Y:S01]  /*1e30*/  SEL R6, R12, 0xffffffe0, !P1 ;  /* 0xffffffe00c067807 */ /* 0x000fe20004800000 */
[----:B------:R-:W-:Y:S01]  /*1e40*/  IMAD.IADD R252, R20, 0x1, R4 ;  /* 0x0000000114fc7824 */ /* 0x000fe200078e0204 */
[----:B------:R-:W-:Y:S01]  /*1e50*/  SEL R4, R12, 0xffffffe0, !P4 ;  /* 0xffffffe00c047807 */ /* 0x000fe20006000000 */
[----:B------:R-:W-:-:S03]  /*1e60*/  IMAD.IADD R7, R20, 0x1, R7 ;  /* 0x0000000114077824 */ /* 0x000fc600078e0207 */
[----:B------:R-:W-:Y:S01]  /*1e70*/  LEA R252, R252, 0x1880, 0x1 ;  /* 0x00001880fcfc7811 */ /* 0x000fe200078e08ff */
[----:B------:R-:W-:Y:S02]  /*1e80*/  IMAD.IADD R193, R192, 0x1, R4 ;  /* 0x00000001c0c17824 */ /* 0x000fe400078e0204 */
[----:B------:R-:W-:Y:S01]  /*1e90*/  IMAD.IADD R167, R4, 0x1, R166 ;  /* 0x0000000104a77824 */ /* 0x000fe200078e02a6 */
[----:B-1----:R-:W-:Y:S02]  /*1ea0*/  LEA R8, R5, 0x6080, 0x1 ;  /* 0x0000608005087811 */ /* 0x002fe400078e08ff */
[----:B------:R-:W-:-:S03]  /*1eb0*/  LEA R5, R13, 0x6080, 0x1 ;  /* 0x000060800d057811 */ /* 0x000fc600078e08ff */
[----:B------:R1:W-:Y:S04]  /*1ec0*/  STL [R1+0xb0], R8 ;  /* 0x0000b00801007387 */ /* 0x0003e80000100800 */
[----:B------:R2:W-:Y:S04]  /*1ed0*/  STL [R1+0xac], R5 ;  /* 0x0000ac0501007387 */ /* 0x0005e80000100800 */
[----:B------:R3:W-:Y:S01]  /*1ee0*/  STL [R1+0xa8], R0 ;  /* 0x0000a80001007387 */ /* 0x0007e20000100800 */
[----:B-1----:R-:W-:Y:S02]  /*1ef0*/  LEA R8, R9, 0x6080, 0x1 ;  /* 0x0000608009087811 */ /* 0x002fe400078e08ff */
[----:B--2---:R-:W-:-:S02]  /*1f00*/  LEA R5, R10, 0x6080, 0x1 ;  /* 0x000060800a057811 */ /* 0x004fc400078e08ff */
[----:B---3--:R-:W-:-:S03]  /*1f10*/  IADD3 R0, R252, 0x20, RZ ;  /* 0x00000020fc007810 */ /* 0x008fc60007ffe0ff */
[----:B------:R1:W-:Y:S01]  /*1f20*/  STL [R1+0xa4], R5 ;  /* 0x0000a40501007387 */ /* 0x0003e20000100800 */
[----:B------:R-:W-:-:S03]  /*1f30*/  @P0 IADD3 R0, R252, -0x20, RZ ;  /* 0xffffffe0fc000810 */ /* 0x000fc60007ffe0ff */
[----:B------:R-:W-:Y:S01]  /*1f40*/  STL [R1+0xa0], R8 ;  /* 0x0000a00801007387 */ /* 0x000fe20000100800 */
[----:B-1----:R-:W-:-:S05]  /*1f50*/  LEA R5, R7, 0x6080, 0x1 ;  /* 0x0000608007057811 */ /* 0x002fca00078e08ff */
[----:B------:R-:W-:Y:S04]  /*1f60*/  STL [R1+0x9c], R5 ;  /* 0x00009c0501007387 */ /* 0x000fe80000100800 */
[----:B------:R1:W-:Y:S02]  /*1f70*/  STL [R1], R0 ;  /* 0x0000000001007387 */ /* 0x0003e40000100800 */
[----:B-1----:R-:W-:-:S05]  /*1f80*/  IMAD.IADD R0, R18, 0x1, R6 ;  /* 0x0000000112007824 */ /* 0x002fca00078e0206 */
[----:B------:R1:W-:Y:S02]  /*1f90*/  STL [R1+0x68], R0 ;  /* 0x0000680001007387 */ /* 0x0003e40000100800 */
[----:B-1----:R-:W-:-:S05]  /*1fa0*/  IMAD.IADD R0, R6, 0x1, R14 ;  /* 0x0000000106007824 */ /* 0x002fca00078e020e */
[----:B------:R1:W-:Y:S02]  /*1fb0*/  STL [R1+0x64], R0 ;  /* 0x0000640001007387 */ /* 0x0003e40000100800 */
.L_x_1384:
        /* <DEDUP_REMOVED lines=14> */
[----:B------:R-:W-:-:S02]  /*20a0*/  IMAD.MOV.U32 R139, RZ, RZ, RZ ;  /* 0x000000ffff8b7224 */ /* 0x000fc400078e00ff */
[----:B------:R-:W-:Y:S01]  /*20b0*/  IMAD.MOV.U32 R13, RZ, RZ, RZ ;  /* 0x000000ffff0d7224 */ /* 0x000fe200078e00ff */
[----:B--2---:R-:W-:Y:S01]  /*20c0*/  SHF.R.S32.HI R20, RZ, 0x1f, R18 ;  /* 0x0000001fff147819 */ /* 0x004fe20000011412 */
[----:B------:R1:W-:Y:S01]  /*20d0*/  STL [R1+0x48], R18 ;  /* 0x0000481201007387 */ /* 0x0003e20000100800 */
[C---:B------:R-:W-:Y:S02]  /*20e0*/  @P4 LEA R2, P0, R18.reuse, c[0x0][0x360], 0x2 ;  /* 0x0000d80012024a11 */ /* 0x040fe400078010ff */
[C---:B------:R-:W-:Y:S01]  /*20f0*/  @P2 LEA R4, P1, R18.reuse, c[0x0][0x370], 0x2 ;  /* 0x0000dc0012042a11 */ /* 0x040fe200078210ff */
[----:B------:R1:W-:Y:S01]  /*2100*/  STL [R1+0x58], R20 ;  /* 0x0000581401007387 */ /* 0x0003e20000100800 */
[C-C-:B------:R-:W-:Y:S02]  /*2110*/  @P4 LEA.HI.X R3, R18.reuse, c[0x0][0x364], R20.reuse, 0x2, P0 ;  /* 0x0000d90012034a11 */ /* 0x140fe400000f1414 */
[----:B------:R-:W-:-:S03]  /*2120*/  @P2 LEA.HI.X R5, R18, c[0x0][0x374], R20, 0x2, P1 ;  /* 0x0000dd0012052a11 */ /* 0x000fc600008f1414 */
[----:B------:R2:W4:Y:S01]  /*2130*/  @P4 LDG.E R0, [R2.64] ;  /* 0x0000000602004981 */ /* 0x000522000c1e1900 */
[----:B------:R-:W-:-:S03]  /*2140*/  ISETP.NE.U32.AND P0, PT, RZ, c[0x0][0x350], PT ;  /* 0x0000d400ff007a0c */ /* 0x000fc60003f05070 */
[----:B------:R1:W5:Y:S01]  /*2150*/  @P2 LDG.E R149, [R4.64] ;  /* 0x0000000604952981 */ /* 0x000362000c1e1900 */
[----:B------:R-:W-:Y:S02]  /*2160*/  ISETP.NE.AND.EX P6, PT, RZ, c[0x0][0x354], PT, P0 ;  /* 0x0000d500ff007a0c */ /* 0x000fe40003fc5300 */
[----:B------:R-:W-:-:S04]  /*2170*/  LEA R6, P2, R18, c[0x0][0x348], 0x2 ;  /* 0x0000d20012067a11 */ /* 0x000fc800078410ff */
[----:B------:R-:W-:-:S05]  /*2180*/  LEA.HI.X R7, R18, c[0x0][0x34c], R20, 0x2, P2 ;  /* 0x0000d30012077a11 */ /* 0x000fca00010f1414 */
[----:B------:R3:W5:Y:S01]  /*2190*/  @P3 LDG.E R139, [R6.64] ;  /* 0x00000006068b3981 */ /* 0x000762000c1e1900 */
[C---:B--2---:R-:W-:Y:S02]  /*21a0*/  LEA R2, P0, R18.reuse, c[0x0][0x358], 0x2 ;  /* 0x0000d60012027a11 */ /* 0x044fe400078010ff */
[C---:B-1----:R-:W-:Y:S02]  /*21b0*/  LEA R4, P1, R18.reuse, c[0x0][0x350], 0x2 ;  /* 0x0000d40012047a11 */ /* 0x042fe400078210ff */
[C-C-:B------:R-:W-:Y:S02]  /*21c0*/  LEA.HI.X R3, R18.reuse, c[0x0][0x35c], R20.reuse, 0x2, P0 ;  /* 0x0000d70012037a11 */ /* 0x140fe400000f1414 */
[----:B------:R-:W-:-:S03]  /*21d0*/  LEA.HI.X R5, R18, c[0x0][0x354], R20, 0x2, P1 ;  /* 0x0000d50012057a11 */ /* 0x000fc600008f1414 */
[----:B------:R1:W5:Y:S04]  /*21e0*/  @P5 LDG.E R13, [R2.64] ;  /* 0x00000006020d5981 */ /* 0x000368000c1e1900 */
[----:B------:R1:W5:Y:S01]  /*21f0*/  @P6 LDG.E R148, [R4.64] ;  /* 0x0000000604946981 */ /* 0x000362000c1e1900 */
[----:B---3--:R-:W-:-:S05]  /*2200*/  LOP3.LUT R22, R9, 0xffff, RZ, 0xc0, !PT ;  /* 0x0000ffff09167812 */ /* 0x008fca00078ec0ff */
[----:B------:R1:W-:Y:S01]  /*2210*/  STL [R1+0x50], R22 ;  /* 0x0000501601007387 */ /* 0x0003e20000100800 */
[----:B------:R-:W-:Y:S01]  /*2220*/  YIELD ;  /* 0x0000000000007946 */ /* 0x000fe20003800000 */
[----:B------:R-:W-:Y:S02]  /*2230*/  P2R R14, PR, RZ, 0x40 ;  /* 0x00000040ff0e7803 */ /* 0x000fe40000000000 */
        /* <DEDUP_REMOVED lines=9> */
.L_x_1211:
[----:B------:R-:W-:-:S04]  /*22d0*/  ISETP.NE.U32.AND P0, PT, RZ, c[0x0][0x368], PT ;  /* 0x0000da00ff007a0c */ /* 0x000fc80003f05070 */
[----:B------:R-:W-:-:S13]  /*22e0*/  ISETP.NE.AND.EX P0, PT, RZ, c[0x0][0x36c], PT, P0 ;  /* 0x0000db00ff007a0c */ /* 0x000fda0003f05300 */
[----:B------:R-:W-:Y:S05]  /*22f0*/  @!P0 BRA `(.L_x_1212) ;  /* 0x0000004000008947 */ /* 0x000fea0003800000 */
[----:B-1----:R-:W-:-:S04]  /*2300*/  LEA R4, P0, R18, c[0x0][0x368], 0x2 ;  /* 0x0000da0012047a11 */ /* 0x002fc800078010ff */
[----:B------:R-:W-:-:S05]  /*2310*/  LEA.HI.X R5, R18, c[0x0][0x36c], R20, 0x2, P0 ;  /* 0x0000db0012057a11 */ /* 0x000fca00000f1414 */
[----:B------:R1:W5:Y:S01]  /*2320*/  LDG.E R12, [R4.64] ;  /* 0x00000006040c7981 */ /* 0x000362000c1e1900 */
[----:B------:R-:W-:Y:S05]  /*2330*/  BRA `(.L_x_1213) ;  /* 0x0000005000007947 */ /* 0x000fea0003800000 */
.L_x_1212:
[----:B------:R-:W-:Y:S01]  /*2340*/  MOV R12, c[0x0][0x1d0] ;  /* 0x00007400000c7a02 */ /* 0x000fe20000000f00 */
[----:B------:R-:W-:Y:S05]  /*2350*/  @!P6 BRA `(.L_x_1213) ;  /* 0x000000300000e947 */ /* 0x000fea0003800000 */
[----:B------:R-:W2:Y:S04]  /*2360*/  LDG.E R6, [R4.64] ;  /* 0x0000000604067981 */ /* 0x000ea8000c1e1900 */
[----:B-1----:R-:W2:Y:S02]  /*2370*/  LDG.E R0, [R4.64+0x4] ;  /* 0x0000040604007981 */ /* 0x002ea4000c1e1900 */
[----:B--2---:R-:W-:Y:S02]  /*2380*/  IADD3 R12, -R6, R0, RZ ;  /* 0x00000000060c7210 */ /* 0x004fe40007ffe1ff */
.L_x_1213:
[----:B-1----:R-:W2:Y:S04]  /*2390*/  LDL R4, [R1+0x4c] ;  /* 0x00004c0001047983 */ /* 0x002ea80000100800 */
[----:B------:R-:W3:Y:S04]  /*23a0*/  LDL.LU R0, [R1+0x3c] ;  /* 0x00003c0001007983 */ /* 0x000ee80000300800 */
[----:B------:R-:W4:Y:S04]  /*23b0*/  LDL.LU R6, [R1+0x20] ;  /* 0x0000200001067983 */ /* 0x000f280000300800 */
[----:B------:R1:W3:Y:S01]  /*23c0*/  @P5 LDG.E R5, [R2.64] ;  /* 0x0000000602055981 */ /* 0x0002e2000c1e1900 */
[----:B------:R-:W-:-:S04]  /*23d0*/  ISETP.NE.U32.AND P0, PT, RZ, c[0x0][0x378], PT ;  /* 0x0000de00ff007a0c */ /* 0x000fc80003f05070 */
[----:B------:R-:W-:Y:S01]  /*23e0*/  ISETP.NE.AND.EX P1, PT, RZ, c[0x0][0x37c], PT, P0 ;  /* 0x0000df00ff007a0c */ /* 0x000fe20003f25300 */
[----:B------:R-:W-:Y:S02]  /*23f0*/  IMAD.MOV.U32 R7, RZ, RZ, c[0x0][0x2c4] ;  /* 0x0000b100ff077624 */ /* 0x000fe400078e00ff */
[----:B--2---:R-:W-:Y:S02]  /*2400*/  IMAD.MOV.U32 R8, RZ, RZ, R4 ;  /* 0x000000ffff087224 */ /* 0x004fe400078e0004 */
[----:B------:R1:W2:Y:S01]  /*2410*/  @P5 LDG.E R4, [R2.64+0x4] ;  /* 0x0000040602045981 */ /* 0x0002a2000c1e1900 */
[----:B------:R-:W-:Y:S01]  /*2420*/  ISETP.NE.AND P2, PT, R7, 0x1, PT ;  /* 0x000000010700780c */ /* 0x000fe20003f45270 */
[----:B-----5:R-:W-:Y:S01]  /*2430*/  IMAD.MOV.U32 R138, RZ, RZ, R12 ;  /* 0x000000ffff8a7224 */ /* 0x020fe200078e000c */
[----:B----4-:R-:W-:Y:S01]  /*2440*/  LOP3.LUT R6, R6, 0xfffffffb, RZ, 0xc0, !PT ;  /* 0xfffffffb06067812 */ /* 0x010fe200078ec0ff */
[----:B------:R-:W-:-:S04]  /*2450*/  IMAD.IADD R7, R12, 0x1, -R149 ;  /* 0x000000010c077824 */ /* 0x000fc800078e0a95 */
[----:B-1----:R-:W-:-:S04]  /*2460*/  @P1 LEA R2, P0, R18, c[0x0][0x378], 0x2 ;  /* 0x0000de0012021a11 */ /* 0x002fc800078010ff */
[----:B------:R-:W-:-:S05]  /*2470*/  @P1 LEA.HI.X R3, R18, c[0x0][0x37c], R20, 0x2, P0 ;  /* 0x0000df0012031a11 */ /* 0x000fca00000f1414 */
[----:B------:R3:W5:Y:S01]  /*2480*/  @P1 LDG.E R138, [R2.64] ;  /* 0x00000006028a1981 */ /* 0x000762000c1e1900 */
[----:B------:R-:W-:Y:S01]  /*2490*/  @P2 LOP3.LUT R6, R6, 0x4, RZ, 0xfc, !PT ;  /* 0x0000000406062812 */ /* 0x000fe200078efcff */
[----:B---3--:R-:W-:Y:S02]  /*24a0*/  IMAD.SHL.U32 R2, R0, 0x80, RZ ;  /* 0x0000008000027824 */ /* 0x008fe400078e00ff */
[----:B------:R-:W-:-:S03]  /*24b0*/  IMAD.MOV.U32 R0, RZ, RZ, c[0x0][0x228] ;  /* 0x00008a00ff007624 */ /* 0x000fc600078e00ff */
[----:B------:R1:W-:Y:S04]  /*24c0*/  STL [R1+0x54], R2 ;  /* 0x0000540201007387 */ /* 0x0003e80000100800 */
[----:B------:R3:W-:Y:S01]  /*24d0*/  STL [R1+0x20], R6 ;  /* 0x0000200601007387 */ /* 0x0007e20000100800 */
[----:B-1----:R-:W-:-:S05]  /*24e0*/  IADD3 R2, R2, 0x7f, RZ ;  /* 0x0000007f02027810 */ /* 0x002fca0007ffe0ff */
[----:B------:R-:W-:-:S05]  /*24f0*/  @P2 IMAD.HI.U32 R3, R2, c[0x0][0x2c8], RZ ;  /* 0x0000b20002032a27 */ /* 0x000fca00078e00ff */
[----:B------:R-:W-:Y:S01]  /*2500*/  @P2 SHF.R.U32.HI R2, RZ, c[0x0][0x2cc], R3 ;  /* 0x0000b300ff022a19 */ /* 0x000fe20000011603 */
[----:B------:R-:W-:Y:S01]  /*2510*/  BSSY B0, `(.L_x_1214) ;  /* 0x0000037000007945 */ /* 0x000fe20003800000 */
[----:B--2---:R-:W-:-:S04]  /*2520*/  @P5 IMAD.IADD R0, R4, 0x1, -R5 ;  /* 0x0000000104005824 */ /* 0x004fc800078e0a05 */
[----:B---3--:R-:W-:-:S05]  /*2530*/  IMAD.IADD R6, R7, 0x1, R0 ;  /* 0x0000000107067824 */ /* 0x008fca00078e0200 */
[C---:B------:R-:W-:Y:S02]  /*2540*/  IADD3 R154, R6.reuse, 0x30, -R8 ;  /* 0x00000030069a7810 */ /* 0x040fe40007ffe808 */
[----:B------:R-:W-:Y:S02]  /*2550*/  IADD3 R4, R6, 0x2f, RZ ;  /* 0x0000002f06047810 */ /* 0x000fe40007ffe0ff */
[----:B------:R-:W-:Y:S01]  /*2560*/  LOP3.LUT R5, R9, 0xff000000, RZ, 0xc0, !PT ;  /* 0xff00000009057812 */ /* 0x000fe200078ec0ff */
[----:B------:R-:W-:Y:S01]  /*2570*/  IMAD.IADD R3, R154, 0x1, R2 ;  /* 0x000000019a037824 */ /* 0x000fe200078e0202 */
[----:B------:R1:W-:Y:S01]  /*2580*/  STL [R1+0x3c], R6 ;  /* 0x00003c0601007387 */ /* 0x0003e20000100800 */
[----:B------:R-:W-:Y:S01]  /*2590*/  IMAD.HI R2, R4, 0x2aaaaaab, RZ ;  /* 0x2aaaaaab04027827 */ /* 0x000fe200078e02ff */
[----:B------:R-:W-:-:S04]  /*25a0*/  SHF.R.U32.HI R8, RZ, 0x8, R5 ;  /* 0x00000008ff087819 */ /* 0x000fc80000011605 */
[----:B------:R-:W-:-:S04]  /*25b0*/  SHF.R.U32.HI R4, RZ, 0x1f, R2 ;  /* 0x0000001fff047819 */ /* 0x000fc80000011602 */
[----:B------:R-:W-:Y:S01]  /*25c0*/  LEA.HI.SX32 R153, R2, R4, 0x1d ;  /* 0x0000000402997211 */ /* 0x000fe200078feaff */
[----:B-1----:R-:W-:Y:S01]  /*25d0*/  IMAD.HI R6, R3, 0x2aaaaaab, RZ ;  /* 0x2aaaaaab03067827 */ /* 0x002fe200078e02ff */
[----:B------:R-:W-:-:S04]  /*25e0*/  LOP3.LUT R3, R9, 0xff0000, RZ, 0xc0, !PT ;  /* 0x00ff000009037812 */ /* 0x000fc800078ec0ff */
[----:B------:R-:W-:Y:S02]  /*25f0*/  LEA.HI R3, R3, R8, RZ, 0x10 ;  /* 0x0000000803037211 */ /* 0x000fe400078f80ff */
[----:B------:R-:W-:Y:S02]  /*2600*/  SHF.R.U32.HI R5, RZ, 0x1f, R6 ;  /* 0x0000001fff057819 */ /* 0x000fe40000011606 */
[----:B------:R-:W-:Y:S02]  /*2610*/  SHF.R.U32.HI R9, RZ, 0x10, R3 ;  /* 0x00000010ff097819 */ /* 0x000fe40000011603 */
[----:B------:R-:W-:Y:S02]  /*2620*/  LOP3.LUT R16, R3, 0xff, RZ, 0xc0, !PT ;  /* 0x000000ff03107812 */ /* 0x000fe400078ec0ff */
[----:B------:R-:W-:Y:S01]  /*2630*/  LEA.HI.SX32 R2, R6, R5, 0x1d ;  /* 0x0000000506027211 */ /* 0x000fe200078feaff */
[----:B------:R1:W-:Y:S03]  /*2640*/  STL [R1+0x40], R9 ;  /* 0x0000400901007387 */ /* 0x0003e60000100800 */
[----:B------:R-:W-:Y:S01]  /*2650*/  IMNMX R6, R153, R2, PT ;  /* 0x0000000299067217 */ /* 0x000fe20003800200 */
[----:B------:R1:W-:Y:S03]  /*2660*/  STL [R1+0x80], R16 ;  /* 0x0000801001007387 */ /* 0x0003e60000100800 */
[----:B------:R-:W-:-:S02]  /*2670*/  ISETP.GE.AND P0, PT, R6, 0x1, PT ;  /* 0x000000010600780c */ /* 0x000fc40003f06270 */
[----:B------:R-:W-:Y:S01]  /*2680*/  ISETP.NE.AND P1, PT, R9, RZ, PT ;  /* 0x000000ff0900720c */ /* 0x000fe20003f25270 */
[----:B------:R-:W-:-:S03]  /*2690*/  IMAD.MOV.U32 R2, RZ, RZ, RZ ;  /* 0x000000ffff027224 */ /* 0x000fc600078e00ff */
[----:B------:R-:W-:-:S07]  /*26a0*/  SEL R137, R9, c[0x0][0x338], P1 ;  /* 0x0000ce0009897a07 */ /* 0x000fce0000800000 */
[----:B------:R-:W-:Y:S05]  /*26b0*/  @!P0 BRA `(.L_x_1215) ;  /* 0x000001c000008947 */ /* 0x000fea0003800000 */
[----:B------:R-:W-:Y:S02]  /*26c0*/  IABS R3, R137 ;  /* 0x0000008900037213 */ /* 0x000fe40000000000 */
[----:B------:R-:W-:Y:S02]  /*26d0*/  IADD3 R8, R137, -0x1, R6 ;  /* 0xffffffff89087810 */ /* 0x000fe40007ffe006 */
[----:B------:R-:W2:Y:S02]  /*26e0*/  I2F.RP R2, R3 ;  /* 0x0000000300027306 */ /* 0x000ea40000209400 */
[----:B------:R-:W-:-:S06]  /*26f0*/  IABS R11, R8 ;  /* 0x00000008000b7213 */ /* 0x000fcc0000000000 */
[----:B--2---:R-:W2:Y:S02]  /*2700*/  MUFU.RCP R2, R2 ;  /* 0x0000000200027308 */ /* 0x004ea40000001000 */
[----:B--2---:R-:W-:-:S06]  /*2710*/  IADD3 R2, R2, 0xffffffe, RZ ;  /* 0x0ffffffe02027810 */ /* 0x004fcc0007ffe0ff */
[----:B------:R-:W2:Y:S02]  /*2720*/  F2I.FTZ.U32.TRUNC.NTZ R5, R2 ;  /* 0x0000000200057305 */ /* 0x000ea4000021f000 */
[----:B--2---:R-:W-:-:S04]  /*2730*/  IMAD.MOV R2, RZ, RZ, -R5 ;  /* 0x000000ffff027224 */ /* 0x004fc800078e0a05 */
[----:B------:R-:W-:Y:S01]  /*2740*/  IMAD.MOV.U32 R4, RZ, RZ, R2 ;  /* 0x000000ffff047224 */ /* 0x000fe200078e0002 */
[----:B------:R-:W-:-:S03]  /*2750*/  IABS R2, R137 ;  /* 0x0000008900027213 */ /* 0x000fc60000000000 */
[----:B-1----:R-:W-:Y:S02]  /*2760*/  IMAD R9, R4, R3, RZ ;  /* 0x0000000304097224 */ /* 0x002fe400078e02ff */
        /* <DEDUP_REMOVED lines=17> */
.L_x_1215:
[----:B------:R-:W-:Y:S05]  /*2880*/  BSYNC B0 ;  /* 0x0000000000007941 */ /* 0x000fea0003800000 */
.L_x_1214:
[----:B------:R-:W-:Y:S01]  /*2890*/  IMAD R3, R16, R2, RZ ;  /* 0x0000000210037224 */ /* 0x000fe200078e02ff */
        /* <DEDUP_REMOVED lines=21> */
[----:B------:R-:W3:Y:S04]  /*29f0*/  LDL R9, [R1+0x30] ;  /* 0x0000300001097983 */ /* 0x000ee80000100800 */
[----:B------:R-:W4:Y:S04]  /*2a00*/  LDL R8, [R1+0x34] ;  /* 0x0000340001087983 */ /* 0x000f280000100800 */
[----:B------:R-:W3:Y:S04]  /*2a10*/  LDL R21, [R1+0x18] ;  /* 0x0000180001157983 */ /* 0x000ee80000100800 */
[----:B------:R-:W1:Y:S01]  /*2a20*/  S2R R11, SR_TID.X ;  /* 0x00000000000b7919 */ /* 0x000e620000002100 */
[----:B------:R-:W-:-:S02]  /*2a30*/  SHF.R.S32.HI R3, RZ, 0x1f, R13 ;  /* 0x0000001fff037819 */ /* 0x000fc4000001140d */
[----:B-1----:R-:W-:-:S04]  /*2a40*/  SHF.R.S32.HI R10, RZ, 0x1f, R11 ;  /* 0x0000001fff0a7819 */ /* 0x002fc8000001140b */
[----:B------:R-:W-:-:S04]  /*2a50*/  LEA.HI R10, R10, R11, RZ, 0x2 ;  /* 0x0000000b0a0a7211 */ /* 0x000fc800078f10ff */
[----:B------:R-:W-:-:S04]  /*2a60*/  SHF.R.S32.HI R10, RZ, 0x2, R10 ;  /* 0x00000002ff0a7819 */ /* 0x000fc8000001140a */
[----:B------:R-:W-:-:S04]  /*2a70*/  IADD3 R131, P0, R10, R13, RZ ;  /* 0x0000000d0a837210 */ /* 0x000fc80007f1e0ff */
[----:B------:R-:W-:-:S05]  /*2a80*/  LEA.HI.X.SX32 R134, R10, R3, 0x1, P0 ;  /* 0x000000030a867211 */ /* 0x000fca00000f0eff */
[----:B------:R-:W-:Y:S01]  /*2a90*/  IMAD R3, R134, c[0x0][0x238], RZ ;  /* 0x00008e0086037a24 */ /* 0x000fe200078e02ff */
[----:B------:R-:W-:-:S03]  /*2aa0*/  IADD3 R31, R2, -0x1, RZ ;  /* 0xffffffff021f7810 */ /* 0x000fc60007ffe0ff */
[----:B------:R-:W-:Y:S01]  /*2ab0*/  IMAD R3, R131, c[0x0][0x23c], R3 ;  /* 0x00008f0083037a24 */ /* 0x000fe200078e0203 */
[----:B------:R-:W-:Y:S02]  /*2ac0*/  ISETP.NE.AND P3, PT, R14, RZ, PT ;  /* 0x000000ff0e00720c */ /* 0x000fe40003f65270 */
[----:B------:R-:W-:Y:S01]  /*2ad0*/  SEL R14, R20, RZ, !P5 ;  /* 0x000000ff140e7207 */ /* 0x000fe20006800000 */
[----:B------:R-:W-:Y:S01]  /*2ae0*/  IMAD.MOV.U32 R140, RZ, RZ, 0x30 ;  /* 0x00000030ff8c7424 */ /* 0x000fe200078e00ff */
[----:B------:R-:W-:-:S03]  /*2af0*/  SEL R13, R18, RZ, !P5 ;  /* 0x000000ff120d7207 */ /* 0x000fc60006800000 */
[C---:B------:R-:W-:Y:S02]  /*2b00*/  IMAD R156, R140.reuse, c[0x0][0x23c], RZ ;  /* 0x00008f008c9c7a24 */ /* 0x040fe400078e02ff */
[----:B------:R-:W-:-:S04]  /*2b10*/  IMAD.WIDE.U32 R146, R140, c[0x0][0x238], RZ ;  /* 0x00008e008c927a25 */ /* 0x000fc800078e00ff */
[----:B------:R-:W-:Y:S01]  /*2b20*/  IMAD.IADD R156, R147, 0x1, R156 ;  /* 0x00000001939c7824 */ /* 0x000fe200078e029c */
[----:B------:R-:W-:Y:S01]  /*2b30*/  MOV R157, c[0x0][0x238] ;  /* 0x00008e00009d7a02 */ /* 0x000fe20000000f00 */
[----:B------:R-:W-:-:S05]  /*2b40*/  IMAD.MOV.U32 R155, RZ, RZ, 0x5 ;  /* 0x00000005ff9b7424 */ /* 0x000fca00078e00ff */
[C---:B------:R-:W-:Y:S02]  /*2b50*/  SHF.L.U64.HI R155, R157.reuse, R155, c[0x0][0x23c] ;  /* 0x00008f009d9b7619 */ /* 0x040fe4000001029b */
[----:B------:R-:W-:Y:S01]  /*2b60*/  SHF.L.U32 R157, R157, 0x5, RZ ;  /* 0x000000059d9d7819 */ /* 0x000fe200000006ff */
[----:B--2---:R-:W-:-:S04]  /*2b70*/  IMAD.WIDE.U32 R4, R131, c[0x0][0x238], R16 ;  /* 0x00008e0083047a25 */ /* 0x004fc800078e0010 */
[----:B------:R-:W-:Y:S01]  /*2b80*/  IMAD.IADD R3, R5, 0x1, R3 ;  /* 0x0000000105037824 */ /* 0x000fe200078e0203 */
[----:B------:R-:W-:Y:S01]  /*2b90*/  MOV R2, R4 ;  /* 0x0000000400027202 */ /* 0x000fe20000000f00 */
[----:B------:R-:W-:-:S04]  /*2ba0*/  IMAD R5, R31, -0x30, R0 ;  /* 0xffffffd01f057824 */ /* 0x000fc800078e0200 */
[----:B------:R-:W-:Y:S01]  /*2bb0*/  IMAD.WIDE.U32 R2, R22, c[0x0][0x240], R2 ;  /* 0x0000900016027a25 */ /* 0x000fe200078e0002 */
[----:B------:R-:W-:-:S03]  /*2bc0*/  IMNMX R5, R5, 0x30, PT ;  /* 0x0000003005057817 */ /* 0x000fc60003800200 */
[----:B------:R-:W-:Y:S02]  /*2bd0*/  IMAD R3, R22, c[0x0][0x244], R3 ;  /* 0x0000910016037a24 */ /* 0x000fe400078e0203 */
[----:B------:R-:W-:Y:S02]  /*2be0*/  IMAD R4, R14, c[0x0][0x248], RZ ;  /* 0x000092000e047a24 */ /* 0x000fe400078e02ff */
[----:B------:R-:W-:Y:S02]  /*2bf0*/  IMAD.IADD R7, R5, 0x1, -R10 ;  /* 0x0000000105077824 */ /* 0x000fe400078e0a0a */
[C---:B------:R-:W-:Y:S02]  /*2c00*/  IMAD R4, R13.reuse, c[0x0][0x24c], R4 ;  /* 0x000093000d047a24 */ /* 0x040fe400078e0204 */
[----:B------:R-:W-:Y:S01]  /*2c10*/  IMAD.WIDE.U32 R98, R13, c[0x0][0x248], R2 ;  /* 0x000092000d627a25 */ /* 0x000fe200078e0002 */
[----:B------:R-:W-:Y:S02]  /*2c20*/  ISETP.GE.AND P1, PT, R7, 0x1, PT ;  /* 0x000000010700780c */ /* 0x000fe40003f26270 */
[----:B------:R-:W-:Y:S01]  /*2c30*/  SHF.R.S32.HI R3, RZ, 0x1f, R31 ;  /* 0x0000001fff037819 */ /* 0x000fe2000001141f */
[----:B------:R-:W-:Y:S01]  /*2c40*/  IMAD R2, R156, R31, RZ ;  /* 0x0000001f9c027224 */ /* 0x000fe200078e02ff */
[----:B------:R-:W-:Y:S01]  /*2c50*/  IADD3 R89, R99, R4, RZ ;  /* 0x0000000463597210 */ /* 0x000fe20007ffe0ff */
[----:B------:R-:W-:-:S02]  /*2c60*/  IMAD.MOV.U32 R88, RZ, RZ, R98 ;  /* 0x000000ffff587224 */ /* 0x000fc400078e0062 */
[-C--:B------:R-:W-:Y:S02]  /*2c70*/  IMAD R2, R3, R146.reuse, R2 ;  /* 0x0000009203027224 */ /* 0x080fe400078e0202 */
[----:B------:R-:W-:Y:S01]  /*2c80*/  IMAD.WIDE.U32 R4, R31, R146, R88 ;  /* 0x000000921f047225 */ /* 0x000fe200078e0058 */
[----:B------:R-:W-:-:S03]  /*2c90*/  ISETP.GE.AND P6, PT, R16, c[0x0][0x1d4], PT ;  /* 0x0000750010007a0c */ /* 0x000fc60003fc6270 */
[----:B------:R-:W-:Y:S01]  /*2ca0*/  IMAD.IADD R6, R5, 0x1, R2 ;  /* 0x0000000105067824 */ /* 0x000fe200078e0202 */
[----:B------:R-:W-:Y:S02]  /*2cb0*/  @P1 LEA R2, P0, R4, c[0x0][0x220], 0x1 ;  /* 0x0000880004021a11 */ /* 0x000fe400078008ff */
[----:B---3--:R-:W-:Y:S02]  /*2cc0*/  ISETP.GE.AND P5, PT, R9, c[0x0][0x1d4], PT ;  /* 0x0000750009007a0c */ /* 0x008fe40003fa6270 */
[----:B----4-:R-:W-:Y:S02]  /*2cd0*/  ISETP.GE.AND P4, PT, R8, c[0x0][0x1d4], PT ;  /* 0x0000750008007a0c */ /* 0x010fe40003f86270 */
[----:B------:R-:W-:Y:S02]  /*2ce0*/  @P1 LEA.HI.X R3, R4, c[0x0][0x224], R6, 0x1, P0 ;  /* 0x0000890004031a11 */ /* 0x000fe400000f0c06 */
[----:B------:R-:W-:Y:S01]  /*2cf0*/  ISETP.GT.AND P0, PT, R7, 0x20, PT ;  /* 0x000000200700780c */ /* 0x000fe20003f04270 */
[----:B------:R-:W-:-:S05]  /*2d00*/  @P1 IMAD.SHL.U32 R5, R21, 0x2, RZ ;  /* 0x0000000215051824 */ /* 0x000fca00078e00ff */
[----:B------:R-:W-:Y:S01]  /*2d10*/  @!PT LDS RZ, [RZ] ;  /* 0x00000000fffff984 */ /* 0x000fe20000000800 */
[----:B------:R-:W-:Y:S01]  /*2d20*/  @!PT LDS RZ, [RZ] ;  /* 0x00000000fffff984 */ /* 0x000fe20000000800 */
[----:B------:R-:W-:Y:S01]  /*2d30*/  @!PT LDS RZ, [RZ] ;  /* 0x00000000fffff984 */ /* 0x000fe20000000800 */
[----:B------:R1:W-:Y:S04]  /*2d40*/  @P1 LDGSTS.E.BYPASS.LTC128B.128 [R5+0x3c80], [R2.64], !P6 ;  /* 0x03c8000002051fae */ /* 0x0003e8000f101d46 */
[----:B------:R1:W-:Y:S04]  /*2d50*/  @P1 LDGSTS.E.BYPASS.LTC128B.128 [R5+0x4880], [R2.64+0x40], !P5 ;  /* 0x0488004002051fae */ /* 0x0003e8000e901d46 */
[----:B------:R1:W-:Y:S02]  /*2d60*/  @P1 LDGSTS.E.BYPASS.LTC128B.128 [R5+0x5480], [R2.64+0x80], !P4 ;  /* 0x0548008002051fae */ /* 0x0003e4000e101d46 */
[----:B-1----:R-:W-:-:S05]  /*2d70*/  @P0 IADD3 R3, P1, R157, R4, RZ ;  /* 0x000000049d030210 */ /* 0x002fca0007f3e0ff */
[----:B------:R-:W-:Y:S01]  /*2d80*/  @P0 IMAD.X R6, R6, 0x1, R155, P1 ;  /* 0x0000000106060824 */ /* 0x000fe200008e069b */
[----:B------:R-:W-:-:S04]  /*2d90*/  @P0 LEA R2, P1, R3, c[0x0][0x220], 0x1 ;  /* 0x0000880003020a11 */ /* 0x000fc800078208ff */
[----:B------:R-:W-:Y:S02]  /*2da0*/  @P0 LEA.HI.X R3, R3, c[0x0][0x224], R6, 0x1, P1 ;  /* 0x0000890003030a11 */ /* 0x000fe400008f0c06 */
[----:B------:R-:W-:-:S04]  /*2db0*/  ISETP.NE.U32.AND P1, PT, RZ, c[0x0][0x340], PT ;  /* 0x0000d000ff007a0c */ /* 0x000fc80003f25070 */
[----:B------:R-:W-:-:S13]  /*2dc0*/  ISETP.NE.AND.EX P1, PT, RZ, c[0x0][0x344], PT, P1 ;  /* 0x0000d100ff007a0c */ /* 0x000fda0003f25310 */
[----:B------:R-:W-:-:S06]  /*2dd0*/  @P1 IMAD.WIDE R6, R18, R15, c[0x0][0x340] ;  /* 0x0000d00012061625 */ /* 0x000fcc00078e020f */
[----:B------:R1:W2:Y:S04]  /*2de0*/  @P1 LDG.E R6, [R6.64] ;  /* 0x0000000606061981 */ /* 0x0002a8000c1e1900 */
[----:B------:R-:W3:Y:S01]  /*2df0*/  S2R R19, SR_TID.X ;  /* 0x0000000000137919 */ /* 0x000ee20000002100 */
[----:B-1----:R-:W-:-:S05]  /*2e00*/  IMAD.IADD R7, R12, 0x1, R148 ;  /* 0x000000010c077824 */ /* 0x002fca00078e0294 */
[----:B------:R-:W-:Y:S01]  /*2e10*/  SHF.R.S32.HI R11, RZ, 0x1f, R7 ;  /* 0x0000001fff0b7819 */ /* 0x000fe20000011407 */
[----:B------:R-:W-:-:S04]  /*2e20*/  IMAD.WIDE.U32 R4, R7, c[0x0][0x1e0], RZ ;  /* 0x0000780007047a25 */ /* 0x000fc800078e00ff */
[----:B------:R-:W-:-:S04]  /*2e30*/  IMAD R8, R11, c[0x0][0x1e0], RZ ;  /* 0x000078000b087a24 */ /* 0x000fc800078e02ff */
[----:B------:R-:W-:-:S05]  /*2e40*/  IMAD R8, R7, c[0x0][0x1e4], R8 ;  /* 0x0000790007087a24 */ /* 0x000fca00078e0208 */
[----:B------:R-:W-:-:S05]  /*2e50*/  IADD3 R5, R5, R8, RZ ;  /* 0x0000000805057210 */ /* 0x000fca0007ffe0ff */
[----:B------:R-:W-:-:S04]  /*2e60*/  IMAD.WIDE.U32 R8, R22, c[0x0][0x1e8], R4 ;  /* 0x00007a0016087a25 */ /* 0x000fc800078e0004 */
[----:B------:R-:W-:Y:S02]  /*2e70*/  @P0 IMAD.SHL.U32 R4, R21, 0x2, RZ ;  /* 0x0000000215040824 */ /* 0x000fe400078e00ff */
[----:B------:R-:W-:-:S03]  /*2e80*/  IMAD R5, R22, c[0x0][0x1ec], R9 ;  /* 0x00007b0016057a24 */ /* 0x000fc600078e0209 */
[----:B------:R1:W-:Y:S04]  /*2e90*/  @P0 LDGSTS.E.BYPASS.LTC128B.128 [R4+0x4480], [R2.64], !P6 ;  /* 0x0448000002040fae */ /* 0x0003e8000f101d46 */
[----:B------:R1:W-:Y:S04]  /*2ea0*/  @P0 LDGSTS.E.BYPASS.LTC128B.128 [R4+0x5080], [R2.64+0x40], !P5 ;  /* 0x0508004002040fae */ /* 0x0003e8000e901d46 */
[----:B------:R1:W-:Y:S01]  /*2eb0*/  @P0 LDGSTS.E.BYPASS.LTC128B.128 [R4+0x5c80], [R2.64+0x80], !P4 ;  /* 0x05c8008002040fae */ /* 0x0003e2000e101d46 */
[----:B------:R-:W-:-:S03]  /*2ec0*/  IMAD.MOV.U32 R160, RZ, RZ, c[0x0][0x27c] ;  /* 0x00009f00ffa07624 */ /* 0x000fc600078e00ff */
[----:B------:R-:W0:Y:S01]  /*2ed0*/  LDGDEPBAR ;  /* 0x00000000000079af */ /* 0x000e220000000000 */
[----:B------:R-:W-:Y:S01]  /*2ee0*/  WARPSYNC 0xffffffff ;  /* 0xffffffff00007948 */ /* 0x000fe20003800000 */
[----:B------:R-:W-:Y:S02]  /*2ef0*/  ISETP.GE.AND P2, PT, R104, c[0x0][0x27c], PT ;  /* 0x00009f0068007a0c */ /* 0x000fe40003f46270 */
[----:B------:R-:W-:Y:S02]  /*2f00*/  SHF.R.S32.HI R115, RZ, 0x1f, R114 ;  /* 0x0000001fff737819 */ /* 0x000fe40000011472 */
[----:B-----5:R-:W-:Y:S01]  /*2f10*/  SHF.R.S32.HI R25, RZ, 0x1f, R138 ;  /* 0x0000001fff197819 */ /* 0x020fe2000001148a */
[----:B-1----:R-:W-:Y:S01]  /*2f20*/  IMAD.MOV.U32 R4, RZ, RZ, R8 ;  /* 0x000000ffff047224 */ /* 0x002fe200078e0008 */
[----:B--2---:R-:W-:Y:S01]  /*2f30*/  @P1 SHF.R.S32.HI R10, RZ, 0x1f, R6 ;  /* 0x0000001fff0a1819 */ /* 0x004fe20000011406 */
[----:B------:R-:W-:Y:S01]  /*2f40*/  @!P1 IMAD.MOV.U32 R10, RZ, RZ, R20 ;  /* 0x000000ffff0a9224 */ /* 0x000fe200078e0014 */
[----:B---3--:R-:W-:-:S04]  /*2f50*/  LEA.HI R20, R19, R19, RZ, 0x1 ;  /* 0x0000001313147211 */ /* 0x008fc800078f08ff */
[----:B------:R-:W-:Y:S02]  /*2f60*/  SHF.R.S32.HI R20, RZ, 0x1, R20 ;  /* 0x00000001ff147819 */ /* 0x000fe40000011414 */
[----:B------:R-:W-:Y:S02]  /*2f70*/  @!P1 MOV R6, R18 ;  /* 0x0000001200069202 */ /* 0x000fe40000000f00 */
[----:B------:R-:W-:Y:S02]  /*2f80*/  SEL R21, R10, RZ, !P3 ;  /* 0x000000ff0a157207 */ /* 0x000fe40005800000 */
[----:B------:R-:W-:Y:S02]  /*2f90*/  SHF.R.S32.HI R9, RZ, 0x1f, R20 ;  /* 0x0000001fff097819 */ /* 0x000fe40000011414 */
[----:B------:R-:W-:Y:S01]  /*2fa0*/  SEL R15, R6, RZ, !P3 ;  /* 0x000000ff060f7207 */ /* 0x000fe20005800000 */
[----:B------:R-:W-:Y:S02]  /*2fb0*/  IMAD R2, R21, c[0x0][0x1f0], RZ ;  /* 0x00007c0015027a24 */ /* 0x000fe400078e02ff */
[----:B------:R-:W-:-:S02]  /*2fc0*/  IMAD R3, R9, c[0x0][0x1e0], RZ ;  /* 0x0000780009037a24 */ /* 0x000fc400078e02ff */
[C---:B------:R-:W-:Y:S02]  /*2fd0*/  IMAD R2, R15.reuse, c[0x0][0x1f4], R2 ;  /* 0x00007d000f027a24 */ /* 0x040fe400078e0202 */
[----:B------:R-:W-:-:S04]  /*2fe0*/  IMAD.WIDE.U32 R78, R15, c[0x0][0x1f0], R4 ;  /* 0x00007c000f4e7a25 */ /* 0x000fc800078e0004 */
[----:B------:R-:W-:-:S04]  /*2ff0*/  IMAD.WIDE.U32 R158, R20, c[0x0][0x1e0], RZ ;  /* 0x00007800149e7a25 */ /* 0x000fc800078e00ff */
[----:B------:R-:W-:Y:S01]  /*3000*/  IMAD R3, R20, c[0x0][0x1e4], R3 ;  /* 0x0000790014037a24 */ /* 0x000fe200078e0203 */
[----:B------:R-:W-:Y:S02]  /*3010*/  SHF.L.U32 R6, R160, 0x1, RZ ;  /* 0x00000001a0067819 */ /* 0x000fe400000006ff */
[----:B------:R-:W-:Y:S01]  /*3020*/  IADD3 R77, R79, R2, RZ ;  /* 0x000000024f4d7210 */ /* 0x000fe20007ffe0ff */
[----:B------:R-:W-:Y:S02]  /*3030*/  IMAD.IADD R133, R159, 0x1, R3 ;  /* 0x000000019f857824 */ /* 0x000fe400078e0203 */
[----:B------:R-:W2:Y:S01]  /*3040*/  LDL R35, [R1+0x74] ;  /* 0x0000740001237983 */ /* 0x000ea20000100800 */
[----:B------:R-:W-:Y:S01]  /*3050*/  IMAD.WIDE.U32 R2, R22, c[0x0][0x260], R16 ;  /* 0x0000980016027a25 */ /* 0x000fe200078e0010 */
[----:B------:R-:W-:Y:S02]  /*3060*/  IADD3 R136, P0, R20, R7, RZ ;  /* 0x0000000714887210 */ /* 0x000fe40007f1e0ff */
[----:B------:R-:W3:Y:S01]  /*3070*/  LDL R33, [R1+0x78] ;  /* 0x0000780001217983 */ /* 0x000ee20000100800 */
[----:B------:R-:W-:Y:S01]  /*3080*/  IMAD R4, R14, c[0x0][0x268], RZ ;  /* 0x00009a000e047a24 */ /* 0x000fe200078e02ff */
[----:B------:R-:W-:Y:S01]  /*3090*/  SEL R16, RZ, c[0x0][0x27c], !P2 ;  /* 0x00009f00ff107a07 */ /* 0x000fe20005000000 */
[----:B------:R-:W-:Y:S01]  /*30a0*/  IMAD R3, R22, c[0x0][0x264], R3 ;  /* 0x0000990016037a24 */ /* 0x000fe200078e0203 */
[----:B------:R-:W4:Y:S01]  /*30b0*/  LDL R34, [R1+0x7c] ;  /* 0x00007c0001227983 */ /* 0x000f220000100800 */
[----:B------:R-:W-:Y:S01]  /*30c0*/  IMAD R8, R9, c[0x0][0x280], RZ ;  /* 0x0000a00009087a24 */ /* 0x000fe200078e02ff */
[----:B------:R-:W-:Y:S01]  /*30d0*/  ISETP.GE.AND P1, PT, R112, c[0x0][0x27c], PT ;  /* 0x00009f0070007a0c */ /* 0x000fe20003f26270 */
[----:B------:R-:W-:Y:S01]  /*30e0*/  IMAD.X R135, R11, 0x1, R9, P0 ;  /* 0x000000010b877824 */ /* 0x000fe200000e0609 */
[C---:B------:R-:W-:Y:S01]  /*30f0*/  IADD3 R19, -R6.reuse, c[0x0][0x1d4], RZ ;  /* 0x0000750006137a10 */ /* 0x040fe20007ffe1ff */
[----:B------:R-:W-:Y:S01]  /*3100*/  IMAD R32, R13, c[0x0][0x26c], R4 ;  /* 0x00009b000d207a24 */ /* 0x000fe200078e0204 */
[----:B------:R-:W-:Y:S01]  /*3110*/  ISETP.GE.AND P0, PT, R111, c[0x0][0x27c], PT ;  /* 0x00009f006f007a0c */ /* 0x000fe20003f06270 */
[----:B------:R-:W-:Y:S01]  /*3120*/  IMAD R9, R9, c[0x0][0x290], RZ ;  /* 0x0000a40009097a24 */ /* 0x000fe200078e02ff */
[CC--:B------:R-:W-:Y:S01]  /*3130*/  SEL R18, R6.reuse, R19.reuse, !P2 ;  /* 0x0000001306127207 */ /* 0x0c0fe20005000000 */
[----:B------:R-:W-:Y:S01]  /*3140*/  IMAD.WIDE.U32 R82, R13, c[0x0][0x268], R2 ;  /* 0x00009a000d527a25 */ /* 0x000fe200078e0002 */
[----:B------:R-:W-:-:S02]  /*3150*/  SEL R17, R6, R19, !P1 ;  /* 0x0000001306117207 */ /* 0x000fc40004800000 */
[----:B------:R-:W-:Y:S01]  /*3160*/  SEL R19, R6, R19, !P0 ;  /* 0x0000001306137207 */ /* 0x000fe20004000000 */
[----:B------:R-:W-:Y:S01]  /*3170*/  IMAD.WIDE.U32 R4, R20, c[0x0][0x280], R114 ;  /* 0x0000a00014047a25 */ /* 0x000fe200078e0072 */
[----:B------:R-:W-:Y:S01]  /*3180*/  ULDC.U8 UR4, c[0x0][0x298] ;  /* 0x0000a60000047ab9 */ /* 0x000fe20000000000 */
[----:B------:R-:W-:Y:S02]  /*3190*/  ISETP.GE.AND P2, PT, R160, 0x1, PT ;  /* 0x00000001a000780c */ /* 0x000fe40003f46270 */
[C---:B------:R-:W-:Y:S02]  /*31a0*/  IMAD R8, R20.reuse, c[0x0][0x284], R8 ;  /* 0x0000a10014087a24 */ /* 0x040fe400078e0208 */
[----:B------:R-:W-:-:S04]  /*31b0*/  IMAD.WIDE.U32 R12, R20, c[0x0][0x280], R104 ;  /* 0x0000a000140c7a25 */ /* 0x000fc800078e0068 */
[----:B------:R-:W-:Y:S02]  /*31c0*/  IMAD R14, R20, c[0x0][0x294], R9 ;  /* 0x0000a500140e7a24 */ /* 0x000fe400078e0209 */
[----:B------:R-:W-:Y:S02]  /*31d0*/  IMAD.IADD R9, R5, 0x1, R8 ;  /* 0x0000000105097824 */ /* 0x000fe400078e0208 */
[----:B------:R-:W-:Y:S02]  /*31e0*/  IMAD.IADD R5, R8, 0x1, R13 ;  /* 0x0000000108057824 */ /* 0x000fe400078e020d */
[----:B------:R-:W-:Y:S02]  /*31f0*/  IMAD.IADD R13, R104, 0x1, R16 ;  /* 0x00000001680d7824 */ /* 0x000fe400078e0210 */
[----:B------:R-:W-:-:S04]  /*3200*/  IMAD.WIDE.U32 R2, R22, c[0x0][0x210], R104 ;  /* 0x0000840016027a25 */ /* 0x000fc800078e0068 */
[----:B------:R-:W-:Y:S02]  /*3210*/  IMAD.MOV.U32 R8, RZ, RZ, R4 ;  /* 0x000000ffff087224 */ /* 0x000fe400078e0004 */
[----:B------:R-:W-:Y:S01]  /*3220*/  IMAD.MOV.U32 R4, RZ, RZ, R12 ;  /* 0x000000ffff047224 */ /* 0x000fe200078e000c */
[----:B------:R-:W-:Y:S01]  /*3230*/  SHF.R.S32.HI R12, RZ, 0x1f, R13 ;  /* 0x0000001fff0c7819 */ /* 0x000fe2000001140d */
[----:B------:R-:W-:Y:S02]  /*3240*/  IMAD R11, R22, c[0x0][0x214], R3 ;  /* 0x00008500160b7a24 */ /* 0x000fe400078e0203 */
[----:B------:R-:W-:Y:S01]  /*3250*/  IMAD.MOV.U32 R10, RZ, RZ, R2 ;  /* 0x000000ffff0a7224 */ /* 0x000fe200078e0002 */
[-C--:B------:R-:W-:Y:S01]  /*3260*/  LEA.HI R16, R12, R13.reuse, RZ, 0x3 ;  /* 0x0000000d0c107211 */ /* 0x080fe200078f18ff */
[----:B------:R-:W-:Y:S01]  /*3270*/  IMAD.WIDE.U32 R6, R20, c[0x0][0x290], R114 ;  /* 0x0000a40014067a25 */ /* 0x000fe200078e0072 */
[----:B------:R-:W-:-:S03]  /*3280*/  LEA.HI R22, R12, R13, RZ, 0x5 ;  /* 0x0000000d0c167211 */ /* 0x000fc600078f28ff */
[----:B------:R-:W-:Y:S01]  /*3290*/  IMAD.WIDE.U32 R2, R20, c[0x0][0x290], R104 ;  /* 0x0000a40014027a25 */ /* 0x000fe200078e0068 */
[----:B------:R-:W-:-:S03]  /*32a0*/  SEL R12, RZ, c[0x0][0x27c], !P1 ;  /* 0x00009f00ff0c7a07 */ /* 0x000fc60004800000 */
[----:B------:R-:W-:Y:S02]  /*32b0*/  IMAD.IADD R7, R7, 0x1, R14 ;  /* 0x0000000107077824 */ /* 0x000fe400078e020e */
[----:B------:R-:W-:Y:S01]  /*32c0*/  IMAD.IADD R3, R14, 0x1, R3 ;  /* 0x000000010e037824 */ /* 0x000fe200078e0203 */
[----:B------:R-:W-:Y:S01]  /*32d0*/  SHF.R.S32.HI R14, RZ, 0x1f, R17 ;  /* 0x0000001fff0e7819 */ /* 0x000fe20000011411 */
[----:B------:R-:W-:Y:S01]  /*32e0*/  IMAD.IADD R12, R112, 0x1, R12 ;  /* 0x00000001700c7824 */ /* 0x000fe200078e020c */
[----:B------:R-:W-:Y:S02]  /*32f0*/  SHF.R.S32.HI R13, RZ, 0x1f, R19 ;  /* 0x0000001fff0d7819 */ /* 0x000fe40000011413 */
[----:B------:R-:W-:Y:S01]  /*3300*/  LEA.HI R23, R14, R17, RZ, 0x4 ;  /* 0x000000110e177211 */ /* 0x000fe200078f20ff */
[----:B------:R-:W-:Y:S01]  /*3310*/  IMAD R14, R21, c[0x0][0x218], RZ ;  /* 0x00008600150e7a24 */ /* 0x000fe200078e02ff */
[----:B------:R-:W-:Y:S02]  /*3320*/  LEA.HI R21, R13, R19, RZ, 0x4 ;  /* 0x000000130d157211 */ /* 0x000fe400078f20ff */
[----:B------:R-:W-:Y:S01]  /*3330*/  SHF.R.S32.HI R13, RZ, 0x1f, R12 ;  /* 0x0000001fff0d7819 */ /* 0x000fe2000001140c */
[----:B------:R-:W-:Y:S01]  /*3340*/  IMAD.WIDE.U32 R100, R15, c[0x0][0x218], R10 ;  /* 0x000086000f647a25 */ /* 0x000fe200078e000a */
[----:B------:R-:W-:-:S02]  /*3350*/  SHF.R.S32.HI R20, RZ, 0x1f, R18 ;  /* 0x0000001fff147819 */ /* 0x000fc40000011412 */
[----:B------:R-:W-:Y:S01]  /*3360*/  SEL R17, RZ, c[0x0][0x27c], !P0 ;  /* 0x00009f00ff117a07 */ /* 0x000fe20004000000 */
[----:B------:R-:W-:Y:S01]  /*3370*/  IMAD R27, R15, c[0x0][0x21c], R14 ;  /* 0x000087000f1b7a24 */ /* 0x000fe200078e020e */
[CC--:B------:R-:W-:Y:S02]  /*3380*/  LEA.HI R11, R13.reuse, R12.reuse, RZ, 0x5 ;  /* 0x0000000c0d0b7211 */ /* 0x0c0fe400078f28ff */
[----:B------:R-:W-:Y:S01]  /*3390*/  LEA.HI R15, R13, R12, RZ, 0x3 ;  /* 0x0000000c0d0f7211 */ /* 0x000fe200078f18ff */
[----:B------:R-:W-:Y:S01]  /*33a0*/  IMAD.IADD R14, R111, 0x1, R17 ;  /* 0x000000016f0e7824 */ /* 0x000fe200078e0211 */
[----:B------:R-:W-:Y:S02]  /*33b0*/  LEA.HI R24, R20, R18, RZ, 0x4 ;  /* 0x0000001214187211 */ /* 0x000fe400078f20ff */
[----:B------:R-:W-:Y:S02]  /*33c0*/  SHF.R.S32.HI R11, RZ, 0x5, R11 ;  /* 0x00000005ff0b7819 */ /* 0x000fe4000001140b */
[----:B------:R-:W-:-:S02]  /*33d0*/  SHF.R.S32.HI R17, RZ, 0x5, R22 ;  /* 0x00000005ff117819 */ /* 0x000fc40000011416 */
[----:B------:R-:W-:-:S04]  /*33e0*/  SHF.R.S32.HI R10, RZ, 0x1f, R14 ;  /* 0x0000001fff0a7819 */ /* 0x000fc8000001140e */
[----:B------:R-:W-:Y:S02]  /*33f0*/  LEA.HI R13, R10, R14, RZ, 0x3 ;  /* 0x0000000e0a0d7211 */ /* 0x000fe400078f18ff */
[----:B------:R-:W-:Y:S01]  /*3400*/  IADD3 R130, P1, P0, R78, R158, R104 ;  /* 0x0000009e4e827210 */ /* 0x000fe2000783e068 */
[----:B------:R-:W-:Y:S01]  /*3410*/  IMAD R150, R140, c[0x0][0x1e4], RZ ;  /* 0x000079008c967a24 */ /* 0x000fe200078e02ff */
[----:B------:R-:W-:Y:S01]  /*3420*/  LOP3.LUT R103, R16, 0xfffffff8, RZ, 0xc0, !PT ;  /* 0xfffffff810677812 */ /* 0x000fe200078ec0ff */
[C---:B------:R-:W-:Y:S01]  /*3430*/  IMAD R151, R140.reuse, c[0x0][0x284], RZ ;  /* 0x0000a1008c977a24 */ /* 0x040fe200078e02ff */
[----:B------:R-:W-:Y:S01]  /*3440*/  IADD3.X R129, R77, R133, R105, P1, P0 ;  /* 0x000000854d817210 */ /* 0x000fe20000fe0469 */
[C---:B------:R-:W-:Y:S01]  /*3450*/  IMAD R152, R140.reuse, c[0x0][0x294], RZ ;  /* 0x0000a5008c987a24 */ /* 0x040fe200078e02ff */
[----:B------:R-:W-:Y:S01]  /*3460*/  ISETP.NE.AND P0, PT, RZ, UR4, PT ;  /* 0x00000004ff007c0c */ /* 0x000fe2000bf05270 */
[----:B------:R-:W-:Y:S01]  /*3470*/  IMAD.WIDE.U32 R144, R140, c[0x0][0x1e0], RZ ;  /* 0x000078008c907a25 */ /* 0x000fe200078e00ff */
[----:B------:R-:W-:-:S02]  /*3480*/  LOP3.LUT R102, R15, 0xfffffff8, RZ, 0xc0, !PT ;  /* 0xfffffff80f667812 */ /* 0x000fc400078ec0ff */
[----:B------:R-:W-:Y:S01]  /*3490*/  LOP3.LUT R87, R13, 0xfffffff8, RZ, 0xc0, !PT ;  /* 0xfffffff80d577812 */ /* 0x000fe200078ec0ff */
        /* <DEDUP_REMOVED lines=26> */
[----:B------:R-:W-:Y:S02]  /*3640*/  LEA.HI.SX32 R12, R16, R10, 0x1d ;  /* 0x0000000a100c7211 */ /* 0x000fe400078feaff */
[----:B------:R-:W-:Y:S02]  /*3650*/  SHF.R.S32.HI R18, RZ, 0x5, R17 ;  /* 0x00000005ff127819 */ /* 0x000fe40000011411 */
[----:B------:R-:W-:Y:S02]  /*3660*/  LEA.HI.SX32 R11, R15, R11, 0x1d ;  /* 0x0000000b0f0b7211 */ /* 0x000fe400078feaff */
[----:B------:R-:W-:Y:S01]  /*3670*/  LEA.HI.SX32 R10, R13, R14, 0x1d ;  /* 0x0000000e0d0a7211 */ /* 0x000fe200078feaff */
[----:B------:R-:W-:Y:S01]  /*3680*/  IMAD R22, R18, 0x600, R34 ;  /* 0x0000060012167824 */ /* 0x000fe200078e0222 */
[----:B------:R-:W-:-:S02]  /*3690*/  SHF.R.S32.HI R17, RZ, 0x1f, R12 ;  /* 0x0000001fff117819 */ /* 0x000fc4000001140c */
[----:B------:R-:W-:Y:S02]  /*36a0*/  SHF.R.S32.HI R14, RZ, 0x1f, R11 ;  /* 0x0000001fff0e7819 */ /* 0x000fe4000001140b */
[----:B------:R-:W-:Y:S02]  /*36b0*/  SHF.R.S32.HI R18, RZ, 0x1f, R10 ;  /* 0x0000001fff127819 */ /* 0x000fe4000001140a */
[----:B------:R-:W-:Y:S01]  /*36c0*/  IADD3 R26, R20, R19, RZ ;  /* 0x00000013141a7210 */ /* 0x000fe20007ffe0ff */
[----:B------:R-:W-:Y:S01]  /*36d0*/  IMAD.SHL.U32 R81, R11, 0x8, RZ ;  /* 0x000000080b517824 */ /* 0x000fe200078e00ff */
[----:B------:R-:W-:Y:S01]  /*36e0*/  LEA.HI R19, R17, R12, RZ, 0x2 ;  /* 0x0000000c11137211 */ /* 0x000fe200078f10ff */
[----:B------:R-:W-:Y:S01]  /*36f0*/  IMAD.SHL.U32 R84, R12, 0x8, RZ ;  /* 0x000000080c547824 */ /* 0x000fe200078e00ff */
[----:B------:R-:W-:Y:S01]  /*3700*/  LEA.HI R17, R14, R11, RZ, 0x2 ;  /* 0x0000000b0e117211 */ /* 0x000fe200078f10ff */
[----:B------:R-:W-:Y:S01]  /*3710*/  IMAD.SHL.U32 R85, R10, 0x8, RZ ;  /* 0x000000080a557824 */ /* 0x000fe200078e00ff */
[----:B------:R-:W-:-:S02]  /*3720*/  LEA.HI R11, R18, R10, RZ, 0x2 ;  /* 0x0000000a120b7211 */ /* 0x000fc400078f10ff */
[C---:B------:R-:W-:Y:S02]  /*3730*/  LOP3.LUT R20, R35.reuse, 0x18, R13, 0xf8, !PT ;  /* 0x0000001823147812 */ /* 0x040fe400078ef80d */
        /* <DEDUP_REMOVED lines=14> */
[C---:B------:R-:W-:Y:S02]  /*3820*/  IMAD R10, R25.reuse, c[0x0][0x290], RZ ;  /* 0x0000a400190a7a24 */ /* 0x040fe400078e02ff */
        /* <DEDUP_REMOVED lines=20> */
.L_x_1243:
        /* <DEDUP_REMOVED lines=8> */
[----:B------:R-:W-:Y:S01]  /*39f0*/  IMAD R3, R80, R144, R2 ;  /* 0x0000009050037224 */ /* 0x000fe200078e0202 */
[----:B------:R-:W-:Y:S03]  /*3a00*/  IADD3 R2, P0, R130, R10, RZ ;  /* 0x0000000a82027210 */ /* 0x000fe60007f1e0ff */
[----:B------:R-:W-:Y:S04]  /*3a10*/  IMAD.IADD R12, R11, 0x1, R3 ;  /* 0x000000010b0c7824 */ /* 0x000fe800078e0203 */
[----:B------:R-:W-:Y:S01]  /*3a20*/  IMAD.X R3, R12, 0x1, R129, P0 ;  /* 0x000000010c037824 */ /* 0x000fe200000e0681 */
[----:B------:R-:W-:Y:S02]  /*3a30*/  LEA R52, P0, R2, c[0x0][0x1c8], 0x1 ;  /* 0x0000720002347a11 */ /* 0x000fe400078008ff */
[----:B-1----:R-:W-:Y:S02]  /*3a40*/  LEA.HI R161, R162, R162, RZ, 0x1 ;  /* 0x000000a2a2a17211 */ /* 0x002fe400078f08ff */
[----:B------:R-:W-:Y:S02]  /*3a50*/  LEA.HI.X R53, R2, c[0x0][0x1cc], R3, 0x1, P0 ;  /* 0x0000730002357a11 */ /* 0x000fe400000f0c03 */
[----:B------:R-:W-:Y:S01]  /*3a60*/  SHF.R.S32.HI R161, RZ, 0x1, R161 ;  /* 0x00000001ffa17819 */ /* 0x000fe200000114a1 */
        /* <DEDUP_REMOVED lines=73> */
.L_x_1221:
[----:B------:R-:W-:Y:S05]  /*3f00*/  BSYNC B0 ;  /* 0x0000000000007941 */ /* 0x000fea0003800000 */
.L_x_1220:
        /* <DEDUP_REMOVED lines=89> */
.L_x_1224:
[----:B------:R-:W-:Y:S05]  /*44a0*/  BSYNC B0 ;  /* 0x0000000000007941 */ /* 0x000fea0003800000 */
.L_x_1223:
[----:B------:R-:W-:Y:S01]  /*44b0*/  ISETP.GE.AND P0, PT, R112, c[0x0][0x1d4], PT ;  /* 0x0000750070007a0c */ /* 0x000fe20003f06270 */
[----:B------:R-:W-:Y:S01]  /*44c0*/  @!UPT UIADD3 URZ, URZ, URZ, URZ ;  /* 0x0000003f3f3ff290 */ /* 0x000fe2000fffe03f */
[----:B------:R-:W-:Y:S11]  /*44d0*/  BSSY B0, `(.L_x_1225) ;  /* 0x0000037000007945 */ /* 0x000ff60003800000 */
[----:B------:R-:W-:-:S05]  /*44e0*/  @P0 BRA `(.L_x_1226) ;  /* 0x0000035000000947 */ /* 0x000fca0003800000 */
[----:B------:R-:W-:Y:S01]  /*44f0*/  ISETP.GE.AND P0, PT, R30, c[0x0][0x27c], PT ;  /* 0x00009f001e007a0c */ /* 0x000fe20003f06270 */
[----:B------:R-:W2:Y:S11]  /*4500*/  LDL R2, [R1] ;  /* 0x0000000001027983 */ /* 0x000eb60000100800 */
        /* <DEDUP_REMOVED lines=51> */
.L_x_1226:
[----:B------:R-:W-:Y:S05]  /*4840*/  BSYNC B0 ;  /* 0x0000000000007941 */ /* 0x000fea0003800000 */
.L_x_1225:
        /* <DEDUP_REMOVED lines=56> */
.L_x_1228:
[----:B------:R-:W-:Y:S05]  /*4bd0*/  BSYNC B0 ;  /* 0x0000000000007941 */ /* 0x000fea0003800000 */
.L_x_1227:
[----:B------:R-:W-:Y:S01]  /*4be0*/  IADD3 R2, R104, 0x30, RZ ;  /* 0x0000003068027810 */ /* 0x000fe20007ffe0ff */
[----:B------:R-:W-:Y:S03]  /*4bf0*/  BSSY B0, `(.L_x_1229) ;  /* 0x0000039000007945 */ /* 0x000fe60003800000 */
[----:B------:R-:W-:Y:S11]  /*4c00*/  ISETP.GE.AND P0, PT, R2, c[0x0][0x1d4], PT ;  /* 0x0000750002007a0c */ /* 0x000ff60003f06270 */
[----:B------:R-:W-:Y:S02]  /*4c10*/  @!UPT UIADD3 URZ, URZ, URZ, URZ ;  /* 0x0000003f3f3ff290 */ /* 0x000fe4000fffe03f */
[----:B------:R-:W-:-:S05]  /*4c20*/  @P0 BRA `(.L_x_1230) ;  /* 0x0000035000000947 */ /* 0x000fca0003800000 */
[----:B------:R-:W-:Y:S01]  /*4c30*/  ISETP.GE.AND P0, PT, R29, c[0x0][0x27c], PT ;  /* 0x00009f001d007a0c */ /* 0x000fe20003f06270 */
[----:B------:R-:W2:Y:S11]  /*4c40*/  LDL R3, [R1] ;  /* 0x0000000001037983 */ /* 0x000eb60000100800 */
        /* <DEDUP_REMOVED lines=51> */
.L_x_1230:
[----:B------:R-:W-:Y:S05]  /*4f80*/  BSYNC B0 ;  /* 0x0000000000007941 */ /* 0x000fea0003800000 */
.L_x_1229:
        /* <DEDUP_REMOVED lines=57> */
.L_x_1232:
[----:B------:R-:W-:Y:S05]  /*5320*/  BSYNC B0 ;  /* 0x0000000000007941 */ /* 0x000fea0003800000 */
.L_x_1231:
[----:B------:R-:W-:Y:S04]  /*5330*/  IADD3 R2, R104, 0x50, RZ ;  /* 0x0000005068027810 */ /* 0x000fe80007ffe0ff */
        /* <DEDUP_REMOVED lines=57> */
.L_x_1219:
        /* <DEDUP_REMOVED lines=47> */
.L_x_1234:
[----:B------:R-:W-:Y:S05]  /*59c0*/  BSYNC B0 ;  /* 0x0000000000007941 */ /* 0x000fea0003800000 */
.L_x_1233:
        /* <DEDUP_REMOVED lines=149> */
.L_x_1236:
[----:B------:R-:W-:Y:S05]  /*6320*/  BSYNC B0 ;  /* 0x0000000000007941 */ /* 0x000fea0003800000 */
.L_x_1235:
        /* <DEDUP_REMOVED lines=115> */
.L_x_1238:
[----:B------:R-:W-:Y:S05]  /*6a60*/  BSYNC B0 ;  /* 0x0000000000007941 */ /* 0x000fea0003800000 */
.L_x_1237:
[----:B------:R-:W-:Y:S11]  /*6a70*/  ISETP.GE.AND P0, PT, R111, c[0x0][0x1d4], PT ;  /* 0x000075006f007a0c */ /* 0x000ff60003f06270 */
[----:B------:R-:W-:Y:S02]  /*6a80*/  @!UPT UIADD3 URZ, URZ, URZ, URZ ;  /* 0x0000003f3f3ff290 */ /* 0x000fe4000fffe03f */
[----:B------:R-:W-:-:S05]  /*6a90*/  @P0 BRA `(.L_x_1222) ;  /* 0x0000090000000947 */ /* 0x000fca0003800000 */
[----:B------:R-:W-:Y:S01]  /*6aa0*/  IADD3 R2, P1, P0, R78, R71, R87 ;  /* 0x000000474e027210 */ /* 0x000fe2000783e057 */
[----:B-1----:R-:W1:Y:S03]  /*6ab0*/  LDS.128 R12, [R106+0x3c80] ;  /* 0x003c80006a0c7984 */ /* 0x002e660000000c00 */
[----:B------:R-:W-:Y:S02]  /*6ac0*/  IADD3.X R3, R77, R70, R119, P1, P0 ;  /* 0x000000464d037210 */ /* 0x000fe40000fe0477 */
[C---:B------:R-:W-:Y:S03]  /*6ad0*/  LEA R46, P0, R2.reuse, c[0x0][0x1c8], 0x1 ;  /* 0x00007200022e7a11 */ /* 0x040fe600078008ff */
[----:B------:R-:W2:Y:S01]  /*6ae0*/  LDS.128 R40, [R109+0x3c80] ;  /* 0x003c80006d287984 */ /* 0x000ea20000000c00 */
[----:B------:R-:W-:Y:S02]  /*6af0*/  LEA.HI.X R47, R2, c[0x0][0x1cc], R3, 0x1, P0 ;  /* 0x00007300022f7a11 */ /* 0x000fe400000f0c03 */
[----:B------:R-:W-:Y:S11]  /*6b00*/  ISETP.GE.AND P0, PT, R111, c[0x0][0x27c], PT ;  /* 0x00009f006f007a0c */ /* 0x000ff60003f06270 */
[----:B------:R-:W-:Y:S02]  /*6b10*/  @!UPT UIADD3 URZ, URZ, URZ, URZ ;  /* 0x0000003f3f3ff290 */ /* 0x000fe4000fffe03f */
[----:B------:R-:W-:Y:S02]  /*6b20*/  @!P0 SHF.R.U64 R5, R22, 0x10, R23 ;  /* 0x0000001016058819 */ /* 0x000fe40000001217 */
[----:B------:R-:W-:Y:S02]  /*6b30*/  @!P0 SHF.R.U32.HI R3, RZ, 0x10, R57 ;  /* 0x00000010ff038819 */ /* 0x000fe40000011639 */
[----:B------:R-:W-:Y:S02]  /*6b40*/  @!P0 SHF.R.U32.HI R2, RZ, 0x10, R21 ;  /* 0x00000010ff028819 */ /* 0x000fe40000011615 */
[----:B------:R-:W-:Y:S02]  /*6b50*/  @!P0 PRMT R8, R60, 0x5410, R3 ;  /* 0x000054103c088816 */ /* 0x000fe40000000003 */
[----:B------:R-:W-:Y:S02]  /*6b60*/  @!P0 PRMT R3, R26, 0x5410, R2 ;  /* 0x000054101a038816 */ /* 0x000fe40000000002 */
[----:B------:R-:W-:Y:S02]  /*6b70*/  @!P0 SHF.R.U64 R7, R56, 0x10, R57 ;  /* 0x0000001038078819 */ /* 0x000fe40000001239 */
[----:B------:R-:W-:Y:S01]  /*6b80*/  @!P0 SHF.R.U64 R4, R20, 0x10, R21 ;  /* 0x0000001014048819 */ /* 0x000fe20000001215 */
[----:B------:R-:W-:Y:S01]  /*6b90*/  @!P0 IMAD.U32 R21, R8, 0x10000, RZ ;  /* 0x0001000008158824 */ /* 0x000fe200078e00ff */
[----:B------:R-:W-:Y:S01]  /*6ba0*/  @!P0 PRMT R11, R27, 0x5410, R5 ;  /* 0x000054101b0b8816 */ /* 0x000fe20000000005 */
[----:B------:R-:W-:Y:S01]  /*6bb0*/  @!P0 IMAD.U32 R5, R3, 0x10000, RZ ;  /* 0x0001000003058824 */ /* 0x000fe200078e00ff */
[----:B------:R-:W-:Y:S01]  /*6bc0*/  @!P0 PRMT R9, R60, 0x5432, R7 ;  /* 0x000054323c098816 */ /* 0x000fe20000000007 */
[----:B-1----:R-:W-:Y:S01]  /*6bd0*/  @!P0 IMAD.U32 R2, R13, 0x10000, RZ ;  /* 0x000100000d028824 */ /* 0x002fe200078e00ff */
[----:B------:R-:W-:Y:S02]  /*6be0*/  @!P0 PRMT R7, R26, 0x5432, R4 ;  /* 0x000054321a078816 */ /* 0x000fe40000000004 */
[----:B------:R-:W-:Y:S01]  /*6bf0*/  @!P0 LOP3.LUT R3, R3, 0xffff0000, RZ, 0xc0, !PT ;  /* 0xffff000003038812 */ /* 0x000fe200078ec0ff */
[----:B------:R-:W-:Y:S01]  /*6c00*/  @!P0 FMUL.FTZ R17, R2, R21 ;  /* 0x0000001502118220 */ /* 0x000fe20000410000 */
[----:B------:R-:W-:Y:S01]  /*6c10*/  @!P0 SHF.R.U64 R10, R58, 0x10, R59 ;  /* 0x000000103a0a8819 */ /* 0x000fe2000000123b */
[-C--:B------:R-:W-:Y:S01]  /*6c20*/  @!P0 FMUL.FTZ R4, R2, R5.reuse ;  /* 0x0000000502048220 */ /* 0x080fe20000410000 */
[C---:B--2---:R-:W-:Y:S01]  /*6c30*/  @!P0 LOP3.LUT R24, R41.reuse, 0xffff0000, RZ, 0xc0, !PT ;  /* 0xffff000029188812 */ /* 0x044fe200078ec0ff */
[----:B------:R-:W-:Y:S01]  /*6c40*/  @!P0 IMAD.U32 R22, R41, 0x10000, RZ ;  /* 0x0001000029168824 */ /* 0x000fe200078e00ff */
[----:B------:R-:W-:Y:S01]  /*6c50*/  @!P0 LOP3.LUT R32, R42, 0xffff0000, RZ, 0xc0, !PT ;  /* 0xffff00002a208812 */ /* 0x000fe200078ec0ff */
[----:B------:R-:W-:Y:S01]  /*6c60*/  @!P0 IMAD.U32 R18, R40, 0x10000, RZ ;  /* 0x0001000028128824 */ /* 0x000fe200078e00ff */
[C---:B------:R-:W-:Y:S01]  /*6c70*/  @!P0 SHF.L.U32 R34, R43.reuse, 0x10, RZ ;  /* 0x000000102b228819 */ /* 0x040fe200000006ff */
[----:B------:R-:W-:Y:S01]  /*6c80*/  @!P0 FFMA.FTZ R52, R22, R5, -R17 ;  /* 0x0000000516348223 */ /* 0x000fe20000010811 */
[----:B------:R-:W-:Y:S01]  /*6c90*/  @!P0 LOP3.LUT R36, R43, 0xffff0000, RZ, 0xc0, !PT ;  /* 0xffff00002b248812 */ /* 0x000fe200078ec0ff */
[----:B------:R-:W-:Y:S01]  /*6ca0*/  @!P0 IMAD.U32 R17, R9, 0x10000, RZ ;  /* 0x0001000009118824 */ /* 0x000fe200078e00ff */
[----:B------:R-:W-:Y:S01]  /*6cb0*/  @!P0 PRMT R37, R61, 0x5410, R10 ;  /* 0x000054103d258816 */ /* 0x000fe2000000000a */
[----:B------:R-:W-:Y:S01]  /*6cc0*/  @!P0 IMAD.U32 R26, R42, 0x10000, RZ ;  /* 0x000100002a1a8824 */ /* 0x000fe200078e00ff */
[----:B------:R-:W-:Y:S02]  /*6cd0*/  @!P0 SHF.R.U32.HI R6, RZ, 0x10, R23 ;  /* 0x00000010ff068819 */ /* 0x000fe40000011617 */
[----:B------:R-:W-:Y:S01]  /*6ce0*/  @!P0 LOP3.LUT R2, R13, 0xffff0000, RZ, 0xc0, !PT ;  /* 0xffff00000d028812 */ /* 0x000fe200078ec0ff */
[----:B------:R-:W-:Y:S01]  /*6cf0*/  @!P0 IMAD.U32 R25, R37, 0x10000, RZ ;  /* 0x0001000025198824 */ /* 0x000fe200078e00ff */
[----:B------:R-:W-:Y:S02]  /*6d00*/  @!P0 PRMT R10, R27, 0x5432, R6 ;  /* 0x000054321b0a8816 */ /* 0x000fe40000000006 */
[----:B------:R-:W-:Y:S01]  /*6d10*/  @!P0 SHF.L.U32 R6, R12, 0x10, RZ ;  /* 0x000000100c068819 */ /* 0x000fe200000006ff */
[----:B------:R-:W-:Y:S01]  /*6d20*/  @!P0 FMUL.FTZ R5, R2, R3 ;  /* 0x0000000302058220 */ /* 0x000fe20000410000 */
[----:B------:R-:W-:Y:S01]  /*6d30*/  @!P0 LOP3.LUT R23, R8, 0xffff0000, RZ, 0xc0, !PT ;  /* 0xffff000008178812 */ /* 0x000fe200078ec0ff */
[C---:B------:R-:W-:Y:S01]  /*6d40*/  @!P0 IMAD.U32 R8, R7.reuse, 0x10000, RZ ;  /* 0x0001000007088824 */ /* 0x040fe200078e00ff */
[----:B------:R-:W-:Y:S01]  /*6d50*/  @!P0 LOP3.LUT R7, R7, 0xffff0000, RZ, 0xc0, !PT ;  /* 0xffff000007078812 */ /* 0x000fe200078ec0ff */
[----:B------:R-:W-:Y:S01]  /*6d60*/  @!P0 FMUL.FTZ R20, R6, R17 ;  /* 0x0000001106148220 */ /* 0x000fe20000410000 */
[----:B------:R-:W-:Y:S01]  /*6d70*/  @!P0 SHF.R.U32.HI R16, RZ, 0x10, R59 ;  /* 0x00000010ff108819 */ /* 0x000fe2000001163b */
[----:B------:R-:W-:Y:S02]  /*6d80*/  @!P0 FMUL.FTZ R19, R2, R23 ;  /* 0x0000001702138220 */ /* 0x000fe40000410000 */
[-C--:B------:R-:W-:Y:S01]  /*6d90*/  @!P0 FMUL.FTZ R2, R6, R8.reuse ;  /* 0x0000000806028220 */ /* 0x080fe20000410000 */
[----:B------:R-:W-:Y:S01]  /*6da0*/  @!P0 PRMT R16, R61, 0x5432, R16 ;  /* 0x000054323d108816 */ /* 0x000fe20000000010 */
[----:B------:R-:W-:Y:S01]  /*6db0*/  @!P0 FFMA.FTZ R51, R24, R3, -R19 ;  /* 0x0000000318338223 */ /* 0x000fe20000010813 */
[----:B------:R-:W-:Y:S01]  /*6dc0*/  @!P0 LOP3.LUT R3, R12, 0xffff0000, RZ, 0xc0, !PT ;  /* 0xffff00000c038812 */ /* 0x000fe200078ec0ff */
[----:B------:R-:W-:Y:S01]  /*6dd0*/  @!P0 FFMA.FTZ R50, R18, R8, -R20 ;  /* 0x0000000812328223 */ /* 0x000fe20000010814 */
[----:B------:R-:W-:Y:S01]  /*6de0*/  @!P0 LOP3.LUT R20, R40, 0xffff0000, RZ, 0xc0, !PT ;  /* 0xffff000028148812 */ /* 0x000fe200078ec0ff */
[C---:B------:R-:W-:Y:S01]  /*6df0*/  @!P0 IMAD.U32 R8, R11.reuse, 0x10000, RZ ;  /* 0x000100000b088824 */ /* 0x040fe200078e00ff */
[C---:B------:R-:W-:Y:S01]  /*6e00*/  @!P0 LOP3.LUT R35, R16.reuse, 0xffff0000, RZ, 0xc0, !PT ;  /* 0xffff000010238812 */ /* 0x040fe200078ec0ff */
[----:B------:R-:W-:Y:S01]  /*6e10*/  @!P0 IMAD.U32 R33, R16, 0x10000, RZ ;  /* 0x0001000010218824 */ /* 0x000fe200078e00ff */
[----:B------:R-:W-:Y:S01]  /*6e20*/  @!P0 LOP3.LUT R16, R11, 0xffff0000, RZ, 0xc0, !PT ;  /* 0xffff00000b108812 */ /* 0x000fe200078ec0ff */
[C---:B------:R-:W-:Y:S01]  /*6e30*/  @!P0 IMAD.U32 R11, R10.reuse, 0x10000, RZ ;  /* 0x000100000a0b8824 */ /* 0x040fe200078e00ff */
[----:B------:R-:W-:Y:S01]  /*6e40*/  @!P0 LOP3.LUT R10, R10, 0xffff0000, RZ, 0xc0, !PT ;  /* 0xffff00000a0a8812 */ /* 0x000fe200078ec0ff */
[----:B------:R-:W-:Y:S01]  /*6e50*/  @!P0 FFMA.FTZ R2, R17, R18, R2 ;  /* 0x0000001211028223 */ /* 0x000fe20000010002 */
[----:B------:R-:W-:Y:S02]  /*6e60*/  @!P0 LOP3.LUT R19, R9, 0xffff0000, RZ, 0xc0, !PT ;  /* 0xffff000009138812 */ /* 0x000fe400078ec0ff */
[----:B------:R-:W-:Y:S03]  /*6e70*/  @!P0 SHF.L.U32 R6, R14, 0x10, RZ ;  /* 0x000000100e068819 */ /* 0x000fe600000006ff */
[C---:B------:R-:W-:Y:S02]  /*6e80*/  @!P0 FMUL.FTZ R9, R3.reuse, R19 ;  /* 0x0000001303098220 */ /* 0x040fe40000410000 */
[----:B------:R-:W-:Y:S02]  /*6e90*/  @!P0 FMUL.FTZ R27, R6, R25 ;  /* 0x00000019061b8220 */ /* 0x000fe40000410000 */
[-C--:B------:R-:W-:Y:S02]  /*6ea0*/  @!P0 FMUL.FTZ R3, R3, R7.reuse ;  /* 0x0000000703038220 */ /* 0x080fe40000410000 */
[----:B------:R-:W-:Y:S01]  /*6eb0*/  @!P0 FFMA.FTZ R49, R20, R7, -R9 ;  /* 0x0000000714318223 */ /* 0x000fe20000010809 */
[----:B------:R-:W-:Y:S01]  /*6ec0*/  @!P0 LOP3.LUT R7, R14, 0xffff0000, RZ, 0xc0, !PT ;  /* 0xffff00000e078812 */ /* 0x000fe200078ec0ff */
[-C--:B------:R-:W-:Y:S01]  /*6ed0*/  @!P0 FFMA.FTZ R48, R26, R8.reuse, -R27 ;  /* 0x000000081a308223 */ /* 0x080fe2000001081b */
[----:B------:R-:W-:Y:S01]  /*6ee0*/  @!P0 LOP3.LUT R27, R37, 0xffff0000, RZ, 0xc0, !PT ;  /* 0xffff0000251b8812 */ /* 0x000fe200078ec0ff */
[----:B------:R-:W-:Y:S01]  /*6ef0*/  @!P0 FMUL.FTZ R6, R6, R8 ;  /* 0x0000000806068220 */ /* 0x000fe20000410000 */
[C---:B------:R-:W-:Y:S01]  /*6f00*/  @!P0 LOP3.LUT R9, R15.reuse, 0xffff0000, RZ, 0xc0, !PT ;  /* 0xffff00000f098812 */ /* 0x040fe200078ec0ff */
[----:B------:R-:W-:Y:S02]  /*6f10*/  @!P0 IMAD.U32 R8, R15, 0x10000, RZ ;  /* 0x000100000f088824 */ /* 0x000fe400078e00ff */
[----:B------:R-:W-:Y:S02]  /*6f20*/  @!P0 FMUL.FTZ R39, R7, R27 ;  /* 0x0000001b07278220 */ /* 0x000fe40000410000 */
[----:B------:R-:W-:Y:S02]  /*6f30*/  @!P0 FMUL.FTZ R38, R8, R33 ;  /* 0x0000002108268220 */ /* 0x000fe40000410000 */
[----:B------:R-:W-:Y:S02]  /*6f40*/  @!P0 FMUL.FTZ R37, R9, R35 ;  /* 0x0000002309258220 */ /* 0x000fe40000410000 */
[----:B------:R-:W-:Y:S02]  /*6f50*/  @!P0 FFMA.FTZ R3, R19, R20, R3 ;  /* 0x0000001413038223 */ /* 0x000fe40000010003 */
[----:B------:R-:W-:Y:S02]  /*6f60*/  @!P0 FFMA.FTZ R39, R32, R16, -R39 ;  /* 0x0000001020278223 */ /* 0x000fe40000010827 */
[----:B------:R-:W-:Y:S02]  /*6f70*/  @!P0 FFMA.FTZ R4, R21, R22, R4 ;  /* 0x0000001615048223 */ /* 0x000fe40000010004 */
[----:B------:R-:W-:Y:S01]  /*6f80*/  @!P0 FFMA.FTZ R45, R34, R11, -R38 ;  /* 0x0000000b222d8223 */ /* 0x000fe20000010826 */
[----:B------:R-:W-:Y:S01]  /*6f90*/  @!P0 F2FP.BF16.PACK_AB R38, R51, R52 ;  /* 0x000000343326823e */ /* 0x000fe200000010ff */
[----:B------:R-:W-:Y:S01]  /*6fa0*/  @!P0 FFMA.FTZ R44, R36, R10, -R37 ;  /* 0x0000000a242c8223 */ /* 0x000fe20000010825 */
[----:B------:R-:W-:Y:S01]  /*6fb0*/  @!P0 F2FP.BF16.PACK_AB R37, R49, R50 ;  /* 0x000000323125823e */ /* 0x000fe200000010ff */
[----:B------:R-:W-:Y:S02]  /*6fc0*/  @!P0 FMUL.FTZ R7, R7, R16 ;  /* 0x0000001007078220 */ /* 0x000fe40000410000 */
[----:B------:R-:W-:Y:S01]  /*6fd0*/  @!P0 FFMA.FTZ R5, R23, R24, R5 ;  /* 0x0000001817058223 */ /* 0x000fe20000010005 */
[----:B------:R-:W-:Y:S01]  /*6fe0*/  @!P0 MOV R40, R37 ;  /* 0x0000002500288202 */ /* 0x000fe20000000f00 */
        /* <DEDUP_REMOVED lines=9> */
[----:B------:R-:W-:Y:S01]  /*7080*/  @!P0 F2FP.BF16.PACK_AB R4, R5, R4 ;  /* 0x000000040504823e */ /* 0x000fe200000010ff */
[----:B------:R-:W-:Y:S01]  /*7090*/  @!P0 IMAD.MOV.U32 R41, RZ, RZ, R38 ;  /* 0x000000ffff298224 */ /* 0x000fe200078e0026 */
[----:B------:R-:W-:Y:S01]  /*70a0*/  @!P0 F2FP.BF16.PACK_AB R3, R7, R6 ;  /* 0x000000060703823e */ /* 0x000fe200000010ff */
[----:B------:R-:W-:Y:S02]  /*70b0*/  @!P0 IMAD.MOV.U32 R42, RZ, RZ, R11 ;  /* 0x000000ffff2a8224 */ /* 0x000fe400078e000b */
[----:B------:R-:W-:Y:S01]  /*70c0*/  @!P0 FFMA.FTZ R9, R35, R36, R9 ;  /* 0x0000002423098223 */ /* 0x000fe20000010009 */
[----:B------:R-:W-:Y:S01]  /*70d0*/  @!P0 MOV R14, R3 ;  /* 0x00000003000e8202 */ /* 0x000fe20000000f00 */
[----:B------:R-:W-:Y:S01]  /*70e0*/  @!P0 IMAD.MOV.U32 R12, RZ, RZ, R10 ;  /* 0x000000ffff0c8224 */ /* 0x000fe200078e000a */
[----:B------:R1:W-:Y:S01]  /*70f0*/  STG.E.128 [R46.64], R40 ;  /* 0x000000282e007986 */ /* 0x0003e2000c101d06 */
[----:B------:R-:W-:Y:S01]  /*7100*/  @!P0 IMAD.MOV.U32 R13, RZ, RZ, R4 ;  /* 0x000000ffff0d8224 */ /* 0x000fe200078e0004 */
[----:B------:R-:W-:Y:S05]  /*7110*/  @!P0 F2FP.BF16.PACK_AB R2, R9, R8 ;  /* 0x000000080902823e */ /* 0x000fea00000010ff */
        /* <DEDUP_REMOVED lines=10> */
.L_x_1218:
[----:B------:R-:W-:Y:S05]  /*71c0*/  IMAD R2, R31, -0x30, R0 ;  /* 0xffffffd01f027824 */ /* 0x000fea00078e0200 */
[----:B------:R-:W-:Y:S04]  /*71d0*/  IMNMX R76, R2, 0x30, PT ;  /* 0x00000030024c7817 */ /* 0x000fe80003800200 */
[----:B------:R-:W-:Y:S11]  /*71e0*/  ISETP.GE.AND P0, PT, R161, R76, PT ;  /* 0x0000004ca100720c */ /* 0x000ff60003f06270 */
[----:B------:R-:W-:Y:S02]  /*71f0*/  @!UPT UIADD3 URZ, URZ, URZ, URZ ;  /* 0x0000003f3f3ff290 */ /* 0x000fe4000fffe03f */
[----:B------:R-:W-:-:S05]  /*7200*/  @P0 BRA `(.L_x_1222) ;  /* 0x0000019000000947 */ /* 0x000fca0003800000 */
[----:B------:R-:W2:Y:S01]  /*7210*/  LDL R3, [R1] ;  /* 0x0000000001037983 */ /* 0x000ea20000100800 */
[C---:B------:R-:W-:Y:S02]  /*7220*/  ISETP.GE.AND P0, PT, R104.reuse, c[0x0][0x1d4], PT ;  /* 0x0000750068007a0c */ /* 0x040fe40003f06270 */
[----:B------:R-:W-:Y:S11]  /*7230*/  IADD3 R2, R104, 0x30, RZ ;  /* 0x0000003068027810 */ /* 0x000ff60007ffe0ff */
[----:B------:R-:W1:Y:S04]  /*7240*/  @!P0 LDS.128 R4, [R252+0x2400] ;  /* 0x00240000fc048984 */ /* 0x000e680000000c00 */
[----:B-1----:R-:W-:Y:S01]  /*7250*/  @!P0 STG.E.128 [R52.64], R4 ;  /* 0x0000000434008986 */ /* 0x002fe2000c101d06 */
[----:B------:R-:W-:Y:S11]  /*7260*/  ISETP.GE.AND P0, PT, R112, c[0x0][0x1d4], PT ;  /* 0x0000750070007a0c */ /* 0x000ff60003f06270 */
[----:B------:R-:W-:Y:S02]  /*7270*/  @!UPT UIADD3 URZ, URZ, URZ, URZ ;  /* 0x0000003f3f3ff290 */ /* 0x000fe4000fffe03f */
[----:B--2---:R-:W1:Y:S04]  /*7280*/  @!P0 LDS.128 R4, [R3+0x2400] ;  /* 0x0024000003048984 */ /* 0x004e680000000c00 */
        /* <DEDUP_REMOVED lines=17> */
.L_x_1222:
[----:B------:R-:W-:Y:S05]  /*73a0*/  BSYNC B1 ;  /* 0x0000000000017941 */ /* 0x000fea0003800000 */
.L_x_1217:
[----:B-12--5:R-:W-:Y:S01]  /*73b0*/  IMAD R2, R80, 0x30, RZ ;  /* 0x0000003050027824 */ /* 0x026fe200078e02ff */
[----:B------:R-:W2:Y:S01]  /*73c0*/  LDL R16, [R1+0x18] ;  /* 0x0000180001107983 */ /* 0x000ea20000100800 */
[----:B------:R-:W-:Y:S01]  /*73d0*/  SHF.R.S32.HI R17, RZ, 0x1f, R162 ;  /* 0x0000001fff117819 */ /* 0x000fe200000114a2 */
[----:B------:R-:W-:Y:S01]  /*73e0*/  IMAD.WIDE.U32 R10, R31, 0x30, RZ ;  /* 0x000000301f0a7825 */ /* 0x000fe200078e00ff */
[----:B------:R-:W-:Y:S02]  /*73f0*/  BSSY B0, `(.L_x_1239) ;  /* 0x0000053000007945 */ /* 0x000fe40003800000 */
[----:B------:R-:W-:Y:S01]  /*7400*/  LEA.HI R17, R17, R162, RZ, 0x2 ;  /* 0x000000a211117211 */ /* 0x000fe200078f10ff */
[----:B------:R-:W-:Y:S01]  /*7410*/  IMAD.IADD R9, R11, 0x1, R2 ;  /* 0x000000010b097824 */ /* 0x000fe200078e0202 */
[----:B------:R-:W-:Y:S02]  /*7420*/  IADD3 R4, P0, R131, R10, RZ ;  /* 0x0000000a83047210 */ /* 0x000fe40007f1e0ff */
[----:B------:R-:W-:Y:S02]  /*7430*/  SHF.R.S32.HI R17, RZ, 0x2, R17 ;  /* 0x00000002ff117819 */ /* 0x000fe40000011411 */
[----:B------:R-:W-:Y:S03]  /*7440*/  IADD3.X R2, R9, R134, RZ, P0, !PT ;  /* 0x0000008609027210 */ /* 0x000fe600007fe4ff */
[----:B------:R-:W-:Y:S05]  /*7450*/  IMAD.IADD R3, R76, 0x1, -R17 ;  /* 0x000000014c037824 */ /* 0x000fea00078e0a11 */
        /* <DEDUP_REMOVED lines=22> */
[C---:B--2---:R-:W-:Y:S05]  /*75c0*/  @P1 IMAD.SHL.U32 R6, R16.reuse, 0x2, RZ ;  /* 0x0000000210061824 */ /* 0x044fea00078e00ff */
        /* <DEDUP_REMOVED lines=15> */
[----:B-1----:R-:W2:Y:S01]  /*76c0*/  LDL R18, [R1] ;  /* 0x0000000001127983 */ /* 0x002ea20000100800 */
[----:B------:R-:W-:Y:S01]  /*76d0*/  IADD3 R2, P0, R136, R10, RZ ;  /* 0x0000000a88027210 */ /* 0x000fe20007f1e0ff */
[----:B------:R-:W-:Y:S01]  /*76e0*/  IMAD.MOV.U32 R4, RZ, RZ, R100 ;  /* 0x000000ffff047224 */ /* 0x000fe200078e0064 */
[----:B------:R-:W-:Y:S01]  /*76f0*/  IADD3 R8, R104, 0x30, RZ ;  /* 0x0000003068087810 */ /* 0x000fe20007ffe0ff */
[----:B------:R-:W-:Y:S02]  /*7700*/  IMAD.MOV.U32 R5, RZ, RZ, R127 ;  /* 0x000000ffff057224 */ /* 0x000fe400078e007f */
[----:B------:R-:W-:Y:S02]  /*7710*/  IMAD.X R3, R9, 0x1, R135, P0 ;  /* 0x0000000109037824 */ /* 0x000fe400000e0687 */
[C---:B------:R-:W-:Y:S04]  /*7720*/  IMAD.WIDE.U32 R4, R2.reuse, c[0x0][0x208], R4 ;  /* 0x0000820002047a25 */ /* 0x040fe800078e0004 */
[----:B------:R-:W-:Y:S04]  /*7730*/  IMAD R3, R3, c[0x0][0x208], RZ ;  /* 0x0000820003037a24 */ /* 0x000fe800078e02ff */
[----:B------:R-:W-:Y:S01]  /*7740*/  IMAD R3, R2, c[0x0][0x20c], R3 ;  /* 0x0000830002037a24 */ /* 0x000fe200078e0203 */
[C---:B------:R-:W-:Y:S03]  /*7750*/  LEA R2, P0, R4.reuse, c[0x0][0x1f8], 0x1 ;  /* 0x00007e0004027a11 */ /* 0x040fe600078008ff */
[----:B------:R-:W-:Y:S05]  /*7760*/  IMAD.IADD R3, R5, 0x1, R3 ;  /* 0x0000000105037824 */ /* 0x000fea00078e0203 */
[----:B------:R-:W-:Y:S02]  /*7770*/  LEA.HI.X R3, R4, c[0x0][0x1fc], R3, 0x1, P0 ;  /* 0x00007f0004037a11 */ /* 0x000fe400000f0c03 */
[----:B------:R-:W-:Y:S11]  /*7780*/  ISETP.GE.AND P0, PT, R104, c[0x0][0x1d4], PT ;  /* 0x0000750068007a0c */ /* 0x000ff60003f06270 */
[----:B------:R-:W-:Y:S02]  /*7790*/  @!UPT UIADD3 URZ, URZ, URZ, URZ ;  /* 0x0000003f3f3ff290 */ /* 0x000fe4000fffe03f */
[----:B------:R-:W1:Y:S04]  /*77a0*/  @!P0 LDS.128 R12, [R252] ;  /* 0x00000000fc0c8984 */ /* 0x000e680000000c00 */
[----:B-1----:R-:W-:Y:S01]  /*77b0*/  @!P0 STG.E.128 [R2.64], R12 ;  /* 0x0000000c02008986 */ /* 0x002fe2000c101d06 */
[----:B------:R-:W-:Y:S11]  /*77c0*/  ISETP.GE.AND P0, PT, R112, c[0x0][0x1d4], PT ;  /* 0x0000750070007a0c */ /* 0x000ff60003f06270 */
[----:B------:R-:W-:Y:S02]  /*77d0*/  @!UPT UIADD3 URZ, URZ, URZ, URZ ;  /* 0x0000003f3f3ff290 */ /* 0x000fe4000fffe03f */
[----:B--2---:R-:W1:Y:S04]  /*77e0*/  @!P0 LDS.128 R4, [R18] ;  /* 0x0000000012048984 */ /* 0x004e680000000c00 */
[----:B-1----:R-:W-:Y:S01]  /*77f0*/  @!P0 STG.E.128 [R2.64+0x20], R4 ;  /* 0x0000200402008986 */ /* 0x002fe2000c101d06 */
[----:B------:R-:W-:Y:S11]  /*7800*/  ISETP.GE.AND P0, PT, R111, c[0x0][0x1d4], PT ;  /* 0x000075006f007a0c */ /* 0x000ff60003f06270 */
[----:B------:R-:W-:Y:S02]  /*7810*/  @!UPT UIADD3 URZ, URZ, URZ, URZ ;  /* 0x0000003f3f3ff290 */ /* 0x000fe4000fffe03f */
[----:B------:R-:W1:Y:S04]  /*7820*/  @!P0 LDS.128 R4, [R252+0xc00] ;  /* 0x000c0000fc048984 */ /* 0x000e680000000c00 */
[----:B-1----:R1:W-:Y:S01]  /*7830*/  @!P0 STG.E.128 [R2.64+0x40], R4 ;  /* 0x0000400402008986 */ /* 0x0023e2000c101d06 */
[----:B------:R-:W-:Y:S11]  /*7840*/  ISETP.GE.AND P0, PT, R8, c[0x0][0x1d4], PT ;  /* 0x0000750008007a0c */ /* 0x000ff60003f06270 */
[----:B------:R-:W-:Y:S02]  /*7850*/  @!UPT UIADD3 URZ, URZ, URZ, URZ ;  /* 0x0000003f3f3ff290 */ /* 0x000fe4000fffe03f */
[----:B------:R-:W2:Y:S01]  /*7860*/  @!P0 LDS.128 R8, [R18+0xc00] ;  /* 0x000c000012088984 */ /* 0x000ea20000000c00 */
[----:B-1----:R-:W-:Y:S03]  /*7870*/  IADD3 R4, R104, 0x40, RZ ;  /* 0x0000004068047810 */ /* 0x002fe60007ffe0ff */
[----:B--2---:R1:W-:Y:S01]  /*7880*/  @!P0 STG.E.128 [R2.64+0x60], R8 ;  /* 0x0000600802008986 */ /* 0x0043e2000c101d06 */
[----:B------:R-:W-:Y:S11]  /*7890*/  ISETP.GE.AND P0, PT, R4, c[0x0][0x1d4], PT ;  /* 0x0000750004007a0c */ /* 0x000ff60003f06270 */
[----:B------:R-:W-:Y:S02]  /*78a0*/  @!UPT UIADD3 URZ, URZ, URZ, URZ ;  /* 0x0000003f3f3ff290 */ /* 0x000fe4000fffe03f */
[----:B------:R-:W2:Y:S01]  /*78b0*/  @!P0 LDS.128 R4, [R252+0x1800] ;  /* 0x00180000fc048984 */ /* 0x000ea20000000c00 */
[----:B-1----:R-:W-:Y:S03]  /*78c0*/  IADD3 R8, R104, 0x50, RZ ;  /* 0x0000005068087810 */ /* 0x002fe60007ffe0ff */
[----:B--2---:R-:W-:Y:S01]  /*78d0*/  @!P0 STG.E.128 [R2.64+0x80], R4 ;  /* 0x0000800402008986 */ /* 0x004fe2000c101d06 */
[----:B------:R-:W-:Y:S11]  /*78e0*/  ISETP.GE.AND P0, PT, R8, c[0x0][0x1d4], PT ;  /* 0x0000750008007a0c */ /* 0x000ff60003f06270 */
[----:B------:R-:W-:Y:S02]  /*78f0*/  @!UPT UIADD3 URZ, URZ, URZ, URZ ;  /* 0x0000003f3f3ff290 */ /* 0x000fe4000fffe03f */
[----:B------:R-:W1:Y:S04]  /*7900*/  @!P0 LDS.128 R4, [R18+0x1800] ;  /* 0x0018000012048984 */ /* 0x000e680000000c00 */
[----:B-1----:R1:W-:Y:S02]  /*7910*/  @!P0 STG.E.128 [R2.64+0xa0], R4 ;  /* 0x0000a00402008986 */ /* 0x0023e4000c101d06 */
.L_x_1240:
[----:B-1----:R-:W-:Y:S05]  /*7920*/  BSYNC B0 ;  /* 0x0000000000007941 */ /* 0x002fea0003800000 */
.L_x_1239:
        /* <DEDUP_REMOVED lines=34> */
.L_x_1242:
[----:B------:R-:W-:Y:S05]  /*7b50*/  BSYNC B0 ;  /* 0x0000000000007941 */ /* 0x000fea0003800000 */
.L_x_1241:
[----:B------:R-:W0:Y:S01]  /*7b60*/  LDGDEPBAR ;  /* 0x00000000000079af */ /* 0x000e220000000000 */
[----:B------:R-:W-:Y:S01]  /*7b70*/  IADD3 R31, R31, -0x1, RZ ;  /* 0xffffffff1f1f7810 */ /* 0x000fe20007ffe0ff */
[----:B------:R-:W-:-:S05]  /*7b80*/  @P3 BRA `(.L_x_1243) ;  /* 0xffffbde000003947 */ /* 0x000fca000383ffff */
[----:B------:R-:W-:Y:S01]  /*7b90*/  WARPSYNC 0xffffffff ;  /* 0xffffffff00007948 */ /* 0x000fe20003800000 */
[----:B------:R-:W-:Y:S06]  /*7ba0*/  BAR.SYNC.DEFER_BLOCKING 0x0 ;  /* 0x0000000000007b1d */ /* 0x000fec0000010000 */
.L_x_1216:
[----:B------:R-:W2:Y:S01]  /*7bb0*/  LDL R17, [R1+0x54] ;  /* 0x0000540001117983 */ /* 0x000ea20000100800 */
[----:B------:R-:W-:-:S05]  /*7bc0*/  IMAD.MOV.U32 R0, RZ, RZ, c[0x0][0x2c4] ;  /* 0x0000b100ff007624 */ /* 0x000fca00078e00ff */
[----:B------:R-:W-:Y:S01]  /*7bd0*/  ISETP.NE.AND P3, PT, R0, 0x1, PT ;  /* 0x000000010000780c */ /* 0x000fe20003f65270 */
[----:B------:R-:W-:Y:S01]  /*7be0*/  BSSY B0, `(.L_x_1244) ;  /* 0x0000029000007945 */ /* 0x000fe20003800000 */
[----:B------:R-:W-:Y:S01]  /*7bf0*/  IMAD.IADD R12, R148, 0x1, R149 ;  /* 0x00000001940c7824 */ /* 0x000fe200078e0295 */
[----:B--2---:R-:W-:-:S10]  /*7c00*/  IADD3 R0, R17, 0x7f, RZ ;  /* 0x0000007f11007810 */ /* 0x004fd40007ffe0ff */
[----:B-1----:R-:W-:-:S05]  /*7c10*/  @P3 IMAD.HI.U32 R2, R0, c[0x0][0x2c8], RZ ;  /* 0x0000b20000023a27 */ /* 0x002fca00078e00ff */
[----:B------:R-:W-:-:S05]  /*7c20*/  @P3 SHF.R.U32.HI R0, RZ, c[0x0][0x2cc], R2 ;  /* 0x0000b300ff003a19 */ /* 0x000fca0000011602 */
[----:B------:R-:W-:-:S04]  /*7c30*/  IMAD.IADD R0, R154, 0x1, R0 ;  /* 0x000000019a007824 */ /* 0x000fc800078e0200 */
[----:B------:R-:W-:-:S05]  /*7c40*/  IMAD.HI R0, R0, 0x2aaaaaab, RZ ;  /* 0x2aaaaaab00007827 */ /* 0x000fca00078e02ff */
[----:B------:R-:W-:-:S04]  /*7c50*/  SHF.R.U32.HI R2, RZ, 0x1f, R0 ;  /* 0x0000001fff027819 */ /* 0x000fc80000011600 */
[----:B------:R-:W-:-:S04]  /*7c60*/  LEA.HI.SX32 R0, R0, R2, 0x1d ;  /* 0x0000000200007211 */ /* 0x000fc800078feaff */
[----:B------:R-:W-:-:S04]  /*7c70*/  IMNMX R6, R153, R0, PT ;  /* 0x0000000099067217 */ /* 0x000fc80003800200 */
[----:B------:R-:W-:Y:S01]  /*7c80*/  ISETP.GE.AND P0, PT, R6, 0x1, PT ;  /* 0x000000010600780c */ /* 0x000fe20003f06270 */
[----:B------:R-:W-:-:S12]  /*7c90*/  IMAD.MOV.U32 R0, RZ, RZ, RZ ;  /* 0x000000ffff007224 */ /* 0x000fd800078e00ff */
[----:B------:R-:W-:Y:S05]  /*7ca0*/  @!P0 BRA `(.L_x_1245) ;  /* 0x000001c000008947 */ /* 0x000fea0003800000 */
[----:B------:R-:W-:Y:S01]  /*7cb0*/  IABS R2, R137 ;  /* 0x0000008900027213 */ /* 0x000fe20000000000 */
        /* <DEDUP_REMOVED lines=27> */
.L_x_1245:
[----:B------:R-:W-:Y:S05]  /*7e70*/  BSYNC B0 ;  /* 0x0000000000007941 */ /* 0x000fea0003800000 */
.L_x_1244:
        /* <DEDUP_REMOVED lines=58> */
[----:B------:R-:W2:Y:S04]  /*8220*/  LDL R26, [R1+0x48] ;  /* 0x00004800011a7983 */ /* 0x000ea80000100800 */
[----:B------:R-:W3:Y:S04]  /*8230*/  LDL R31, [R1+0x50] ;  /* 0x00005000011f7983 */ /* 0x000ee80000100800 */
[----:B------:R-:W4:Y:S04]  /*8240*/  LDL R27, [R1+0x58] ;  /* 0x00005800011b7983 */ /* 0x000f280000100800 */
[----:B------:R-:W3:Y:S01]  /*8250*/  LDL.64 R24, [R1+0x28] ;  /* 0x0000280001187983 */ /* 0x000ee20000100a00 */
[----:B------:R-:W-:-:S03]  /*8260*/  ISETP.NE.U32.AND P0, PT, RZ, c[0x0][0x340], PT ;  /* 0x0000d000ff007a0c */ /* 0x000fc60003f05070 */
[----:B------:R-:W3:Y:S01]  /*8270*/  LDL.LU R20, [R1+0x20] ;  /* 0x0000200001147983 */ /* 0x000ee20000300800 */
[----:B------:R-:W-:-:S03]  /*8280*/  ISETP.NE.AND.EX P2, PT, RZ, c[0x0][0x344], PT, P0 ;  /* 0x0000d100ff007a0c */ /* 0x000fc60003f45300 */
[----:B------:R-:W3:Y:S04]  /*8290*/  LDL R19, [R1+0x30] ;  /* 0x0000300001137983 */ /* 0x000ee80000100800 */
[----:B------:R-:W3:Y:S06]  /*82a0*/  LDL R18, [R1+0x34] ;  /* 0x0000340001127983 */ /* 0x000eec0000100800 */
[----:B------:R-:W-:Y:S01]  /*82b0*/  @P2 IMAD.MOV.U32 R2, RZ, RZ, 0x4 ;  /* 0x00000004ff022424 */ /* 0x000fe200078e00ff */
[----:B------:R-:W1:Y:S01]  /*82c0*/  S2R R5, SR_TID.X ;  /* 0x0000000000057919 */ /* 0x000e620000002100 */
[----:B------:R-:W-:-:S05]  /*82d0*/  SHF.R.S32.HI R0, RZ, 0x1f, R139 ;  /* 0x0000001fff007819 */ /* 0x000fca000001148b */
[----:B------:R-:W-:-:S04]  /*82e0*/  IMAD R0, R0, c[0x0][0x178], RZ ;  /* 0x00005e0000007a24 */ /* 0x000fc800078e02ff */
[----:B------:R-:W-:Y:S01]  /*82f0*/  IMAD R0, R139, c[0x0][0x17c], R0 ;  /* 0x00005f008b007a24 */ /* 0x000fe200078e0200 */
[--C-:B-1----:R-:W-:Y:S02]  /*8300*/  SHF.R.S32.HI R4, RZ, 0x1f, R5.reuse ;  /* 0x0000001fff047819 */ /* 0x102fe40000011405 */
[----:B------:R-:W-:Y:S01]  /*8310*/  SHF.R.S32.HI R16, RZ, 0x1f, R5 ;  /* 0x0000001fff107819 */ /* 0x000fe20000011405 */
[----:B--2---:R-:W-:-:S05]  /*8320*/  @P2 IMAD.WIDE R2, R26, R2, c[0x0][0x340] ;  /* 0x0000d0001a022625 */ /* 0x004fca00078e0202 */
[----:B------:R1:W2:Y:S01]  /*8330*/  @P2 LDG.E R14, [R2.64] ;  /* 0x00000006020e2981 */ /* 0x0002a2000c1e1900 */
[-C--:B------:R-:W-:Y:S02]  /*8340*/  LEA.HI R4, R4, R5.reuse, RZ, 0x2 ;  /* 0x0000000504047211 */ /* 0x080fe400078f10ff */
[----:B------:R-:W-:Y:S02]  /*8350*/  LEA.HI R16, R16, R5, RZ, 0x2 ;  /* 0x0000000510107211 */ /* 0x000fe400078f10ff */
[----:B------:R-:W-:Y:S02]  /*8360*/  LOP3.LUT R4, R4, 0xfffffffc, RZ, 0xc0, !PT ;  /* 0xfffffffc04047812 */ /* 0x000fe400078ec0ff */
[----:B------:R-:W-:-:S03]  /*8370*/  SHF.R.S32.HI R16, RZ, 0x2, R16 ;  /* 0x00000002ff107819 */ /* 0x000fc60000011410 */
[----:B------:R-:W-:Y:S01]  /*8380*/  IMAD.IADD R4, R5, 0x1, -R4 ;  /* 0x0000000105047824 */ /* 0x000fe200078e0a04 */
[----:B------:R-:W-:-:S04]  /*8390*/  ISETP.NE.U32.AND P1, PT, RZ, c[0x0][0x348], PT ;  /* 0x0000d200ff007a0c */ /* 0x000fc80003f25070 */
[----:B------:R-:W-:Y:S01]  /*83a0*/  ISETP.NE.AND.EX P1, PT, RZ, c[0x0][0x34c], PT, P1 ;  /* 0x0000d300ff007a0c */ /* 0x000fe20003f25310 */
[----:B-1----:R-:W-:-:S05]  /*83b0*/  IMAD.WIDE.U32 R2, R139, c[0x0][0x178], RZ ;  /* 0x00005e008b027a25 */ /* 0x002fca00078e00ff */
[----:B------:R-:W-:Y:S01]  /*83c0*/  IADD3 R3, R3, R0, RZ ;  /* 0x0000000003037210 */ /* 0x000fe20007ffe0ff */
[----:B------:R-:W-:Y:S01]  /*83d0*/  IMAD R0, R4, 0x20, R16 ;  /* 0x0000002004007824 */ /* 0x000fe200078e0210 */
[----:B----4-:R-:W-:-:S03]  /*83e0*/  SEL R6, R27, RZ, !P1 ;  /* 0x000000ff1b067207 */ /* 0x010fc60004800000 */
[----:B------:R-:W-:Y:S01]  /*83f0*/  IMAD.IADD R10, R17, 0x1, R0 ;  /* 0x00000001110a7824 */ /* 0x000fe200078e0200 */
[----:B------:R-:W-:Y:S01]  /*8400*/  SHF.R.S32.HI R11, RZ, 0x1f, R12 ;  /* 0x0000001fff0b7819 */ /* 0x000fe2000001140c */
[----:B---3--:R-:W-:Y:S01]  /*8410*/  IMAD.WIDE.U32 R4, R31, c[0x0][0x1b8], R2 ;  /* 0x00006e001f047a25 */ /* 0x008fe200078e0002 */
[----:B------:R-:W-:-:S03]  /*8420*/  IADD3 R2, P0, R16, R12, RZ ;  /* 0x0000000c10027210 */ /* 0x000fc60007f1e0ff */
[----:B------:R-:W-:Y:S01]  /*8430*/  @P3 IMAD.HI.U32 R7, R10, c[0x0][0x2c8], RZ ;  /* 0x0000b2000a073a27 */ /* 0x000fe200078e00ff */
[----:B------:R-:W-:Y:S02]  /*8440*/  SEL R3, R26, RZ, !P1 ;  /* 0x000000ff1a037207 */ /* 0x000fe40004800000 */
[----:B------:R-:W-:Y:S01]  /*8450*/  LEA.HI.X.SX32 R11, R16, R11, 0x1, P0 ;  /* 0x0000000b100b7211 */ /* 0x000fe200000f0eff */
[----:B------:R-:W-:Y:S01]  /*8460*/  IMAD R5, R31, c[0x0][0x1bc], R5 ;  /* 0x00006f001f057a24 */ /* 0x000fe200078e0205 */
[----:B------:R-:W-:Y:S01]  /*8470*/  MOV R0, R10 ;  /* 0x0000000a00007202 */ /* 0x000fe20000000f00 */
[----:B------:R-:W-:Y:S01]  /*8480*/  IMAD R6, R6, c[0x0][0x1c0], RZ ;  /* 0x0000700006067a24 */ /* 0x000fe200078e02ff */
[----:B------:R-:W-:Y:S01]  /*8490*/  @P3 SHF.R.U32.HI R0, RZ, c[0x0][0x2cc], R7 ;  /* 0x0000b300ff003a19 */ /* 0x000fe20000011607 */
[----:B------:R-:W-:-:S04]  /*84a0*/  IMAD.WIDE.U32 R4, R3, c[0x0][0x1c0], R4 ;  /* 0x0000700003047a25 */ /* 0x000fc800078e0004 */
[----:B------:R-:W-:Y:S01]  /*84b0*/  IMAD R12, R3, c[0x0][0x1c4], R6 ;  /* 0x00007100030c7a24 */ /* 0x000fe200078e0206 */
[----:B------:R-:W-:Y:S01]  /*84c0*/  SHF.R.S32.HI R13, RZ, 0x1f, R0 ;  /* 0x0000001fff0d7819 */ /* 0x000fe20000011400 */
[----:B------:R-:W-:Y:S02]  /*84d0*/  IMAD.MOV.U32 R6, RZ, RZ, R24 ;  /* 0x000000ffff067224 */ /* 0x000fe400078e0018 */
[----:B------:R-:W-:Y:S02]  /*84e0*/  IMAD.MOV.U32 R7, RZ, RZ, R25 ;  /* 0x000000ffff077224 */ /* 0x000fe400078e0019 */
[C---:B------:R-:W-:Y:S02]  /*84f0*/  IMAD R15, R11.reuse, c[0x0][0x1e0], RZ ;  /* 0x000078000b0f7a24 */ /* 0x040fe400078e02ff */
[----:B------:R-:W-:Y:S01]  /*8500*/  IMAD R11, R11, c[0x0][0x208], RZ ;  /* 0x000082000b0b7a24 */ /* 0x000fe200078e02ff */
[----:B------:R-:W-:Y:S01]  /*8510*/  IADD3 R3, R5, R12, RZ ;  /* 0x0000000c05037210 */ /* 0x000fe20007ffe0ff */
[----:B------:R-:W-:-:S04]  /*8520*/  IMAD.WIDE.U32 R8, R2, c[0x0][0x1e0], R6 ;  /* 0x0000780002087a25 */ /* 0x000fc800078e0006 */
[----:B------:R-:W-:-:S04]  /*8530*/  IMAD.WIDE.U32 R6, R2, c[0x0][0x208], R6 ;  /* 0x0000820002067a25 */ /* 0x000fc800078e0006 */
[C---:B------:R-:W-:Y:S02]  /*8540*/  IMAD R15, R2.reuse, c[0x0][0x1e4], R15 ;  /* 0x00007900020f7a24 */ /* 0x040fe400078e020f */
[----:B------:R-:W-:Y:S02]  /*8550*/  IMAD R12, R2, c[0x0][0x20c], R11 ;  /* 0x00008300020c7a24 */ /* 0x000fe400078e020b */
[----:B------:R-:W-:Y:S02]  /*8560*/  IMAD R5, R13, c[0x0][0x1b0], RZ ;  /* 0x00006c000d057a24 */ /* 0x000fe400078e02ff */
[----:B------:R-:W-:Y:S02]  /*8570*/  IMAD.MOV.U32 R2, RZ, RZ, R4 ;  /* 0x000000ffff027224 */ /* 0x000fe400078e0004 */
[----:B------:R-:W-:Y:S02]  /*8580*/  IMAD.MOV R4, RZ, RZ, -R0 ;  /* 0x000000ffff047224 */ /* 0x000fe400078e0a00 */
[----:B------:R-:W-:-:S02]  /*8590*/  IMAD R11, R0, c[0x0][0x1b4], R5 ;  /* 0x00006d00000b7a24 */ /* 0x000fc400078e0205 */
[----:B------:R-:W-:-:S04]  /*85a0*/  IMAD.WIDE.U32 R2, R0, c[0x0][0x1b0], R2 ;  /* 0x00006c0000027a25 */ /* 0x000fc800078e0002 */
[----:B------:R-:W-:Y:S01]  /*85b0*/  IMAD R0, R4, c[0x0][0x2c4], R10 ;  /* 0x0000b10004007a24 */ /* 0x000fe200078e020a */
[----:B------:R-:W-:Y:S01]  /*85c0*/  IADD3 R5, R9, R15, RZ ;  /* 0x0000000f09057210 */ /* 0x000fe20007ffe0ff */
[----:B------:R-:W-:Y:S01]  /*85d0*/  IMAD.MOV.U32 R4, RZ, RZ, R8 ;  /* 0x000000ffff047224 */ /* 0x000fe200078e0008 */
[----:B------:R-:W-:Y:S02]  /*85e0*/  IADD3 R3, R3, R11, RZ ;  /* 0x0000000b03037210 */ /* 0x000fe40007ffe0ff */
[----:B------:R-:W-:Y:S02]  /*85f0*/  SHF.R.S32.HI R11, RZ, 0x1f, R0 ;  /* 0x0000001fff0b7819 */ /* 0x000fe40000011400 */
[----:B------:R-:W-:Y:S01]  /*8600*/  ISETP.GE.AND P1, PT, R24, c[0x0][0x1d4], PT ;  /* 0x0000750018007a0c */ /* 0x000fe20003f26270 */
[----:B------:R-:W-:Y:S01]  /*8610*/  IMAD.WIDE.U32 R8, R31, c[0x0][0x1e8], R4 ;  /* 0x00007a001f087a25 */ /* 0x000fe200078e0004 */
[----:B------:R-:W-:-:S03]  /*8620*/  ISETP.GE.AND P6, PT, R19, c[0x0][0x1d4], PT ;  /* 0x0000750013007a0c */ /* 0x000fc60003fc6270 */
[----:B------:R-:W-:Y:S01]  /*8630*/  IMAD R4, R11, c[0x0][0x1a8], RZ ;  /* 0x00006a000b047a24 */ /* 0x000fe200078e02ff */
[----:B------:R-:W-:Y:S01]  /*8640*/  SEL R10, RZ, 0xffffffff, P6 ;  /* 0xffffffffff0a7807 */ /* 0x000fe20003000000 */
[----:B------:R-:W-:Y:S01]  /*8650*/  IMAD.WIDE.U32 R2, R0, c[0x0][0x1a8], R2 ;  /* 0x00006a0000027a25 */ /* 0x000fe200078e0002 */
[----:B------:R-:W-:-:S03]  /*8660*/  LOP3.LUT R20, R20, 0xfffffffe, RZ, 0xc0, !PT ;  /* 0xfffffffe14147812 */ /* 0x000fc600078ec0ff */
[----:B------:R-:W-:Y:S01]  /*8670*/  IMAD R11, R0, c[0x0][0x1ac], R4 ;  /* 0x00006b00000b7a24 */ /* 0x000fe200078e0204 */
[----:B------:R-:W-:Y:S01]  /*8680*/  SHF.L.U32 R10, R10, 0x1, RZ ;  /* 0x000000010a0a7819 */ /* 0x000fe200000006ff */
[----:B------:R-:W-:Y:S01]  /*8690*/  IMAD.IADD R7, R7, 0x1, R12 ;  /* 0x0000000107077824 */ /* 0x000fe200078e020c */
[----:B------:R-:W-:Y:S01]  /*86a0*/  SEL R12, RZ, 0x1, P1 ;  /* 0x00000001ff0c7807 */ /* 0x000fe20000800000 */
[----:B------:R-:W-:Y:S01]  /*86b0*/  IMAD.IADD R3, R3, 0x1, R11 ;  /* 0x0000000103037824 */ /* 0x000fe200078e020b */
[----:B------:R-:W-:Y:S02]  /*86c0*/  @P1 LOP3.LUT R20, R20, 0x1, RZ, 0xfc, !PT ;  /* 0x0000000114141812 */ /* 0x000fe400078efcff */
[----:B------:R-:W-:Y:S01]  /*86d0*/  LEA R11, P0, R2, c[0x0][0x160], 0x1 ;  /* 0x00005800020b7a11 */ /* 0x000fe200078008ff */
[----:B------:R-:W-:Y:S01]  /*86e0*/  IMAD.WIDE.U32 R4, R31, c[0x0][0x210], R6 ;  /* 0x000084001f047a25 */ /* 0x000fe200078e0006 */
[----:B------:R-:W-:Y:S02]  /*86f0*/  ISETP.NE.U32.AND P1, PT, RZ, c[0x0][0x350], PT ;  /* 0x0000d400ff007a0c */ /* 0x000fe40003f25070 */
[----:B------:R-:W-:-:S02]  /*8700*/  LOP3.LUT R6, R10, 0x2, R12, 0xe2, !PT ;  /* 0x000000020a067812 */ /* 0x000fc400078ee20c */
[----:B------:R-:W-:Y:S02]  /*8710*/  LEA.HI.X R10, R2, c[0x0][0x164], R3, 0x1, P0 ;  /* 0x00005900020a7a11 */ /* 0x000fe400000f0c03 */
[----:B------:R-:W-:Y:S01]  /*8720*/  ISETP.NE.AND.EX P0, PT, RZ, c[0x0][0x354], PT, P1 ;  /* 0x0000d500ff007a0c */ /* 0x000fe20003f05310 */
[C---:B------:R-:W-:Y:S01]  /*8730*/  IMAD R9, R31.reuse, c[0x0][0x1ec], R9 ;  /* 0x00007b001f097a24 */ /* 0x040fe200078e0209 */
[----:B------:R1:W-:Y:S01]  /*8740*/  STL [R1+0x20], R20 ;  /* 0x0000201401007387 */ /* 0x0003e20000100800 */
[----:B------:R-:W-:Y:S01]  /*8750*/  IMAD R5, R31, c[0x0][0x214], R5 ;  /* 0x000085001f057a24 */ /* 0x000fe200078e0205 */
[----:B------:R-:W-:-:S04]  /*8760*/  ISETP.GE.AND P5, PT, R18, c[0x0][0x1d4], PT ;  /* 0x0000750012007a0c */ /* 0x000fc80003fa6270 */
[----:B------:R-:W-:Y:S02]  /*8770*/  SEL R3, RZ, 0x4, P5 ;  /* 0x00000004ff037807 */ /* 0x000fe40002800000 */
[----:B------:R-:W-:Y:S02]  /*8780*/  ISETP.GE.AND P3, PT, R24, c[0x0][0x198], PT ;  /* 0x0000660018007a0c */ /* 0x000fe40003f66270 */
[----:B------:R-:W-:Y:S02]  /*8790*/  ISETP.GE.AND P4, PT, R18, c[0x0][0x198], PT ;  /* 0x0000660012007a0c */ /* 0x000fe40003f86270 */
[----:B------:R-:W-:Y:S02]  /*87a0*/  LOP3.LUT R94, R6, R3, RZ, 0xfc, !PT ;  /* 0x00000003065e7212 */ /* 0x000fe400078efcff */
[----:B------:R-:W-:Y:S02]  /*87b0*/  IADD3 R108, R215, -0x1, RZ ;  /* 0xffffffffd76c7810 */ /* 0x000fe40007ffe0ff */
[----:B--2---:R-:W-:-:S02]  /*87c0*/  @P2 SHF.R.S32.HI R0, RZ, 0x1f, R14 ;  /* 0x0000001fff002819 */ /* 0x004fc4000001140e */
[----:B------:R-:W-:Y:S01]  /*87d0*/  @!P2 MOV R0, R27 ;  /* 0x0000001b0000a202 */ /* 0x000fe20000000f00 */
[----:B------:R-:W-:-:S03]  /*87e0*/  @!P2 IMAD.MOV.U32 R14, RZ, RZ, R26 ;  /* 0x000000ffff0ea224 */ /* 0x000fc600078e001a */
[----:B------:R-:W-:Y:S02]  /*87f0*/  SEL R2, R0, RZ, !P0 ;  /* 0x000000ff00027207 */ /* 0x000fe40004000000 */
[----:B------:R-:W-:-:S03]  /*8800*/  SEL R0, R14, RZ, !P0 ;  /* 0x000000ff0e007207 */ /* 0x000fc60004000000 */
[C---:B------:R-:W-:Y:S02]  /*8810*/  IMAD R12, R2.reuse, c[0x0][0x1f0], RZ ;  /* 0x00007c00020c7a24 */ /* 0x040fe400078e02ff */
[----:B------:R-:W-:Y:S02]  /*8820*/  IMAD R7, R2, c[0x0][0x218], RZ ;  /* 0x0000860002077a24 */ /* 0x000fe400078e02ff */
[----:B------:R-:W-:-:S04]  /*8830*/  IMAD.WIDE.U32 R14, R0, c[0x0][0x1f0], R8 ;  /* 0x00007c00000e7a25 */ /* 0x000fc800078e0008 */
[----:B------:R-:W-:-:S04]  /*8840*/  IMAD R2, R0, c[0x0][0x1f4], R12 ;  /* 0x00007d0000027a24 */ /* 0x000fc800078e020c */
[----:B------:R-:W-:Y:S01]  /*8850*/  IMAD.IADD R2, R15, 0x1, R2 ;  /* 0x000000010f027824 */ /* 0x000fe200078e0202 */
[----:B------:R1:W-:Y:S04]  /*8860*/  STL.64 [R1+0x8], R14 ;  /* 0x0000080e01007387 */ /* 0x0003e80000100a00 */
[----:B------:R1:W-:Y:S01]  /*8870*/  STL [R1+0x4], R2 ;  /* 0x0000040201007387 */ /* 0x0003e20000100800 */
[----:B------:R-:W-:-:S04]  /*8880*/  IMAD.WIDE.U32 R244, R0, c[0x0][0x218], R4 ;  /* 0x0000860000f47a25 */ /* 0x000fc800078e0004 */
[----:B------:R-:W-:Y:S01]  /*8890*/  IMAD R0, R0, c[0x0][0x21c], R7 ;  /* 0x0000870000007a24 */ /* 0x000fe200078e0207 */
[----:B------:R-:W-:Y:S02]  /*88a0*/  ISETP.GE.AND P2, PT, R19, c[0x0][0x198], PT ;  /* 0x0000660013007a0c */ /* 0x000fe40003f46270 */
[----:B------:R-:W-:Y:S02]  /*88b0*/  IADD3 R9, R16, R17, RZ ;  /* 0x0000001110097210 */ /* 0x000fe40007ffe0ff */
[----:B------:R-:W-:Y:S01]  /*88c0*/  IADD3 R249, R245, R0, RZ ;  /* 0x00000000f5f97210 */ /* 0x000fe20007ffe0ff */
[----:B------:R-:W-:Y:S06]  /*88d0*/  BRA.DIV ~URZ, `(.L_x_1247) ;  /* 0x000165427f007947 */ /* 0x000fec000b800000 */
[----:B------:R2:W3:Y:S02]  /*88e0*/  SHFL.IDX PT, R8, R10, RZ, 0x1c1f ;  /* 0x001c1fff0a087589 */ /* 0x0004e400000e0000 */
.L_x_1389:
[----:B------:R-:W-:Y:S05]  /*88f0*/  BRA.DIV ~URZ, `(.L_x_1248) ;  /* 0x000165927f007947 */ /* 0x000fea000b800000 */
[----:B------:R4:W1:Y:S02]  /*8900*/  SHFL.IDX PT, R0, R11, RZ, 0x1c1f ;  /* 0x001c1fff0b007589 */ /* 0x00086400000e0000 */
.L_x_1390:
[----:B-12---:R-:W2:Y:S01]  /*8910*/  LDL R2, [R1+0x4c] ;  /* 0x00004c0001027983 */ /* 0x006ea20000100800 */
[----:B------:R-:W-:Y:S01]  /*8920*/  BSSY B0, `(.L_x_1249) ;  /* 0x0000017000007945 */ /* 0x000fe20003800000 */
[----:B--2---:R-:W-:-:S05]  /*8930*/  IMAD R23, R2, c[0x0][0x2c4], RZ ;  /* 0x0000b10002177a24 */ /* 0x004fca00078e02ff */
[----:B------:R-:W-:-:S13]  /*8940*/  ISETP.GE.AND P0, PT, R9, R23, PT ;  /* 0x000000170900720c */ /* 0x000fda0003f06270 */
[----:B------:R-:W-:Y:S05]  /*8950*/  @P0 BRA `(.L_x_1250) ;  /* 0x0000013000000947 */ /* 0x000fea0003800000 */
[----:B------:R-:W2:Y:S04]  /*8960*/  LDL.64 R4, [R1+0x28] ;  /* 0x0000280001047983 */ /* 0x000ea80000100a00 */
[----:B----4-:R-:W4:Y:S04]  /*8970*/  LDL R2, [R1+0x30] ;  /* 0x0000300001027983 */ /* 0x010f280000100800 */
        /* <DEDUP_REMOVED lines=17> */
.L_x_1250:
[----:B------:R-:W-:Y:S05]  /*8a90*/  BSYNC B0 ;  /* 0x0000000000007941 */ /* 0x000fea0003800000 */
.L_x_1249:
[----:B------:R-:W-:Y:S05]  /*8aa0*/  BRA.DIV ~URZ, `(.L_x_1251) ;  /* 0x000164427f007947 */ /* 0x000fea000b800000 */
[----:B---3--:R2:W3:Y:S04]  /*8ab0*/  SHFL.IDX PT, R8, R10, 0x1, 0x1c1f ;  /* 0x003c1f000a087f89 */ /* 0x0084e800000e0000 */
[----:B-1----:R2:W1:Y:S02]  /*8ac0*/  SHFL.IDX PT, R0, R11, 0x1, 0x1c1f ;  /* 0x003c1f000b007f89 */ /* 0x00246400000e0000 */
.L_x_1391:
[----:B------:R-:W-:Y:S01]  /*8ad0*/  IADD3 R2, R9, 0x20, RZ ;  /* 0x0000002009027810 */ /* 0x000fe20007ffe0ff */
[----:B------:R-:W-:Y:S03]  /*8ae0*/  BSSY B0, `(.L_x_1252) ;  /* 0x0000016000007945 */ /* 0x000fe60003800000 */
[----:B------:R-:W-:-:S13]  /*8af0*/  ISETP.GE.AND P0, PT, R2, R23, PT ;  /* 0x000000170200720c */ /* 0x000fda0003f06270 */
[----:B------:R-:W-:Y:S05]  /*8b00*/  @P0 BRA `(.L_x_1253) ;  /* 0x0000013000000947 */ /* 0x000fea0003800000 */
[----:B--2---:R-:W2:Y:S04]  /*8b10*/  LDL.64 R4, [R1+0x28] ;  /* 0x0000280001047983 */ /* 0x004ea80000100a00 */
[----:B----4-:R-:W4:Y:S04]  /*8b20*/  LDL R3, [R1+0x30] ;  /* 0x0000300001037983 */ /* 0x010f280000100800 */
[----:B---3--:R-:W3:Y:S04]  /*8b30*/  LDL R15, [R1+0x70] ;  /* 0x00007000010f7983 */ /* 0x008ee80000100800 */
[----:B------:R-:W3:Y:S04]  /*8b40*/  LDL R13, [R1+0x34] ;  /* 0x00003400010d7983 */ /* 0x000ee80000100800 */
[----:B------:R-:W3:Y:S04]  /*8b50*/  LDL R12, [R1+0x18] ;  /* 0x00001800010c7983 */ /* 0x000ee80000100800 */
[----:B------:R-:W3:Y:S01]  /*8b60*/  LDL R14, [R1+0x6c] ;  /* 0x00006c00010e7983 */ /* 0x000ee20000100800 */
[----:B-12---:R-:W-:-:S04]  /*8b70*/  LEA R6, P0, R4, R0, 0x1 ;  /* 0x0000000004067211 */ /* 0x006fc800078008ff */
        /* <DEDUP_REMOVED lines=12> */
.L_x_1253:
[----:B------:R-:W-:Y:S05]  /*8c40*/  BSYNC B0 ;  /* 0x0000000000007941 */ /* 0x000fea0003800000 */
.L_x_1252:
[----:B------:R-:W-:Y:S05]  /*8c50*/  BRA.DIV ~URZ, `(.L_x_1254) ;  /* 0x000163527f007947 */ /* 0x000fea000b800000 */
[----:B---3--:R3:W2:Y:S02]  /*8c60*/  SHFL.IDX PT, R8, R10, 0x2, 0x1c1f ;  /* 0x005c1f000a087f89 */ /* 0x0086a400000e0000 */
.L_x_1392:
[----:B------:R-:W-:Y:S05]  /*8c70*/  BRA.DIV ~URZ, `(.L_x_1255) ;  /* 0x000163a27f007947 */ /* 0x000fea000b800000 */
[----:B-1----:R1:W3:Y:S02]  /*8c80*/  SHFL.IDX PT, R0, R11, 0x2, 0x1c1f ;  /* 0x005c1f000b007f89 */ /* 0x0022e400000e0000 */
.L_x_1393:
        /* <DEDUP_REMOVED lines=23> */
.L_x_1257:
[----:B------:R-:W-:Y:S05]  /*8e00*/  BSYNC B0 ;  /* 0x0000000000007941 */ /* 0x000fea0003800000 */
.L_x_1256:
[----:B------:R-:W-:Y:S05]  /*8e10*/  BRA.DIV ~URZ, `(.L_x_1258) ;  /* 0x000162627f007947 */ /* 0x000fea000b800000 */
[----:B--2---:R2:W1:Y:S04]  /*8e20*/  SHFL.IDX PT, R6, R10, 0x3, 0x1c1f ;  /* 0x007c1f000a067f89 */ /* 0x00446800000e0000 */
[----:B---3--:R2:W3:Y:S02]  /*8e30*/  SHFL.IDX PT, R0, R11, 0x3, 0x1c1f ;  /* 0x007c1f000b007f89 */ /* 0x0084e400000e0000 */
.L_x_1394:
[----:B--2---:R-:W2:Y:S04]  /*8e40*/  LDL.64 R12, [R1+0x28] ;  /* 0x00002800010c7983 */ /* 0x004ea80000100a00 */
[----:B----4-:R-:W4:Y:S04]  /*8e50*/  LDL R7, [R1+0x30] ;  /* 0x0000300001077983 */ /* 0x010f280000100800 */
[----:B---3--:R-:W3:Y:S04]  /*8e60*/  LDL R8, [R1+0x70] ;  /* 0x0000700001087983 */ /* 0x008ee80000100800 */
[----:B------:R-:W3:Y:S04]  /*8e70*/  LDL R97, [R1+0x18] ;  /* 0x0000180001617983 */ /* 0x000ee80000100800 */
[----:B------:R-:W3:Y:S04]  /*8e80*/  LDL R247, [R1+0x3c] ;  /* 0x00003c0001f77983 */ /* 0x000ee80000100800 */
[----:B------:R-:W3:Y:S04]  /*8e90*/  LDL R10, [R1+0x34] ;  /* 0x00003400010a7983 */ /* 0x000ee80000100800 */
[----:B-1----:R-:W3:Y:S04]  /*8ea0*/  LDL R11, [R1+0x6c] ;  /* 0x00006c00010b7983 */ /* 0x002ee80000100800 */
[----:B------:R-:W3:Y:S04]  /*8eb0*/  LDL.64 R146, [R1+0x8] ;  /* 0x0000080001927983 */ /* 0x000ee80000100a00 */
[----:B------:R-:W3:Y:S04]  /*8ec0*/  LDL R144, [R1+0x4] ;  /* 0x0000040001907983 */ /* 0x000ee80000100800 */
[----:B------:R-:W3:Y:S04]  /*8ed0*/  LDL R154, [R1+0x20] ;  /* 0x00002000019a7983 */ /* 0x000ee80000100800 */
[----:B------:R1:W5:Y:S01]  /*8ee0*/  LDL R160, [R1+0x54] ;  /* 0x0000540001a07983 */ /* 0x0003620000100800 */
[----:B------:R-:W-:-:S03]  /*8ef0*/  IADD3 R2, R9, 0x60, RZ ;  /* 0x0000006009027810 */ /* 0x000fc60007ffe0ff */
[----:B------:R-:W1:Y:S01]  /*8f00*/  S2R R99, SR_TID.X ;  /* 0x0000000000637919 */ /* 0x000e620000002100 */
[----:B------:R-:W-:Y:S01]  /*8f10*/  ISETP.GE.AND P0, PT, R2, R23, PT ;  /* 0x000000170200720c */ /* 0x000fe20003f06270 */
[----:B------:R-:W-:-:S04]  /*8f20*/  IMAD.MOV.U32 R96, RZ, RZ, 0x30 ;  /* 0x00000030ff607424 */ /* 0x000fc800078e00ff */
[----:B------:R-:W-:Y:S01]  /*8f30*/  IMAD R96, R215, -0x30, R96 ;  /* 0xffffffd0d7607824 */ /* 0x000fe200078e0260 */
[----:B------:R-:W-:Y:S02]  /*8f40*/  SHF.R.S32.HI R95, RZ, 0x1f, R108 ;  /* 0x0000001fff5f7819 */ /* 0x000fe4000001146c */
[----:B-1----:R-:W-:-:S04]  /*8f50*/  SHF.R.S32.HI R145, RZ, 0x1f, R99 ;  /* 0x0000001fff917819 */ /* 0x002fc80000011463 */
[----:B------:R-:W-:-:S04]  /*8f60*/  LEA.HI R145, R145, R99, RZ, 0x2 ;  /* 0x0000006391917211 */ /* 0x000fc800078f10ff */
[----:B------:R-:W-:Y:S01]  /*8f70*/  SHF.R.S32.HI R145, RZ, 0x2, R145 ;  /* 0x00000002ff917819 */ /* 0x000fe20000011491 */
[----:B------:R-:W-:Y:S01]  /*8f80*/  IMAD.MOV.U32 R141, RZ, RZ, c[0x0][0x2c4] ;  /* 0x0000b100ff8d7624 */ /* 0x000fe200078e00ff */
[----:B--2---:R-:W-:-:S04]  /*8f90*/  @!P0 LEA R4, P1, R12, R0, 0x1 ;  /* 0x000000000c048211 */ /* 0x004fc800078208ff */
[----:B------:R-:W-:Y:S02]  /*8fa0*/  @!P0 LEA.HI.X R5, R12, R6, R13, 0x1, P1 ;  /* 0x000000060c058211 */ /* 0x000fe400008f0c0d */
[----:B----4-:R-:W-:-:S04]  /*8fb0*/  @!P0 LEA R2, P1, R7, R0, 0x1 ;  /* 0x0000000007028211 */ /* 0x010fc800078208ff */
[----:B---3--:R-:W-:Y:S01]  /*8fc0*/  @!P0 LEA.HI.X R3, R7, R6, R8, 0x1, P1 ;  /* 0x0000000607038211 */ /* 0x008fe200008f0c08 */
[----:B------:R-:W-:Y:S02]  /*8fd0*/  @!P0 IMAD.SHL.U32 R7, R97, 0x2, RZ ;  /* 0x0000000261078824 */ /* 0x000fe400078e00ff */
[----:B------:R-:W-:-:S03]  /*8fe0*/  IMAD.IADD R140, R247, 0x1, R96 ;  /* 0x00000001f78c7824 */ /* 0x000fc600078e0260 */
[----:B------:R-:W-:Y:S01]  /*8ff0*/  @!PT LDS RZ, [RZ] ;  /* 0x00000000fffff984 */ /* 0x000fe20000000800 */
[----:B------:R-:W-:Y:S01]  /*9000*/  @!PT LDS RZ, [RZ] ;  /* 0x00000000fffff984 */ /* 0x000fe20000000800 */
[----:B------:R-:W-:Y:S01]  /*9010*/  @!PT LDS RZ, [RZ] ;  /* 0x00000000fffff984 */ /* 0x000fe20000000800 */
[----:B------:R1:W-:Y:S04]  /*9020*/  @!P0 LDGSTS.E.BYPASS.LTC128B.128 [R7+0x7880], [R4.64], !P3 ;  /* 0x0788000004078fae */ /* 0x0003e8000d901d46 */
[----:B------:R2:W-:Y:S01]  /*9030*/  @!P0 LDGSTS.E.BYPASS.LTC128B.128 [R7+0x9880], [R2.64], !P2 ;  /* 0x0988000002078fae */ /* 0x0005e2000d101d46 */
[----:B------:R-:W-:Y:S01]  /*9040*/  IMAD.MOV.U32 R142, RZ, RZ, R146 ;  /* 0x000000ffff8e7224 */ /* 0x000fe200078e0092 */
[----:B-1----:R-:W-:Y:S02]  /*9050*/  @!P0 LEA R4, P1, R10, R0, 0x1 ;  /* 0x000000000a048211 */ /* 0x002fe400078208ff */
[----:B------:R-:W-:Y:S01]  /*9060*/  IMNMX R0, R140, 0x30, PT ;  /* 0x000000308c007817 */ /* 0x000fe20003800200 */
[----:B------:R-:W-:-:S04]  /*9070*/  IMAD R5, R95, c[0x0][0x1e0], RZ ;  /* 0x000078005f057a24 */ /* 0x000fc800078e02ff */
[----:B------:R-:W-:Y:S02]  /*9080*/  IMAD.IADD R0, R0, 0x1, -R145 ;  /* 0x0000000100007824 */ /* 0x000fe400078e0a91 */
[----:B------:R-:W-:Y:S01]  /*9090*/  IMAD R8, R108, c[0x0][0x1e4], R5 ;  /* 0x000079006c087a24 */ /* 0x000fe200078e0205 */
[----:B------:R-:W-:Y:S01]  /*90a0*/  @!P0 LEA.HI.X R5, R10, R6, R11, 0x1, P1 ;  /* 0x000000060a058211 */ /* 0x000fe200008f0c0b */
[----:B--2---:R-:W-:Y:S01]  /*90b0*/  IMAD.WIDE.U32 R2, R108, c[0x0][0x1e0], RZ ;  /* 0x000078006c027a25 */ /* 0x004fe200078e00ff */
[----:B------:R-:W-:-:S03]  /*90c0*/  ISETP.GE.AND P1, PT, R0, 0x1, PT ;  /* 0x000000010000780c */ /* 0x000fc60003f26270 */
[----:B------:R1:W-:Y:S01]  /*90d0*/  @!P0 LDGSTS.E.BYPASS.LTC128B.128 [R7+0xb880], [R4.64], !P4 ;  /* 0x0b88000004078fae */ /* 0x0003e2000e101d46 */
[----:B------:R-:W-:Y:S01]  /*90e0*/  IMAD.IADD R6, R3, 0x1, R8 ;  /* 0x0000000103067824 */ /* 0x000fe200078e0208 */
[----:B------:R-:W-:Y:S01]  /*90f0*/  ISETP.GE.AND P0, PT, R0, 0x21, PT ;  /* 0x000000210000780c */ /* 0x000fe20003f06270 */
[----:B------:R-:W-:Y:S01]  /*9100*/  IMAD.MOV.U32 R143, RZ, RZ, R144 ;  /* 0x000000ffff8f7224 */ /* 0x000fe200078e0090 */
[----:B------:R-:W0:Y:S01]  /*9110*/  LDGDEPBAR ;  /* 0x00000000000079af */ /* 0x000e220000000000 */
[----:B------:R-:W-:Y:S01]  /*9120*/  WARPSYNC 0xffffffff ;  /* 0xffffffff00007948 */ /* 0x000fe20003800000 */
[----:B------:R-:W-:Y:S02]  /*9130*/  IMAD R0, R6, 0x30, RZ ;  /* 0x0000003006007824 */ /* 0x000fe400078e02ff */
[----:B------:R-:W-:-:S04]  /*9140*/  IMAD.WIDE.U32 R2, R2, 0x30, R142 ;  /* 0x0000003002027825 */ /* 0x000fc800078e008e */
[----:B------:R-:W-:Y:S02]  /*9150*/  IMAD.MOV.U32 R8, RZ, RZ, 0x20 ;  /* 0x00000020ff087424 */ /* 0x000fe400078e00ff */
[----:B------:R-:W-:Y:S01]  /*9160*/  IMAD.IADD R0, R3, 0x1, R0 ;  /* 0x0000000103007824 */ /* 0x000fe200078e0200 */
[----:B------:R-:W-:Y:S01]  /*9170*/  BAR.SYNC.DEFER_BLOCKING 0x0 ;  /* 0x0000000000007b1d */ /* 0x000fe20000010000 */
[----:B------:R-:W-:Y:S01]  /*9180*/  LOP3.LUT P3, RZ, R154, 0x1, RZ, 0xc0, !PT ;  /* 0x000000019aff7812 */ /* 0x000fe2000786c0ff */
[----:B-1----:R-:W-:Y:S01]  /*9190*/  IMAD.WIDE.U32 R6, R8, c[0x0][0x1e0], RZ ;  /* 0x0000780008067a25 */ /* 0x002fe200078e00ff */
[----:B------:R-:W-:-:S03]  /*91a0*/  @P1 LEA R4, P2, R2, c[0x0][0x1c8], 0x1 ;  /* 0x0000720002041a11 */ /* 0x000fc600078408ff */
[----:B------:R-:W-:Y:S01]  /*91b0*/  IMAD R8, R8, c[0x0][0x1e4], RZ ;  /* 0x0000790008087a24 */ /* 0x000fe200078e02ff */
[C---:B------:R-:W-:Y:S02]  /*91c0*/  @P1 LEA.HI.X R5, R2.reuse, c[0x0][0x1cc], R0, 0x1, P2 ;  /* 0x0000730002051a11 */ /* 0x040fe400010f0c00 */
[----:B------:R-:W-:Y:S01]  /*91d0*/  @P0 IADD3 R3, P2, R2, R6, RZ ;  /* 0x0000000602030210 */ /* 0x000fe20007f5e0ff */
[----:B------:R-:W-:-:S03]  /*91e0*/  @P1 IMAD.SHL.U32 R6, R97, 0x2, RZ ;  /* 0x0000000261061824 */ /* 0x000fc600078e00ff */
[----:B------:R-:W-:Y:S02]  /*91f0*/  @P0 IADD3.X R0, R0, R7, R8, P2, !PT ;  /* 0x0000000700000210 */ /* 0x000fe400017fe408 */
[C---:B------:R-:W-:Y:S01]  /*9200*/  @P0 LEA R2, P2, R3.reuse, c[0x0][0x1c8], 0x1 ;  /* 0x0000720003020a11 */ /* 0x040fe200078408ff */
[----:B------:R-:W-:Y:S01]  /*9210*/  @!PT LDS RZ, [RZ] ;  /* 0x00000000fffff984 */ /* 0x000fe20000000800 */
[----:B------:R-:W-:Y:S01]  /*9220*/  @!PT LDS RZ, [RZ] ;  /* 0x00000000fffff984 */ /* 0x000fe20000000800 */
[----:B------:R-:W-:Y:S01]  /*9230*/  @!PT LDS RZ, [RZ] ;  /* 0x00000000fffff984 */ /* 0x000fe20000000800 */
[----:B------:R1:W-:Y:S03]  /*9240*/  @P1 LDGSTS.E.BYPASS.LTC128B.128 [R6+0x3c80], [R4.64], !P3 ;  /* 0x03c8000004061fae */ /* 0x0003e6000d901d46 */
[----:B------:R-:W-:Y:S01]  /*9250*/  @P0 LEA.HI.X R3, R3, c[0x0][0x1cc], R0, 0x1, P2 ;  /* 0x0000730003030a11 */ /* 0x000fe200010f0c00 */
[----:B------:R-:W-:Y:S01]  /*9260*/  @P0 IMAD.SHL.U32 R0, R97, 0x2, RZ ;  /* 0x0000000261000824 */ /* 0x000fe200078e00ff */
[----:B------:R1:W-:Y:S04]  /*9270*/  @P1 LDGSTS.E.BYPASS.LTC128B.128 [R6+0x4880], [R4.64+0x40], !P6 ;  /* 0x0488004004061fae */ /* 0x0003e8000f101d46 */
[----:B------:R1:W-:Y:S04]  /*9280*/  @P1 LDGSTS.E.BYPASS.LTC128B.128 [R6+0x5480], [R4.64+0x80], !P5 ;  /* 0x0548008004061fae */ /* 0x0003e8000e901d46 */
[----:B------:R1:W-:Y:S04]  /*9290*/  @P0 LDGSTS.E.BYPASS.LTC128B.128 [R0+0x4480], [R2.64], !P3 ;  /* 0x0448000002000fae */ /* 0x0003e8000d901d46 */
[----:B------:R1:W-:Y:S04]  /*92a0*/  @P0 LDGSTS.E.BYPASS.LTC128B.128 [R0+0x5080], [R2.64+0x40], !P6 ;  /* 0x0508004002000fae */ /* 0x0003e8000f101d46 */
[----:B------:R1:W-:Y:S01]  /*92b0*/  @P0 LDGSTS.E.BYPASS.LTC128B.128 [R0+0x5c80], [R2.64+0x80], !P5 ;  /* 0x05c8008002000fae */ /* 0x0003e2000e901d46 */
[----:B------:R-:W-:-:S03]  /*92c0*/  ISETP.LT.AND P0, PT, RZ, c[0x0][0x27c], PT ;  /* 0x00009f00ff007a0c */ /* 0x000fc60003f01270 */
[----:B------:R-:W0:Y:S10]  /*92d0*/  LDGDEPBAR ;  /* 0x00000000000079af */ /* 0x000e340000000000 */
[----:B------:R-:W-:Y:S05]  /*92e0*/  @P0 BRA `(.L_x_1259) ;  /* 0x0000002000000947 */ /* 0x000fea0003800000 */
[----:B------:R-:W-:-:S04]  /*92f0*/  DEPBAR.LE SB0, 0x1 ;  /* 0x000080400000791a */ /* 0x000fc80000000000 */
[----:B------:R-:W-:Y:S05]  /*9300*/  BRA `(.L_x_1260) ;  /* 0x00006f0000007947 */ /* 0x000fea0003800000 */
.L_x_1259:
        /* <DEDUP_REMOVED lines=11> */
[----:B------:R-:W-:Y:S01]  /*93c0*/  IMAD R6, R138, c[0x0][0x294], R0 ;  /* 0x0000a5008a067a24 */ /* 0x000fe200078e0200 */
        /* <DEDUP_REMOVED lines=9> */
[----:B------:R-:W-:Y:S01]  /*9460*/  ISETP.NE.AND P1, PT, R141, 0x1, PT ;  /* 0x000000018d00780c */ /* 0x000fe20003f25270 */
[----:B------:R-:W-:Y:S01]  /*9470*/  IMAD.MOV.U32 R5, RZ, RZ, R7 ;  /* 0x000000ffff057224 */ /* 0x000fe200078e0007 */
[----:B------:R-:W-:Y:S01]  /*9480*/  BSSY B0, `(.L_x_1262) ;  /* 0x0000068000007945 */ /* 0x000fe20003800000 */
[----:B------:R-:W-:Y:S01]  /*9490*/  IMAD.MOV.U32 R7, RZ, RZ, R6 ;  /* 0x000000ffff077224 */ /* 0x000fe200078e0006 */
[----:B------:R-:W-:Y:S01]  /*94a0*/  SHF.R.S32.HI R51, RZ, 0x1f, R29 ;  /* 0x0000001fff337819 */ /* 0x000fe2000001141d */
[----:B------:R-:W-:Y:S01]  /*94b0*/  IMAD.MOV.U32 R6, RZ, RZ, R2 ;  /* 0x000000ffff067224 */ /* 0x000fe200078e0002 */
[----:B------:R-:W-:Y:S01]  /*94c0*/  SHF.R.S32.HI R37, RZ, 0x1f, R30 ;  /* 0x0000001fff257819 */ /* 0x000fe2000001141e */
[----:B------:R-:W-:Y:S01]  /*94d0*/  CS2R R74, SRZ ;  /* 0x00000000004a7805 */ /* 0x000fe2000001ff00 */
[----:B------:R-:W-:Y:S01]  /*94e0*/  SHF.R.S32.HI R52, RZ, 0x1f, R113 ;  /* 0x0000001fff347819 */ /* 0x000fe20000011471 */
[----:B------:R-:W-:Y:S01]  /*94f0*/  CS2R R46, SRZ ;  /* 0x00000000002e7805 */ /* 0x000fe2000001ff00 */
[----:B------:R-:W-:Y:S01]  /*9500*/  SHF.R.S32.HI R53, RZ, 0x1f, R28 ;  /* 0x0000001fff357819 */ /* 0x000fe2000001141c */
[----:B------:R-:W-:Y:S01]  /*9510*/  CS2R R38, SRZ ;  /* 0x0000000000267805 */ /* 0x000fe2000001ff00 */
[----:B------:R-:W-:Y:S01]  /*9520*/  SHF.R.S32.HI R50, RZ, 0x1f, R164 ;  /* 0x0000001fff327819 */ /* 0x000fe200000114a4 */
[----:B------:R-:W-:Y:S01]  /*9530*/  @P1 IMAD.HI.U32 R3, R0, c[0x0][0x2c8], RZ ;  /* 0x0000b20000031a27 */ /* 0x000fe200078e00ff */
[----:B------:R-:W-:Y:S01]  /*9540*/  CS2R R32, SRZ ;  /* 0x0000000000207805 */ /* 0x000fe2000001ff00 */
[----:B------:R-:W-:Y:S01]  /*9550*/  CS2R R24, SRZ ;  /* 0x0000000000187805 */ /* 0x000fe2000001ff00 */
[----:B------:R-:W-:Y:S01]  /*9560*/  CS2R R18, SRZ ;  /* 0x0000000000127805 */ /* 0x000fe2000001ff00 */
[----:B------:R-:W-:Y:S01]  /*9570*/  CS2R R48, SRZ ;  /* 0x0000000000307805 */ /* 0x000fe2000001ff00 */
[----:B------:R-:W-:Y:S01]  /*9580*/  @P1 SHF.R.U32.HI R0, RZ, c[0x0][0x2cc], R3 ;  /* 0x0000b300ff001a19 */ /* 0x000fe20000011603 */
[----:B------:R-:W-:Y:S01]  /*9590*/  CS2R R40, SRZ ;  /* 0x0000000000287805 */ /* 0x000fe2000001ff00 */
[----:B------:R-:W-:Y:S01]  /*95a0*/  CS2R R34, SRZ ;  /* 0x0000000000227805 */ /* 0x000fe2000001ff00 */
[----:B------:R-:W-:Y:S01]  /*95b0*/  CS2R R26, SRZ ;  /* 0x00000000001a7805 */ /* 0x000fe2000001ff00 */
[----:B------:R-:W-:Y:S01]  /*95c0*/  SHF.R.S32.HI R3, RZ, 0x1f, R0 ;  /* 0x0000001fff037819 */ /* 0x000fe20000011400 */
[----:B------:R-:W-:Y:S01]  /*95d0*/  IMAD.WIDE.U32 R4, R0, c[0x0][0x280], R4 ;  /* 0x0000a00000047a25 */ /* 0x000fe200078e0004 */
[----:B------:R-:W-:-:S03]  /*95e0*/  CS2R R20, SRZ ;  /* 0x0000000000147805 */ /* 0x000fc6000001ff00 */
[C---:B------:R-:W-:Y:S01]  /*95f0*/  IMAD R8, R3.reuse, c[0x0][0x280], RZ ;  /* 0x0000a00003087a24 */ /* 0x040fe200078e02ff */
[----:B------:R-:W-:Y:S01]  /*9600*/  LEA R42, P0, R4, c[0x0][0x270], 0x1 ;  /* 0x00009c00042a7a11 */ /* 0x000fe200078008ff */
[----:B------:R-:W-:Y:S02]  /*9610*/  IMAD R9, R3, c[0x0][0x290], RZ ;  /* 0x0000a40003097a24 */ /* 0x000fe400078e02ff */
[C---:B------:R-:W-:Y:S02]  /*9620*/  IMAD R8, R0.reuse, c[0x0][0x284], R8 ;  /* 0x0000a10000087a24 */ /* 0x040fe400078e0208 */
[----:B------:R-:W-:Y:S02]  /*9630*/  IMAD.WIDE.U32 R2, R0, c[0x0][0x290], R6 ;  /* 0x0000a40000027a25 */ /* 0x000fe400078e0006 */
[----:B------:R-:W-:Y:S02]  /*9640*/  CS2R R6, SRZ ;  /* 0x0000000000067805 */ /* 0x000fe4000001ff00 */
[----:B------:R-:W-:Y:S01]  /*9650*/  IMAD.IADD R5, R5, 0x1, R8 ;  /* 0x0000000105057824 */ /* 0x000fe200078e0208 */
[----:B------:R-:W-:Y:S01]  /*9660*/  LEA R43, P1, R2, c[0x0][0x288], 0x1 ;  /* 0x0000a200022b7a11 */ /* 0x000fe200078208ff */
[----:B------:R-:W-:-:S02]  /*9670*/  IMAD R0, R0, c[0x0][0x294], R9 ;  /* 0x0000a50000007a24 */ /* 0x000fc400078e0209 */
[----:B------:R-:W-:Y:S01]  /*9680*/  CS2R R8, SRZ ;  /* 0x0000000000087805 */ /* 0x000fe2000001ff00 */
[----:B------:R-:W-:Y:S01]  /*9690*/  LEA.HI.X R36, R4, c[0x0][0x274], R5, 0x1, P0 ;  /* 0x00009d0004247a11 */ /* 0x000fe200000f0c05 */
[----:B------:R-:W-:Y:S01]  /*96a0*/  IMAD.IADD R0, R3, 0x1, R0 ;  /* 0x0000000103007824 */ /* 0x000fe200078e0200 */
[----:B------:R-:W-:Y:S01]  /*96b0*/  ISETP.GE.AND P0, PT, R22, R23, PT ;  /* 0x000000171600720c */ /* 0x000fe20003f06270 */
[----:B------:R1:W2:Y:S03]  /*96c0*/  SHFL.IDX PT, R4, R42, RZ, 0x1e1f ;  /* 0x001e1fff2a047589 */ /* 0x0002a600000e0000 */
[----:B------:R-:W-:Y:S01]  /*96d0*/  LEA.HI.X R31, R2, c[0x0][0x28c], R0, 0x1, P1 ;  /* 0x0000a300021f7a11 */ /* 0x000fe200008f0c00 */
[----:B------:R1:W3:Y:S04]  /*96e0*/  SHFL.IDX PT, R5, R36, RZ, 0x1e1f ;  /* 0x001e1fff24057589 */ /* 0x0002e800000e0000 */
[----:B------:R1:W4:Y:S04]  /*96f0*/  SHFL.IDX PT, R2, R43, RZ, 0x1e1f ;  /* 0x001e1fff2b027589 */ /* 0x00032800000e0000 */
[----:B------:R1:W1:Y:S01]  /*9700*/  SHFL.IDX PT, R3, R31, RZ, 0x1e1f ;  /* 0x001e1fff1f037589 */ /* 0x00026200000e0000 */
[----:B------:R-:W-:Y:S05]  /*9710*/  @P0 BRA `(.L_x_1263) ;  /* 0x000003e000000947 */ /* 0x000fea0003800000 */
[----:B------:R-:W-:Y:S01]  /*9720*/  ISETP.GE.AND P0, PT, R30, c[0x0][0x27c], PT ;  /* 0x00009f001e007a0c */ /* 0x000fe20003f06270 */
[----:B------:R-:W-:Y:S01]  /*9730*/  CS2R R18, SRZ ;  /* 0x0000000000127805 */ /* 0x000fe2000001ff00 */
[----:B------:R-:W-:Y:S01]  /*9740*/  ISETP.GE.AND P2, PT, R164, c[0x0][0x27c], PT ;  /* 0x00009f00a4007a0c */ /* 0x000fe20003f46270 */
[----:B------:R-:W-:-:S10]  /*9750*/  CS2R R20, SRZ ;  /* 0x0000000000147805 */ /* 0x000fd4000001ff00 */
[C---:B------:R-:W-:Y:S01]  /*9760*/  @!P0 IMAD.SHL.U32 R0, R30.reuse, 0x2, RZ ;  /* 0x000000021e008824 */ /* 0x040fe200078e00ff */
[----:B------:R-:W-:-:S04]  /*9770*/  @!P0 SHF.L.U64.HI R7, R30, 0x1, R37 ;  /* 0x000000011e078819 */ /* 0x000fc80000010225 */
[----:B--2---:R-:W-:-:S05]  /*9780*/  @!P0 IADD3 R8, P1, R4, R0, RZ ;  /* 0x0000000004088210 */ /* 0x004fca0007f3e0ff */
[----:B---3--:R-:W-:Y:S01]  /*9790*/  @!P0 IMAD.X R9, R5, 0x1, R7, P1 ;  /* 0x0000000105098824 */ /* 0x008fe200008e0607 */
[----:B----4-:R-:W-:Y:S01]  /*97a0*/  @!P0 IADD3 R6, P1, R2, R0, RZ ;  /* 0x0000000002068210 */ /* 0x010fe20007f3e0ff */
[----:B------:R-:W-:-:S03]  /*97b0*/  @!P2 IMAD.SHL.U32 R10, R164, 0x2, RZ ;  /* 0x00000002a40aa824 */ /* 0x000fc600078e00ff */
[----:B------:R2:W5:Y:S01]  /*97c0*/  @!P0 LD.E.64 R18, [R8.64] ;  /* 0x0000000608128980 */ /* 0x000562000c101b00 */
[----:B-1----:R-:W-:Y:S01]  /*97d0*/  @!P0 IMAD.X R7, R3, 0x1, R7, P1 ;  /* 0x0000000103078824 */ /* 0x002fe200008e0607 */
[----:B------:R-:W-:-:S04]  /*97e0*/  @!P2 SHF.L.U64.HI R0, R164, 0x1, R50 ;  /* 0x00000001a400a819 */ /* 0x000fc80000010232 */
[----:B------:R1:W5:Y:S01]  /*97f0*/  @!P0 LD.E.64 R20, [R6.64] ;  /* 0x0000000606148980 */ /* 0x000362000c101b00 */
[----:B------:R-:W-:Y:S01]  /*9800*/  ISETP.GE.AND P0, PT, R29, c[0x0][0x27c], PT ;  /* 0x00009f001d007a0c */ /* 0x000fe20003f06270 */
[----:B------:R-:W-:Y:S01]  /*9810*/  CS2R R24, SRZ ;  /* 0x0000000000187805 */ /* 0x000fe2000001ff00 */
[----:B------:R-:W-:Y:S01]  /*9820*/  CS2R R26, SRZ ;  /* 0x00000000001a7805 */ /* 0x000fe2000001ff00 */
[----:B--2---:R-:W-:-:S05]  /*9830*/  @!P2 IADD3 R8, P1, R4, R10, RZ ;  /* 0x0000000a0408a210 */ /* 0x004fca0007f3e0ff */
[----:B------:R-:W-:Y:S01]  /*9840*/  @!P2 IMAD.X R9, R5, 0x1, R0, P1 ;  /* 0x000000010509a824 */ /* 0x000fe200008e0600 */
[----:B-1----:R-:W-:-:S04]  /*9850*/  @!P2 IADD3 R6, P1, R2, R10, RZ ;  /* 0x0000000a0206a210 */ /* 0x002fc80007f3e0ff */
[----:B------:R-:W-:Y:S01]  /*9860*/  @!P0 IMAD.SHL.U32 R10, R29, 0x2, RZ ;  /* 0x000000021d0a8824 */ /* 0x000fe200078e00ff */
[----:B------:R1:W5:Y:S01]  /*9870*/  @!P2 LD.E.64 R24, [R8.64] ;  /* 0x000000060818a980 */ /* 0x000362000c101b00 */
[----:B------:R-:W-:Y:S01]  /*9880*/  @!P2 IMAD.X R7, R3, 0x1, R0, P1 ;  /* 0x000000010307a824 */ /* 0x000fe200008e0600 */
[----:B------:R-:W-:Y:S02]  /*9890*/  ISETP.GE.AND P1, PT, R113, c[0x0][0x27c], PT ;  /* 0x00009f0071007a0c */ /* 0x000fe40003f26270 */
[----:B------:R-:W-:Y:S02]  /*98a0*/  @!P0 SHF.L.U64.HI R0, R29, 0x1, R51 ;  /* 0x000000011d008819 */ /* 0x000fe40000010233 */
[----:B------:R2:W5:Y:S01]  /*98b0*/  @!P2 LD.E.64 R26, [R6.64] ;  /* 0x00000006061aa980 */ /* 0x000562000c101b00 */
[----:B------:R-:W-:Y:S01]  /*98c0*/  CS2R R32, SRZ ;  /* 0x0000000000207805 */ /* 0x000fe2000001ff00 */
[----:B------:R-:W-:Y:S01]  /*98d0*/  CS2R R34, SRZ ;  /* 0x0000000000227805 */ /* 0x000fe2000001ff00 */
[----:B-1----:R-:W-:-:S05]  /*98e0*/  @!P0 IADD3 R8, P2, R4, R10, RZ ;  /* 0x0000000a04088210 */ /* 0x002fca0007f5e0ff */
[----:B------:R-:W-:Y:S01]  /*98f0*/  @!P0 IMAD.X R9, R5, 0x1, R0, P2 ;  /* 0x0000000105098824 */ /* 0x000fe200010e0600 */
[----:B--2---:R-:W-:Y:S01]  /*9900*/  @!P0 IADD3 R6, P2, R2, R10, RZ ;  /* 0x0000000a02068210 */ /* 0x004fe20007f5e0ff */
[----:B------:R-:W-:-:S03]  /*9910*/  @!P1 IMAD.SHL.U32 R10, R113, 0x2, RZ ;  /* 0x00000002710a9824 */ /* 0x000fc600078e00ff */
[----:B------:R1:W5:Y:S01]  /*9920*/  @!P0 LD.E.64 R32, [R8.64] ;  /* 0x0000000608208980 */ /* 0x000362000c101b00 */
[----:B------:R-:W-:Y:S01]  /*9930*/  @!P0 IMAD.X R7, R3, 0x1, R0, P2 ;  /* 0x0000000103078824 */ /* 0x000fe200010e0600 */
[-C--:B------:R-:W-:Y:S02]  /*9940*/  @!P1 IADD3 R12, P3, R4, R10.reuse, RZ ;  /* 0x0000000a040c9210 */ /* 0x080fe40007f7e0ff */
[----:B------:R-:W-:Y:S02]  /*9950*/  @!P1 SHF.L.U64.HI R0, R113, 0x1, R52 ;  /* 0x0000000171009819 */ /* 0x000fe40000010234 */
[----:B------:R2:W5:Y:S01]  /*9960*/  @!P0 LD.E.64 R34, [R6.64] ;  /* 0x0000000606228980 */ /* 0x000562000c101b00 */
[----:B------:R-:W-:Y:S02]  /*9970*/  @!P1 IADD3 R10, P0, R2, R10, RZ ;  /* 0x0000000a020a9210 */ /* 0x000fe40007f1e0ff */
[----:B------:R-:W-:-:S03]  /*9980*/  ISETP.GE.AND P2, PT, R114, c[0x0][0x27c], PT ;  /* 0x00009f0072007a0c */ /* 0x000fc60003f46270 */
[--C-:B------:R-:W-:Y:S01]  /*9990*/  @!P1 IMAD.X R11, R3, 0x1, R0.reuse, P0 ;  /* 0x00000001030b9824 */ /* 0x100fe200000e0600 */
[----:B------:R-:W-:Y:S01]  /*99a0*/  ISETP.GE.AND P0, PT, R28, c[0x0][0x27c], PT ;  /* 0x00009f001c007a0c */ /* 0x000fe20003f06270 */
[----:B------:R-:W-:-:S08]  /*99b0*/  @!P1 IMAD.X R13, R5, 0x1, R0, P3 ;  /* 0x00000001050d9824 */ /* 0x000fd000018e0600 */
[----:B------:R-:W-:Y:S01]  /*99c0*/  @!P2 IMAD.WIDE R16, R114, 0x2, R4 ;  /* 0x000000027210a825 */ /* 0x000fe200078e0204 */
[----:B-1----:R-:W-:-:S03]  /*99d0*/  CS2R R8, SRZ ;  /* 0x0000000000087805 */ /* 0x002fc6000001ff00 */
[----:B------:R-:W-:Y:S01]  /*99e0*/  @!P2 IMAD.WIDE R14, R114, 0x2, R2 ;  /* 0x00000002720ea825 */ /* 0x000fe200078e0202 */
[----:B--2---:R-:W-:-:S03]  /*99f0*/  CS2R R6, SRZ ;  /* 0x0000000000067805 */ /* 0x004fc6000001ff00 */
[----:B------:R-:W-:Y:S01]  /*9a00*/  @!P0 IMAD.SHL.U32 R0, R28, 0x2, RZ ;  /* 0x000000021c008824 */ /* 0x000fe200078e00ff */
[----:B------:R1:W5:Y:S04]  /*9a10*/  @!P2 LD.E.64 R8, [R16.64] ;  /* 0x000000061008a980 */ /* 0x000368000c101b00 */
[----:B------:R2:W5:Y:S01]  /*9a20*/  @!P2 LD.E.64 R6, [R14.64] ;  /* 0x000000060e06a980 */ /* 0x000562000c101b00 */
[----:B------:R-:W-:Y:S01]  /*9a30*/  @!P0 IADD3 R4, P2, R4, R0, RZ ;  /* 0x0000000004048210 */ /* 0x000fe20007f5e0ff */
[----:B------:R-:W-:Y:S01]  /*9a40*/  CS2R R38, SRZ ;  /* 0x0000000000267805 */ /* 0x000fe2000001ff00 */
[----:B------:R-:W-:Y:S01]  /*9a50*/  CS2R R40, SRZ ;  /* 0x0000000000287805 */ /* 0x000fe2000001ff00 */
[----:B------:R-:W-:Y:S01]  /*9a60*/  CS2R R46, SRZ ;  /* 0x00000000002e7805 */ /* 0x000fe2000001ff00 */
[----:B------:R-:W-:-:S03]  /*9a70*/  CS2R R48, SRZ ;  /* 0x0000000000307805 */ /* 0x000fc6000001ff00 */
[----:B------:R1:W5:Y:S04]  /*9a80*/  @!P1 LD.E.64 R38, [R12.64] ;  /* 0x000000060c269980 */ /* 0x000368000c101b00 */
[----:B------:R1:W5:Y:S01]  /*9a90*/  @!P1 LD.E.64 R40, [R10.64] ;  /* 0x000000060a289980 */ /* 0x000362000c101b00 */
[----:B--2---:R-:W-:-:S05]  /*9aa0*/  @!P0 SHF.L.U64.HI R14, R28, 0x1, R53 ;  /* 0x000000011c0e8819 */ /* 0x004fca0000010235 */
[----:B------:R-:W-:Y:S01]  /*9ab0*/  @!P0 IMAD.X R5, R5, 0x1, R14, P2 ;  /* 0x0000000105058824 */ /* 0x000fe200010e060e */
[----:B------:R-:W-:-:S04]  /*9ac0*/  @!P0 IADD3 R2, P2, R2, R0, RZ ;  /* 0x0000000002028210 */ /* 0x000fc80007f5e0ff */
[----:B------:R1:W5:Y:S01]  /*9ad0*/  @!P0 LD.E.64 R46, [R4.64] ;  /* 0x00000006042e8980 */ /* 0x000362000c101b00 */
[----:B------:R-:W-:-:S05]  /*9ae0*/  @!P0 IMAD.X R3, R3, 0x1, R14, P2 ;  /* 0x0000000103038824 */ /* 0x000fca00010e060e */
[----:B------:R1:W5:Y:S03]  /*9af0*/  @!P0 LD.E.64 R48, [R2.64] ;  /* 0x0000000602308980 */ /* 0x000366000c101b00 */
.L_x_1263:
[----:B------:R-:W-:Y:S05]  /*9b00*/  BSYNC B0 ;  /* 0x0000000000007941 */ /* 0x000fea0003800000 */
.L_x_1262:
        /* <DEDUP_REMOVED lines=50> */
[----:B------:R-:W-:-:S03]  /*9e30*/  CS2R R44, SRZ ;  /* 0x00000000002c7805 */ /* 0x000fc6000001ff00 */
[----:B------:R1:W2:Y:S01]  /*9e40*/  SHFL.IDX PT, R3, R31, 0x1, 0x1e1f ;  /* 0x003e1f001f037f89 */ /* 0x0002a200000e0000 */
[----:B---3--:R-:W-:Y:S01]  /*9e50*/  CS2R R42, SRZ ;  /* 0x00000000002a7805 */ /* 0x008fe2000001ff00 */
[----:B-1----:R-:W-:Y:S01]  /*9e60*/  PRMT R31, R11, 0x5410, R12 ;  /* 0x000054100b1f7816 */ /* 0x002fe2000000000c */
[----:B------:R-:W-:Y:S05]  /*9e70*/  @P0 BRA `(.L_x_1265) ;  /* 0x000003e000000947 */ /* 0x000fea0003800000 */
[----:B--2-4-:R-:W-:Y:S01]  /*9e80*/  ISETP.GE.AND P0, PT, R30, c[0x0][0x27c], PT ;  /* 0x00009f001e007a0c */ /* 0x014fe20003f06270 */
[----:B------:R-:W-:Y:S01]  /*9e90*/  CS2R R54, SRZ ;  /* 0x0000000000367805 */ /* 0x000fe2000001ff00 */
[----:B------:R-:W-:Y:S01]  /*9ea0*/  ISETP.GE.AND P2, PT, R164, c[0x0][0x27c], PT ;  /* 0x00009f00a4007a0c */ /* 0x000fe20003f46270 */
[----:B------:R-:W-:-:S10]  /*9eb0*/  CS2R R56, SRZ ;  /* 0x0000000000387805 */ /* 0x000fd4000001ff00 */
[C---:B------:R-:W-:Y:S01]  /*9ec0*/  @!P0 IMAD.SHL.U32 R0, R30.reuse, 0x2, RZ ;  /* 0x000000021e008824 */ /* 0x040fe200078e00ff */
[----:B------:R-:W-:-:S04]  /*9ed0*/  @!P0 SHF.L.U64.HI R11, R30, 0x1, R37 ;  /* 0x000000011e0b8819 */ /* 0x000fc80000010225 */
[----:B------:R-:W-:-:S05]  /*9ee0*/  @!P0 IADD3 R12, P1, R4, R0, RZ ;  /* 0x00000000040c8210 */ /* 0x000fca0007f3e0ff */
        /* <DEDUP_REMOVED lines=8> */
[----:B------:R-:W-:Y:S01]  /*9f70*/  CS2R R60, SRZ ;  /* 0x00000000003c7805 */ /* 0x000fe2000001ff00 */
[----:B-1----:R-:W-:Y:S02]  /*9f80*/  @!P2 IADD3 R12, P1, R4, R0, RZ ;  /* 0x00000000040ca210 */ /* 0x002fe40007f3e0ff */
[----:B--2---:R-:W-:-:S05]  /*9f90*/  @!P2 SHF.L.U64.HI R11, R164, 0x1, R50 ;  /* 0x00000001a40ba819 */ /* 0x004fca0000010232 */
[--C-:B------:R-:W-:Y:S01]  /*9fa0*/  @!P2 IMAD.X R13, R5, 0x1, R11.reuse, P1 ;  /* 0x00000001050da824 */ /* 0x100fe200008e060b */
[----:B------:R-:W-:Y:S02]  /*9fb0*/  @!P2 IADD3 R10, P1, R2, R0, RZ ;  /* 0x00000000020aa210 */ /* 0x000fe40007f3e0ff */
[----:B------:R-:W-:Y:S02]  /*9fc0*/  @!P0 IMAD.SHL.U32 R0, R29, 0x2, RZ ;  /* 0x000000021d008824 */ /* 0x000fe400078e00ff */
[----:B------:R1:W5:Y:S01]  /*9fd0*/  @!P2 LD.E.64 R58, [R12.64] ;  /* 0x000000060c3aa980 */ /* 0x000362000c101b00 */
[----:B------:R-:W-:Y:S01]  /*9fe0*/  @!P2 IMAD.X R11, R3, 0x1, R11, P1 ;  /* 0x00000001030ba824 */ /* 0x000fe200008e060b */
[----:B------:R-:W-:-:S04]  /*9ff0*/  ISETP.GE.AND P1, PT, R113, c[0x0][0x27c], PT ;  /* 0x00009f0071007a0c */ /* 0x000fc80003f26270 */
[----:B------:R2:W5:Y:S01]  /*a000*/  @!P2 LD.E.64 R60, [R10.64] ;  /* 0x000000060a3ca980 */ /* 0x000562000c101b00 */
[----:B------:R-:W-:Y:S01]  /*a010*/  CS2R R62, SRZ ;  /* 0x00000000003e7805 */ /* 0x000fe2000001ff00 */
[----:B------:R-:W-:Y:S01]  /*a020*/  CS2R R64, SRZ ;  /* 0x0000000000407805 */ /* 0x000fe2000001ff00 */
[----:B-1----:R-:W-:Y:S02]  /*a030*/  @!P0 IADD3 R12, P2, R4, R0, RZ ;  /* 0x00000000040c8210 */ /* 0x002fe40007f5e0ff */
[----:B--2---:R-:W-:-:S05]  /*a040*/  @!P0 SHF.L.U64.HI R11, R29, 0x1, R51 ;  /* 0x000000011d0b8819 */ /* 0x004fca0000010233 */
[----:B------:R-:W-:Y:S01]  /*a050*/  @!P0 IMAD.X R13, R5, 0x1, R11, P2 ;  /* 0x00000001050d8824 */ /* 0x000fe200010e060b */
[----:B------:R-:W-:Y:S01]  /*a060*/  @!P0 IADD3 R10, P2, R2, R0, RZ ;  /* 0x00000000020a8210 */ /* 0x000fe20007f5e0ff */
        /* <DEDUP_REMOVED lines=8> */
[----:B--2---:R-:W-:-:S05]  /*a0f0*/  @!P1 IADD3 R10, P0, R2, R14, RZ ;  /* 0x0000000e020a9210 */ /* 0x004fca0007f1e0ff */
[----:B------:R-:W-:Y:S01]  /*a100*/  @!P1 IMAD.X R11, R3, 0x1, R0, P0 ;  /* 0x00000001030b9824 */ /* 0x000fe200000e0600 */
[----:B------:R-:W-:Y:S02]  /*a110*/  ISETP.GE.AND P0, PT, R28, c[0x0][0x27c], PT ;  /* 0x00009f001c007a0c */ /* 0x000fe40003f06270 */
[----:B-1----:R-:W-:Y:S02]  /*a120*/  @!P1 IADD3 R12, P3, R4, R14, RZ ;  /* 0x0000000e040c9210 */ /* 0x002fe40007f7e0ff */
[----:B------:R-:W-:-:S04]  /*a130*/  @!P2 IMAD.WIDE R16, R114, 0x2, R4 ;  /* 0x000000027210a825 */ /* 0x000fc800078e0204 */
[----:B------:R-:W-:Y:S01]  /*a140*/  @!P1 IMAD.X R13, R5, 0x1, R0, P3 ;  /* 0x00000001050d9824 */ /* 0x000fe200018e0600 */
[----:B------:R1:W5:Y:S01]  /*a150*/  @!P2 LD.E.64 R42, [R16.64] ;  /* 0x00000006102aa980 */ /* 0x000362000c101b00 */
[----:B------:R-:W-:-:S04]  /*a160*/  @!P2 IMAD.WIDE R14, R114, 0x2, R2 ;  /* 0x00000002720ea825 */ /* 0x000fc800078e0202 */
[----:B------:R-:W-:Y:S01]  /*a170*/  @!P0 IMAD.SHL.U32 R0, R28, 0x2, RZ ;  /* 0x000000021c008824 */ /* 0x000fe200078e00ff */
[----:B------:R2:W5:Y:S04]  /*a180*/  @!P2 LD.E.64 R44, [R14.64] ;  /* 0x000000060e2ca980 */ /* 0x000568000c101b00 */
        /* <DEDUP_REMOVED lines=13> */
.L_x_1265:
[----:B--2-4-:R-:W-:Y:S05]  /*a260*/  BSYNC B0 ;  /* 0x0000000000007941 */ /* 0x014fea0003800000 */
.L_x_1264:
        /* <DEDUP_REMOVED lines=50> */
[----:B------:R-:W1:Y:S01]  /*a590*/  LDS.128 R12, [R252+0x4800] ;  /* 0x00480000fc0c7984 */ /* 0x000e620000000c00 */
        /* <DEDUP_REMOVED lines=9> */
[----:B------:R-:W-:Y:S02]  /*a630*/  PRMT R9, R72, 0x5432, R3 ;  /* 0x0000543248097816 */ /* 0x000fe40000000003 */
        /* <DEDUP_REMOVED lines=35> */
.L_x_1269:
[----:B------:R-:W-:Y:S05]  /*a870*/  BSYNC B0 ;  /* 0x0000000000007941 */ /* 0x000fea0003800000 */
.L_x_1268:
[----:B------:R-:W-:Y:S01]  /*a880*/  ISETP.GE.AND P0, PT, R30, c[0x0][0x27c], PT ;  /* 0x00009f001e007a0c */ /* 0x000fe20003f06270 */
[----:B------:R-:W-:-:S12]  /*a890*/  BSSY B0, `(.L_x_1270) ;  /* 0x0000031000007945 */ /* 0x000fd80003800000 */
[----:B------:R-:W-:Y:S05]  /*a8a0*/  @P0 BRA `(.L_x_1271) ;  /* 0x000002f000000947 */ /* 0x000fea0003800000 */
[----:B------:R-:W2:Y:S01]  /*a8b0*/  LDL R22, [R1] ;  /* 0x0000000001167983 */ /* 0x000ea20000100800 */
        /* <DEDUP_REMOVED lines=46> */
.L_x_1271:
[----:B------:R-:W-:Y:S05]  /*aba0*/  BSYNC B0 ;  /* 0x0000000000007941 */ /* 0x000fea0003800000 */
.L_x_1270:
[----:B------:R-:W-:Y:S01]  /*abb0*/  ISETP.GE.AND P0, PT, R164, c[0x0][0x27c], PT ;  /* 0x00009f00a4007a0c */ /* 0x000fe20003f06270 */
[----:B------:R-:W-:-:S12]  /*abc0*/  BSSY B0, `(.L_x_1272) ;  /* 0x0000030000007945 */ /* 0x000fd80003800000 */
[----:B------:R-:W-:Y:S05]  /*abd0*/  @P0 BRA `(.L_x_1273) ;  /* 0x000002e000000947 */ /* 0x000fea0003800000 */
[----:B-1----:R-:W1:Y:S01]  /*abe0*/  LDS.128 R4, [R252+0x6800] ;  /* 0x00680000fc047984 */ /* 0x002e620000000c00 */
        /* <DEDUP_REMOVED lines=11> */
[----:B------:R-:W-:Y:S02]  /*aca0*/  LOP3.LUT R16, R8, 0xffff0000, RZ, 0xc0, !PT ;  /* 0xffff000008107812 */ /* 0x000fe400078ec0ff */
        /* <DEDUP_REMOVED lines=33> */
.L_x_1273:
[----:B------:R-:W-:Y:S05]  /*aec0*/  BSYNC B0 ;  /* 0x0000000000007941 */ /* 0x000fea0003800000 */
.L_x_1272:
        /* <DEDUP_REMOVED lines=50> */
.L_x_1275:
[----:B------:R-:W-:Y:S05]  /*b1f0*/  BSYNC B0 ;  /* 0x0000000000007941 */ /* 0x000fea0003800000 */
.L_x_1274:
        /* <DEDUP_REMOVED lines=49> */
.L_x_1277:
[----:B------:R-:W-:Y:S05]  /*b510*/  BSYNC B0 ;  /* 0x0000000000007941 */ /* 0x000fea0003800000 */
.L_x_1276:
[----:B------:R-:W-:-:S13]  /*b520*/  ISETP.GE.AND P0, PT, R28, c[0x0][0x27c], PT ;  /* 0x00009f001c007a0c */ /* 0x000fda0003f06270 */
[----:B------:R-:W-:Y:S05]  /*b530*/  @P0 BRA `(.L_x_1267) ;  /* 0x000002f000000947 */ /* 0x000fea0003800000 */
[----:B-1----:R-:W2:Y:S01]  /*b540*/  LDL R18, [R1] ;  /* 0x0000000001127983 */ /* 0x002ea20000100800 */
        /* <DEDUP_REMOVED lines=46> */
.L_x_1267:
[----:B------:R-:W-:Y:S05]  /*b830*/  BSYNC B1 ;  /* 0x0000000000017941 */ /* 0x000fea0003800000 */
.L_x_1266:
        /* <DEDUP_REMOVED lines=54> */
.L_x_1280:
[----:B------:R-:W-:Y:S05]  /*bba0*/  BSYNC B0 ;  /* 0x0000000000007941 */ /* 0x000fea0003800000 */
.L_x_1279:
[----:B------:R-:W-:Y:S01]  /*bbb0*/  ISETP.GE.AND P0, PT, R30, c[0x0][0x27c], PT ;  /* 0x00009f001e007a0c */ /* 0x000fe20003f06270 */
[----:B------:R-:W-:-:S12]  /*bbc0*/  BSSY B0, `(.L_x_1281) ;  /* 0x0000031000007945 */ /* 0x000fd80003800000 */
        /* <DEDUP_REMOVED lines=48> */
.L_x_1282:
[----:B------:R-:W-:Y:S05]  /*bed0*/  BSYNC B0 ;  /* 0x0000000000007941 */ /* 0x000fea0003800000 */
.L_x_1281:
        /* <DEDUP_REMOVED lines=49> */
.L_x_1284:
[----:B------:R-:W-:Y:S05]  /*c1f0*/  BSYNC B0 ;  /* 0x0000000000007941 */ /* 0x000fea0003800000 */
.L_x_1283:
        /* <DEDUP_REMOVED lines=50> */
.L_x_1286:
[----:B------:R-:W-:Y:S05]  /*c520*/  BSYNC B0 ;  /* 0x0000000000007941 */ /* 0x000fea0003800000 */
.L_x_1285:
        /* <DEDUP_REMOVED lines=49> */
.L_x_1288:
[----:B------:R-:W-:Y:S05]  /*c840*/  BSYNC B0 ;  /* 0x0000000000007941 */ /* 0x000fea0003800000 */
.L_x_1287:
        /* <DEDUP_REMOVED lines=50> */
.L_x_1261:
[----:B------:R1:W5:Y:S04]  /*cb70*/  LDL R29, [R1+0x88] ;  /* 0x00008800011d7983 */ /* 0x0003680000100800 */
[----:B------:R1:W5:Y:S01]  /*cb80*/  LDL R28, [R1+0x84] ;  /* 0x00008400011c7983 */ /* 0x0003620000100800 */
[----:B------:R-:W-:Y:S01]  /*cb90*/  ISETP.NE.AND P0, PT, R141, 0x1, PT ;  /* 0x000000018d00780c */ /* 0x000fe20003f05270 */
[----:B------:R-:W-:Y:S01]  /*cba0*/  IMAD.MOV.U32 R5, RZ, RZ, R7 ;  /* 0x000000ffff057224 */ /* 0x000fe200078e0007 */
[----:B------:R-:W-:Y:S01]  /*cbb0*/  MOV R7, R6 ;  /* 0x0000000600077202 */ /* 0x000fe20000000f00 */
[----:B------:R-:W-:Y:S01]  /*cbc0*/  IMAD.MOV.U32 R6, RZ, RZ, R2 ;  /* 0x000000ffff067224 */ /* 0x000fe200078e0002 */
        /* <DEDUP_REMOVED lines=9> */
[----:B------:R-:W-:Y:S01]  /*cc60*/  @P0 IMAD.HI.U32 R3, R0, c[0x0][0x2c8], RZ ;  /* 0x0000b20000030a27 */ /* 0x000fe200078e00ff */
[----:B------:R-:W-:Y:S01]  /*cc70*/  CS2R R38, SRZ ;  /* 0x0000000000267805 */ /* 0x000fe2000001ff00 */
[----:B------:R-:W-:-:S03]  /*cc80*/  CS2R R36, SRZ ;  /* 0x0000000000247805 */ /* 0x000fc6000001ff00 */
[----:B------:R-:W-:-:S04]  /*cc90*/  @P0 SHF.R.U32.HI R0, RZ, c[0x0][0x2cc], R3 ;  /* 0x0000b300ff000a19 */ /* 0x000fc80000011603 */
[----:B------:R-:W-:Y:S01]  /*cca0*/  SHF.R.S32.HI R3, RZ, 0x1f, R0 ;  /* 0x0000001fff037819 */ /* 0x000fe20000011400 */
[----:B------:R-:W-:-:S04]  /*ccb0*/  IMAD.WIDE.U32 R4, R0, c[0x0][0x280], R4 ;  /* 0x0000a00000047a25 */ /* 0x000fc800078e0004 */
[C---:B------:R-:W-:Y:S01]  /*ccc0*/  IMAD R9, R3.reuse, c[0x0][0x280], RZ ;  /* 0x0000a00003097a24 */ /* 0x040fe200078e02ff */
[----:B------:R-:W-:Y:S01]  /*ccd0*/  LEA R20, P1, R4, c[0x0][0x270], 0x1 ;  /* 0x00009c0004147a11 */ /* 0x000fe200078208ff */
[----:B------:R-:W-:Y:S02]  /*cce0*/  IMAD R8, R3, c[0x0][0x290], RZ ;  /* 0x0000a40003087a24 */ /* 0x000fe400078e02ff */
[C---:B------:R-:W-:Y:S02]  /*ccf0*/  IMAD.WIDE.U32 R2, R0.reuse, c[0x0][0x290], R6 ;  /* 0x0000a40000027a25 */ /* 0x040fe400078e0006 */
[----:B------:R1:W2:Y:S02]  /*cd00*/  SHFL.IDX PT, R12, R20, RZ, 0x1e1f ;  /* 0x001e1fff140c7589 */ /* 0x0002a400000e0000 */
[----:B------:R-:W-:Y:S01]  /*cd10*/  IMAD R6, R0, c[0x0][0x284], R9 ;  /* 0x0000a10000067a24 */ /* 0x000fe200078e0209 */
[----:B------:R-:W-:Y:S01]  /*cd20*/  LEA R21, P0, R2, c[0x0][0x288], 0x1 ;  /* 0x0000a20002157a11 */ /* 0x000fe200078008ff */
[----:B------:R-:W-:-:S02]  /*cd30*/  IMAD R0, R0, c[0x0][0x294], R8 ;  /* 0x0000a50000007a24 */ /* 0x000fc400078e0208 */
        /* <DEDUP_REMOVED lines=14> */
[----:B------:R-:W-:Y:S01]  /*ce20*/  ISETP.GE.AND P2, PT, R112, c[0x0][0x27c], PT ;  /* 0x00009f0070007a0c */ /* 0x000fe20003f46270 */
[----:B------:R-:W-:Y:S01]  /*ce30*/  CS2R R32, SRZ ;  /* 0x0000000000207805 */ /* 0x000fe2000001ff00 */
[----:B------:R-:W-:Y:S01]  /*ce40*/  CS2R R38, SRZ ;  /* 0x0000000000267805 */ /* 0x000fe2000001ff00 */
[----:B------:R-:W-:Y:S01]  /*ce50*/  CS2R R36, SRZ ;  /* 0x0000000000247805 */ /* 0x000fe2000001ff00 */
[----:B------:R-:W-:Y:S01]  /*ce60*/  CS2R R46, SRZ ;  /* 0x00000000002e7805 */ /* 0x000fe2000001ff00 */
[----:B------:R-:W-:-:S06]  /*ce70*/  CS2R R44, SRZ ;  /* 0x00000000002c7805 */ /* 0x000fcc000001ff00 */
[C---:B------:R-:W-:Y:S01]  /*ce80*/  @!P0 IMAD.SHL.U32 R0, R104.reuse, 0x2, RZ ;  /* 0x0000000268008824 */ /* 0x040fe200078e00ff */
[----:B------:R-:W-:-:S04]  /*ce90*/  @!P0 SHF.L.U64.HI R4, R104, 0x1, R105 ;  /* 0x0000000168048819 */ /* 0x000fc80000010269 */
[-C--:B------:R-:W-:Y:S02]  /*cea0*/  @!P0 IADD3 R16, P1, R12, R0.reuse, RZ ;  /* 0x000000000c108210 */ /* 0x080fe40007f3e0ff */
[----:B---3--:R-:W-:Y:S02]  /*ceb0*/  @!P0 IADD3 R14, P3, R2, R0, RZ ;  /* 0x00000000020e8210 */ /* 0x008fe40007f7e0ff */
[----:B----4-:R-:W-:Y:S02]  /*cec0*/  @!P0 IADD3.X R17, R13, R4, RZ, P1, !PT ;  /* 0x000000040d118210 */ /* 0x010fe40000ffe4ff */
[----:B------:R-:W-:Y:S01]  /*ced0*/  ISETP.GE.AND P1, PT, R111, c[0x0][0x27c], PT ;  /* 0x00009f006f007a0c */ /* 0x000fe20003f26270 */
[----:B-1----:R-:W-:Y:S01]  /*cee0*/  @!P0 IMAD.X R15, R3, 0x1, R4, P3 ;  /* 0x00000001030f8824 */ /* 0x002fe200018e0604 */
[----:B-----5:R-:W-:-:S05]  /*cef0*/  @!P2 SHF.L.U32 R4, R29, 0x3, RZ ;  /* 0x000000031d04a819 */ /* 0x020fca00000006ff */
[----:B------:R-:W-:-:S04]  /*cf00*/  @!P2 IMAD.WIDE R8, R4, 0x2, R12 ;  /* 0x000000020408a825 */ /* 0x000fc800078e020c */
[----:B------:R-:W-:Y:S01]  /*cf10*/  @!P2 IMAD.WIDE R6, R4, 0x2, R2 ;  /* 0x000000020406a825 */ /* 0x000fe200078e0202 */
[----:B------:R1:W5:Y:S03]  /*cf20*/  @!P2 LD.E.128 R32, [R8.64] ;  /* 0x000000060820a980 */ /* 0x000366000c101d00 */
[----:B------:R-:W-:Y:S01]  /*cf30*/  @!P1 IMAD.SHL.U32 R0, R28, 0x8, RZ ;  /* 0x000000081c009824 */ /* 0x000fe200078e00ff */
[----:B------:R2:W5:Y:S03]  /*cf40*/  @!P2 LD.E.128 R36, [R6.64] ;  /* 0x000000060624a980 */ /* 0x000566000c101d00 */
[C---:B------:R-:W-:Y:S01]  /*cf50*/  @!P1 IMAD.WIDE R4, R0.reuse, 0x2, R12 ;  /* 0x0000000200049825 */ /* 0x040fe200078e020c */
[----:B------:R-:W-:Y:S01]  /*cf60*/  CS2R R42, SRZ ;  /* 0x00000000002a7805 */ /* 0x000fe2000001ff00 */
[----:B------:R-:W-:Y:S01]  /*cf70*/  CS2R R40, SRZ ;  /* 0x0000000000287805 */ /* 0x000fe2000001ff00 */
[----:B------:R-:W-:Y:S01]  /*cf80*/  CS2R R10, SRZ ;  /* 0x00000000000a7805 */ /* 0x000fe2000001ff00 */
[----:B------:R-:W-:Y:S01]  /*cf90*/  @!P1 IMAD.WIDE R2, R0, 0x2, R2 ;  /* 0x0000000200029825 */ /* 0x000fe200078e0202 */
[----:B------:R3:W5:Y:S04]  /*cfa0*/  @!P1 LD.E.128 R44, [R4.64] ;  /* 0x00000006042c9980 */ /* 0x000768000c101d00 */
[----:B------:R4:W5:Y:S01]  /*cfb0*/  @!P1 LD.E.128 R40, [R2.64] ;  /* 0x0000000602289980 */ /* 0x000962000c101d00 */
[----:B-1----:R-:W-:Y:S01]  /*cfc0*/  CS2R R8, SRZ ;  /* 0x0000000000087805 */ /* 0x002fe2000001ff00 */
[----:B--2---:R-:W-:-:S05]  /*cfd0*/  CS2R R6, SRZ ;  /* 0x0000000000067805 */ /* 0x004fca000001ff00 */
[----:B------:R4:W5:Y:S01]  /*cfe0*/  @!P0 LD.E.128 R8, [R16.64] ;  /* 0x0000000610088980 */ /* 0x000962000c101d00 */
[----:B---3--:R-:W-:-:S06]  /*cff0*/  CS2R R4, SRZ ;  /* 0x0000000000047805 */ /* 0x008fcc000001ff00 */
[----:B------:R4:W5:Y:S02]  /*d000*/  @!P0 LD.E.128 R4, [R14.64] ;  /* 0x000000060e048980 */ /* 0x000964000c101d00 */
.L_x_1290:
[----:B--2---:R-:W-:Y:S05]  /*d010*/  BSYNC B0 ;  /* 0x0000000000007941 */ /* 0x004fea0003800000 */
.L_x_1289:
[----:B------:R-:W-:Y:S01]  /*d020*/  IADD3 R0, R22, 0x40, RZ ;  /* 0x0000004016007810 */ /* 0x000fe20007ffe0ff */
[----:B---345:R-:W-:Y:S01]  /*d030*/  IMAD.MOV.U32 R2, RZ, RZ, R44 ;  /* 0x000000ffff027224 */ /* 0x038fe200078e002c */
[----:B------:R-:W-:Y:S01]  /*d040*/  MOV R15, R7 ;  /* 0x00000007000f7202 */ /* 0x000fe20000000f00 */
[----:B------:R-:W-:Y:S01]  /*d050*/  IMAD.MOV.U32 R12, RZ, RZ, R46 ;  /* 0x000000ffff0c7224 */ /* 0x000fe200078e002e */
[----:B------:R-:W-:Y:S01]  /*d060*/  ISETP.GE.AND P0, PT, R0, R23, PT ;  /* 0x000000170000720c */ /* 0x000fe20003f06270 */
[----:B------:R-:W-:Y:S01]  /*d070*/  IMAD.MOV.U32 R0, RZ, RZ, R45 ;  /* 0x000000ffff007224 */ /* 0x000fe200078e002d */
[----:B------:R2:W3:Y:S01]  /*d080*/  SHFL.IDX PT, R13, R19, 0x1, 0x1e1f ;  /* 0x003e1f00130d7f89 */ /* 0x0004e200000e0000 */
[----:B-1----:R-:W-:Y:S01]  /*d090*/  IMAD.MOV.U32 R3, RZ, RZ, R47 ;  /* 0x000000ffff037224 */ /* 0x002fe200078e002f */
        /* <DEDUP_REMOVED lines=37> */
[----:B------:R2:W1:Y:S01]  /*d2f0*/  SHFL.IDX PT, R2, R21, 0x1, 0x1e1f ;  /* 0x003e1f0015027f89 */ /* 0x00046200000e0000 */
[----:B------:R-:W-:Y:S01]  /*d300*/  CS2R R48, SRZ ;  /* 0x0000000000307805 */ /* 0x000fe2000001ff00 */
[----:B------:R-:W-:Y:S01]  /*d310*/  CS2R R70, SRZ ;  /* 0x0000000000467805 */ /* 0x000fe2000001ff00 */
[----:B------:R-:W-:Y:S01]  /*d320*/  PRMT R22, R0, 0x5410, R14 ;  /* 0x0000541000167816 */ /* 0x000fe2000000000e */
[----:B------:R2:W4:Y:S01]  /*d330*/  SHFL.IDX PT, R12, R20, 0x1, 0x1e1f ;  /* 0x003e1f00140c7f89 */ /* 0x00052200000e0000 */
[----:B------:R-:W-:Y:S01]  /*d340*/  CS2R R68, SRZ ;  /* 0x0000000000447805 */ /* 0x000fe2000001ff00 */
[----:B------:R-:W-:Y:S01]  /*d350*/  CS2R R62, SRZ ;  /* 0x00000000003e7805 */ /* 0x000fe2000001ff00 */
[----:B------:R-:W-:Y:S01]  /*d360*/  CS2R R60, SRZ ;  /* 0x00000000003c7805 */ /* 0x000fe2000001ff00 */
[----:B------:R2:W1:Y:S01]  /*d370*/  SHFL.IDX PT, R3, R18, 0x1, 0x1e1f ;  /* 0x003e1f0012037f89 */ /* 0x00046200000e0000 */
[----:B------:R-:W-:Y:S01]  /*d380*/  CS2R R54, SRZ ;  /* 0x0000000000367805 */ /* 0x000fe2000001ff00 */
[----:B------:R-:W-:Y:S01]  /*d390*/  CS2R R52, SRZ ;  /* 0x0000000000347805 */ /* 0x000fe2000001ff00 */
[----:B------:R-:W-:Y:S05]  /*d3a0*/  @P0 BRA `(.L_x_1292) ;  /* 0x0000021000000947 */ /* 0x000fea0003800000 */
[----:B---3--:R-:W-:Y:S01]  /*d3b0*/  ISETP.GE.AND P0, PT, R104, c[0x0][0x27c], PT ;  /* 0x00009f0068007a0c */ /* 0x008fe20003f06270 */
        /* <DEDUP_REMOVED lines=8> */
[----:B------:R-:W-:Y:S02]  /*d440*/  @!P0 SHF.L.U64.HI R15, R104, 0x1, R105 ;  /* 0x00000001680f8819 */ /* 0x000fe40000010269 */
[----:B--2---:R-:W-:Y:S02]  /*d450*/  @!P2 SHF.L.U32 R18, R29, 0x3, RZ ;  /* 0x000000031d12a819 */ /* 0x004fe400000006ff */
[-C--:B----4-:R-:W-:Y:S02]  /*d460*/  @!P0 IADD3 R16, P1, R12, R0.reuse, RZ ;  /* 0x000000000c108210 */ /* 0x090fe40007f3e0ff */
[----:B-1----:R-:W-:Y:S01]  /*d470*/  @!P0 IADD3 R14, P3, R2, R0, RZ ;  /* 0x00000000020e8210 */ /* 0x002fe20007f7e0ff */
[C---:B------:R-:W-:Y:S01]  /*d480*/  @!P2 IMAD.WIDE R20, R18.reuse, 0x2, R12 ;  /* 0x000000021214a825 */ /* 0x040fe200078e020c */
[----:B------:R-:W-:Y:S02]  /*d490*/  @!P0 IADD3.X R17, R13, R15, RZ, P1, !PT ;  /* 0x0000000f0d118210 */ /* 0x000fe40000ffe4ff */
[----:B------:R-:W-:Y:S01]  /*d4a0*/  ISETP.GE.AND P1, PT, R111, c[0x0][0x27c], PT ;  /* 0x00009f006f007a0c */ /* 0x000fe20003f26270 */
[----:B------:R-:W-:Y:S01]  /*d4b0*/  @!P0 IMAD.X R15, R3, 0x1, R15, P3 ;  /* 0x00000001030f8824 */ /* 0x000fe200018e060f */
[----:B------:R-:W-:Y:S01]  /*d4c0*/  CS2R R70, SRZ ;  /* 0x0000000000467805 */ /* 0x000fe2000001ff00 */
[----:B------:R-:W-:Y:S01]  /*d4d0*/  @!P2 IMAD.WIDE R18, R18, 0x2, R2 ;  /* 0x000000021212a825 */ /* 0x000fe200078e0202 */
[----:B------:R-:W-:Y:S01]  /*d4e0*/  CS2R R68, SRZ ;  /* 0x0000000000447805 */ /* 0x000fe2000001ff00 */
[----:B------:R-:W-:Y:S01]  /*d4f0*/  CS2R R50, SRZ ;  /* 0x0000000000327805 */ /* 0x000fe2000001ff00 */
[----:B------:R-:W-:Y:S01]  /*d500*/  CS2R R48, SRZ ;  /* 0x0000000000307805 */ /* 0x000fe2000001ff00 */
[----:B------:R-:W-:Y:S01]  /*d510*/  CS2R R54, SRZ ;  /* 0x0000000000367805 */ /* 0x000fe2000001ff00 */
[----:B------:R-:W-:Y:S01]  /*d520*/  CS2R R52, SRZ ;  /* 0x0000000000347805 */ /* 0x000fe2000001ff00 */
[----:B------:R1:W5:Y:S04]  /*d530*/  @!P2 LD.E.128 R56, [R20.64] ;  /* 0x000000061438a980 */ /* 0x000368000c101d00 */
[----:B------:R-:W-:Y:S01]  /*d540*/  @!P1 IMAD.SHL.U32 R0, R28, 0x8, RZ ;  /* 0x000000081c009824 */ /* 0x000fe200078e00ff */
[----:B------:R1:W5:Y:S03]  /*d550*/  @!P2 LD.E.128 R60, [R18.64] ;  /* 0x00000006123ca980 */ /* 0x000366000c101d00 */
[C---:B------:R-:W-:Y:S01]  /*d560*/  @!P1 IMAD.WIDE R12, R0.reuse, 0x2, R12 ;  /* 0x00000002000c9825 */ /* 0x040fe200078e020c */
[----:B------:R1:W5:Y:S03]  /*d570*/  @!P0 LD.E.128 R48, [R16.64] ;  /* 0x0000000610308980 */ /* 0x000366000c101d00 */
[----:B------:R-:W-:Y:S01]  /*d580*/  @!P1 IMAD.WIDE R2, R0, 0x2, R2 ;  /* 0x0000000200029825 */ /* 0x000fe200078e0202 */
[----:B------:R1:W5:Y:S04]  /*d590*/  @!P1 LD.E.128 R72, [R12.64] ;  /* 0x000000060c489980 */ /* 0x000368000c101d00 */
[----:B------:R1:W5:Y:S04]  /*d5a0*/  @!P1 LD.E.128 R68, [R2.64] ;  /* 0x0000000602449980 */ /* 0x000368000c101d00 */
[----:B------:R1:W5:Y:S02]  /*d5b0*/  @!P0 LD.E.128 R52, [R14.64] ;  /* 0x000000060e348980 */ /* 0x000364000c101d00 */
.L_x_1292:
[----:B---3--:R-:W-:Y:S05]  /*d5c0*/  BSYNC B0 ;  /* 0x0000000000007941 */ /* 0x008fea0003800000 */
.L_x_1291:
[----:B-----5:R-:W-:Y:S01]  /*d5d0*/  IMAD.MOV.U32 R0, RZ, RZ, R74 ;  /* 0x000000ffff007224 */ /* 0x020fe200078e004a */
[----:B------:R-:W-:-:S04]  /*d5e0*/  DEPBAR.LE SB0, 0x1 ;  /* 0x000080400000791a */ /* 0x000fc80000000000 */
[----:B-1--4-:R-:W-:Y:S01]  /*d5f0*/  IMAD.MOV.U32 R12, RZ, RZ, R75 ;  /* 0x000000ffff0c7224 */ /* 0x012fe200078e004b */
        /* <DEDUP_REMOVED lines=50> */
[----:B------:R-:W3:Y:S01]  /*d920*/  LDL R103, [R1+0x9c] ;  /* 0x00009c0001677983 */ /* 0x000ee20000100800 */
[----:B------:R-:W-:Y:S01]  /*d930*/  IMAD.MOV.U32 R0, RZ, RZ, c[0x0][0x27c] ;  /* 0x00009f00ff007624 */ /* 0x000fe200078e00ff */
[--C-:B--2---:R-:W-:Y:S02]  /*d940*/  SHF.R.U64 R21, R8, 0x10, R9.reuse ;  /* 0x0000001008157819 */ /* 0x104fe40000001209 */
        /* <DEDUP_REMOVED lines=16> */
[----:B------:R-:W-:Y:S01]  /*da50*/  PRMT R11, R22, 0x5432, R4 ;  /* 0x00005432160b7816 */ /* 0x000fe20000000004 */
[----:B------:R-:W-:Y:S01]  /*da60*/  IMAD.SHL.U32 R30, R0, 0x2, RZ ;  /* 0x00000002001e7824 */ /* 0x000fe200078e00ff */
[----:B------:R-:W-:Y:S02]  /*da70*/  PRMT R10, R22, 0x5410, R2 ;  /* 0x00005410160a7816 */ /* 0x000fe40000000002 */
[----:B------:R-:W-:-:S02]  /*da80*/  SHF.R.U64 R5, R6, 0x10, R7 ;  /* 0x0000001006057819 */ /* 0x000fc40000001207 */
[----:B------:R-:W2:Y:S01]  /*da90*/  LDS.128 R12, [R30+0x6080] ;  /* 0x006080001e0c7984 */ /* 0x000ea20000000c00 */
[----:B------:R-:W-:Y:S02]  /*daa0*/  PRMT R28, R25, 0x5432, R9 ;  /* 0x00005432191c7816 */ /* 0x000fe40000000009 */
[----:B------:R-:W-:Y:S02]  /*dab0*/  SHF.R.U32.HI R0, RZ, 0x10, R7 ;  /* 0x00000010ff007819 */ /* 0x000fe40000011607 */
[----:B------:R-:W-:Y:S02]  /*dac0*/  PRMT R26, R26, 0x5410, R5 ;  /* 0x000054101a1a7816 */ /* 0x000fe40000000005 */
[----:B------:R-:W-:Y:S02]  /*dad0*/  PRMT R27, R27, 0x5410, R3 ;  /* 0x000054101b1b7816 */ /* 0x000fe40000000003 */
[----:B------:R-:W-:-:S05]  /*dae0*/  PRMT R25, R25, 0x5410, R0 ;  /* 0x0000541019197816 */ /* 0x000fca0000000000 */
[----:B------:R-:W-:Y:S02]  /*daf0*/  IMAD.U32 R64, R25, 0x10000, RZ ;  /* 0x0001000019407824 */ /* 0x000fe400078e00ff */
[C---:B--2---:R-:W-:Y:S01]  /*db00*/  IMAD.U32 R8, R12.reuse, 0x10000, RZ ;  /* 0x000100000c087824 */ /* 0x044fe200078e00ff */
        /* <DEDUP_REMOVED lines=10> */
[----:B---3--:R-:W2:Y:S02]  /*dbb0*/  LDS.128 R16, [R103] ;  /* 0x0000000067107984 */ /* 0x008ea40000000c00 */
        /* <DEDUP_REMOVED lines=62> */
.L_x_1296:
[----:B------:R-:W-:Y:S05]  /*dfa0*/  BSYNC B0 ;  /* 0x0000000000007941 */ /* 0x000fea0003800000 */
.L_x_1295:
[----:B------:R-:W-:Y:S01]  /*dfb0*/  ISETP.GE.AND P0, PT, R112, c[0x0][0x27c], PT ;  /* 0x00009f0070007a0c */ /* 0x000fe20003f06270 */
[----:B------:R-:W-:-:S12]  /*dfc0*/  BSSY B0, `(.L_x_1297) ;  /* 0x000006b000007945 */ /* 0x000fd80003800000 */
[----:B------:R-:W-:Y:S05]  /*dfd0*/  @P0 BRA `(.L_x_1298) ;  /* 0x0000069000000947 */ /* 0x000fea0003800000 */
[----:B------:R-:W3:Y:S04]  /*dfe0*/  LDL R2, [R1+0x88] ;  /* 0x0000880001027983 */ /* 0x000ee80000100800 */
[----:B------:R-:W4:Y:S01]  /*dff0*/  LDL R64, [R1+0xac] ;  /* 0x0000ac0001407983 */ /* 0x000f220000100800 */
[----:B------:R-:W-:Y:S01]  /*e000*/  IMAD.MOV.U32 R0, RZ, RZ, c[0x0][0x27c] ;  /* 0x00009f00ff007624 */ /* 0x000fe200078e00ff */
[----:B------:R-:W-:Y:S02]  /*e010*/  SHF.R.U64 R14, R36, 0x10, R37 ;  /* 0x00000010240e7819 */ /* 0x000fe40000001225 */
[----:B------:R-:W-:Y:S02]  /*e020*/  SHF.R.U64 R17, R38, 0x10, R39 ;  /* 0x0000001026117819 */ /* 0x000fe40000001227 */
[----:B------:R-:W-:-:S02]  /*e030*/  PRMT R14, R66, 0x5432, R14 ;  /* 0x00005432420e7816 */ /* 0x000fc4000000000e */
[----:B------:R-:W-:Y:S02]  /*e040*/  SHF.R.U32.HI R13, RZ, 0x10, R37 ;  /* 0x00000010ff0d7819 */ /* 0x000fe40000011625 */
[----:B--2---:R-:W-:Y:S01]  /*e050*/  SHF.R.U32.HI R18, RZ, 0x10, R39 ;  /* 0x00000010ff127819 */ /* 0x004fe20000011627 */
        /* <DEDUP_REMOVED lines=10> */
[----:B----4-:R-:W2:Y:S02]  /*e100*/  LDS.128 R8, [R64] ;  /* 0x0000000040087984 */ /* 0x010ea40000000c00 */
        /* <DEDUP_REMOVED lines=86> */
.L_x_1298:
[----:B------:R-:W-:Y:S05]  /*e670*/  BSYNC B0 ;  /* 0x0000000000007941 */ /* 0x000fea0003800000 */
.L_x_1297:
[----:B------:R-:W-:-:S13]  /*e680*/  ISETP.GE.AND P0, PT, R111, c[0x0][0x27c], PT ;  /* 0x00009f006f007a0c */ /* 0x000fda0003f06270 */
        /* <DEDUP_REMOVED lines=106> */
.L_x_1294:
[----:B------:R-:W-:Y:S05]  /*ed30*/  BSYNC B1 ;  /* 0x0000000000017941 */ /* 0x000fea0003800000 */
.L_x_1293:
        /* <DEDUP_REMOVED lines=26> */
[----:B------:R-:W-:Y:S02]  /*eee0*/  SHF.R.U32.HI R18, RZ, 0x10, R55 ;  /* 0x00000010ff127819 */ /* 0x000fe40000011637 */
        /* <DEDUP_REMOVED lines=88> */
.L_x_1300:
[----:B------:R-:W-:Y:S05]  /*f470*/  BSYNC B0 ;  /* 0x0000000000007941 */ /* 0x000fea0003800000 */
.L_x_1299:
[----:B------:R-:W-:Y:S01]  /*f480*/  ISETP.GE.AND P0, PT, R112, c[0x0][0x27c], PT ;  /* 0x00009f0070007a0c */ /* 0x000fe20003f06270 */
[----:B------:R-:W-:-:S12]  /*f490*/  BSSY B0, `(.L_x_1301) ;  /* 0x000006b000007945 */ /* 0x000fd80003800000 */
[----:B------:R-:W-:Y:S05]  /*f4a0*/  @P0 BRA `(.L_x_1302) ;  /* 0x0000069000000947 */ /* 0x000fea0003800000 */
[----:B------:R-:W4:Y:S04]  /*f4b0*/  LDL R2, [R1+0x88] ;  /* 0x0000880001027983 */ /* 0x000f280000100800 */
[----:B--2---:R-:W2:Y:S01]  /*f4c0*/  LDL R34, [R1+0xa8] ;  /* 0x0000a80001227983 */ /* 0x004ea20000100800 */
[----:B------:R-:W-:Y:S01]  /*f4d0*/  IMAD.MOV.U32 R0, RZ, RZ, c[0x0][0x27c] ;  /* 0x00009f00ff007624 */ /* 0x000fe200078e00ff */
[----:B------:R-:W-:Y:S02]  /*f4e0*/  SHF.R.U64 R14, R60, 0x10, R61 ;  /* 0x000000103c0e7819 */ /* 0x000fe4000000123d */
[----:B------:R-:W-:Y:S02]  /*f4f0*/  SHF.R.U64 R17, R62, 0x10, R63 ;  /* 0x000000103e117819 */ /* 0x000fe4000000123f */
[----:B------:R-:W-:-:S02]  /*f500*/  PRMT R14, R86, 0x5432, R14 ;  /* 0x00005432560e7816 */ /* 0x000fc4000000000e */
[----:B------:R-:W-:Y:S02]  /*f510*/  SHF.R.U32.HI R13, RZ, 0x10, R61 ;  /* 0x00000010ff0d7819 */ /* 0x000fe4000001163d */
[----:B------:R-:W-:Y:S01]  /*f520*/  SHF.R.U32.HI R18, RZ, 0x10, R63 ;  /* 0x00000010ff127819 */ /* 0x000fe2000001163f */
        /* <DEDUP_REMOVED lines=9> */
[----:B----4-:R-:W-:-:S04]  /*f5c0*/  LEA.HI R0, R0, R2, RZ, 0x1d ;  /* 0x0000000200007211 */ /* 0x010fc800078fe8ff */
        /* <DEDUP_REMOVED lines=15> */
[----:B------:R-:W4:Y:S01]  /*f6c0*/  LDS.128 R4, [R28+0x6080] ;  /* 0x006080001c047984 */ /* 0x000f220000000c00 */
        /* <DEDUP_REMOVED lines=10> */
[C---:B----4-:R-:W-:Y:S01]  /*f770*/  IMAD.U32 R10, R4.reuse, 0x10000, RZ ;  /* 0x00010000040a7824 */ /* 0x050fe200078e00ff */
        /* <DEDUP_REMOVED lines=60> */
.L_x_1302:
[----:B------:R-:W-:Y:S05]  /*fb40*/  BSYNC B0 ;  /* 0x0000000000007941 */ /* 0x000fea0003800000 */
.L_x_1301:
[----:B------:R-:W-:-:S13]  /*fb50*/  ISETP.GE.AND P0, PT, R111, c[0x0][0x27c], PT ;  /* 0x00009f006f007a0c */ /* 0x000fda0003f06270 */
        /* <DEDUP_REMOVED lines=106> */
.L_x_1278:
[----:B------:R-:W-:Y:S05]  /*10200*/  BSYNC B2 ;  /* 0x0000000000027941 */ /* 0x000fea0003800000 */
.L_x_1260:
[----:B-12---:R-:W1:Y:S01]  /*10210*/  S2R R6, SR_TID.X ;  /* 0x0000000000067919 */ /* 0x006e620000002100 */
[----:B------:R-:W-:Y:S01]  /*10220*/  IMAD R0, R95, c[0x0][0x208], RZ ;  /* 0x000082005f007a24 */ /* 0x000fe200078e02ff */
[----:B------:R-:W-:-:S04]  /*10230*/  DEPBAR.LE SB0, 0x0 ;  /* 0x000080000000791a */ /* 0x000fc80000000000 */
[C---:B------:R-:W-:Y:S01]  /*10240*/  IMAD.WIDE.U32 R2, R108.reuse, c[0x0][0x208], RZ ;  /* 0x000082006c027a25 */ /* 0x040fe200078e00ff */
[----:B------:R-:W-:Y:S01]  /*10250*/  BAR.SYNC.DEFER_BLOCKING 0x0 ;  /* 0x0000000000007b1d */ /* 0x000fe20000010000 */
[----:B------:R-:W-:Y:S02]  /*10260*/  MOV R4, R244 ;  /* 0x000000f400047202 */ /* 0x000fe40000000f00 */
[----:B------:R-:W-:Y:S01]  /*10270*/  IMAD R0, R108, c[0x0][0x20c], R0 ;  /* 0x000083006c007a24 */ /* 0x000fe200078e0200 */
[----:B------:R-:W-:Y:S02]  /*10280*/  MOV R5, R249 ;  /* 0x000000f900057202 */ /* 0x000fe40000000f00 */
[----:B------:R-:W-:Y:S01]  /*10290*/  LOP3.LUT P2, RZ, R94, 0x1, RZ, 0xc0, !PT ;  /* 0x000000015eff7812 */ /* 0x000fe2000784c0ff */
[----:B------:R-:W2:Y:S01]  /*102a0*/  LDL R246, [R1+0x1c] ;  /* 0x00001c0001f67983 */ /* 0x000ea20000100800 */
[----:B------:R-:W-:Y:S01]  /*102b0*/  IADD3 R0, R3, R0, RZ ;  /* 0x0000000003007210 */ /* 0x000fe20007ffe0ff */
[----:B------:R-:W-:Y:S01]  /*102c0*/  IMAD.WIDE.U32 R4, R2, 0x30, R4 ;  /* 0x0000003002047825 */ /* 0x000fe200078e0004 */
[----:B------:R-:W-:-:S03]  /*102d0*/  SHF.L.U32 R203, R97, 0x1, RZ ;  /* 0x0000000161cb7819 */ /* 0x000fc600000006ff */
[----:B------:R-:W-:Y:S01]  /*102e0*/  IMAD R0, R0, 0x30, RZ ;  /* 0x0000003000007824 */ /* 0x000fe200078e02ff */
[----:B------:R-:W-:Y:S02]  /*102f0*/  LEA R2, P0, R4, c[0x0][0x1f8], 0x1 ;  /* 0x00007e0004027a11 */ /* 0x000fe400078008ff */
[----:B-1----:R-:W-:Y:S02]  /*10300*/  ISETP.GT.AND P4, PT, R6, 0x3f, PT ;  /* 0x0000003f0600780c */ /* 0x002fe40003f84270 */
[----:B------:R-:W-:Y:S02]  /*10310*/  IADD3 R3, R5, R0, RZ ;  /* 0x0000000005037210 */ /* 0x000fe40007ffe0ff */
[----:B------:R-:W-:Y:S02]  /*10320*/  IADD3 R0, R96, R247, -R145 ;  /* 0x000000f760007210 */ /* 0x000fe40007ffe891 */
[----:B------:R-:W-:Y:S01]  /*10330*/  LEA.HI.X R3, R4, c[0x0][0x1fc], R3, 0x1, P0 ;  /* 0x00007f0004037a11 */ /* 0x000fe200000f0c03 */
[----:B------:R-:W-:Y:S01]  /*10340*/  LDSM.16.M88.4 R8, [R192] ;  /* 0x00000000c008783b */ /* 0x000fe20000000200 */
[----:B------:R-:W-:-:S03]  /*10350*/  ISETP.LT.OR P0, PT, R0, 0x1, !P2 ;  /* 0x000000010000780c */ /* 0x000fc60005701670 */
[----:B------:R-:W1:Y:S02]  /*10360*/  LDSM.16.M88.4 R16, [R165] ;  /* 0x00000000a510783b */ /* 0x000e640000000200 */
[----:B------:R-:W-:Y:S02]  /*10370*/  @!P4 MOV R13, c[0x0][0x208] ;  /* 0x00008200000dca02 */ /* 0x000fe40000000f00 */
[----:B------:R-:W4:Y:S01]  /*10380*/  LDSM.16.M88.4 R4, [R192+0x1000] ;  /* 0x00100000c004783b */ /* 0x000f220000000200 */
[----:B------:R-:W-:-:S03]  /*10390*/  @!P4 MOV R14, c[0x0][0x20c] ;  /* 0x00008300000eca02 */ /* 0x000fc60000000f00 */
[----:B------:R-:W3:Y:S01]  /*103a0*/  LDSM.16.M88.4 R20, [R165+0x400] ;  /* 0x00040000a514783b */ /* 0x000ee20000000200 */
[----:B------:R-:W-:-:S03]  /*103b0*/  LOP3.LUT P1, RZ, R94, 0x2, RZ, 0xc0, !PT ;  /* 0x000000025eff7812 */ /* 0x000fc6000782c0ff */
[----:B------:R-:W1:Y:S04]  /*103c0*/  LDSM.16.M88.4 R44, [R165+0x800] ;  /* 0x00080000a52c783b */ /* 0x000e680000000200 */
[----:B------:R-:W-:Y:S04]  /*103d0*/  LDSM.16.M88.4 R40, [R193] ;  /* 0x00000000c128783b */ /* 0x000fe80000000200 */
[----:B-----5:R-:W-:Y:S04]  /*103e0*/  LDSM.16.M88.4 R32, [R193+0x1000] ;  /* 0x00100000c120783b */ /* 0x020fe80000000200 */
[----:B------:R-:W1:Y:S04]  /*103f0*/  LDSM.16.M88.4 R48, [R194] ;  /* 0x00000000c230783b */ /* 0x000e680000000200 */
[----:B------:R-:W-:Y:S04]  /*10400*/  LDSM.16.M88.4 R76, [R202] ;  /* 0x00000000ca4c783b */ /* 0x000fe80000000200 */
[----:B------:R-:W-:Y:S04]  /*10410*/  LDSM.16.M88.4 R88, [R201] ;  /* 0x00000000c958783b */ /* 0x000fe80000000200 */
[----:B------:R-:W-:Y:S01]  /*10420*/  @!PT LDS RZ, [RZ] ;  /* 0x00000000fffff984 */ /* 0x000fe20000000800 */
[----:B------:R-:W-:Y:S01]  /*10430*/  @!PT LDS RZ, [RZ] ;  /* 0x00000000fffff984 */ /* 0x000fe20000000800 */
[----:B------:R-:W-:Y:S01]  /*10440*/  @!PT LDS RZ, [RZ] ;  /* 0x00000000fffff984 */ /* 0x000fe20000000800 */
[----:B------:R1:W-:Y:S01]  /*10450*/  LDGSTS.E.BYPASS.LTC128B.128 [R203+0x1880], [R2.64], !P0 ;  /* 0x0188000002cb7fae */ /* 0x0003e2000c101d46 */
[----:B------:R-:W-:-:S04]  /*10460*/  @!P4 LEA R12, P0, R13, R2, 0x6 ;  /* 0x000000020d0cc211 */ /* 0x000fc800078030ff */
[----:B------:R-:W-:Y:S02]  /*10470*/  @!P4 LEA.HI.X R13, R13, R3, R14, 0x6, P0 ;  /* 0x000000030d0dc211 */ /* 0x000fe400000f340e */
[C---:B------:R-:W-:Y:S02]  /*10480*/  ISETP.LT.OR P0, PT, R0.reuse, 0x1, !P1 ;  /* 0x000000010000780c */ /* 0x040fe40004f01670 */
[C---:B------:R-:W-:Y:S02]  /*10490*/  @!P4 ISETP.LT.OR P2, PT, R0.reuse, 0x21, !P2 ;  /* 0x000000210000c80c */ /* 0x040fe40005741670 */
[----:B------:R-:W-:-:S09]  /*104a0*/  @!P4 ISETP.LT.OR P1, PT, R0, 0x21, !P1 ;  /* 0x000000210000c80c */ /* 0x000fd20004f21670 */
[----:B------:R2:W-:Y:S01]  /*104b0*/  LDGSTS.E.BYPASS.LTC128B.128 [R203+0x2480], [R2.64+0x40], !P0 ;  /* 0x0248004002cb7fae */ /* 0x0005e2000c101d46 */
[----:B------:R-:W-:-:S04]  /*104c0*/  LOP3.LUT P0, RZ, R94, 0x4, RZ, 0xc0, !PT ;  /* 0x000000045eff7812 */ /* 0x000fc8000780c0ff */
[C---:B------:R-:W-:Y:S02]  /*104d0*/  ISETP.LT.OR P3, PT, R0.reuse, 0x1, !P0 ;  /* 0x000000010000780c */ /* 0x040fe40004761670 */
[----:B------:R-:W-:Y:S01]  /*104e0*/  @!P4 ISETP.LT.OR P0, PT, R0, 0x21, !P0 ;  /* 0x000000210000c80c */ /* 0x000fe20004701670 */
[-C--:B-1----:R-:W-:Y:S10]  /*104f0*/  HMMA.16816.F32.BF16 R24, R8, R16.reuse, RZ ;  /* 0x000000100818723c */ /* 0x082ff400000418ff */
[----:B------:R1:W-:Y:S04]  /*10500*/  LDGSTS.E.BYPASS.LTC128B.128 [R203+0x3080], [R2.64+0x80], !P3 ;  /* 0x0308008002cb7fae */ /* 0x0003e8000d901d46 */
[----:B------:R1:W-:Y:S04]  /*10510*/  @!P4 LDGSTS.E.BYPASS.LTC128B.128 [R203+0x2080], [R12.64], !P2 ;  /* 0x020800000ccbcfae */ /* 0x0003e8000d101d46 */
[----:B------:R1:W-:Y:S04]  /*10520*/  @!P4 LDGSTS.E.BYPASS.LTC128B.128 [R203+0x2c80], [R12.64+0x40], !P1 ;  /* 0x02c800400ccbcfae */ /* 0x0003e8000c901d46 */
[----:B------:R1:W-:Y:S04]  /*10530*/  @!P4 LDGSTS.E.BYPASS.LTC128B.128 [R203+0x3880], [R12.64+0x80], !P0 ;  /* 0x038800800ccbcfae */ /* 0x0003e8000c101d46 */
[----:B------:R-:W-:Y:S04]  /*10540*/  LDSM.16.M88.4 R60, [R165+0xc00] ;  /* 0x000c0000a53c783b */ /* 0x000fe80000000200 */
[----:B------:R-:W1:Y:S01]  /*10550*/  LDSM.16.M88.4 R36, [R192+0x2000] ;  /* 0x00200000c024783b */ /* 0x000e620000000200 */
[C---:B----4-:R-:W-:Y:S03]  /*10560*/  HMMA.16816.F32.BF16 R52, R4.reuse, R16, RZ ;  /* 0x000000100434723c */ /* 0x050fe600000418ff */
[----:B------:R-:W4:Y:S04]  /*10570*/  LDSM.16.M88.4 R28, [R192+0x3000] ;  /* 0x00300000c01c783b */ /* 0x000f280000000200 */
[----:B------:R-:W-:Y:S01]  /*10580*/  LDSM.16.M88.4 R56, [R200] ;  /* 0x00000000c838783b */ /* 0x000fe20000000200 */
[C---:B---3--:R-:W-:Y:S03]  /*10590*/  HMMA.16816.F32.BF16 R80, R4.reuse, R20, RZ ;  /* 0x000000140450723c */ /* 0x048fe600000418ff */
[----:B------:R-:W0:Y:S05]  /*105a0*/  LDGDEPBAR ;  /* 0x00000000000079af */ /* 0x000e2a0000000000 */
[C---:B------:R-:W-:Y:S08]  /*105b0*/  HMMA.16816.F32.BF16 R68, R4.reuse, R22, RZ ;  /* 0x000000160444723c */ /* 0x040ff000000418ff */
[C---:B-1----:R-:W-:Y:S08]  /*105c0*/  HMMA.16816.F32.BF16 R12, R4.reuse, R18, RZ ;  /* 0x00000012040c723c */ /* 0x042ff000000418ff */
[C---:B------:R-:W-:Y:S08]  /*105d0*/  HMMA.16816.F32.BF16 R64, R4.reuse, R44, RZ ;  /* 0x0000002c0440723c */ /* 0x040ff000000418ff */
        /* <DEDUP_REMOVED lines=187> */
[----:B------:R-:W-:Y:S02]  /*11190*/  ISETP.GE.AND P1, PT, R3, 0x1, PT ;  /* 0x000000010300780c */ /* 0x000fe40003f26270 */
[----:B------:R-:W-:Y:S01]  /*111a0*/  LOP3.LUT P3, RZ, R154, 0x1, RZ, 0xc0, !PT ;  /* 0x000000019aff7812 */ /* 0x000fe2000786c0ff */
        /* <DEDUP_REMOVED lines=28> */
.L_x_1304:
[----:B--234-:R-:W-:Y:S05]  /*11370*/  BSYNC B0 ;  /* 0x0000000000007941 */ /* 0x01cfea0003800000 */
.L_x_1303:
[----:B------:R-:W2:Y:S04]  /*11380*/  LDL R248, [R1+0x98] ;  /* 0x0000980001f87983 */ /* 0x000ea80000100800 */
[----:B------:R-:W3:Y:S04]  /*11390*/  LDL R6, [R1+0x24] ;  /* 0x0000240001067983 */ /* 0x000ee80000100800 */
[----:B------:R-:W4:Y:S01]  /*113a0*/  LDL R250, [R1+0x4c] ;  /* 0x00004c0001fa7983 */ /* 0x000f220000100800 */
[----:B------:R-:W-:-:S03]  /*113b0*/  ISETP.NE.AND P4, PT, R141, 0x1, PT ;  /* 0x000000018d00780c */ /* 0x000fc60003f85270 */
[----:B------:R-:W-:Y:S04]  /*113c0*/  LDSM.16.MT88.4 R64, [R166] ;  /* 0x00000000a640783b */ /* 0x000fe80000004200 */
[----:B------:R-:W-:Y:S04]  /*113d0*/  LDSM.16.MT88.4 R76, [R167] ;  /* 0x00000000a74c783b */ /* 0x000fe80000004200 */
[----:B------:R-:W-:Y:S04]  /*113e0*/  LDSM.16.MT88.4 R84, [R166+0xc00] ;  /* 0x000c0000a654783b */ /* 0x000fe80000004200 */
[----:B------:R-:W-:Y:S04]  /*113f0*/  LDSM.16.MT88.4 R92, [R166+0x1800] ;  /* 0x00180000a65c783b */ /* 0x000fe80000004200 */
[----:B------:R-:W-:Y:S04]  /*11400*/  LDSM.16.MT88.4 R116, [R167+0x1800] ;  /* 0x00180000a774783b */ /* 0x000fe80000004200 */
[----:B------:R-:W-:Y:S04]  /*11410*/  LDSM.16.MT88.4 R68, [R166+0x400] ;  /* 0x00040000a644783b */ /* 0x000fe80000004200 */
[----:B------:R-:W-:Y:S04]  /*11420*/  LDSM.16.MT88.4 R72, [R167+0x400] ;  /* 0x00040000a748783b */ /* 0x000fe80000004200 */
[----:B------:R-:W-:Y:S04]  /*11430*/  LDSM.16.MT88.4 R60, [R166+0x1000] ;  /* 0x00100000a63c783b */ /* 0x000fe80000004200 */
[----:B------:R-:W0:Y:S01]  /*11440*/  LDGDEPBAR ;  /* 0x00000000000079af */ /* 0x000e220000000000 */
[----:B-12---:R-:W-:-:S04]  /*11450*/  IMAD.IADD R4, R248, 0x1, R160 ;  /* 0x00000001f8047824 */ /* 0x006fc800078e02a0 */
[----:B------:R-:W-:-:S05]  /*11460*/  @P4 IMAD.HI.U32 R0, R4, c[0x0][0x2c8], RZ ;  /* 0x0000b20004004a27 */ /* 0x000fca00078e00ff */
[----:B------:R-:W-:-:S05]  /*11470*/  @P4 SHF.R.U32.HI R4, RZ, c[0x0][0x2cc], R0 ;  /* 0x0000b300ff044a19 */ /* 0x000fca0000011600 */
[----:B------:R-:W1:Y:S01]  /*11480*/  SHFL.IDX PT, R2, R4, 0x2, 0x1c1f ;  /* 0x005c1f0004027f89 */ /* 0x000e6200000e0000 */
[----:B---3--:R-:W-:-:S03]  /*11490*/  IADD3 R0, -R6, 0x1, R140 ;  /* 0x0000000106007810 */ /* 0x008fc60007ffe18c */
[----:B------:R-:W2:Y:S02]  /*114a0*/  SHFL.IDX PT, R3, R4, 0x3, 0x1c1f ;  /* 0x007c1f0004037f89 */ /* 0x000ea400000e0000 */
[----:B----4-:R-:W-:Y:S02]  /*114b0*/  IMAD.IADD R5, R0, 0x1, -R250 ;  /* 0x0000000100057824 */ /* 0x010fe400078e0afa */
[----:B------:R-:W-:Y:S02]  /*114c0*/  IMAD.IADD R6, R140, 0x1, -R6 ;  /* 0x000000018c067824 */ /* 0x000fe400078e0a06 */
[----:B-1----:R-:W-:-:S05]  /*114d0*/  IMAD.IADD R2, R5, 0x1, R2 ;  /* 0x0000000105027824 */ /* 0x002fca00078e0202 */
[----:B------:R-:W-:-:S04]  /*114e0*/  IMNMX R2, R6, R2, PT ;  /* 0x0000000206027217 */ /* 0x000fc80003800200 */
[C---:B------:R-:W-:Y:S02]  /*114f0*/  ISETP.GT.AND P0, PT, R2.reuse, RZ, PT ;  /* 0x000000ff0200720c */ /* 0x040fe40003f04270 */
[C---:B------:R-:W-:Y:S02]  /*11500*/  ISETP.GT.AND P1, PT, R2.reuse, 0x1, PT ;  /* 0x000000010200780c */ /* 0x040fe40003f24270 */
[----:B------:R-:W-:Y:S02]  /*11510*/  ISETP.GT.AND P2, PT, R2, 0x8, PT ;  /* 0x000000080200780c */ /* 0x000fe40003f44270 */
[----:B------:R-:W-:Y:S02]  /*11520*/  FSEL R9, R102, -INF , P0 ;  /* 0xff80000066097808 */ /* 0x000fe40000000000 */
[----:B------:R-:W-:Y:S02]  /*11530*/  FSEL R10, R89, -INF , P1 ;  /* 0xff800000590a7808 */ /* 0x000fe40000800000 */
[----:B------:R-:W-:Y:S01]  /*11540*/  ISETP.GT.AND P0, PT, R2, 0x9, PT ;  /* 0x000000090200780c */ /* 0x000fe20003f04270 */
[----:B--2---:R-:W-:Y:S01]  /*11550*/  IMAD.IADD R0, R5, 0x1, R3 ;  /* 0x0000000105007824 */ /* 0x004fe200078e0203 */
[----:B------:R-:W-:-:S02]  /*11560*/  FSEL R16, R88, -INF , P2 ;  /* 0xff80000058107808 */ /* 0x000fc40001000000 */
[----:B------:R-:W-:Y:S02]  /*11570*/  FMNMX.FTZ R3, R9, R10, !PT ;  /* 0x0000000a09037209 */ /* 0x000fe40007810000 */
[----:B------:R-:W-:Y:S02]  /*11580*/  FSEL R17, R80, -INF , P0 ;  /* 0xff80000050117808 */ /* 0x000fe40000000000 */
[C---:B------:R-:W-:Y:S02]  /*11590*/  ISETP.GT.AND P0, PT, R2.reuse, 0x18, PT ;  /* 0x000000180200780c */ /* 0x040fe40003f04270 */
[----:B------:R-:W-:Y:S02]  /*115a0*/  ISETP.GT.AND P1, PT, R2, 0x10, PT ;  /* 0x000000100200780c */ /* 0x000fe40003f24270 */
[----:B------:R-:W-:Y:S02]  /*115b0*/  FMNMX.FTZ R3, R16, R3, !PT ;  /* 0x0000000310037209 */ /* 0x000fe40007810000 */
[----:B------:R-:W-:-:S02]  /*115c0*/  FSEL R20, R41, -INF , P0 ;  /* 0xff80000029147808 */ /* 0x000fc40000000000 */
[C---:B------:R-:W-:Y:S02]  /*115d0*/  ISETP.GT.AND P2, PT, R2.reuse, 0x19, PT ;  /* 0x000000190200780c */ /* 0x040fe40003f44270 */
[----:B------:R-:W-:Y:S02]  /*115e0*/  ISETP.GT.AND P0, PT, R2, 0x28, PT ;  /* 0x000000280200780c */ /* 0x000fe40003f04270 */
[----:B------:R-:W-:Y:S02]  /*115f0*/  IMNMX R0, R6, R0, PT ;  /* 0x0000000006007217 */ /* 0x000fe40003800200 */
[----:B------:R-:W-:Y:S02]  /*11600*/  ISETP.GT.AND P3, PT, R2, 0x11, PT ;  /* 0x000000110200780c */ /* 0x000fe40003f64270 */
[----:B------:R-:W-:Y:S02]  /*11610*/  FSEL R18, R56, -INF , P1 ;  /* 0xff80000038127808 */ /* 0x000fe40000800000 */
[----:B------:R-:W-:-:S02]  /*11620*/  FMNMX.FTZ R3, R17, R3, !PT ;  /* 0x0000000311037209 */ /* 0x000fc40007810000 */
[----:B------:R-:W-:Y:S02]  /*11630*/  ISETP.GT.AND P1, PT, R2, 0x21, PT ;  /* 0x000000210200780c */ /* 0x000fe40003f24270 */
[----:B------:R-:W-:Y:S02]  /*11640*/  FSEL R22, R40, -INF , P2 ;  /* 0xff80000028167808 */ /* 0x000fe40001000000 */
[----:B------:R-:W-:Y:S02]  /*11650*/  FSEL R144, R11, -INF , P0 ;  /* 0xff8000000b907808 */ /* 0x000fe40000000000 */
[----:B------:R-:W-:Y:S02]  /*11660*/  FSEL R19, R52, -INF , P3 ;  /* 0xff80000034137808 */ /* 0x000fe40001800000 */
[C---:B------:R-:W-:Y:S02]  /*11670*/  ISETP.GT.AND P2, PT, R0.reuse, RZ, PT ;  /* 0x000000ff0000720c */ /* 0x040fe40003f44270 */
[----:B------:R-:W-:-:S02]  /*11680*/  ISETP.GT.AND P0, PT, R0, 0x1, PT ;  /* 0x000000010000780c */ /* 0x000fc40003f04270 */
[----:B------:R-:W-:Y:S02]  /*11690*/  FMNMX.FTZ R3, R18, R3, !PT ;  /* 0x0000000312037209 */ /* 0x000fe40007810000 */
[----:B------:R-:W-:Y:S02]  /*116a0*/  ISETP.GT.AND P3, PT, R2, 0x20, PT ;  /* 0x000000200200780c */ /* 0x000fe40003f64270 */
[----:B------:R-:W-:Y:S02]  /*116b0*/  FSEL R145, R24, -INF , P1 ;  /* 0xff80000018917808 */ /* 0x000fe40000800000 */
[----:B------:R-:W-:Y:S02]  /*116c0*/  ISETP.GT.AND P1, PT, R0, 0x8, PT ;  /* 0x000000080000780c */ /* 0x000fe40003f24270 */
[----:B------:R-:W-:Y:S02]  /*116d0*/  FSEL R11, R91, -INF , P2 ;  /* 0xff8000005b0b7808 */ /* 0x000fe40001000000 */
[----:B------:R-:W-:-:S02]  /*116e0*/  FSEL R15, R90, -INF , P0 ;  /* 0xff8000005a0f7808 */ /* 0x000fc40000000000 */
[----:B------:R-:W-:Y:S01]  /*116f0*/  FMNMX.FTZ R3, R19, R3, !PT ;  /* 0x0000000313037209 */ /* 0x000fe20007810000 */
[----:B------:R-:W-:Y:S01]  /*11700*/  LDSM.16.MT88.4 R88, [R167+0xc00] ;  /* 0x000c0000a758783b */ /* 0x000fe20000004200 */
[----:B------:R-:W-:Y:S02]  /*11710*/  FSEL R147, R25, -INF , P3 ;  /* 0xff80000019937808 */ /* 0x000fe40001800000 */
[----:B------:R-:W-:Y:S02]  /*11720*/  ISETP.GT.AND P3, PT, R2, 0x29, PT ;  /* 0x000000290200780c */ /* 0x000fe40003f64270 */
        /* <DEDUP_REMOVED lines=16> */
[----:B------:R-:W-:Y:S02]  /*11830*/  FSEL R146, R8, -INF , P3 ;  /* 0xff80000008927808 */ /* 0x000fe40001800000 */
        /* <DEDUP_REMOVED lines=9> */
[----:B------:R-:W-:Y:S01]  /*118d0*/  FSEL R140, R27, -INF , P1 ;  /* 0xff8000001b8c7808 */ /* 0x000fe20000800000 */
[----:B------:R-:W1:Y:S01]  /*118e0*/  SHFL.BFLY PT, R8, R3, 0x2, 0x1f ;  /* 0x0c401f0003087f89 */ /* 0x000e6200000e0000 */
[----:B------:R-:W-:-:S02]  /*118f0*/  FMNMX.FTZ R2, R29, R2, !PT ;  /* 0x000000021d027209 */ /* 0x000fc40007810000 */
[----:B------:R-:W-:Y:S02]  /*11900*/  ISETP.GT.AND P1, PT, R0, 0x28, PT ;  /* 0x000000280000780c */ /* 0x000fe40003f24270 */
[----:B------:R-:W-:Y:S02]  /*11910*/  FSEL R143, R23, -INF , P0 ;  /* 0xff800000178f7808 */ /* 0x000fe40000000000 */
[----:B------:R-:W-:Y:S02]  /*11920*/  FMNMX.FTZ R2, R140, R2, !PT ;  /* 0x000000028c027209 */ /* 0x000fe40007810000 */
[----:B------:R-:W-:Y:S02]  /*11930*/  ISETP.GT.AND P0, PT, R0, 0x29, PT ;  /* 0x000000290000780c */ /* 0x000fe40003f04270 */
[----:B------:R-:W-:Y:S02]  /*11940*/  FSEL R142, R21, -INF , P1 ;  /* 0xff800000158e7808 */ /* 0x000fe40000800000 */
[----:B------:R-:W-:-:S02]  /*11950*/  FMNMX.FTZ R2, R143, R2, !PT ;  /* 0x000000028f027209 */ /* 0x000fc40007810000 */
        /* <DEDUP_REMOVED lines=11> */
[----:B------:R-:W-:-:S05]  /*11a10*/  FSEL R12, R0, RZ, P0 ;  /* 0x000000ff000c7208 */ /* 0x000fca0000000000 */
[----:B------:R-:W-:-:S04]  /*11a20*/  FFMA.FTZ R0, R9, c[0x0][0x2d0], -R12 ;  /* 0x0000b40009007a23 */ /* 0x000fc8000001080c */
[----:B------:R1:W-:Y:S01]  /*11a30*/  MUFU.EX2 R209, R0 ;  /* 0x0000000000d17308 */ /* 0x0003e20000000800 */
[----:B--2---:R-:W-:-:S04]  /*11a40*/  FMNMX.FTZ R103, R2, R7, !PT ;  /* 0x0000000702677209 */ /* 0x004fc80007810000 */
[C---:B------:R-:W-:Y:S01]  /*11a50*/  FSETP.NEU.FTZ.AND P0, PT, R103.reuse, -INF , PT ;  /* 0xff8000006700780b */ /* 0x040fe20003f1d000 */
[----:B------:R-:W-:Y:S02]  /*11a60*/  FMUL.FTZ R3, R103, c[0x0][0x2d0] ;  /* 0x0000b40067037a20 */ /* 0x000fe40000410000 */
[----:B-1----:R-:W-:-:S04]  /*11a70*/  FFMA.FTZ R0, R10, c[0x0][0x2d0], -R12 ;  /* 0x0000b4000a007a23 */ /* 0x002fc8000001080c */
[----:B------:R1:W2:Y:S01]  /*11a80*/  MUFU.EX2 R205, R0 ;  /* 0x0000000000cd7308 */ /* 0x0002a20000000800 */
[----:B------:R-:W-:Y:S01]  /*11a90*/  FSEL R3, R3, RZ, P0 ;  /* 0x000000ff03037208 */ /* 0x000fe20000000000 */
[----:B------:R-:W3:Y:S01]  /*11aa0*/  SHFL.IDX PT, R7, R4, RZ, 0x1c1f ;  /* 0x001c1fff04077589 */ /* 0x000ee200000e0000 */
[----:B-1----:R-:W-:-:S05]  /*11ab0*/  FFMA.FTZ R0, R16, c[0x0][0x2d0], -R12 ;  /* 0x0000b40010007a23 */ /* 0x002fca000001080c */
[----:B------:R1:W-:Y:S02]  /*11ac0*/  MUFU.EX2 R213, R0 ;  /* 0x0000000000d57308 */ /* 0x0003e40000000800 */
[----:B-1----:R-:W-:-:S06]  /*11ad0*/  FFMA.FTZ R0, R17, c[0x0][0x2d0], -R12 ;  /* 0x0000b40011007a23 */ /* 0x002fcc000001080c */
[----:B------:R1:W4:Y:S02]  /*11ae0*/  MUFU.EX2 R214, R0 ;  /* 0x0000000000d67308 */ /* 0x0003240000000800 */
[----:B-1----:R-:W-:-:S06]  /*11af0*/  FFMA.FTZ R0, R11, c[0x0][0x2d0], -R3 ;  /* 0x0000b4000b007a23 */ /* 0x002fcc0000010803 */
[----:B------:R1:W-:Y:S01]  /*11b00*/  MUFU.EX2 R191, R0 ;  /* 0x0000000000bf7308 */ /* 0x0003e20000000800 */
[----:B------:R5:W2:Y:S01]  /*11b10*/  SHFL.IDX PT, R2, R4, 0x1, 0x1c1f ;  /* 0x003c1f0004027f89 */ /* 0x000aa200000e0000 */
[----:B-1----:R-:W-:-:S06]  /*11b20*/  FFMA.FTZ R0, R15, c[0x0][0x2d0], -R3 ;  /* 0x0000b4000f007a23 */ /* 0x002fcc0000010803 */
[----:B------:R1:W1:Y:S01]  /*11b30*/  MUFU.EX2 R175, R0 ;  /* 0x0000000000af7308 */ /* 0x0002620000000800 */
[----:B-----5:R-:W-:Y:S02]  /*11b40*/  FFMA.FTZ R4, R19, c[0x0][0x2d0], -R12 ;  /* 0x0000b40013047a23 */ /* 0x020fe4000001080c */
[----:B-1----:R-:W-:-:S05]  /*11b50*/  FFMA.FTZ R0, R14, c[0x0][0x2d0], -R3 ;  /* 0x0000b4000e007a23 */ /* 0x002fca0000010803 */
[----:B------:R1:W-:Y:S02]  /*11b60*/  MUFU.EX2 R206, R0 ;  /* 0x0000000000ce7308 */ /* 0x0003e40000000800 */
[----:B-1----:R-:W-:-:S06]  /*11b70*/  FFMA.FTZ R0, R13, c[0x0][0x2d0], -R3 ;  /* 0x0000b4000d007a23 */ /* 0x002fcc0000010803 */
[----:B------:R1:W5:Y:S08]  /*11b80*/  MUFU.EX2 R207, R0 ;  /* 0x0000000000cf7308 */ /* 0x0003700000000800 */
[----:B------:R2:W-:Y:S01]  /*11b90*/  MUFU.EX2 R208, R4 ;  /* 0x0000000400d07308 */ /* 0x0005e20000000800 */
[----:B-1----:R-:W-:-:S07]  /*11ba0*/  FFMA.FTZ R0, R18, c[0x0][0x2d0], -R12 ;  /* 0x0000b40012007a23 */ /* 0x002fce000001080c */
[----:B------:R3:W1:Y:S01]  /*11bb0*/  MUFU.EX2 R212, R0 ;  /* 0x0000000000d47308 */ /* 0x0006620000000800 */
[----:B--2---:R-:W-:-:S07]  /*11bc0*/  FFMA.FTZ R4, R20, c[0x0][0x2d0], -R12 ;  /* 0x0000b40014047a23 */ /* 0x004fce000001080c */
[----:B------:R2:W-:Y:S01]  /*11bd0*/  MUFU.EX2 R210, R4 ;  /* 0x0000000400d27308 */ /* 0x0005e20000000800 */
[----:B---3--:R-:W-:-:S05]  /*11be0*/  IMAD.IADD R0, R5, 0x1, R7 ;  /* 0x0000000105007824 */ /* 0x008fca00078e0207 */
[----:B------:R-:W-:Y:S01]  /*11bf0*/  IMNMX R0, R6, R0, PT ;  /* 0x0000000006007217 */ /* 0x000fe20003800200 */
[----:B--2---:R-:W-:-:S03]  /*11c00*/  FFMA.FTZ R4, R22, c[0x0][0x2d0], -R12 ;  /* 0x0000b40016047a23 */ /* 0x004fc6000001080c */
[C---:B------:R-:W-:Y:S02]  /*11c10*/  ISETP.GT.AND P0, PT, R0.reuse, RZ, PT ;  /* 0x000000ff0000720c */ /* 0x040fe40003f04270 */
[C---:B------:R-:W-:Y:S01]  /*11c20*/  ISETP.GT.AND P1, PT, R0.reuse, 0x1, PT ;  /* 0x000000010000780c */ /* 0x040fe20003f24270 */
[----:B------:R2:W-:Y:S01]  /*11c30*/  MUFU.EX2 R211, R4 ;  /* 0x0000000400d37308 */ /* 0x0005e20000000800 */
[----:B------:R-:W-:Y:S02]  /*11c40*/  ISETP.GT.AND P2, PT, R0, 0x8, PT ;  /* 0x000000080000780c */ /* 0x000fe40003f44270 */
[----:B------:R-:W-:Y:S02]  /*11c50*/  FSEL R20, R151, -INF , P0 ;  /* 0xff80000097147808 */ /* 0x000fe40000000000 */
[----:B------:R-:W-:Y:S01]  /*11c60*/  FSEL R21, R150, -INF , P1 ;  /* 0xff80000096157808 */ /* 0x000fe20000800000 */
[----:B------:R-:W-:Y:S01]  /*11c70*/  IMAD.IADD R2, R5, 0x1, R2 ;  /* 0x0000000105027824 */ /* 0x000fe200078e0202 */
[----:B------:R-:W-:-:S02]  /*11c80*/  ISETP.GT.AND P0, PT, R0, 0x9, PT ;  /* 0x000000090000780c */ /* 0x000fc40003f04270 */
[----:B------:R-:W-:Y:S01]  /*11c90*/  FSEL R23, R99, -INF , P2 ;  /* 0xff80000063177808 */ /* 0x000fe20001000000 */
[----:B--2---:R-:W-:Y:S01]  /*11ca0*/  FFMA.FTZ R4, R24, c[0x0][0x2d0], -R3 ;  /* 0x0000b40018047a23 */ /* 0x004fe20000010803 */
[----:B------:R-:W-:-:S03]  /*11cb0*/  FMNMX.FTZ R5, R20, R21, !PT ;  /* 0x0000001514057209 */ /* 0x000fc60007810000 */
[----:B------:R2:W-:Y:S01]  /*11cc0*/  MUFU.EX2 R189, R4 ;  /* 0x0000000400bd7308 */ /* 0x0005e20000000800 */
[C---:B------:R-:W-:Y:S02]  /*11cd0*/  ISETP.GT.AND P1, PT, R0.reuse, 0x10, PT ;  /* 0x000000100000780c */ /* 0x040fe40003f24270 */
[----:B------:R-:W-:Y:S02]  /*11ce0*/  ISETP.GT.AND P2, PT, R0, 0x11, PT ;  /* 0x000000110000780c */ /* 0x000fe40003f44270 */
[----:B------:R-:W-:Y:S02]  /*11cf0*/  FSEL R22, R98, -INF , P0 ;  /* 0xff80000062167808 */ /* 0x000fe40000000000 */
[----:B------:R-:W-:Y:S02]  /*11d00*/  FSEL R24, R97, -INF , P1 ;  /* 0xff80000061187808 */ /* 0x000fe40000800000 */
[----:B------:R-:W-:Y:S01]  /*11d10*/  FSEL R25, R96, -INF , P2 ;  /* 0xff80000060197808 */ /* 0x000fe20001000000 */
[----:B--2---:R-:W-:Y:S01]  /*11d20*/  FFMA.FTZ R4, R26, c[0x0][0x2d0], -R3 ;  /* 0x0000b4001a047a23 */ /* 0x004fe20000010803 */
[----:B------:R-:W-:-:S03]  /*11d30*/  ISETP.GT.AND P0, PT, R0, 0x18, PT ;  /* 0x000000180000780c */ /* 0x000fc60003f04270 */
[----:B------:R2:W3:Y:S01]  /*11d40*/  MUFU.EX2 R204, R4 ;  /* 0x0000000400cc7308 */ /* 0x0004e20000000800 */
[C---:B------:R-:W-:Y:S02]  /*11d50*/  ISETP.GT.AND P1, PT, R0.reuse, 0x19, PT ;  /* 0x000000190000780c */ /* 0x040fe40003f24270 */
[----:B------:R-:W-:Y:S02]  /*11d60*/  ISETP.GT.AND P2, PT, R0, 0x20, PT ;  /* 0x000000200000780c */ /* 0x000fe40003f44270 */
[----:B------:R-:W-:Y:S02]  /*11d70*/  FSEL R27, R58, -INF , P0 ;  /* 0xff8000003a1b7808 */ /* 0x000fe40000000000 */
[----:B------:R-:W-:Y:S01]  /*11d80*/  FSEL R26, R54, -INF , P1 ;  /* 0xff800000361a7808 */ /* 0x000fe20000800000 */
[----:B------:R-:W1:Y:S01]  /*11d90*/  LDSM.16.MT88.4 R56, [R167+0x1000] ;  /* 0x00100000a738783b */ /* 0x000e620000004200 */
[----:B------:R-:W-:Y:S02]  /*11da0*/  FSEL R99, R32, -INF , P2 ;  /* 0xff80000020637808 */ /* 0x000fe40001000000 */
[----:B--2---:R-:W-:Y:S01]  /*11db0*/  FMNMX.FTZ R4, R23, R5, !PT ;  /* 0x0000000517047209 */ /* 0x004fe20007810000 */
[----:B------:R-:W-:Y:S03]  /*11dc0*/  LDSM.16.MT88.4 R52, [R166+0x1c00] ;  /* 0x001c0000a634783b */ /* 0x000fe60000004200 */
[----:B------:R-:W-:-:S02]  /*11dd0*/  FMNMX.FTZ R4, R22, R4, !PT ;  /* 0x0000000416047209 */ /* 0x000fc40007810000 */
[C---:B------:R-:W-:Y:S02]  /*11de0*/  ISETP.GT.AND P0, PT, R0.reuse, 0x21, PT ;  /* 0x000000210000780c */ /* 0x040fe40003f04270 */
[C---:B------:R-:W-:Y:S02]  /*11df0*/  ISETP.GT.AND P1, PT, R0.reuse, 0x28, PT ;  /* 0x000000280000780c */ /* 0x040fe40003f24270 */
[----:B------:R-:W-:Y:S02]  /*11e00*/  ISETP.GT.AND P2, PT, R0, 0x29, PT ;  /* 0x000000290000780c */ /* 0x000fe40003f44270 */
[----:B------:R-:W-:-:S04]  /*11e10*/  FMNMX.FTZ R0, R24, R4, !PT ;  /* 0x0000000418007209 */ /* 0x000fc80007810000 */
[----:B------:R-:W-:Y:S02]  /*11e20*/  FMNMX.FTZ R0, R25, R0, !PT ;  /* 0x0000000019007209 */ /* 0x000fe40007810000 */
[----:B------:R-:W-:Y:S02]  /*11e30*/  IMNMX R2, R6, R2, PT ;  /* 0x0000000206027217 */ /* 0x000fe40003800200 */
[----:B------:R-:W-:Y:S02]  /*11e40*/  FMNMX.FTZ R0, R27, R0, !PT ;  /* 0x000000001b007209 */ /* 0x000fe40007810000 */
[----:B------:R-:W-:Y:S02]  /*11e50*/  FSEL R96, R33, -INF , P0 ;  /* 0xff80000021607808 */ /* 0x000fe40000000000 */
[----:B------:R-:W-:Y:S02]  /*11e60*/  FMNMX.FTZ R0, R26, R0, !PT ;  /* 0x000000001a007209 */ /* 0x000fe40007810000 */
[----:B------:R-:W-:-:S02]  /*11e70*/  FSEL R97, R30, -INF , P1 ;  /* 0xff8000001e617808 */ /* 0x000fc40000800000 */
[----:B------:R-:W-:Y:S02]  /*11e80*/  F2FP.BF16.PACK_AB R8, R205, R209 ;  /* 0x000000d1cd08723e */ /* 0x000fe400000010ff */
[----:B----4-:R-:W-:Y:S02]  /*11e90*/  F2FP.BF16.PACK_AB R10, R214, R213 ;  /* 0x000000d5d60a723e */ /* 0x010fe400000010ff */
[----:B------:R-:W-:Y:S02]  /*11ea0*/  F2FP.BF16.PACK_AB R9, R175, R191 ;  /* 0x000000bfaf09723e */ /* 0x000fe400000010ff */
[----:B-----5:R-:W-:Y:S02]  /*11eb0*/  F2FP.BF16.PACK_AB R11, R207, R206 ;  /* 0x000000cecf0b723e */ /* 0x020fe400000010ff */
[C---:B------:R-:W-:Y:S02]  /*11ec0*/  ISETP.GT.AND P0, PT, R2.reuse, RZ, PT ;  /* 0x000000ff0200720c */ /* 0x040fe40003f04270 */
[----:B------:R-:W-:-:S02]  /*11ed0*/  ISETP.GT.AND P1, PT, R2, 0x1, PT ;  /* 0x000000010200780c */ /* 0x000fc40003f24270 */
[----:B------:R-:W-:Y:S01]  /*11ee0*/  FMNMX.FTZ R0, R99, R0, !PT ;  /* 0x0000000063007209 */ /* 0x000fe20007810000 */
[--C-:B------:R-:W-:Y:S01]  /*11ef0*/  FFMA.FTZ R5, R28, c[0x0][0x2d0], -R3.reuse ;  /* 0x0000b4001c057a23 */ /* 0x100fe20000010803 */
[----:B------:R-:W-:Y:S01]  /*11f00*/  ISETP.GT.AND P3, PT, R2, 0x8, PT ;  /* 0x000000080200780c */ /* 0x000fe20003f64270 */
[----:B------:R-:W-:Y:S01]  /*11f10*/  FFMA.FTZ R4, R29, c[0x0][0x2d0], -R3 ;  /* 0x0000b4001d047a23 */ /* 0x000fe20000010803 */
[----:B------:R-:W-:Y:S02]  /*11f20*/  FSEL R16, R153, -INF , P0 ;  /* 0xff80000099107808 */ /* 0x000fe40000000000 */
[----:B------:R-:W-:Y:S01]  /*11f30*/  FSEL R15, R152, -INF , P1 ;  /* 0xff800000980f7808 */ /* 0x000fe20000800000 */
[----:B------:R-:W-:Y:S01]  /*11f40*/  HMMA.16816.F32.BF16 R40, R8, R64, RZ ;  /* 0x000000400828723c */ /* 0x000fe200000418ff */
[----:B------:R-:W-:Y:S02]  /*11f50*/  FSEL R98, R31, -INF , P2 ;  /* 0xff8000001f627808 */ /* 0x000fe40001000000 */
[----:B------:R-:W-:Y:S01]  /*11f60*/  FMNMX.FTZ R0, R96, R0, !PT ;  /* 0x0000000060007209 */ /* 0x000fe20007810000 */
[----:B------:R-:W-:Y:S01]  /*11f70*/  MUFU.EX2 R190, R5 ;  /* 0x0000000500be7308 */ /* 0x000fe20000000800 */
[----:B------:R-:W-:-:S02]  /*11f80*/  ISETP.GT.AND P0, PT, R2, 0x9, PT ;  /* 0x000000090200780c */ /* 0x000fc40003f04270 */
[----:B------:R-:W-:Y:S01]  /*11f90*/  FSEL R14, R157, -INF , P3 ;  /* 0xff8000009d0e7808 */ /* 0x000fe20001800000 */
[----:B------:R-:W-:Y:S01]  /*11fa0*/  HMMA.16816.F32.BF16 R48, R8, R76, RZ ;  /* 0x0000004c0830723c */ /* 0x000fe200000418ff */
[----:B------:R-:W-:-:S03]  /*11fb0*/  FMNMX.FTZ R0, R97, R0, !PT ;  /* 0x0000000061007209 */ /* 0x000fc60007810000 */
[----:B------:R1:W2:Y:S04]  /*11fc0*/  MUFU.EX2 R188, R4 ;  /* 0x0000000400bc7308 */ /* 0x0002a80000000800 */
[----:B------:R-:W-:Y:S01]  /*11fd0*/  HMMA.16816.F32.BF16 R124, R8, R84, RZ ;  /* 0x00000054087c723c */ /* 0x000fe200000418ff */
[----:B------:R-:W-:Y:S02]  /*11fe0*/  ISETP.GT.AND P2, PT, R2, 0x10, PT ;  /* 0x000000100200780c */ /* 0x000fe40003f44270 */
[----:B------:R-:W-:-:S05]  /*11ff0*/  FSEL R18, R156, -INF , P0 ;  /* 0xff8000009c127808 */ /* 0x000fca0000000000 */
[----:B------:R-:W-:Y:S01]  /*12000*/  HMMA.16816.F32.BF16 R44, R8, R88, RZ ;  /* 0x00000058082c723c */ /* 0x000fe200000418ff */
[----:B------:R-:W-:-:S07]  /*12010*/  FMNMX.FTZ R0, R98, R0, !PT ;  /* 0x0000000062007209 */ /* 0x000fce0007810000 */
        /* <DEDUP_REMOVED lines=8> */
[----:B------:R-:W-:-:S04]  /*120a0*/  FMNMX.FTZ R8, R16, R15, !PT ;  /* 0x0000000f10087209 */ /* 0x000fc80007810000 */
[----:B------:R-:W-:Y:S02]  /*120b0*/  FMNMX.FTZ R8, R14, R8, !PT ;  /* 0x000000080e087209 */ /* 0x000fe40007810000 */
[----:B------:R-:W-:Y:S02]  /*120c0*/  ISETP.GT.AND P3, PT, R2, 0x11, PT ;  /* 0x000000110200780c */ /* 0x000fe40003f64270 */
[----:B------:R-:W-:Y:S02]  /*120d0*/  FSEL R13, R149, -INF , P2 ;  /* 0xff800000950d7808 */ /* 0x000fe40001000000 */
[----:B------:R-:W-:Y:S01]  /*120e0*/  FMNMX.FTZ R8, R18, R8, !PT ;  /* 0x0000000812087209 */ /* 0x000fe20007810000 */
[----:B------:R-:W4:Y:S01]  /*120f0*/  SHFL.BFLY PT, R9, R0, 0x2, 0x1f ;  /* 0x0c401f0000097f89 */ /* 0x000f2200000e0000 */
[----:B------:R-:W-:Y:S02]  /*12100*/  ISETP.GT.AND P1, PT, R2, 0x18, PT ;  /* 0x000000180200780c */ /* 0x000fe40003f24270 */
[----:B------:R-:W-:-:S02]  /*12110*/  FSEL R11, R148, -INF , P3 ;  /* 0xff800000940b7808 */ /* 0x000fc40001800000 */
[----:B------:R-:W-:Y:S02]  /*12120*/  FMNMX.FTZ R8, R13, R8, !PT ;  /* 0x000000080d087209 */ /* 0x000fe40007810000 */
[----:B------:R-:W-:Y:S02]  /*12130*/  ISETP.GT.AND P0, PT, R2, 0x19, PT ;  /* 0x000000190200780c */ /* 0x000fe40003f04270 */
[----:B-1----:R-:W-:Y:S02]  /*12140*/  F2FP.BF16.PACK_AB R4, R208, R212 ;  /* 0x000000d4d004723e */ /* 0x002fe400000010ff */
[----:B---3--:R-:W-:Y:S02]  /*12150*/  F2FP.BF16.PACK_AB R5, R204, R189 ;  /* 0x000000bdcc05723e */ /* 0x008fe400000010ff */
[----:B------:R-:W-:Y:S02]  /*12160*/  F2FP.BF16.PACK_AB R6, R211, R210 ;  /* 0x000000d2d306723e */ /* 0x000fe400000010ff */
[----:B--2---:R-:W-:-:S02]  /*12170*/  F2FP.BF16.PACK_AB R7, R188, R190 ;  /* 0x000000bebc07723e */ /* 0x004fc400000010ff */
[----:B------:R-:W-:Y:S02]  /*12180*/  FSEL R17, R110, -INF , P1 ;  /* 0xff8000006e117808 */ /* 0x000fe40000800000 */
[----:B------:R-:W-:Y:S02]  /*12190*/  FMNMX.FTZ R8, R11, R8, !PT ;  /* 0x000000080b087209 */ /* 0x000fe40007810000 */
[----:B------:R-:W-:Y:S02]  /*121a0*/  FSEL R19, R109, -INF , P0 ;  /* 0xff8000006d137808 */ /* 0x000fe40000000000 */
[C---:B------:R-:W-:Y:S02]  /*121b0*/  ISETP.GT.AND P3, PT, R2.reuse, 0x20, PT ;  /* 0x000000200200780c */ /* 0x040fe40003f64270 */
[C---:B------:R-:W-:Y:S02]  /*121c0*/  ISETP.GT.AND P2, PT, R2.reuse, 0x21, PT ;  /* 0x000000210200780c */ /* 0x040fe40003f44270 */
[----:B------:R-:W-:-:S02]  /*121d0*/  ISETP.GT.AND P1, PT, R2, 0x28, PT ;  /* 0x000000280200780c */ /* 0x000fc40003f24270 */
[----:B------:R-:W-:Y:S02]  /*121e0*/  ISETP.GT.AND P0, PT, R2, 0x29, PT ;  /* 0x000000290200780c */ /* 0x000fe40003f04270 */
[----:B------:R-:W-:Y:S01]  /*121f0*/  FMNMX.FTZ R2, R17, R8, !PT ;  /* 0x0000000811027209 */ /* 0x000fe20007810000 */
[----:B------:R-:W-:Y:S03]  /*12200*/  HMMA.16816.F32.BF16 R168, R4, R56, R44 ;  /* 0x0000003804a8723c */ /* 0x000fe6000004182c */
[----:B------:R-:W-:-:S04]  /*12210*/  FMNMX.FTZ R2, R19, R2, !PT ;  /* 0x0000000213027209 */ /* 0x000fc80007810000 */
[----:B------:R-:W-:Y:S02]  /*12220*/  FSEL R47, R107, -INF , P3 ;  /* 0xff8000006b2f7808 */ /* 0x000fe40001800000 */
[----:B------:R-:W-:Y:S02]  /*12230*/  FSEL R46, R106, -INF , P2 ;  /* 0xff8000006a2e7808 */ /* 0x000fe40001000000 */
[----:B------:R-:W-:Y:S01]  /*12240*/  FMNMX.FTZ R2, R47, R2, !PT ;  /* 0x000000022f027209 */ /* 0x000fe20007810000 */
[----:B------:R-:W-:Y:S01]  /*12250*/  HMMA.16816.F32.BF16 R152, R4, R68, R40 ;  /* 0x000000440498723c */ /* 0x000fe20000041828 */
[----:B------:R-:W-:Y:S01]  /*12260*/  FSEL R45, R101, -INF , P1 ;  /* 0xff800000652d7808 */ /* 0x000fe20000800000 */
[----:B------:R-:W-:Y:S01]  /*12270*/  LDSM.16.MT88.4 R40, [R167+0x1c00] ;  /* 0x001c0000a728783b */ /* 0x000fe20000004200 */
[----:B------:R-:W-:Y:S02]  /*12280*/  FMNMX.FTZ R2, R46, R2, !PT ;  /* 0x000000022e027209 */ /* 0x000fe40007810000 */
[----:B----4-:R-:W-:-:S02]  /*12290*/  FMNMX.FTZ R0, R0, R9, !PT ;  /* 0x0000000900007209 */ /* 0x010fc40007810000 */
[----:B------:R-:W-:Y:S02]  /*122a0*/  FSEL R44, R100, -INF , P0 ;  /* 0xff800000642c7808 */ /* 0x000fe40000000000 */
[----:B------:R-:W-:Y:S01]  /*122b0*/  FMNMX.FTZ R2, R45, R2, !PT ;  /* 0x000000022d027209 */ /* 0x000fe20007810000 */
[----:B------:R-:W1:Y:S03]  /*122c0*/  SHFL.BFLY PT, R9, R0, 0x1, 0x1f ;  /* 0x0c201f0000097f89 */ /* 0x000e6600000e0000 */
[----:B------:R-:W-:-:S05]  /*122d0*/  FMNMX.FTZ R8, R44, R2, !PT ;  /* 0x000000022c087209 */ /* 0x000fca0007810000 */
[----:B------:R-:W2:Y:S01]  /*122e0*/  SHFL.BFLY PT, R10, R8, 0x2, 0x1f ;  /* 0x0c401f00080a7f89 */ /* 0x000ea200000e0000 */
[----:B------:R-:W-:Y:S01]  /*122f0*/  HMMA.16816.F32.BF16 R240, R4, R52, R80 ;  /* 0x0000003404f0723c */ /* 0x000fe20000041850 */
[----:B-1----:R-:W-:-:S07]  /*12300*/  FMNMX.FTZ R110, R0, R9, !PT ;  /* 0x00000009006e7209 */ /* 0x002fce0007810000 */
[----:B------:R-:W-:Y:S01]  /*12310*/  HMMA.16816.F32.BF16 R220, R4, R72, R48 ;  /* 0x0000004804dc723c */ /* 0x000fe20000041830 */
[C---:B------:R-:W-:Y:S01]  /*12320*/  FSETP.NEU.FTZ.AND P0, PT, R110.reuse, -INF , PT ;  /* 0xff8000006e00780b */ /* 0x040fe20003f1d000 */
[----:B------:R-:W-:Y:S01]  /*12330*/  FMUL.FTZ R2, R110, c[0x0][0x2d0] ;  /* 0x0000b4006e027a20 */ /* 0x000fe20000410000 */
[----:B--2---:R-:W-:-:S05]  /*12340*/  FMNMX.FTZ R0, R8, R10, !PT ;  /* 0x0000000a08007209 */ /* 0x004fca0007810000 */
[----:B------:R-:W-:Y:S01]  /*12350*/  HMMA.16816.F32.BF16 R232, R4, R60, R124 ;  /* 0x0000003c04e8723c */ /* 0x000fe2000004187c */
[----:B------:R-:W-:-:S07]  /*12360*/  FSEL R2, R2, RZ, P0 ;  /* 0x000000ff02027208 */ /* 0x000fce0000000000 */
[C---:B------:R-:W-:Y:S08]  /*12370*/  HMMA.16816.F32.BF16 R236, R4.reuse, R40, R128 ;  /* 0x0000002804ec723c */ /* 0x040ff00000041880 */
[C---:B------:R-:W-:Y:S08]  /*12380*/  HMMA.16816.F32.BF16 R136, R4.reuse, R70, R136 ;  /* 0x000000460488723c */ /* 0x040ff00000041888 */
[C---:B------:R-:W-:Y:S08]  /*12390*/  HMMA.16816.F32.BF16 R80, R4.reuse, R74, R132 ;  /* 0x0000004a0450723c */ /* 0x040ff00000041884 */
[C---:B------:R-:W-:Y:S08]  /*123a0*/  HMMA.16816.F32.BF16 R156, R4.reuse, R62, R120 ;  /* 0x0000003e049c723c */ /* 0x040ff00000041878 */
[C---:B------:R-:W-:Y:S08]  /*123b0*/  HMMA.16816.F32.BF16 R228, R4.reuse, R58, R36 ;  /* 0x0000003a04e4723c */ /* 0x040ff00000041824 */
[C---:B------:R-:W-:Y:S08]  /*123c0*/  HMMA.16816.F32.BF16 R224, R4.reuse, R54, R32 ;  /* 0x0000003604e0723c */ /* 0x040ff00000041820 */
[----:B------:R-:W-:Y:S01]  /*123d0*/  HMMA.16816.F32.BF16 R216, R4, R42, R28 ;  /* 0x0000002a04d8723c */ /* 0x000fe2000004181c */
[----:B------:R-:W1:Y:S01]  /*123e0*/  SHFL.BFLY PT, R5, R0, 0x1, 0x1f ;  /* 0x0c201f0000057f89 */ /* 0x000e6200000e0000 */
[----:B------:R-:W-:-:S02]  /*123f0*/  IMAD.MOV.U32 R127, RZ, RZ, R168 ;  /* 0x000000ffff7f7224 */ /* 0x000fc400078e00a8 */
[----:B------:R-:W-:Y:S01]  /*12400*/  IMAD.MOV.U32 R126, RZ, RZ, R169 ;  /* 0x000000ffff7e7224 */ /* 0x000fe200078e00a9 */
[----:B------:R-:W-:Y:S02]  /*12410*/  LDSM.16.MT88.4 R128, [R166+0x800] ;  /* 0x00080000a680783b */ /* 0x000fe40000004200 */
[----:B------:R-:W-:-:S04]  /*12420*/  FFMA.FTZ R4, R20, c[0x0][0x2d0], -R2 ;  /* 0x0000b40014047a23 */ /* 0x000fc80000010802 */
[----:B------:R2:W-:Y:S01]  /*12430*/  MUFU.EX2 R168, R4 ;  /* 0x0000000400a87308 */ /* 0x0005e20000000800 */
[----:B------:R-:W-:Y:S02]  /*12440*/  IMAD.MOV.U32 R125, RZ, RZ, R170 ;  /* 0x000000ffff7d7224 */ /* 0x000fe400078e00aa */
[----:B--2---:R-:W-:-:S05]  /*12450*/  FFMA.FTZ R4, R21, c[0x0][0x2d0], -R2 ;  /* 0x0000b40015047a23 */ /* 0x004fca0000010802 */
[----:B------:R2:W3:Y:S01]  /*12460*/  MUFU.EX2 R102, R4 ;  /* 0x0000000400667308 */ /* 0x0004e20000000800 */
[----:B-1----:R-:W-:Y:S01]  /*12470*/  FMNMX.FTZ R109, R0, R5, !PT ;  /* 0x00000005006d7209 */ /* 0x002fe20007810000 */
[--C-:B------:R-:W-:Y:S02]  /*12480*/  FFMA.FTZ R0, R25, c[0x0][0x2d0], -R2.reuse ;  /* 0x0000b40019007a23 */ /* 0x100fe40000010802 */
[----:B--2---:R-:W-:-:S04]  /*12490*/  FFMA.FTZ R4, R23, c[0x0][0x2d0], -R2 ;  /* 0x0000b40017047a23 */ /* 0x004fc80000010802 */
[----:B------:R1:W-:Y:S01]  /*124a0*/  MUFU.EX2 R169, R4 ;  /* 0x0000000400a97308 */ /* 0x0003e20000000800 */
[----:B------:R-:W-:Y:S01]  /*124b0*/  IMAD.MOV.U32 R124, RZ, RZ, R171 ;  /* 0x000000ffff7c7224 */ /* 0x000fe200078e00ab */
[----:B------:R-:W-:Y:S01]  /*124c0*/  FSETP.NEU.FTZ.AND P0, PT, R109, -INF , PT ;  /* 0xff8000006d00780b */ /* 0x000fe20003f1d000 */
[----:B-1----:R-:W-:-:S05]  /*124d0*/  FFMA.FTZ R4, R22, c[0x0][0x2d0], -R2 ;  /* 0x0000b40016047a23 */ /* 0x002fca0000010802 */
        /* <DEDUP_REMOVED lines=22> */
[----:B------:R1:W-:Y:S02]  /*12640*/  MUFU.EX2 R100, R4 ;  /* 0x0000000400647308 */ /* 0x0003e40000000800 */
[----:B-1----:R-:W-:Y:S01]  /*12650*/  FFMA.FTZ R4, R11, c[0x0][0x2d0], -R0 ;  /* 0x0000b4000b047a23 */ /* 0x002fe20000010800 */
[----:B-----5:R-:W-:-:S05]  /*12660*/  F2FP.BF16.PACK_AB R11, R51, R50 ;  /* 0x00000032330b723e */ /* 0x020fca00000010ff */
[----:B------:R1:W2:Y:S02]  /*12670*/  MUFU.EX2 R101, R4 ;  /* 0x0000000400657308 */ /* 0x0002a40000000800 */
[----:B------:R-:W-:Y:S01]  /*12680*/  HMMA.16816.F32.BF16 R20, R8, R64, RZ ;  /* 0x000000400814723c */ /* 0x000fe200000418ff */
[----:B-1----:R-:W-:-:S05]  /*12690*/  FFMA.FTZ R4, R17, c[0x0][0x2d0], -R0 ;  /* 0x0000b40011047a23 */ /* 0x002fca0000010800 */
[----:B------:R1:W-:Y:S02]  /*126a0*/  MUFU.EX2 R107, R4 ;  /* 0x00000004006b7308 */ /* 0x0003e40000000800 */
[----:B-1----:R-:W-:Y:S02]  /*126b0*/  FFMA.FTZ R4, R19, c[0x0][0x2d0], -R0 ;  /* 0x0000b40013047a23 */ /* 0x002fe40000010800 */
[C---:B------:R-:W-:Y:S04]  /*126c0*/  HMMA.16816.F32.BF16 R16, R8.reuse, R76, RZ ;  /* 0x0000004c0810723c */ /* 0x040fe800000418ff */
[----:B------:R1:W3:Y:S01]  /*126d0*/  MUFU.EX2 R106, R4 ;  /* 0x00000004006a7308 */ /* 0x0002e20000000800 */
[----:B--2---:R-:W-:Y:S02]  /*126e0*/  F2FP.BF16.PACK_AB R5, R101, R100 ;  /* 0x000000646505723e */ /* 0x004fe400000010ff */
[----:B------:R-:W-:Y:S01]  /*126f0*/  F2FP.BF16.PACK_AB R6, R174, R173 ;  /* 0x000000adae06723e */ /* 0x000fe200000010ff */
[----:B------:R-:W-:Y:S01]  /*12700*/  HMMA.16816.F32.BF16 R28, R8, R84, RZ ;  /* 0x00000054081c723c */ /* 0x000fe200000418ff */
[----:B-1----:R-:W-:-:S02]  /*12710*/  F2FP.BF16.PACK_AB R4, R171, R172 ;  /* 0x000000acab04723e */ /* 0x002fc400000010ff */
[----:B---3--:R-:W-:-:S05]  /*12720*/  F2FP.BF16.PACK_AB R7, R106, R107 ;  /* 0x0000006b6a07723e */ /* 0x008fca00000010ff */
[----:B------:R-:W-:Y:S08]  /*12730*/  HMMA.16816.F32.BF16 R24, R8, R88, RZ ;  /* 0x000000580818723c */ /* 0x000ff000000418ff */
[C---:B------:R-:W-:Y:S08]  /*12740*/  HMMA.16816.F32.BF16 R120, R4.reuse, R68, R20 ;  /* 0x000000440478723c */ /* 0x040ff00000041814 */
[----:B------:R-:W-:Y:S08]  /*12750*/  HMMA.16816.F32.BF16 R132, R4, R72, R16 ;  /* 0x000000480484723c */ /* 0x000ff00000041810 */
[C---:B------:R-:W-:Y:S08]  /*12760*/  HMMA.16816.F32.BF16 R20, R8.reuse, R92, RZ ;  /* 0x0000005c0814723c */ /* 0x040ff000000418ff */
[----:B------:R-:W-:Y:S08]  /*12770*/  HMMA.16816.F32.BF16 R16, R8, R116, RZ ;  /* 0x000000740810723c */ /* 0x000ff000000418ff */
[C---:B------:R-:W-:Y:S08]  /*12780*/  HMMA.16816.F32.BF16 R148, R4.reuse, R60, R28 ;  /* 0x0000003c0494723c */ /* 0x040ff0000004181c */
[C---:B------:R-:W-:Y:S08]  /*12790*/  HMMA.16816.F32.BF16 R176, R4.reuse, R56, R24 ;  /* 0x0000003804b0723c */ /* 0x040ff00000041818 */
[C---:B------:R-:W-:Y:S08]  /*127a0*/  HMMA.16816.F32.BF16 R180, R4.reuse, R52, R20 ;  /* 0x0000003404b4723c */ /* 0x040ff00000041814 */
[----:B------:R-:W-:Y:S08]  /*127b0*/  HMMA.16816.F32.BF16 R184, R4, R40, R16 ;  /* 0x0000002804b8723c */ /* 0x000ff00000041810 */
[C---:B------:R-:W-:Y:S01]  /*127c0*/  HMMA.16816.F32.BF16 R32, R8.reuse, R66, RZ ;  /* 0x000000420820723c */ /* 0x040fe200000418ff */
[----:B------:R-:W-:Y:S07]  /*127d0*/  LDSM.16.MT88.4 R64, [R167+0x1400] ;  /* 0x00140000a740783b */ /* 0x000fee0000004200 */
[C---:B------:R-:W-:Y:S08]  /*127e0*/  HMMA.16816.F32.BF16 R28, R8.reuse, R78, RZ ;  /* 0x0000004e081c723c */ /* 0x040ff000000418ff */
[C---:B------:R-:W-:Y:S08]  /*127f0*/  HMMA.16816.F32.BF16 R24, R8.reuse, R86, RZ ;  /* 0x000000560818723c */ /* 0x040ff000000418ff */
[C---:B------:R-:W-:Y:S08]  /*12800*/  HMMA.16816.F32.BF16 R20, R8.reuse, R90, RZ ;  /* 0x0000005a0814723c */ /* 0x040ff000000418ff */
[C---:B------:R-:W-:Y:S08]  /*12810*/  HMMA.16816.F32.BF16 R16, R8.reuse, R94, RZ ;  /* 0x0000005e0810723c */ /* 0x040ff000000418ff */
[----:B------:R-:W-:Y:S08]  /*12820*/  HMMA.16816.F32.BF16 R8, R8, R118, RZ ;  /* 0x000000760808723c */ /* 0x000ff000000418ff */
[C---:B------:R-:W-:Y:S08]  /*12830*/  HMMA.16816.F32.BF16 R32, R4.reuse, R70, R32 ;  /* 0x000000460420723c */ /* 0x040ff00000041820 */
[C---:B------:R-:W-:Y:S08]  /*12840*/  HMMA.16816.F32.BF16 R28, R4.reuse, R74, R28 ;  /* 0x0000004a041c723c */ /* 0x040ff0000004181c */
[C---:B------:R-:W-:Y:S08]  /*12850*/  HMMA.16816.F32.BF16 R60, R4.reuse, R62, R24 ;  /* 0x0000003e043c723c */ /* 0x040ff00000041818 */
[C---:B------:R-:W-:Y:S08]  /*12860*/  HMMA.16816.F32.BF16 R36, R4.reuse, R58, R20 ;  /* 0x0000003a0424723c */ /* 0x040ff00000041814 */
[C---:B------:R-:W-:Y:S08]  /*12870*/  HMMA.16816.F32.BF16 R84, R4.reuse, R54, R16 ;  /* 0x000000360454723c */ /* 0x040ff00000041810 */
[----:B------:R-:W-:Y:S07]  /*12880*/  HMMA.16816.F32.BF16 R40, R4, R42, R8 ;  /* 0x0000002a0428723c */ /* 0x000fee0000041808 */
[----:B------:R-:W-:-:S04]  /*12890*/  FFMA.FTZ R4, R99, c[0x0][0x2d0], -R2 ;  /* 0x0000b40063047a23 */ /* 0x000fc80000010802 */
[----:B------:R1:W-:Y:S02]  /*128a0*/  MUFU.EX2 R19, R4 ;  /* 0x0000000400137308 */ /* 0x0003e40000000800 */
[----:B-1----:R-:W-:-:S06]  /*128b0*/  FFMA.FTZ R4, R96, c[0x0][0x2d0], -R2 ;  /* 0x0000b40060047a23 */ /* 0x002fcc0000010802 */
[----:B------:R1:W-:Y:S02]  /*128c0*/  MUFU.EX2 R22, R4 ;  /* 0x0000000400167308 */ /* 0x0003e40000000800 */
[--C-:B-1----:R-:W-:Y:S02]  /*128d0*/  FFMA.FTZ R4, R97, c[0x0][0x2d0], -R2.reuse ;  /* 0x0000b40061047a23 */ /* 0x102fe40000010802 */
[----:B------:R-:W-:-:S04]  /*128e0*/  FFMA.FTZ R2, R98, c[0x0][0x2d0], -R2 ;  /* 0x0000b40062027a23 */ /* 0x000fc80000010802 */
[----:B------:R1:W-:Y:S02]  /*128f0*/  MUFU.EX2 R24, R2 ;  /* 0x0000000200187308 */ /* 0x0003e40000000800 */
[----:B-1----:R-:W-:-:S06]  /*12900*/  FFMA.FTZ R2, R47, c[0x0][0x2d0], -R0 ;  /* 0x0000b4002f027a23 */ /* 0x002fcc0000010800 */
        /* <DEDUP_REMOVED lines=9> */
[----:B------:R1:W2:Y:S02]  /*129a0*/  MUFU.EX2 R10, R0 ;  /* 0x00000000000a7308 */ /* 0x0002a40000000800 */
[----:B-1----:R-:W-:-:S06]  /*129b0*/  FFMA.FTZ R0, R144, c[0x0][0x2d0], -R12 ;  /* 0x0000b40090007a23 */ /* 0x002fcc000001080c */
[----:B------:R1:W-:Y:S02]  /*129c0*/  MUFU.EX2 R15, R0 ;  /* 0x00000000000f7308 */ /* 0x0003e40000000800 */
[----:B-1----:R-:W-:Y:S02]  /*129d0*/  FFMA.FTZ R0, R146, c[0x0][0x2d0], -R12 ;  /* 0x0000b40092007a23 */ /* 0x002fe4000001080c */
[----:B------:R-:W1:Y:S04]  /*129e0*/  LDSM.16.MT88.4 R144, [R167+0x800] ;  /* 0x00080000a790783b */ /* 0x000e680000004200 */
[----:B------:R3:W-:Y:S02]  /*129f0*/  MUFU.EX2 R18, R0 ;  /* 0x0000000000127308 */ /* 0x0007e40000000800 */
[----:B---3--:R-:W-:-:S06]  /*12a00*/  FFMA.FTZ R0, R140, c[0x0][0x2d0], -R3 ;  /* 0x0000b4008c007a23 */ /* 0x008fcc0000010803 */
[----:B------:R3:W-:Y:S02]  /*12a10*/  MUFU.EX2 R9, R0 ;  /* 0x0000000000097308 */ /* 0x0007e40000000800 */
[----:B---3--:R-:W-:-:S06]  /*12a20*/  FFMA.FTZ R0, R143, c[0x0][0x2d0], -R3 ;  /* 0x0000b4008f007a23 */ /* 0x008fcc0000010803 */
[----:B------:R3:W4:Y:S08]  /*12a30*/  MUFU.EX2 R8, R0 ;  /* 0x0000000000087308 */ /* 0x0007300000000800 */
[----:B------:R-:W-:Y:S01]  /*12a40*/  MUFU.EX2 R20, R2 ;  /* 0x0000000200147308 */ /* 0x000fe20000000800 */
[--C-:B---3--:R-:W-:Y:S02]  /*12a50*/  FFMA.FTZ R0, R142, c[0x0][0x2d0], -R3.reuse ;  /* 0x0000b4008e007a23 */ /* 0x108fe40000010803 */
[----:B------:R-:W-:-:S05]  /*12a60*/  FFMA.FTZ R3, R141, c[0x0][0x2d0], -R3 ;  /* 0x0000b4008d037a23 */ /* 0x000fca0000010803 */
[----:B------:R-:W-:Y:S08]  /*12a70*/  MUFU.EX2 R2, R0 ;  /* 0x0000000000027308 */ /* 0x000ff00000000800 */
[----:B------:R-:W3:Y:S01]  /*12a80*/  MUFU.EX2 R3, R3 ;  /* 0x0000000300037308 */ /* 0x000ee20000000800 */
[----:B--2---:R-:W-:Y:S02]  /*12a90*/  F2FP.BF16.PACK_AB R92, R10, R11 ;  /* 0x0000000b0a5c723e */ /* 0x004fe400000010ff */
[----:B----4-:R-:W-:-:S02]  /*12aa0*/  F2FP.BF16.PACK_AB R93, R8, R9 ;  /* 0x00000009085d723e */ /* 0x010fc400000010ff */
[----:B------:R-:W-:Y:S02]  /*12ab0*/  F2FP.BF16.PACK_AB R94, R18, R15 ;  /* 0x0000000f125e723e */ /* 0x000fe400000010ff */
[----:B---3--:R-:W-:Y:S01]  /*12ac0*/  F2FP.BF16.PACK_AB R95, R3, R2 ;  /* 0x00000002035f723e */ /* 0x008fe200000010ff */
[----:B------:R2:W3:Y:S06]  /*12ad0*/  MUFU.EX2 R23, R4 ;  /* 0x0000000400177308 */ /* 0x0004ec0000000800 */
[----:B-1----:R-:W-:Y:S01]  /*12ae0*/  HMMA.16816.F32.BF16 R140, R92, R146, R80 ;  /* 0x000000925c8c723c */ /* 0x002fe20000041850 */
[----:B------:R-:W1:Y:S01]  /*12af0*/  LDSM.16.MT88.4 R80, [R166+0x2000] ;  /* 0x00200000a650783b */ /* 0x000e620000004200 */
[----:B------:R-:W-:-:S03]  /*12b00*/  IMAD.MOV.U32 R27, RZ, RZ, R160 ;  /* 0x000000ffff1b7224 */ /* 0x000fc600078e00a0 */
[----:B------:R-:W-:Y:S04]  /*12b10*/  LDSM.16.MT88.4 R160, [R166+0x1400] ;  /* 0x00140000a6a0783b */ /* 0x000fe80000004200 */
[----:B--2---:R-:W2:Y:S01]  /*12b20*/  LDSM.16.MT88.4 R4, [R167+0x2000] ;  /* 0x00200000a704783b */ /* 0x004ea20000004200 */
[----:B------:R-:W-:Y:S01]  /*12b30*/  @P4 IMAD.HI.U32 R12, R27, c[0x0][0x2c8], RZ ;  /* 0x0000b2001b0c4a27 */ /* 0x000fe200078e00ff */
[----:B------:R-:W-:-:S03]  /*12b40*/  F2FP.BF16.PACK_AB R96, R22, R19 ;  /* 0x000000131660723e */ /* 0x000fc600000010ff */
[----:B------:R-:W-:Y:S01]  /*12b50*/  IMAD.MOV.U32 R0, RZ, RZ, R27 ;  /* 0x000000ffff007224 */ /* 0x000fe200078e001b */
[----:B------:R-:W-:Y:S01]  /*12b60*/  @P4 SHF.R.U32.HI R0, RZ, c[0x0][0x2cc], R12 ;  /* 0x0000b300ff004a19 */ /* 0x000fe2000001160c */
[----:B------:R-:W-:Y:S01]  /*12b70*/  IMAD.MOV.U32 R76, RZ, RZ, R127 ;  /* 0x000000ffff4c7224 */ /* 0x000fe200078e007f */
[----:B------:R-:W-:Y:S01]  /*12b80*/  F2FP.BF16.PACK_AB R97, R17, R16 ;  /* 0x000000101161723e */ /* 0x000fe200000010ff */
[----:B------:R-:W-:Y:S01]  /*12b90*/  IMAD.MOV.U32 R77, RZ, RZ, R126 ;  /* 0x000000ffff4d7224 */ /* 0x000fe200078e007e */
[----:B---3--:R-:W-:Y:S01]  /*12ba0*/  F2FP.BF16.PACK_AB R98, R24, R23 ;  /* 0x000000171862723e */ /* 0x008fe200000010ff */
[----:B------:R-:W-:Y:S01]  /*12bb0*/  IMAD.MOV.U32 R78, RZ, RZ, R125 ;  /* 0x000000ffff4e7224 */ /* 0x000fe200078e007d */
[----:B------:R-:W-:Y:S01]  /*12bc0*/  F2FP.BF16.PACK_AB R99, R21, R20 ;  /* 0x000000141563723e */ /* 0x000fe200000010ff */
[----:B------:R-:W-:Y:S01]  /*12bd0*/  IMAD.MOV.U32 R79, RZ, RZ, R124 ;  /* 0x000000ffff4f7224 */ /* 0x000fe200078e007c */
[----:B------:R-:W-:Y:S01]  /*12be0*/  IADD3 R0, R0, R247, -R250 ;  /* 0x000000f700007210 */ /* 0x000fe20007ffe8fa */
[----:B------:R-:W-:-:S02]  /*12bf0*/  FADD.FTZ R12, R168, R102 ;  /* 0x00000066a80c7221 */ /* 0x000fc40000010000 */
[----:B------:R-:W-:Y:S02]  /*12c00*/  FADD.FTZ R13, R49, R48 ;  /* 0x00000030310d7221 */ /* 0x000fe40000010000 */
[----:B------:R-:W-:Y:S01]  /*12c10*/  FADD.FTZ R14, R209, R205 ;  /* 0x000000cdd10e7221 */ /* 0x000fe20000010000 */
[----:B------:R-:W-:Y:S01]  /*12c20*/  HMMA.16816.F32.BF16 R56, R92, R64, R76 ;  /* 0x000000405c38723c */ /* 0x000fe2000004184c */
[----:B------:R-:W-:-:S04]  /*12c30*/  IMAD.HI R25, R0, 0x2aaaaaab, RZ ;  /* 0x2aaaaaab00197827 */ /* 0x000fc800078e02ff */
[----:B------:R-:W-:Y:S02]  /*12c40*/  FADD.FTZ R0, R191, R175 ;  /* 0x000000afbf007221 */ /* 0x000fe40000010000 */
[----:B------:R-:W-:Y:S01]  /*12c50*/  FADD.FTZ R12, R169, R12 ;  /* 0x0000000ca90c7221 */ /* 0x000fe20000010000 */
[----:B-1----:R-:W-:Y:S01]  /*12c60*/  HMMA.16816.F32.BF16 R72, R92, R80, R240 ;  /* 0x000000505c48723c */ /* 0x002fe200000418f0 */
[----:B------:R-:W-:-:S07]  /*12c70*/  FADD.FTZ R0, R206, R0 ;  /* 0x00000000ce007221 */ /* 0x000fce0000010000 */
[----:B------:R-:W-:Y:S08]  /*12c80*/  HMMA.16816.F32.BF16 R76, R92, R82, R224 ;  /* 0x000000525c4c723c */ /* 0x000ff000000418e0 */
[----:B------:R-:W-:Y:S01]  /*12c90*/  HMMA.16816.F32.BF16 R68, R96, R80, R180 ;  /* 0x000000506044723c */ /* 0x000fe200000418b4 */
[----:B------:R-:W-:-:S07]  /*12ca0*/  SHF.R.U32.HI R26, RZ, 0x1f, R25 ;  /* 0x0000001fff1a7819 */ /* 0x000fce0000011619 */
[----:B------:R-:W-:Y:S08]  /*12cb0*/  HMMA.16816.F32.BF16 R80, R96, R82, R84 ;  /* 0x000000526050723c */ /* 0x000ff00000041854 */
[-C--:B--2---:R-:W-:Y:S08]  /*12cc0*/  HMMA.16816.F32.BF16 R88, R92, R4.reuse, R236 ;  /* 0x000000045c58723c */ /* 0x084ff000000418ec */
[----:B------:R-:W-:Y:S07]  /*12cd0*/  HMMA.16816.F32.BF16 R84, R96, R4, R184 ;  /* 0x000000046054723c */ /* 0x000fee00000418b8 */
[----:B------:R-:W-:-:S02]  /*12ce0*/  FADD.FTZ R5, R50, R13 ;  /* 0x0000000d32057221 */ /* 0x000fc40000010000 */
[----:B------:R-:W-:Y:S01]  /*12cf0*/  FADD.FTZ R4, R213, R14 ;  /* 0x0000000ed5047221 */ /* 0x000fe20000010000 */
[----:B------:R-:W-:Y:S01]  /*12d00*/  HMMA.16816.F32.BF16 R116, R92, R128, R152 ;  /* 0x000000805c74723c */ /* 0x000fe20000041898 */
[----:B------:R-:W-:Y:S02]  /*12d10*/  FADD.FTZ R13, R170, R12 ;  /* 0x0000000caa0d7221 */ /* 0x000fe40000010000 */
[----:B------:R-:W-:Y:S02]  /*12d20*/  FADD.FTZ R5, R51, R5 ;  /* 0x0000000533057221 */ /* 0x000fe40000010000 */
[----:B------:R-:W-:-:S03]  /*12d30*/  FADD.FTZ R12, R214, R4 ;  /* 0x00000004d60c7221 */ /* 0x000fc60000010000 */
[----:B------:R-:W-:Y:S01]  /*12d40*/  HMMA.16816.F32.BF16 R148, R96, R160, R148 ;  /* 0x000000a06094723c */ /* 0x000fe20000041894 */
[----:B------:R-:W-:Y:S02]  /*12d50*/  FADD.FTZ R4, R207, R0 ;  /* 0x00000000cf047221 */ /* 0x000fe40000010000 */
[----:B------:R-:W-:-:S05]  /*12d60*/  FADD.FTZ R0, R172, R13 ;  /* 0x0000000dac007221 */ /* 0x000fca0000010000 */
[----:B------:R-:W-:Y:S01]  /*12d70*/  HMMA.16816.F32.BF16 R152, R92, R160, R232 ;  /* 0x000000a05c98723c */ /* 0x000fe200000418e8 */
[----:B------:R-:W-:Y:S01]  /*12d80*/  FADD.FTZ R5, R100, R5 ;  /* 0x0000000564057221 */ /* 0x000fe20000010000 */
[----:B------:R-:W-:-:S06]  /*12d90*/  LEA.HI.SX32 R26, R25, R26, 0x1d ;  /* 0x0000001a191a7211 */ /* 0x000fcc00078feaff */
[----:B------:R-:W-:Y:S01]  /*12da0*/  HMMA.16816.F32.BF16 R156, R92, R162, R156 ;  /* 0x000000a25c9c723c */ /* 0x000fe2000004189c */
[----:B------:R-:W-:-:S07]  /*12db0*/  FADD.FTZ R0, R171, R0 ;  /* 0x00000000ab007221 */ /* 0x000fce0000010000 */
[----:B------:R-:W-:Y:S01]  /*12dc0*/  HMMA.16816.F32.BF16 R124, R92, R130, R136 ;  /* 0x000000825c7c723c */ /* 0x000fe20000041888 */
[----:B------:R-:W-:-:S07]  /*12dd0*/  FADD.FTZ R5, R101, R5 ;  /* 0x0000000565057221 */ /* 0x000fce0000010000 */
[C---:B------:R-:W-:Y:S08]  /*12de0*/  HMMA.16816.F32.BF16 R160, R96.reuse, R162, R60 ;  /* 0x000000a260a0723c */ /* 0x040ff0000004183c */
[C---:B------:R-:W-:Y:S08]  /*12df0*/  HMMA.16816.F32.BF16 R120, R96.reuse, R128, R120 ;  /* 0x000000806078723c */ /* 0x040ff00000041878 */
[-C--:B------:R-:W-:Y:S08]  /*12e00*/  HMMA.16816.F32.BF16 R132, R96, R144.reuse, R132 ;  /* 0x000000906084723c */ /* 0x080ff00000041884 */
[C---:B------:R-:W-:Y:S08]  /*12e10*/  HMMA.16816.F32.BF16 R136, R92.reuse, R144, R220 ;  /* 0x000000905c88723c */ /* 0x040ff000000418dc */
[----:B------:R-:W-:Y:S08]  /*12e20*/  HMMA.16816.F32.BF16 R60, R92, R66, R228 ;  /* 0x000000425c3c723c */ /* 0x000ff000000418e4 */
[C---:B------:R-:W-:Y:S08]  /*12e30*/  HMMA.16816.F32.BF16 R52, R96.reuse, R64, R176 ;  /* 0x000000406034723c */ /* 0x040ff000000418b0 */
[C---:B------:R-:W-:Y:S08]  /*12e40*/  HMMA.16816.F32.BF16 R128, R96.reuse, R130, R32 ;  /* 0x000000826080723c */ /* 0x040ff00000041820 */
[C---:B------:R-:W-:Y:S08]  /*12e50*/  HMMA.16816.F32.BF16 R144, R96.reuse, R146, R28 ;  /* 0x000000926090723c */ /* 0x040ff0000004181c */
[----:B------:R-:W-:Y:S01]  /*12e60*/  HMMA.16816.F32.BF16 R64, R96, R66, R36 ;  /* 0x000000426040723c */ /* 0x000fe20000041824 */
[----:B------:R-:W-:-:S07]  /*12e70*/  IMNMX R28, R246, R26, !PT ;  /* 0x0000001af61c7217 */ /* 0x000fce0007800200 */
[-C--:B------:R-:W-:Y:S08]  /*12e80*/  HMMA.16816.F32.BF16 R92, R92, R6.reuse, R216 ;  /* 0x000000065c5c723c */ /* 0x080ff000000418d8 */
[----:B------:R-:W-:Y:S07]  /*12e90*/  HMMA.16816.F32.BF16 R96, R96, R6, R40 ;  /* 0x000000066060723c */ /* 0x000fee0000041828 */
[----:B------:R-:W-:-:S02]  /*12ea0*/  FADD.FTZ R6, R212, R12 ;  /* 0x0000000cd4067221 */ /* 0x000fc40000010000 */
[----:B------:R-:W-:Y:S02]  /*12eb0*/  FADD.FTZ R7, R189, R4 ;  /* 0x00000004bd077221 */ /* 0x000fe40000010000 */
[----:B------:R-:W-:Y:S02]  /*12ec0*/  FADD.FTZ R6, R208, R6 ;  /* 0x00000006d0067221 */ /* 0x000fe40000010000 */
[----:B------:R-:W-:Y:S02]  /*12ed0*/  FADD.FTZ R7, R204, R7 ;  /* 0x00000007cc077221 */ /* 0x000fe40000010000 */
[----:B------:R-:W-:Y:S02]  /*12ee0*/  FADD.FTZ R4, R173, R0 ;  /* 0x00000000ad047221 */ /* 0x000fe40000010000 */
[----:B------:R-:W-:Y:S01]  /*12ef0*/  FADD.FTZ R0, R107, R5 ;  /* 0x000000056b007221 */ /* 0x000fe20000010000 */
[----:B------:R1:W-:Y:S01]  /*12f00*/  STL [R1+0x10], R28 ;  /* 0x0000101c01007387 */ /* 0x0003e20000100800 */
[----:B------:R-:W-:Y:S01]  /*12f10*/  FADD.FTZ R6, R210, R6 ;  /* 0x00000006d2067221 */ /* 0x000fe20000010000 */
[----:B------:R-:W-:Y:S01]  /*12f20*/  IADD3 R204, R215, -0x2, RZ ;  /* 0xfffffffed7cc7810 */ /* 0x000fe20007ffe0ff */
[----:B------:R-:W-:-:S02]  /*12f30*/  FADD.FTZ R7, R190, R7 ;  /* 0x00000007be077221 */ /* 0x000fc40000010000 */
[----:B------:R-:W-:Y:S02]  /*12f40*/  FADD.FTZ R5, R174, R4 ;  /* 0x00000004ae057221 */ /* 0x000fe40000010000 */
[----:B------:R-:W-:Y:S02]  /*12f50*/  FADD.FTZ R4, R106, R0 ;  /* 0x000000006a047221 */ /* 0x000fe40000010000 */
[----:B------:R-:W-:Y:S01]  /*12f60*/  FADD.FTZ R0, R211, R6 ;  /* 0x00000006d3007221 */ /* 0x000fe20000010000 */
[----:B------:R-:W-:Y:S01]  /*12f70*/  ISETP.GE.AND P0, PT, R204, R28, PT ;  /* 0x0000001ccc00720c */ /* 0x000fe20003f06270 */
        /* <DEDUP_REMOVED lines=17> */
[----:B------:R-:W-:Y:S05]  /*13090*/  @!P0 BRA `(.L_x_1305) ;  /* 0x0000369000008947 */ /* 0x000fea0003800000 */
[----:B-1----:R-:W-:Y:S01]  /*130a0*/  IADD3 R248, R248, R27, RZ ;  /* 0x0000001bf8f87210 */ /* 0x002fe20007ffe0ff */
[----:B------:R-:W-:Y:S01]  /*130b0*/  IMAD.MOV.U32 R3, RZ, RZ, R110 ;  /* 0x000000ffff037224 */ /* 0x000fe200078e006e */
[----:B------:R-:W-:Y:S01]  /*130c0*/  MOV R100, R109 ;  /* 0x0000006d00647202 */ /* 0x000fe20000000f00 */
[----:B------:R-:W-:Y:S01]  /*130d0*/  IMAD.MOV.U32 R106, RZ, RZ, R108 ;  /* 0x000000ffff6a7224 */ /* 0x000fe200078e006c */
[----:B------:R-:W-:Y:S01]  /*130e0*/  MOV R107, R103 ;  /* 0x00000067006b7202 */ /* 0x000fe20000000f00 */
[----:B------:R-:W-:-:S05]  /*130f0*/  @P4 IMAD.HI.U32 R0, R248, c[0x0][0x2c8], RZ ;  /* 0x0000b200f8004a27 */ /* 0x000fca00078e00ff */
[----:B------:R-:W-:-:S05]  /*13100*/  @P4 SHF.R.U32.HI R0, RZ, c[0x0][0x2cc], R0 ;  /* 0x0000b300ff004a19 */ /* 0x000fca0000011600 */
[----:B------:R1:W-:Y:S02]  /*13110*/  @P4 STL [R1+0x14], R0 ;  /* 0x0000140001004387 */ /* 0x0003e40000100800 */
.L_x_1310:
[----:B------:R-:W2:Y:S01]  /*13120*/  LDL R206, [R1+0x1c] ;  /* 0x00001c0001ce7983 */ /* 0x000ea20000100800 */
[----:B------:R-:W-:Y:S04]  /*13130*/  DEPBAR.LE SB0, 0x0 ;  /* 0x000080000000791a */ /* 0x000fe80000000000 */
[----:B-1----:R-:W3:Y:S01]  /*13140*/  LDL R0, [R1+0x20] ;  /* 0x0000200001007983 */ /* 0x002ee20000100800 */
[----:B------:R-:W-:Y:S01]  /*13150*/  WARPSYNC 0xffffffff ;  /* 0xffffffff00007948 */ /* 0x000fe20003800000 */
[----:B------:R-:W-:Y:S02]  /*13160*/  BSSY B0, `(.L_x_1306) ;  /* 0x000002e000007945 */ /* 0x000fe40003800000 */
[----:B------:R-:W-:Y:S06]  /*13170*/  BAR.SYNC.DEFER_BLOCKING 0x0 ;  /* 0x0000000000007b1d */ /* 0x000fec0000010000 */
[----:B------:R-:W1:Y:S04]  /*13180*/  S2R R205, SR_TID.X ;  /* 0x0000000000cd7919 */ /* 0x000e680000002100 */
        /* <DEDUP_REMOVED lines=10> */
[----:B--2---:R-:W-:Y:S02]  /*13230*/  ISETP.GT.AND P0, PT, R206, R204, PT ;  /* 0x000000ccce00720c */ /* 0x004fe40003f04270 */
[----:B---3--:R-:W-:Y:S11]  /*13240*/  LOP3.LUT P3, RZ, R0, 0x1, RZ, 0xc0, !PT ;  /* 0x0000000100ff7812 */ /* 0x008ff6000786c0ff */
[----:B------:R-:W-:-:S05]  /*13250*/  @P0 BRA `(.L_x_1307) ;  /* 0x000001e000000947 */ /* 0x000fca0003800000 */
[----:B-1--4-:R-:W-:Y:S01]  /*13260*/  SHF.R.S32.HI R0, RZ, 0x1f, R204 ;  /* 0x0000001fff007819 */ /* 0x012fe200000114cc */
[----:B------:R-:W-:Y:S01]  /*13270*/  IMAD.WIDE.U32 R4, R204, c[0x0][0x208], RZ ;  /* 0x00008200cc047a25 */ /* 0x000fe200078e00ff */
[----:B------:R-:W-:Y:S03]  /*13280*/  ISETP.GT.AND P2, PT, R205, 0x3f, PT ;  /* 0x0000003fcd00780c */ /* 0x000fe60003f44270 */
[----:B------:R-:W-:Y:S04]  /*13290*/  IMAD R0, R0, c[0x0][0x208], RZ ;  /* 0x0000820000007a24 */ /* 0x000fe800078e02ff */
[----:B------:R-:W-:Y:S04]  /*132a0*/  IMAD R0, R204, c[0x0][0x20c], R0 ;  /* 0x00008300cc007a24 */ /* 0x000fe800078e0200 */
[----:B------:R-:W-:Y:S02]  /*132b0*/  IMAD.IADD R0, R5, 0x1, R0 ;  /* 0x0000000105007824 */ /* 0x000fe400078e0200 */
[----:B------:R-:W-:Y:S04]  /*132c0*/  IMAD.WIDE.U32 R4, R4, 0x30, RZ ;  /* 0x0000003004047825 */ /* 0x000fe800078e00ff */
[----:B------:R-:W-:Y:S01]  /*132d0*/  IMAD R0, R0, 0x30, RZ ;  /* 0x0000003000007824 */ /* 0x000fe200078e02ff */
[----:B------:R-:W-:Y:S01]  /*132e0*/  IADD3 R2, P1, R244, R4, RZ ;  /* 0x00000004f4027210 */ /* 0x000fe20007f3e0ff */
[----:B------:R-:W-:Y:S02]  /*132f0*/  @!P2 IMAD.MOV.U32 R7, RZ, RZ, c[0x0][0x208] ;  /* 0x00008200ff07a624 */ /* 0x000fe400078e00ff */
[----:B------:R-:W-:Y:S01]  /*13300*/  @!P2 IMAD.MOV.U32 R8, RZ, RZ, c[0x0][0x20c] ;  /* 0x00008300ff08a624 */ /* 0x000fe200078e00ff */
[----:B------:R-:W-:Y:S02]  /*13310*/  IADD3 R0, R5, R0, RZ ;  /* 0x0000000005007210 */ /* 0x000fe40007ffe0ff */
        /* <DEDUP_REMOVED lines=18> */
.L_x_1307:
[----:B-1--4-:R-:W-:Y:S05]  /*13440*/  BSYNC B0 ;  /* 0x0000000000007941 */ /* 0x012fea0003800000 */
.L_x_1306:
        /* <DEDUP_REMOVED lines=197> */
[----:B------:R-:W2:Y:S03]  /*140a0*/  LDL.64 R206, [R1+0x8] ;  /* 0x0000080001ce7983 */ /* 0x000ea60000100a00 */
[----:B------:R-:W-:Y:S02]  /*140b0*/  LEA.HI R208, R208, R205, RZ, 0x2 ;  /* 0x000000cdd0d07211 */ /* 0x000fe400078f10ff */
[----:B------:R-:W3:Y:S02]  /*140c0*/  LDL R205, [R1+0x4] ;  /* 0x0000040001cd7983 */ /* 0x000ee40000100800 */
[----:B------:R-:W-:Y:S04]  /*140d0*/  SHF.R.S32.HI R208, RZ, 0x2, R208 ;  /* 0x00000002ffd07819 */ /* 0x000fe800000114d0 */
[----:B-1----:R-:W-:Y:S04]  /*140e0*/  IADD3 R0, -R208, 0x30, RZ ;  /* 0x00000030d0007810 */ /* 0x002fe80007ffe1ff */
        /* <DEDUP_REMOVED lines=9> */
[----:B------:R-:W-:Y:S02]  /*14180*/  @P0 IMAD R4, R4, c[0x0][0x1e0], RZ ;  /* 0x0000780004040a24 */ /* 0x000fe400078e02ff */
[----:B------:R-:W-:Y:S02]  /*14190*/  @P1 IMAD R8, R5, c[0x0][0x1e0], RZ ;  /* 0x0000780005081a24 */ /* 0x000fe400078e02ff */
[C---:B------:R-:W-:Y:S02]  /*141a0*/  @P0 IMAD R10, R0.reuse, c[0x0][0x1e4], R4 ;  /* 0x00007900000a0a24 */ /* 0x040fe400078e0204 */
[----:B------:R-:W-:Y:S04]  /*141b0*/  @P0 IMAD.WIDE.U32 R4, R0, c[0x0][0x1e0], RZ ;  /* 0x0000780000040a25 */ /* 0x000fe800078e00ff */
[C---:B------:R-:W-:Y:S02]  /*141c0*/  @P1 IMAD R0, R2.reuse, c[0x0][0x1e4], R8 ;  /* 0x0000790002001a24 */ /* 0x040fe400078e0208 */
[----:B------:R-:W-:Y:S04]  /*141d0*/  @P1 IMAD.WIDE.U32 R8, R2, c[0x0][0x1e0], RZ ;  /* 0x0000780002081a25 */ /* 0x000fe800078e00ff */
[----:B------:R-:W-:Y:S01]  /*141e0*/  @P0 IMAD.SHL.U32 R6, R6, 0x20, RZ ;  /* 0x0000002006060824 */ /* 0x000fe200078e00ff */
[----:B------:R-:W-:Y:S01]  /*141f0*/  @P1 IADD3 R9, R9, R0, RZ ;  /* 0x0000000009091210 */ /* 0x000fe20007ffe0ff */
[----:B------:R-:W-:Y:S02]  /*14200*/  @P0 IMAD.IADD R2, R5, 0x1, R10 ;  /* 0x0000000105020824 */ /* 0x000fe400078e020a */
[----:B------:R-:W-:Y:S04]  /*14210*/  @P0 IMAD.WIDE.U32 R6, R4, 0x30, R6 ;  /* 0x0000003004060825 */ /* 0x000fe800078e0006 */
[----:B------:R-:W-:Y:S02]  /*14220*/  @P0 IMAD R2, R2, 0x30, RZ ;  /* 0x0000003002020824 */ /* 0x000fe400078e02ff */
[----:B---3--:R-:W-:Y:S01]  /*14230*/  @P1 IMAD.MOV.U32 R5, RZ, RZ, R205 ;  /* 0x000000ffff051224 */ /* 0x008fe200078e00cd */
[----:B--2---:R-:W-:Y:S01]  /*14240*/  @P0 IADD3 R0, P2, R206, R6, RZ ;  /* 0x00000006ce000210 */ /* 0x004fe20007f5e0ff */
[----:B------:R-:W-:Y:S04]  /*14250*/  @P1 IMAD.MOV.U32 R4, RZ, RZ, R206 ;  /* 0x000000ffff041224 */ /* 0x000fe800078e00ce */
        /* <DEDUP_REMOVED lines=17> */
.L_x_1309:
[----:B--234-:R-:W-:Y:S05]  /*14370*/  BSYNC B0 ;  /* 0x0000000000007941 */ /* 0x01cfea0003800000 */
.L_x_1308:
[----:B-1----:R-:W2:Y:S01]  /*14380*/  LDL R0, [R1+0x14] ;  /* 0x0000140001007983 */ /* 0x002ea20000100800 */
[----:B------:R-:W-:Y:S02]  /*14390*/  MOV R2, c[0x0][0x2c4] ;  /* 0x0000b10000027a02 */ /* 0x000fe40000000f00 */
[----:B------:R-:W-:Y:S01]  /*143a0*/  MOV R4, R248 ;  /* 0x000000f800047202 */ /* 0x000fe20000000f00 */
[----:B------:R-:W3:Y:S01]  /*143b0*/  LDL R7, [R1+0x24] ;  /* 0x0000240001077983 */ /* 0x000ee20000100800 */
[----:B------:R-:W-:Y:S03]  /*143c0*/  ISETP.NE.AND P0, PT, R2, 0x1, PT ;  /* 0x000000010200780c */ /* 0x000fe60003f05270 */
[----:B------:R-:W4:Y:S04]  /*143d0*/  LDL R6, [R1+0x3c] ;  /* 0x00003c0001067983 */ /* 0x000f280000100800 */
[----:B------:R-:W4:Y:S04]  /*143e0*/  LDL R5, [R1+0x4c] ;  /* 0x00004c0001057983 */ /* 0x000f280000100800 */
[----:B------:R-:W-:Y:S08]  /*143f0*/  LDSM.16.MT88.4 R36, [R167] ;  /* 0x00000000a724783b */ /* 0x000ff00000004200 */
[----:B------:R-:W0:Y:S01]  /*14400*/  LDGDEPBAR ;  /* 0x00000000000079af */ /* 0x000e220000000000 */
[----:B--2---:R-:W-:Y:S01]  /*14410*/  @P0 MOV R4, R0 ;  /* 0x0000000000040202 */ /* 0x004fe20000000f00 */
[----:B------:R-:W-:Y:S06]  /*14420*/  IMAD R0, R204, -0x30, RZ ;  /* 0xffffffd0cc007824 */ /* 0x000fec00078e02ff */
[----:B------:R-:W1:Y:S01]  /*14430*/  SHFL.IDX PT, R2, R4, RZ, 0x1c1f ;  /* 0x001c1fff04027589 */ /* 0x000e6200000e0000 */
[----:B---3--:R-:W-:Y:S04]  /*14440*/  IADD3 R0, -R7, 0x1, R0 ;  /* 0x0000000107007810 */ /* 0x008fe80007ffe100 */
[----:B----4-:R-:W-:Y:S03]  /*14450*/  IADD3 R5, -R5, R0, R6 ;  /* 0x0000000005057210 */ /* 0x010fe60007ffe106 */
        /* <DEDUP_REMOVED lines=8> */
[----:B------:R-:W-:Y:S02]  /*144e0*/  ISETP.GT.AND P1, PT, R0, 0x9, PT ;  /* 0x000000090000780c */ /* 0x000fe40003f24270 */
[----:B------:R-:W-:Y:S02]  /*144f0*/  FSEL R10, R103, -INF , P0 ;  /* 0xff800000670a7808 */ /* 0x000fe40000000000 */
[----:B------:R-:W-:Y:S02]  /*14500*/  FMNMX.FTZ R2, R8, R2, !PT ;  /* 0x0000000208027209 */ /* 0x000fe40007810000 */
[----:B------:R-:W-:Y:S02]  /*14510*/  ISETP.GT.AND P0, PT, R0, 0x10, PT ;  /* 0x000000100000780c */ /* 0x000fe40003f04270 */
[----:B------:R-:W-:Y:S02]  /*14520*/  FSEL R15, R15, -INF , P1 ;  /* 0xff8000000f0f7808 */ /* 0x000fe40000800000 */
[----:B------:R-:W-:Y:S02]  /*14530*/  FMNMX.FTZ R2, R10, R2, !PT ;  /* 0x000000020a027209 */ /* 0x000fe40007810000 */
[----:B------:R-:W-:Y:S02]  /*14540*/  ISETP.GT.AND P1, PT, R0, 0x11, PT ;  /* 0x000000110000780c */ /* 0x000fe40003f24270 */
[----:B------:R-:W-:Y:S02]  /*14550*/  FSEL R207, R102, -INF , P0 ;  /* 0xff80000066cf7808 */ /* 0x000fe40000000000 */
[----:B------:R-:W-:Y:S02]  /*14560*/  FMNMX.FTZ R2, R15, R2, !PT ;  /* 0x000000020f027209 */ /* 0x000fe40007810000 */
[C---:B------:R-:W-:Y:S02]  /*14570*/  ISETP.GT.AND P0, PT, R0.reuse, 0x18, PT ;  /* 0x000000180000780c */ /* 0x040fe40003f04270 */
[----:B------:R-:W-:Y:S02]  /*14580*/  FSEL R206, R101, -INF , P1 ;  /* 0xff80000065ce7808 */ /* 0x000fe40000800000 */
[----:B------:R-:W-:Y:S02]  /*14590*/  FMNMX.FTZ R2, R207, R2, !PT ;  /* 0x00000002cf027209 */ /* 0x000fe40007810000 */
[----:B------:R-:W-:Y:S02]  /*145a0*/  ISETP.GT.AND P1, PT, R0, 0x19, PT ;  /* 0x000000190000780c */ /* 0x000fe40003f24270 */
[----:B------:R-:W-:Y:S02]  /*145b0*/  FSEL R210, R18, -INF , P0 ;  /* 0xff80000012d27808 */ /* 0x000fe40000000000 */
[----:B------:R-:W-:Y:S02]  /*145c0*/  FMNMX.FTZ R2, R206, R2, !PT ;  /* 0x00000002ce027209 */ /* 0x000fe40007810000 */
[----:B------:R-:W-:Y:S02]  /*145d0*/  ISETP.GT.AND P0, PT, R0, 0x20, PT ;  /* 0x000000200000780c */ /* 0x000fe40003f04270 */
[----:B------:R-:W-:Y:S02]  /*145e0*/  FSEL R208, R16, -INF , P1 ;  /* 0xff80000010d07808 */ /* 0x000fe40000800000 */
[----:B------:R-:W-:Y:S01]  /*145f0*/  FMNMX.FTZ R2, R210, R2, !PT ;  /* 0x00000002d2027209 */ /* 0x000fe20007810000 */
[----:B------:R-:W-:Y:S01]  /*14600*/  SHFL.IDX PT, R16, R4, 0x3, 0x1c1f ;  /* 0x007c1f0004107f89 */ /* 0x000fe200000e0000 */
[----:B------:R-:W-:Y:S02]  /*14610*/  FSEL R234, R12, -INF , P0 ;  /* 0xff8000000cea7808 */ /* 0x000fe40000000000 */
[C---:B------:R-:W-:Y:S02]  /*14620*/  ISETP.GT.AND P3, PT, R0.reuse, 0x21, PT ;  /* 0x000000210000780c */ /* 0x040fe40003f64270 */
[C---:B------:R-:W-:Y:S02]  /*14630*/  ISETP.GT.AND P2, PT, R0.reuse, 0x28, PT ;  /* 0x000000280000780c */ /* 0x040fe40003f44270 */
        /* <DEDUP_REMOVED lines=15> */
[C---:B------:R-:W-:Y:S02]  /*14730*/  ISETP.GT.AND P0, PT, R2.reuse, 0x8, PT ;  /* 0x000000080200780c */ /* 0x040fe40003f04270 */
[----:B-1----:R-:W-:Y:S02]  /*14740*/  FMNMX.FTZ R4, R9, R100, !PT ;  /* 0x0000006409047209 */ /* 0x002fe40007810000 */
[----:B------:R-:W-:Y:S02]  /*14750*/  FSEL R11, R187, -INF , P2 ;  /* 0xff800000bb0b7808 */ /* 0x000fe40001000000 */
        /* <DEDUP_REMOVED lines=8> */
[----:B------:R-:W-:Y:S02]  /*147e0*/  ISETP.GT.AND P0, PT, R2, 0x18, PT ;  /* 0x000000180200780c */ /* 0x000fe40003f04270 */
[----:B------:R-:W-:Y:S02]  /*147f0*/  FMNMX.FTZ R4, R18, R0, !PT ;  /* 0x0000000012047209 */ /* 0x000fe40007810000 */
[----:B------:R-:W-:Y:S02]  /*14800*/  FSEL R189, R109, -INF , P1 ;  /* 0xff8000006dbd7808 */ /* 0x000fe40000800000 */
[----:B---3--:R-:W-:Y:S02]  /*14810*/  IADD3 R0, R5, R12, RZ ;  /* 0x0000000c05007210 */ /* 0x008fe40007ffe0ff */
        /* <DEDUP_REMOVED lines=17> */
[----:B------:R-:W-:Y:S02]  /*14930*/  FMNMX.FTZ R19, R6, R106, !PT ;  /* 0x0000006a06137209 */ /* 0x000fe40007810000 */
[----:B------:R-:W-:Y:S02]  /*14940*/  FSEL R13, R214, -INF , P1 ;  /* 0xff800000d60d7808 */ /* 0x000fe40000800000 */
[----:B------:R-:W-:Y:S02]  /*14950*/  ISETP.GT.AND P3, PT, R0, 0x9, PT ;  /* 0x000000090000780c */ /* 0x000fe40003f64270 */
[----:B------:R-:W-:Y:S02]  /*14960*/  FMNMX.FTZ R19, R13, R19, !PT ;  /* 0x000000130d137209 */ /* 0x000fe40007810000 */
[----:B------:R-:W-:Y:S02]  /*14970*/  FMNMX.FTZ R12, R205, R4, !PT ;  /* 0x00000004cd0c7209 */ /* 0x000fe40007810000 */
[----:B------:R-:W-:Y:S02]  /*14980*/  IADD3 R4, R5, R16, RZ ;  /* 0x0000001005047210 */ /* 0x000fe40007ffe0ff */
[----:B------:R-:W-:Y:S02]  /*14990*/  FSEL R16, R211, -INF , P0 ;  /* 0xff800000d3107808 */ /* 0x000fe40000000000 */
[----:B------:R-:W-:Y:S02]  /*149a0*/  FSEL R17, R209, -INF , P3 ;  /* 0xff800000d1117808 */ /* 0x000fe40001800000 */
[----:B------:R-:W-:Y:S02]  /*149b0*/  FMNMX.FTZ R21, R16, R19, !PT ;  /* 0x0000001310157209 */ /* 0x000fe40007810000 */
[----:B------:R-:W-:Y:S02]  /*149c0*/  ISETP.GT.AND P2, PT, R0, 0x10, PT ;  /* 0x000000100000780c */ /* 0x000fe40003f44270 */
[----:B------:R-:W-:Y:S02]  /*149d0*/  FMNMX.FTZ R5, R189, R12, !PT ;  /* 0x0000000cbd057209 */ /* 0x000fe40007810000 */
[----:B------:R-:W-:Y:S02]  /*149e0*/  FSEL R182, R176, -INF , P2 ;  /* 0xff800000b0b67808 */ /* 0x000fe40001000000 */
[----:B------:R-:W-:Y:S02]  /*149f0*/  ISETP.GT.AND P2, PT, R4, 0x1, PT ;  /* 0x000000010400780c */ /* 0x000fe40003f44270 */
[----:B------:R-:W-:Y:S02]  /*14a00*/  FMNMX.FTZ R21, R17, R21, !PT ;  /* 0x0000001511157209 */ /* 0x000fe40007810000 */
[----:B------:R-:W-:Y:S02]  /*14a10*/  ISETP.GT.AND P1, PT, R0, 0x11, PT ;  /* 0x000000110000780c */ /* 0x000fe40003f24270 */
[----:B------:R-:W-:Y:S02]  /*14a20*/  ISETP.GT.AND P0, PT, R4, RZ, PT ;  /* 0x000000ff0400720c */ /* 0x000fe40003f04270 */
[----:B------:R-:W-:Y:S02]  /*14a30*/  FMNMX.FTZ R5, R191, R5, !PT ;  /* 0x00000005bf057209 */ /* 0x000fe40007810000 */
[----:B------:R-:W-:Y:S02]  /*14a40*/  FSEL R20, R217, -INF , P2 ;  /* 0xff800000d9147808 */ /* 0x000fe40001000000 */
[----:B------:R-:W-:Y:S02]  /*14a50*/  FSEL R184, R171, -INF , P1 ;  /* 0xff800000abb87808 */ /* 0x000fe40000800000 */
[----:B------:R-:W-:Y:S02]  /*14a60*/  FMNMX.FTZ R21, R182, R21, !PT ;  /* 0x00000015b6157209 */ /* 0x000fe40007810000 */
[----:B------:R-:W-:Y:S02]  /*14a70*/  ISETP.GT.AND P3, PT, R0, 0x18, PT ;  /* 0x000000180000780c */ /* 0x000fe40003f64270 */
[----:B------:R-:W-:Y:S02]  /*14a80*/  FSEL R12, R216, -INF , P0 ;  /* 0xff800000d80c7808 */ /* 0x000fe40000000000 */
[----:B------:R-:W-:Y:S02]  /*14a90*/  ISETP.GT.AND P1, PT, R4, 0x8, PT ;  /* 0x000000080400780c */ /* 0x000fe40003f24270 */
[----:B------:R-:W-:Y:S02]  /*14aa0*/  ISETP.GT.AND P2, PT, R0, 0x20, PT ;  /* 0x000000200000780c */ /* 0x000fe40003f44270 */
[----:B------:R-:W-:Y:S02]  /*14ab0*/  FMNMX.FTZ R5, R190, R5, !PT ;  /* 0x00000005be057209 */ /* 0x000fe40007810000 */
[----:B------:R-:W-:Y:S02]  /*14ac0*/  FSEL R19, R212, -INF , P1 ;  /* 0xff800000d4137808 */ /* 0x000fe40000800000 */
[----:B------:R-:W-:Y:S02]  /*14ad0*/  ISETP.GT.AND P0, PT, R0, 0x19, PT ;  /* 0x000000190000780c */ /* 0x000fe40003f04270 */
[----:B------:R-:W-:Y:S02]  /*14ae0*/  FSEL R187, R168, -INF , P3 ;  /* 0xff800000a8bb7808 */ /* 0x000fe40001800000 */
[C---:B------:R-:W-:Y:S02]  /*14af0*/  ISETP.GT.AND P1, PT, R0.reuse, 0x21, PT ;  /* 0x000000210000780c */ /* 0x040fe40003f24270 */
[----:B------:R-:W-:Y:S02]  /*14b00*/  ISETP.GT.AND P3, PT, R0, 0x29, PT ;  /* 0x000000290000780c */ /* 0x000fe40003f64270 */
[----:B------:R-:W-:Y:S02]  /*14b10*/  FSEL R226, R24, -INF , P2 ;  /* 0xff80000018e27808 */ /* 0x000fe40001000000 */
[----:B------:R-:W-:Y:S02]  /*14b20*/  ISETP.GT.AND P2, PT, R0, 0x28, PT ;  /* 0x000000280000780c */ /* 0x000fe40003f44270 */
[----:B------:R-:W-:Y:S02]  /*14b30*/  FMNMX.FTZ R0, R184, R21, !PT ;  /* 0x00000015b8007209 */ /* 0x000fe40007810000 */
[----:B------:R-:W-:Y:S02]  /*14b40*/  FMNMX.FTZ R21, R12, R107, !PT ;  /* 0x0000006b0c157209 */ /* 0x000fe40007810000 */
[----:B------:R-:W-:Y:S02]  /*14b50*/  FMNMX.FTZ R5, R230, R5, !PT ;  /* 0x00000005e6057209 */ /* 0x000fe40007810000 */
[----:B------:R-:W-:Y:S02]  /*14b60*/  FSEL R185, R108, -INF , P0 ;  /* 0xff8000006cb97808 */ /* 0x000fe40000000000 */
[----:B-1----:R-:W-:Y:S02]  /*14b70*/  FMNMX.FTZ R110, R2, R23, !PT ;  /* 0x00000017026e7209 */ /* 0x002fe40007810000 */
[----:B------:R-:W-:Y:S02]  /*14b80*/  FMNMX.FTZ R2, R187, R0, !PT ;  /* 0x00000000bb027209 */ /* 0x000fe40007810000 */
[----:B------:R-:W-:Y:S02]  /*14b90*/  FMNMX.FTZ R0, R20, R21, !PT ;  /* 0x0000001514007209 */ /* 0x000fe40007810000 */
[C---:B------:R-:W-:Y:S02]  /*14ba0*/  ISETP.GT.AND P0, PT, R4.reuse, 0x9, PT ;  /* 0x000000090400780c */ /* 0x040fe40003f04270 */
[----:B------:R-:W-:Y:S02]  /*14bb0*/  FMNMX.FTZ R5, R229, R5, !PT ;  /* 0x00000005e5057209 */ /* 0x000fe40007810000 */
[----:B------:R-:W-:Y:S02]  /*14bc0*/  FMNMX.FTZ R0, R19, R0, !PT ;  /* 0x0000000013007209 */ /* 0x000fe40007810000 */
[----:B------:R-:W-:Y:S02]  /*14bd0*/  FSEL R24, R213, -INF , P0 ;  /* 0xff800000d5187808 */ /* 0x000fe40000000000 */
[----:B------:R-:W-:Y:S02]  /*14be0*/  ISETP.GT.AND P0, PT, R4, 0x10, PT ;  /* 0x000000100400780c */ /* 0x000fe40003f04270 */
[----:B------:R-:W-:Y:S02]  /*14bf0*/  FMNMX.FTZ R5, R228, R5, !PT ;  /* 0x00000005e4057209 */ /* 0x000fe40007810000 */
[----:B------:R-:W-:Y:S02]  /*14c00*/  FMNMX.FTZ R0, R24, R0, !PT ;  /* 0x0000000018007209 */ /* 0x000fe40007810000 */
[----:B------:R-:W-:Y:S02]  /*14c10*/  FSEL R181, R178, -INF , P0 ;  /* 0xff800000b2b57808 */ /* 0x000fe40000000000 */
[----:B------:R-:W-:Y:S02]  /*14c20*/  ISETP.GT.AND P0, PT, R4, 0x18, PT ;  /* 0x000000180400780c */ /* 0x000fe40003f04270 */
[----:B------:R-:W-:Y:S02]  /*14c30*/  FMNMX.FTZ R5, R227, R5, !PT ;  /* 0x00000005e3057209 */ /* 0x000fe40007810000 */
[----:B------:R-:W-:Y:S01]  /*14c40*/  FMNMX.FTZ R21, R181, R0, !PT ;  /* 0x00000000b5157209 */ /* 0x000fe20007810000 */
[C---:B------:R-:W-:Y:S01]  /*14c50*/  FMUL.FTZ R0, R110.reuse, c[0x0][0x2d0] ;  /* 0x0000b4006e007a20 */ /* 0x040fe20000410000 */
[----:B------:R-:W-:Y:S01]  /*14c60*/  FSEL R183, R177, -INF , P0 ;  /* 0xff800000b1b77808 */ /* 0x000fe20000000000 */
[----:B------:R-:W1:Y:S01]  /*14c70*/  SHFL.BFLY PT, R22, R5, 0x2, 0x1f ;  /* 0x0c401f0005167f89 */ /* 0x000e6200000e0000 */
[----:B------:R-:W-:Y:S02]  /*14c80*/  FSETP.NEU.FTZ.AND P0, PT, R110, -INF , PT ;  /* 0xff8000006e00780b */ /* 0x000fe40003f1d000 */
[----:B------:R-:W-:Y:S02]  /*14c90*/  FSEL R225, R26, -INF , P1 ;  /* 0xff8000001ae17808 */ /* 0x000fe40000800000 */
[----:B------:R-:W-:Y:S02]  /*14ca0*/  FSEL R174, R0, RZ, P0 ;  /* 0x000000ff00ae7208 */ /* 0x000fe40000000000 */
[----:B------:R-:W-:Y:S02]  /*14cb0*/  ISETP.GT.AND P1, PT, R4, 0x11, PT ;  /* 0x000000110400780c */ /* 0x000fe40003f24270 */
[----:B------:R-:W-:Y:S01]  /*14cc0*/  FMNMX.FTZ R2, R185, R2, !PT ;  /* 0x00000002b9027209 */ /* 0x000fe20007810000 */
[--C-:B------:R-:W-:Y:S01]  /*14cd0*/  FFMA.FTZ R0, R7, c[0x0][0x2d0], -R174.reuse ;  /* 0x0000b40007007a23 */ /* 0x100fe200000108ae */
[----:B------:R-:W-:Y:S02]  /*14ce0*/  FSEL R180, R186, -INF , P1 ;  /* 0xff800000bab47808 */ /* 0x000fe40000800000 */
[----:B------:R-:W-:Y:S01]  /*14cf0*/  FSEL R224, R27, -INF , P2 ;  /* 0xff8000001be07808 */ /* 0x000fe20001000000 */
[----:B------:R2:W-:Y:S01]  /*14d00*/  MUFU.EX2 R215, R0 ;  /* 0x0000000000d77308 */ /* 0x0005e20000000800 */
[----:B------:R-:W-:Y:S02]  /*14d10*/  FMNMX.FTZ R21, R180, R21, !PT ;  /* 0x00000015b4157209 */ /* 0x000fe40007810000 */
[----:B------:R-:W-:Y:S02]  /*14d20*/  ISETP.GT.AND P2, PT, R4, 0x19, PT ;  /* 0x000000190400780c */ /* 0x000fe40003f44270 */
[----:B------:R-:W-:Y:S02]  /*14d30*/  FMNMX.FTZ R2, R226, R2, !PT ;  /* 0x00000002e2027209 */ /* 0x000fe40007810000 */
[----:B------:R-:W-:Y:S02]  /*14d40*/  FMNMX.FTZ R21, R183, R21, !PT ;  /* 0x00000015b7157209 */ /* 0x000fe40007810000 */
[----:B------:R-:W-:Y:S02]  /*14d50*/  FSEL R188, R179, -INF , P2 ;  /* 0xff800000b3bc7808 */ /* 0x000fe40001000000 */
[----:B-1----:R-:W-:Y:S02]  /*14d60*/  FMNMX.FTZ R5, R5, R22, !PT ;  /* 0x0000001605057209 */ /* 0x002fe40007810000 */
[----:B------:R-:W-:Y:S02]  /*14d70*/  ISETP.GT.AND P1, PT, R4, 0x20, PT ;  /* 0x000000200400780c */ /* 0x000fe40003f24270 */
[----:B------:R-:W-:Y:S01]  /*14d80*/  FMNMX.FTZ R2, R225, R2, !PT ;  /* 0x00000002e1027209 */ /* 0x000fe20007810000 */
[----:B------:R-:W1:Y:S01]  /*14d90*/  SHFL.BFLY PT, R23, R5, 0x1, 0x1f ;  /* 0x0c201f0005177f89 */ /* 0x000e6200000e0000 */
[----:B------:R-:W-:Y:S02]  /*14da0*/  FMNMX.FTZ R7, R188, R21, !PT ;  /* 0x00000015bc077209 */ /* 0x000fe40007810000 */
[----:B------:R-:W-:Y:S02]  /*14db0*/  FSEL R220, R25, -INF , P3 ;  /* 0xff80000019dc7808 */ /* 0x000fe40001800000 */
[----:B------:R-:W-:Y:S02]  /*14dc0*/  ISETP.GT.AND P3, PT, R4, 0x21, PT ;  /* 0x000000210400780c */ /* 0x000fe40003f64270 */
[----:B------:R-:W-:Y:S01]  /*14dd0*/  FSEL R223, R31, -INF , P1 ;  /* 0xff8000001fdf7808 */ /* 0x000fe20000800000 */
[--C-:B--2---:R-:W-:Y:S01]  /*14de0*/  FFMA.FTZ R0, R8, c[0x0][0x2d0], -R174.reuse ;  /* 0x0000b40008007a23 */ /* 0x104fe200000108ae */
[----:B------:R-:W-:Y:S02]  /*14df0*/  FMNMX.FTZ R2, R224, R2, !PT ;  /* 0x00000002e0027209 */ /* 0x000fe40007810000 */
[----:B------:R-:W-:Y:S01]  /*14e00*/  FSEL R221, R30, -INF , P3 ;  /* 0xff8000001edd7808 */ /* 0x000fe20001800000 */
[----:B------:R2:W3:Y:S01]  /*14e10*/  MUFU.EX2 R222, R0 ;  /* 0x0000000000de7308 */ /* 0x0004e20000000800 */
[----:B------:R-:W-:Y:S02]  /*14e20*/  FMNMX.FTZ R7, R223, R7, !PT ;  /* 0x00000007df077209 */ /* 0x000fe40007810000 */
[----:B------:R-:W-:Y:S02]  /*14e30*/  FMNMX.FTZ R2, R220, R2, !PT ;  /* 0x00000002dc027209 */ /* 0x000fe40007810000 */
[C---:B------:R-:W-:Y:S02]  /*14e40*/  ISETP.GT.AND P2, PT, R4.reuse, 0x28, PT ;  /* 0x000000280400780c */ /* 0x040fe40003f44270 */
[----:B------:R-:W-:Y:S01]  /*14e50*/  ISETP.GT.AND P1, PT, R4, 0x29, PT ;  /* 0x000000290400780c */ /* 0x000fe20003f24270 */
[----:B------:R-:W4:Y:S01]  /*14e60*/  SHFL.BFLY PT, R22, R2, 0x2, 0x1f ;  /* 0x0c401f0002167f89 */ /* 0x000f2200000e0000 */
[----:B------:R-:W-:Y:S01]  /*14e70*/  FMNMX.FTZ R4, R221, R7, !PT ;  /* 0x00000007dd047209 */ /* 0x000fe20007810000 */
[--C-:B------:R-:W-:Y:S01]  /*14e80*/  FFMA.FTZ R7, R10, c[0x0][0x2d0], -R174.reuse ;  /* 0x0000b4000a077a23 */ /* 0x100fe200000108ae */
[----:B------:R-:W-:Y:S02]  /*14e90*/  FSEL R219, R29, -INF , P2 ;  /* 0xff8000001ddb7808 */ /* 0x000fe40001000000 */
[----:B-1----:R-:W-:Y:S01]  /*14ea0*/  FMNMX.FTZ R109, R5, R23, !PT ;  /* 0x00000017056d7209 */ /* 0x002fe20007810000 */
[----:B------:R1:W-:Y:S01]  /*14eb0*/  MUFU.EX2 R242, R7 ;  /* 0x0000000700f27308 */ /* 0x0003e20000000800 */
[----:B------:R-:W-:Y:S01]  /*14ec0*/  FFMA.FTZ R5, R15, c[0x0][0x2d0], -R174 ;  /* 0x0000b4000f057a23 */ /* 0x000fe200000108ae */
[----:B------:R-:W-:Y:S02]  /*14ed0*/  FSEL R103, R28, -INF , P1 ;  /* 0xff8000001c677808 */ /* 0x000fe40000800000 */
[----:B------:R-:W-:Y:S06]  /*14ee0*/  FSETP.NEU.FTZ.AND P2, PT, R109, -INF , PT ;  /* 0xff8000006d00780b */ /* 0x000fec0003f5d000 */
[----:B------:R5:W5:Y:S01]  /*14ef0*/  MUFU.EX2 R243, R5 ;  /* 0x0000000500f37308 */ /* 0x000b620000000800 */
[----:B--2---:R-:W-:Y:S02]  /*14f00*/  FMNMX.FTZ R0, R219, R4, !PT ;  /* 0x00000004db007209 */ /* 0x004fe40007810000 */
[----:B---3--:R-:W-:Y:S02]  /*14f10*/  F2FP.BF16.PACK_AB R168, R222, R215 ;  /* 0x000000d7dea8723e */ /* 0x008fe400000010ff */
[----:B------:R-:W-:Y:S02]  /*14f20*/  FMNMX.FTZ R0, R103, R0, !PT ;  /* 0x0000000067007209 */ /* 0x000fe40007810000 */
[----:B----4-:R-:W-:Y:S03]  /*14f30*/  FMNMX.FTZ R4, R2, R22, !PT ;  /* 0x0000001602047209 */ /* 0x010fe60007810000 */
[----:B------:R-:W2:Y:S01]  /*14f40*/  SHFL.BFLY PT, R2, R0, 0x2, 0x1f ;  /* 0x0c401f0000027f89 */ /* 0x000ea200000e0000 */
[----:B-1----:R-:W-:Y:S07]  /*14f50*/  FMUL.FTZ R7, R109, c[0x0][0x2d0] ;  /* 0x0000b4006d077a20 */ /* 0x002fee0000410000 */
[----:B------:R-:W1:Y:S01]  /*14f60*/  SHFL.BFLY PT, R8, R4, 0x1, 0x1f ;  /* 0x0c201f0004087f89 */ /* 0x000e6200000e0000 */
[----:B------:R-:W-:Y:S05]  /*14f70*/  FSEL R173, R7, RZ, P2 ;  /* 0x000000ff07ad7208 */ /* 0x000fea0001000000 */
[--C-:B-----5:R-:W-:Y:S01]  /*14f80*/  FFMA.FTZ R5, R9, c[0x0][0x2d0], -R173.reuse ;  /* 0x0000b40009057a23 */ /* 0x120fe200000108ad */
[----:B------:R-:W-:Y:S03]  /*14f90*/  F2FP.BF16.PACK_AB R170, R243, R242 ;  /* 0x000000f2f3aa723e */ /* 0x000fe600000010ff */
[----:B------:R3:W-:Y:S01]  /*14fa0*/  MUFU.EX2 R178, R5 ;  /* 0x0000000500b27308 */ /* 0x0007e20000000800 */
[----:B--2---:R-:W-:Y:S01]  /*14fb0*/  FMNMX.FTZ R0, R0, R2, !PT ;  /* 0x0000000200007209 */ /* 0x004fe20007810000 */
[--C-:B------:R-:W-:Y:S08]  /*14fc0*/  FFMA.FTZ R2, R14, c[0x0][0x2d0], -R173.reuse ;  /* 0x0000b4000e027a23 */ /* 0x100ff000000108ad */
[----:B------:R2:W-:Y:S01]  /*14fd0*/  MUFU.EX2 R240, R2 ;  /* 0x0000000200f07308 */ /* 0x0005e20000000800 */
[----:B-1----:R-:W-:Y:S01]  /*14fe0*/  FMNMX.FTZ R108, R4, R8, !PT ;  /* 0x00000008046c7209 */ /* 0x002fe20007810000 */
[--C-:B------:R-:W-:Y:S03]  /*14ff0*/  FFMA.FTZ R4, R18, c[0x0][0x2d0], -R173.reuse ;  /* 0x0000b40012047a23 */ /* 0x100fe600000108ad */
[C---:B------:R-:W-:Y:S05]  /*15000*/  FSETP.NEU.FTZ.AND P1, PT, R108.reuse, -INF , PT ;  /* 0xff8000006c00780b */ /* 0x040fea0003f3d000 */
[----:B------:R-:W1:Y:S01]  /*15010*/  MUFU.EX2 R241, R4 ;  /* 0x0000000400f17308 */ /* 0x000e620000000800 */
[----:B---3--:R-:W-:Y:S09]  /*15020*/  FFMA.FTZ R5, R11, c[0x0][0x2d0], -R173 ;  /* 0x0000b4000b057a23 */ /* 0x008ff200000108ad */
        /* <DEDUP_REMOVED lines=24> */
[C---:B-1----:R-:W-:Y:S02]  /*151b0*/  FMUL.FTZ R4, R101.reuse, R120 ;  /* 0x0000007865047220 */ /* 0x042fe40000410000 */
[C---:B------:R-:W-:Y:S02]  /*151c0*/  FMUL.FTZ R5, R101.reuse, R121 ;  /* 0x0000007965057220 */ /* 0x040fe40000410000 */
[C---:B------:R-:W-:Y:S02]  /*151d0*/  FMUL.FTZ R16, R101.reuse, R128 ;  /* 0x0000008065107220 */ /* 0x040fe40000410000 */
[C---:B------:R-:W-:Y:S02]  /*151e0*/  FMUL.FTZ R17, R101.reuse, R129 ;  /* 0x0000008165117220 */ /* 0x040fe40000410000 */
[C---:B------:R-:W-:Y:S02]  /*151f0*/  FMUL.FTZ R32, R101.reuse, R144 ;  /* 0x0000009065207220 */ /* 0x040fe40000410000 */
[--C-:B--2---:R-:W-:Y:S02]  /*15200*/  FFMA.FTZ R2, R20, c[0x0][0x2d0], -R175.reuse ;  /* 0x0000b40014027a23 */ /* 0x104fe400000108af */
[----:B------:R-:W1:Y:S01]  /*15210*/  LDSM.16.MT88.4 R20, [R166] ;  /* 0x00000000a614783b */ /* 0x000e620000004200 */
[C---:B------:R-:W-:Y:S01]  /*15220*/  FMUL.FTZ R33, R101.reuse, R145 ;  /* 0x0000009165217220 */ /* 0x040fe20000410000 */
[----:B------:R2:W-:Y:S01]  /*15230*/  MUFU.EX2 R235, R2 ;  /* 0x0000000200eb7308 */ /* 0x0005e20000000800 */
[C---:B------:R-:W-:Y:S02]  /*15240*/  FMUL.FTZ R48, R101.reuse, R160 ;  /* 0x000000a065307220 */ /* 0x040fe40000410000 */
[C---:B------:R-:W-:Y:S02]  /*15250*/  FMUL.FTZ R49, R101.reuse, R161 ;  /* 0x000000a165317220 */ /* 0x040fe40000410000 */
[C---:B------:R-:W-:Y:S02]  /*15260*/  FMUL.FTZ R52, R101.reuse, R52 ;  /* 0x0000003465347220 */ /* 0x040fe40000410000 */
[----:B------:R-:W-:Y:S02]  /*15270*/  FMUL.FTZ R53, R101, R53 ;  /* 0x0000003565357220 */ /* 0x000fe40000410000 */
[--C-:B------:R-:W-:Y:S02]  /*15280*/  FFMA.FTZ R144, R219, c[0x0][0x2d0], -R175.reuse ;  /* 0x0000b400db907a23 */ /* 0x100fe400000108af */
[C---:B------:R-:W-:Y:S02]  /*15290*/  FMUL.FTZ R64, R101.reuse, R64 ;  /* 0x0000004065407220 */ /* 0x040fe40000410000 */
[C---:B------:R-:W-:Y:S02]  /*152a0*/  FMUL.FTZ R65, R101.reuse, R65 ;  /* 0x0000004165417220 */ /* 0x040fe40000410000 */
[C---:B------:R-:W-:Y:S02]  /*152b0*/  FMUL.FTZ R68, R101.reuse, R68 ;  /* 0x0000004465447220 */ /* 0x040fe40000410000 */
[C---:B------:R-:W-:Y:S02]  /*152c0*/  FMUL.FTZ R69, R101.reuse, R69 ;  /* 0x0000004565457220 */ /* 0x040fe40000410000 */
[C---:B------:R-:W-:Y:S02]  /*152d0*/  FMUL.FTZ R80, R101.reuse, R80 ;  /* 0x0000005065507220 */ /* 0x040fe40000410000 */
[C---:B------:R-:W-:Y:S02]  /*152e0*/  FMUL.FTZ R81, R101.reuse, R81 ;  /* 0x0000005165517220 */ /* 0x040fe40000410000 */
[----:B------:R-:W-:Y:S02]  /*152f0*/  FMUL.FTZ R84, R101, R84 ;  /* 0x0000005465547220 */ /* 0x000fe40000410000 */
[----:B--2---:R-:W-:Y:S02]  /*15300*/  FFMA.FTZ R2, R19, c[0x0][0x2d0], -R175 ;  /* 0x0000b40013027a23 */ /* 0x004fe400000108af */
[C---:B------:R-:W-:Y:S02]  /*15310*/  FMUL.FTZ R85, R101.reuse, R85 ;  /* 0x0000005565557220 */ /* 0x040fe40000410000 */
[----:B------:R2:W-:Y:S01]  /*15320*/  MUFU.EX2 R236, R2 ;  /* 0x0000000200ec7308 */ /* 0x0005e20000000800 */
[C---:B------:R-:W-:Y:S02]  /*15330*/  FMUL.FTZ R96, R101.reuse, R96 ;  /* 0x0000006065607220 */ /* 0x040fe40000410000 */
        /* <DEDUP_REMOVED lines=8> */
[----:B---3--:R-:W-:Y:S02]  /*153c0*/  FMUL.FTZ R6, R100, R122 ;  /* 0x0000007a64067220 */ /* 0x008fe40000410000 */
[----:B------:R-:W-:Y:S02]  /*153d0*/  FMUL.FTZ R0, R0, c[0x0][0x2d0] ;  /* 0x0000b40000007a20 */ /* 0x000fe40000410000 */
[C---:B------:R-:W-:Y:S02]  /*153e0*/  FMUL.FTZ R7, R100.reuse, R123 ;  /* 0x0000007b64077220 */ /* 0x040fe40000410000 */
[----:B------:R2:W3:Y:S01]  /*153f0*/  MUFU.EX2 R3, R0 ;  /* 0x0000000000037308 */ /* 0x0004e20000000800 */
[----:B------:R-:W4:Y:S01]  /*15400*/  LDSM.16.MT88.4 R120, [R166+0xc00] ;  /* 0x000c0000a678783b */ /* 0x000f220000004200 */
[C---:B------:R-:W-:Y:S02]  /*15410*/  FMUL.FTZ R18, R100.reuse, R130 ;  /* 0x0000008264127220 */ /* 0x040fe40000410000 */
[C---:B------:R-:W-:Y:S01]  /*15420*/  FMUL.FTZ R19, R100.reuse, R131 ;  /* 0x0000008364137220 */ /* 0x040fe20000410000 */
[-C--:B-1----:R-:W-:Y:S01]  /*15430*/  HMMA.16816.F32.BF16 R4, R168, R20.reuse, R4 ;  /* 0x00000014a804723c */ /* 0x082fe20000041804 */
[C---:B------:R-:W-:Y:S02]  /*15440*/  FMUL.FTZ R35, R100.reuse, R147 ;  /* 0x0000009364237220 */ /* 0x040fe40000410000 */
[C---:B------:R-:W-:Y:S01]  /*15450*/  FMUL.FTZ R34, R100.reuse, R146 ;  /* 0x0000009264227220 */ /* 0x040fe20000410000 */
[----:B------:R-:W-:Y:S01]  /*15460*/  LDSM.16.MT88.4 R128, [R167+0x400] ;  /* 0x00040000a780783b */ /* 0x000fe20000004200 */
[C---:B------:R-:W-:Y:S02]  /*15470*/  FMUL.FTZ R50, R100.reuse, R162 ;  /* 0x000000a264327220 */ /* 0x040fe40000410000 */
[C---:B------:R-:W-:Y:S02]  /*15480*/  FMUL.FTZ R51, R100.reuse, R163 ;  /* 0x000000a364337220 */ /* 0x040fe40000410000 */
[C---:B------:R-:W-:Y:S03]  /*15490*/  FMUL.FTZ R54, R100.reuse, R54 ;  /* 0x0000003664367220 */ /* 0x040fe60000410000 */
[----:B------:R-:W-:Y:S01]  /*154a0*/  FMUL.FTZ R55, R100, R55 ;  /* 0x0000003764377220 */ /* 0x000fe20000410000 */
[----:B------:R-:W-:Y:S01]  /*154b0*/  LDSM.16.MT88.4 R160, [R166+0x1400] ;  /* 0x00140000a6a0783b */ /* 0x000fe20000004200 */
[--C-:B------:R-:W-:Y:S02]  /*154c0*/  FFMA.FTZ R106, R208, c[0x0][0x2d0], -R174.reuse ;  /* 0x0000b400d06a7a23 */ /* 0x100fe400000108ae */
[C---:B------:R-:W-:Y:S02]  /*154d0*/  FMUL.FTZ R66, R100.reuse, R66 ;  /* 0x0000004264427220 */ /* 0x040fe40000410000 */
[----:B------:R-:W-:Y:S01]  /*154e0*/  FMUL.FTZ R67, R100, R67 ;  /* 0x0000004364437220 */ /* 0x000fe20000410000 */
[----:B------:R-:W-:Y:S01]  /*154f0*/  MUFU.EX2 R218, R106 ;  /* 0x0000006a00da7308 */ /* 0x000fe20000000800 */
[----:B--2---:R-:W-:Y:S02]  /*15500*/  FADD.FTZ R0, -R2, R107 ;  /* 0x0000006b02007221 */ /* 0x004fe40000010100 */
[----:B------:R-:W-:Y:S02]  /*15510*/  FFMA.FTZ R2, R24, c[0x0][0x2d0], -R175 ;  /* 0x0000b40018027a23 */ /* 0x000fe400000108af */
[----:B------:R-:W-:Y:S02]  /*15520*/  FMUL.FTZ R0, R0, c[0x0][0x2d0] ;  /* 0x0000b40000007a20 */ /* 0x000fe40000410000 */
[----:B---3--:R-:W-:Y:S01]  /*15530*/  FMUL.FTZ R8, R3, R116 ;  /* 0x0000007403087220 */ /* 0x008fe20000410000 */
[----:B------:R-:W-:Y:S01]  /*15540*/  F2FP.BF16.PACK_AB R116, R179, R177 ;  /* 0x000000b1b374723e */ /* 0x000fe200000010ff */
[----:B------:R-:W-:Y:S01]  /*15550*/  FMUL.FTZ R9, R3, R117 ;  /* 0x0000007503097220 */ /* 0x000fe20000410000 */
[----:B------:R1:W-:Y:S01]  /*15560*/  MUFU.EX2 R238, R2 ;  /* 0x0000000200ee7308 */ /* 0x0003e20000000800 */
[----:B------:R-:W-:Y:S01]  /*15570*/  F2FP.BF16.PACK_AB R117, R235, R176 ;  /* 0x000000b0eb75723e */ /* 0x000fe200000010ff */
[C---:B------:R-:W-:Y:S02]  /*15580*/  FMUL.FTZ R12, R3.reuse, R124 ;  /* 0x0000007c030c7220 */ /* 0x040fe40000410000 */
[C---:B------:R-:W-:Y:S02]  /*15590*/  FMUL.FTZ R13, R3.reuse, R125 ;  /* 0x0000007d030d7220 */ /* 0x040fe40000410000 */
[C---:B------:R-:W-:Y:S02]  /*155a0*/  FMUL.FTZ R24, R3.reuse, R136 ;  /* 0x0000008803187220 */ /* 0x040fe40000410000 */
[C---:B------:R-:W-:Y:S02]  /*155b0*/  FMUL.FTZ R25, R3.reuse, R137 ;  /* 0x0000008903197220 */ /* 0x040fe40000410000 */
[----:B------:R-:W2:Y:S01]  /*155c0*/  MUFU.EX2 R0, R0 ;  /* 0x0000000000007308 */ /* 0x000ea20000000800 */
[C---:B------:R-:W-:Y:S02]  /*155d0*/  FMUL.FTZ R29, R3.reuse, R141 ;  /* 0x0000008d031d7220 */ /* 0x040fe40000410000 */
[C---:B------:R-:W-:Y:S02]  /*155e0*/  FMUL.FTZ R28, R3.reuse, R140 ;  /* 0x0000008c031c7220 */ /* 0x040fe40000410000 */
[C---:B------:R-:W-:Y:S02]  /*155f0*/  FMUL.FTZ R40, R3.reuse, R152 ;  /* 0x0000009803287220 */ /* 0x040fe40000410000 */
[C---:B------:R-:W-:Y:S02]  /*15600*/  FMUL.FTZ R41, R3.reuse, R153 ;  /* 0x0000009903297220 */ /* 0x040fe40000410000 */
[C---:B------:R-:W-:Y:S02]  /*15610*/  FMUL.FTZ R44, R3.reuse, R156 ;  /* 0x0000009c032c7220 */ /* 0x040fe40000410000 */
[C---:B------:R-:W-:Y:S02]  /*15620*/  FMUL.FTZ R45, R3.reuse, R157 ;  /* 0x0000009d032d7220 */ /* 0x040fe40000410000 */
[----:B------:R-:W-:Y:S02]  /*15630*/  FMUL.FTZ R56, R3, R56 ;  /* 0x0000003803387220 */ /* 0x000fe40000410000 */
[--C-:B-1----:R-:W-:Y:S02]  /*15640*/  FFMA.FTZ R2, R207, c[0x0][0x2d0], -R174.reuse ;  /* 0x0000b400cf027a23 */ /* 0x102fe400000108ae */
[C---:B------:R-:W-:Y:S02]  /*15650*/  FMUL.FTZ R57, R3.reuse, R57 ;  /* 0x0000003903397220 */ /* 0x040fe40000410000 */
[----:B------:R1:W-:Y:S01]  /*15660*/  MUFU.EX2 R209, R2 ;  /* 0x0000000200d17308 */ /* 0x0003e20000000800 */
[C---:B------:R-:W-:Y:S02]  /*15670*/  FMUL.FTZ R60, R3.reuse, R60 ;  /* 0x0000003c033c7220 */ /* 0x040fe40000410000 */
[----:B------:R-:W-:Y:S02]  /*15680*/  FMUL.FTZ R61, R3, R61 ;  /* 0x0000003d033d7220 */ /* 0x000fe40000410000 */
[C---:B--2---:R-:W-:Y:S01]  /*15690*/  FMUL.FTZ R10, R0.reuse, R118 ;  /* 0x00000076000a7220 */ /* 0x044fe20000410000 */
[----:B------:R-:W-:Y:S01]  /*156a0*/  F2FP.BF16.PACK_AB R118, R239, R237 ;  /* 0x000000edef76723e */ /* 0x000fe200000010ff */
[----:B------:R-:W-:Y:S01]  /*156b0*/  FMUL.FTZ R11, R0, R119 ;  /* 0x00000077000b7220 */ /* 0x000fe20000410000 */
[----:B------:R-:W-:Y:S01]  /*156c0*/  F2FP.BF16.PACK_AB R119, R238, R236 ;  /* 0x000000ecee77723e */ /* 0x000fe200000010ff */
[--C-:B------:R-:W-:Y:S02]  /*156d0*/  FFMA.FTZ R141, R234, c[0x0][0x2d0], -R174.reuse ;  /* 0x0000b400ea8d7a23 */ /* 0x100fe400000108ae */
[----:B------:R-:W2:Y:S01]  /*156e0*/  LDL R234, [R1+0x10] ;  /* 0x0000100001ea7983 */ /* 0x000ea20000100800 */
[--C-:B------:R-:W-:Y:S02]  /*156f0*/  FFMA.FTZ R137, R229, c[0x0][0x2d0], -R173.reuse ;  /* 0x0000b400e5897a23 */ /* 0x100fe400000108ad */
[--C-:B------:R-:W-:Y:S01]  /*15700*/  FFMA.FTZ R136, R228, c[0x0][0x2d0], -R173.reuse ;  /* 0x0000b400e4887a23 */ /* 0x100fe200000108ad */
[C---:B------:R-:W-:Y:S01]  /*15710*/  HMMA.16816.F32.BF16 R8, R116.reuse, R20, R8 ;  /* 0x000000147408723c */ /* 0x040fe20000041808 */
[C---:B------:R-:W-:Y:S02]  /*15720*/  FMUL.FTZ R14, R0.reuse, R126 ;  /* 0x0000007e000e7220 */ /* 0x040fe40000410000 */
[C---:B------:R-:W-:Y:S02]  /*15730*/  FMUL.FTZ R15, R0.reuse, R127 ;  /* 0x0000007f000f7220 */ /* 0x040fe40000410000 */
[----:B------:R-:W-:Y:S02]  /*15740*/  FMUL.FTZ R26, R0, R138 ;  /* 0x0000008a001a7220 */ /* 0x000fe40000410000 */
[C---:B------:R-:W-:Y:S02]  /*15750*/  FMUL.FTZ R20, R101.reuse, R132 ;  /* 0x0000008465147220 */ /* 0x040fe40000410000 */
[--C-:B-1----:R-:W-:Y:S01]  /*15760*/  FFMA.FTZ R2, R206, c[0x0][0x2d0], -R174.reuse ;  /* 0x0000b400ce027a23 */ /* 0x102fe200000108ae */
[-C--:B------:R-:W-:Y:S02]  /*15770*/  HMMA.16816.F32.BF16 R12, R116, R22.reuse, R12 ;  /* 0x00000016740c723c */ /* 0x080fe4000004180c */
[----:B------:R-:W-:Y:S01]  /*15780*/  FMUL.FTZ R21, R101, R133 ;  /* 0x0000008565157220 */ /* 0x000fe20000410000 */
[----:B------:R1:W-:Y:S01]  /*15790*/  MUFU.EX2 R213, R2 ;  /* 0x0000000200d57308 */ /* 0x0003e20000000800 */
[--C-:B------:R-:W-:Y:S02]  /*157a0*/  FFMA.FTZ R138, R230, c[0x0][0x2d0], -R173.reuse ;  /* 0x0000b400e68a7a23 */ /* 0x100fe400000108ad */
        /* <DEDUP_REMOVED lines=8> */
[--C-:B------:R-:W-:Y:S02]  /*15830*/  FFMA.FTZ R139, R232, c[0x0][0x2d0], -R174.reuse ;  /* 0x0000b400e88b7a23 */ /* 0x100fe400000108ae */
[C---:B------:R-:W-:Y:S02]  /*15840*/  FMUL.FTZ R43, R0.reuse, R155 ;  /* 0x0000009b002b7220 */ /* 0x040fe40000410000 */
[-C--:B------:R-:W-:Y:S01]  /*15850*/  HMMA.16816.F32.BF16 R20, R168, R36.reuse, R20 ;  /* 0x00000024a814723c */ /* 0x080fe20000041814 */
[--C-:B-1----:R-:W-:Y:S02]  /*15860*/  FFMA.FTZ R2, R205, c[0x0][0x2d0], -R173.reuse ;  /* 0x0000b400cd027a23 */ /* 0x102fe400000108ad */
[C---:B------:R-:W-:Y:S02]  /*15870*/  FMUL.FTZ R46, R0.reuse, R158 ;  /* 0x0000009e002e7220 */ /* 0x040fe40000410000 */
[----:B------:R1:W-:Y:S01]  /*15880*/  MUFU.EX2 R207, R2 ;  /* 0x0000000200cf7308 */ /* 0x0003e20000000800 */
[C---:B------:R-:W-:Y:S02]  /*15890*/  FMUL.FTZ R47, R0.reuse, R159 ;  /* 0x0000009f002f7220 */ /* 0x040fe40000410000 */
[C---:B------:R-:W-:Y:S01]  /*158a0*/  HMMA.16816.F32.BF16 R24, R116.reuse, R36, R24 ;  /* 0x000000247418723c */ /* 0x040fe20000041818 */
[C---:B------:R-:W-:Y:S03]  /*158b0*/  FMUL.FTZ R58, R0.reuse, R58 ;  /* 0x0000003a003a7220 */ /* 0x040fe60000410000 */
[C---:B------:R-:W-:Y:S02]  /*158c0*/  FMUL.FTZ R59, R0.reuse, R59 ;  /* 0x0000003b003b7220 */ /* 0x040fe40000410000 */
[C---:B------:R-:W-:Y:S02]  /*158d0*/  FMUL.FTZ R62, R0.reuse, R62 ;  /* 0x0000003e003e7220 */ /* 0x040fe40000410000 */
[-C--:B------:R-:W-:Y:S01]  /*158e0*/  HMMA.16816.F32.BF16 R28, R116, R38.reuse, R28 ;  /* 0x00000026741c723c */ /* 0x080fe2000004181c */
[C---:B------:R-:W-:Y:S03]  /*158f0*/  FMUL.FTZ R36, R101.reuse, R148 ;  /* 0x0000009465247220 */ /* 0x040fe60000410000 */
[----:B------:R-:W-:Y:S02]  /*15900*/  FMUL.FTZ R37, R101, R149 ;  /* 0x0000009565257220 */ /* 0x000fe40000410000 */
[----:B------:R-:W-:Y:S02]  /*15910*/  FMUL.FTZ R63, R0, R63 ;  /* 0x0000003f003f7220 */ /* 0x000fe40000410000 */
[C---:B------:R-:W-:Y:S01]  /*15920*/  HMMA.16816.F32.BF16 R32, R168.reuse, R38, R32 ;  /* 0x00000026a820723c */ /* 0x040fe20000041820 */
[--C-:B------:R-:W-:Y:S03]  /*15930*/  FFMA.FTZ R107, R210, c[0x0][0x2d0], -R174.reuse ;  /* 0x0000b400d26b7a23 */ /* 0x100fe600000108ae */
[C---:B------:R-:W-:Y:S01]  /*15940*/  FMUL.FTZ R70, R100.reuse, R70 ;  /* 0x0000004664467220 */ /* 0x040fe20000410000 */
[----:B------:R-:W-:Y:S01]  /*15950*/  MUFU.EX2 R214, R107 ;  /* 0x0000006b00d67308 */ /* 0x000fe20000000800 */
[--C-:B-1----:R-:W-:Y:S02]  /*15960*/  FFMA.FTZ R2, R189, c[0x0][0x2d0], -R173.reuse ;  /* 0x0000b400bd027a23 */ /* 0x102fe400000108ad */
[C---:B------:R-:W-:Y:S04]  /*15970*/  FMUL.FTZ R38, R100.reuse, R150 ;  /* 0x0000009664267220 */ /* 0x040fe80000410000 */
[C---:B------:R-:W-:Y:S02]  /*15980*/  FMUL.FTZ R39, R100.reuse, R151 ;  /* 0x0000009764277220 */ /* 0x040fe40000410000 */
[----:B------:R-:W-:Y:S01]  /*15990*/  FMUL.FTZ R71, R100, R71 ;  /* 0x0000004764477220 */ /* 0x000fe20000410000 */
[----:B------:R1:W-:Y:S01]  /*159a0*/  MUFU.EX2 R211, R2 ;  /* 0x0000000200d37308 */ /* 0x0003e20000000800 */
[C---:B------:R-:W-:Y:S02]  /*159b0*/  FMUL.FTZ R72, R3.reuse, R72 ;  /* 0x0000004803487220 */ /* 0x040fe40000410000 */
[C---:B------:R-:W-:Y:S01]  /*159c0*/  FMUL.FTZ R73, R3.reuse, R73 ;  /* 0x0000004903497220 */ /* 0x040fe20000410000 */
[-C--:B----4-:R-:W-:Y:S01]  /*159d0*/  HMMA.16816.F32.BF16 R36, R168, R120.reuse, R36 ;  /* 0x00000078a824723c */ /* 0x090fe20000041824 */
[C---:B------:R-:W-:Y:S02]  /*159e0*/  FMUL.FTZ R74, R0.reuse, R74 ;  /* 0x0000004a004a7220 */ /* 0x040fe40000410000 */
[C---:B------:R-:W-:Y:S02]  /*159f0*/  FMUL.FTZ R75, R0.reuse, R75 ;  /* 0x0000004b004b7220 */ /* 0x040fe40000410000 */
[C---:B------:R-:W-:Y:S02]  /*15a00*/  FMUL.FTZ R76, R3.reuse, R76 ;  /* 0x0000004c034c7220 */ /* 0x040fe40000410000 */
[----:B------:R-:W-:Y:S01]  /*15a10*/  FMUL.FTZ R77, R3, R77 ;  /* 0x0000004d034d7220 */ /* 0x000fe20000410000 */
[C---:B------:R-:W-:Y:S01]  /*15a20*/  HMMA.16816.F32.BF16 R40, R116.reuse, R120, R40 ;  /* 0x000000787428723c */ /* 0x040fe20000041828 */
[C---:B------:R-:W-:Y:S03]  /*15a30*/  FMUL.FTZ R78, R0.reuse, R78 ;  /* 0x0000004e004e7220 */ /* 0x040fe60000410000 */
[----:B------:R-:W-:Y:S02]  /*15a40*/  FMUL.FTZ R79, R0, R79 ;  /* 0x0000004f004f7220 */ /* 0x000fe40000410000 */
[C---:B------:R-:W-:Y:S02]  /*15a50*/  FMUL.FTZ R82, R100.reuse, R82 ;  /* 0x0000005264527220 */ /* 0x040fe40000410000 */
[-C--:B------:R-:W-:Y:S01]  /*15a60*/  HMMA.16816.F32.BF16 R44, R116, R122.reuse, R44 ;  /* 0x0000007a742c723c */ /* 0x080fe2000004182c */
[C---:B------:R-:W-:Y:S03]  /*15a70*/  FMUL.FTZ R83, R100.reuse, R83 ;  /* 0x0000005364537220 */ /* 0x040fe60000410000 */
[--C-:B-1----:R-:W-:Y:S02]  /*15a80*/  FFMA.FTZ R2, R191, c[0x0][0x2d0], -R173.reuse ;  /* 0x0000b400bf027a23 */ /* 0x102fe400000108ad */
[C---:B------:R-:W-:Y:S02]  /*15a90*/  FMUL.FTZ R86, R100.reuse, R86 ;  /* 0x0000005664567220 */ /* 0x040fe40000410000 */
[C---:B------:R-:W-:Y:S01]  /*15aa0*/  HMMA.16816.F32.BF16 R48, R168.reuse, R122, R48 ;  /* 0x0000007aa830723c */ /* 0x040fe20000041830 */
[----:B------:R1:W-:Y:S01]  /*15ab0*/  MUFU.EX2 R216, R2 ;  /* 0x0000000200d87308 */ /* 0x0003e20000000800 */
[----:B------:R-:W3:Y:S02]  /*15ac0*/  LDSM.16.MT88.4 R120, [R167+0xc00] ;  /* 0x000c0000a778783b */ /* 0x000ee40000004200 */
[----:B------:R-:W-:Y:S02]  /*15ad0*/  FMUL.FTZ R87, R100, R87 ;  /* 0x0000005764577220 */ /* 0x000fe40000410000 */
[C---:B------:R-:W-:Y:S02]  /*15ae0*/  FMUL.FTZ R88, R3.reuse, R88 ;  /* 0x0000005803587220 */ /* 0x040fe40000410000 */
[C---:B------:R-:W-:Y:S04]  /*15af0*/  FMUL.FTZ R89, R3.reuse, R89 ;  /* 0x0000005903597220 */ /* 0x040fe80000410000 */
[C---:B------:R-:W-:Y:S02]  /*15b00*/  FMUL.FTZ R90, R0.reuse, R90 ;  /* 0x0000005a005a7220 */ /* 0x040fe40000410000 */
[C---:B------:R-:W-:Y:S02]  /*15b10*/  FMUL.FTZ R91, R0.reuse, R91 ;  /* 0x0000005b005b7220 */ /* 0x040fe40000410000 */
[C---:B------:R-:W-:Y:S02]  /*15b20*/  FMUL.FTZ R92, R3.reuse, R92 ;  /* 0x0000005c035c7220 */ /* 0x040fe40000410000 */
[C---:B------:R-:W-:Y:S02]  /*15b30*/  FMUL.FTZ R93, R3.reuse, R93 ;  /* 0x0000005d035d7220 */ /* 0x040fe40000410000 */
[C---:B------:R-:W-:Y:S02]  /*15b40*/  FMUL.FTZ R94, R0.reuse, R94 ;  /* 0x0000005e005e7220 */ /* 0x040fe40000410000 */
[----:B------:R-:W-:Y:S02]  /*15b50*/  FMUL.FTZ R95, R0, R95 ;  /* 0x0000005f005f7220 */ /* 0x000fe40000410000 */
[----:B------:R-:W-:Y:S02]  /*15b60*/  FMUL.FTZ R98, R100, R98 ;  /* 0x0000006264627220 */ /* 0x000fe40000410000 */
[----:B-1----:R-:W-:Y:S02]  /*15b70*/  FFMA.FTZ R2, R190, c[0x0][0x2d0], -R173 ;  /* 0x0000b400be027a23 */ /* 0x002fe400000108ad */
[----:B------:R-:W-:Y:S02]  /*15b80*/  FMUL.FTZ R99, R100, R99 ;  /* 0x0000006364637220 */ /* 0x000fe40000410000 */
[----:B------:R1:W-:Y:S01]  /*15b90*/  MUFU.EX2 R217, R2 ;  /* 0x0000000200d97308 */ /* 0x0003e20000000800 */
[----:B------:R-:W-:Y:S02]  /*15ba0*/  FFMA.FTZ R3, R3, R251, R177 ;  /* 0x000000fb03037223 */ /* 0x000fe400000100b1 */
[----:B------:R-:W-:Y:S02]  /*15bb0*/  FFMA.FTZ R101, R101, R247, R215 ;  /* 0x000000f765657223 */ /* 0x000fe400000100d7 */
[----:B------:R-:W-:Y:S02]  /*15bc0*/  FFMA.FTZ R173, R227, c[0x0][0x2d0], -R173 ;  /* 0x0000b400e3ad7a23 */ /* 0x000fe400000108ad */
[----:B------:R-:W-:Y:S02]  /*15bd0*/  FADD.FTZ R146, R222, R101 ;  /* 0x00000065de927221 */ /* 0x000fe40000010000 */
[--C-:B------:R-:W-:Y:S02]  /*15be0*/  FFMA.FTZ R142, R221, c[0x0][0x2d0], -R175.reuse ;  /* 0x0000b400dd8e7a23 */ /* 0x100fe400000108af */
[--C-:B------:R-:W-:Y:S01]  /*15bf0*/  FFMA.FTZ R140, R233, c[0x0][0x2d0], -R174.reuse ;  /* 0x0000b400e98c7a23 */ /* 0x100fe200000108ae */
[-C--:B---3--:R-:W-:Y:S01]  /*15c00*/  HMMA.16816.F32.BF16 R52, R168, R120.reuse, R52 ;  /* 0x00000078a834723c */ /* 0x088fe20000041834 */
[----:B------:R-:W-:Y:S02]  /*15c10*/  FFMA.FTZ R174, R231, c[0x0][0x2d0], -R174 ;  /* 0x0000b400e7ae7a23 */ /* 0x000fe400000108ae */
[--C-:B------:R-:W-:Y:S02]  /*15c20*/  FFMA.FTZ R107, R226, c[0x0][0x2d0], -R172.reuse ;  /* 0x0000b400e26b7a23 */ /* 0x100fe400000108ac */
[--C-:B------:R-:W-:Y:S02]  /*15c30*/  FFMA.FTZ R106, R225, c[0x0][0x2d0], -R172.reuse ;  /* 0x0000b400e16a7a23 */ /* 0x100fe400000108ac */
[----:B------:R-:W-:Y:S01]  /*15c40*/  FFMA.FTZ R143, R224, c[0x0][0x2d0], -R172 ;  /* 0x0000b400e08f7a23 */ /* 0x000fe200000108ac */
[C---:B------:R-:W-:Y:S01]  /*15c50*/  HMMA.16816.F32.BF16 R56, R116.reuse, R120, R56 ;  /* 0x000000787438723c */ /* 0x040fe20000041838 */
[----:B------:R-:W-:Y:S02]  /*15c60*/  FFMA.FTZ R0, R0, R250, R176 ;  /* 0x000000fa00007223 */ /* 0x000fe400000100b0 */
[----:B------:R-:W-:Y:S01]  /*15c70*/  MUFU.EX2 R176, R142 ;  /* 0x0000008e00b07308 */ /* 0x000fe20000000800 */
[----:B-1----:R-:W-:Y:S02]  /*15c80*/  FFMA.FTZ R2, R182, c[0x0][0x2d0], -R172 ;  /* 0x0000b400b6027a23 */ /* 0x002fe400000108ac */
[----:B------:R-:W-:Y:S02]  /*15c90*/  FADD.FTZ R0, R235, R0 ;  /* 0x00000000eb007221 */ /* 0x000fe40000010000 */
[-C--:B------:R-:W-:Y:S05]  /*15ca0*/  HMMA.16816.F32.BF16 R60, R116, R122.reuse, R60 ;  /* 0x0000007a743c723c */ /* 0x080fea000004183c */
[----:B------:R1:W-:Y:S03]  /*15cb0*/  MUFU.EX2 R206, R2 ;  /* 0x0000000200ce7308 */ /* 0x0003e60000000800 */
[C---:B------:R-:W-:Y:S01]  /*15cc0*/  HMMA.16816.F32.BF16 R64, R168.reuse, R122, R64 ;  /* 0x0000007aa840723c */ /* 0x040fe20000041840 */
[----:B------:R-:W3:Y:S06]  /*15cd0*/  LDSM.16.MT88.4 R120, [R166+0x1800] ;  /* 0x00180000a678783b */ /* 0x000eec0000004200 */
[----:B------:R-:W-:Y:S01]  /*15ce0*/  MUFU.EX2 R182, R137 ;  /* 0x0000008900b67308 */ /* 0x000fe20000000800 */
[--C-:B-1----:R-:W-:Y:S09]  /*15cf0*/  FFMA.FTZ R2, R184, c[0x0][0x2d0], -R172.reuse ;  /* 0x0000b400b8027a23 */ /* 0x102ff200000108ac */
[----:B------:R-:W-:Y:S10]  /*15d00*/  MUFU.EX2 R184, R136 ;  /* 0x0000008800b87308 */ /* 0x000ff40000000800 */
[----:B------:R1:W4:Y:S01]  /*15d10*/  MUFU.EX2 R208, R2 ;  /* 0x0000000200d07308 */ /* 0x0003220000000800 */
[-C--:B---3--:R-:W-:Y:S08]  /*15d20*/  HMMA.16816.F32.BF16 R68, R168, R120.reuse, R68 ;  /* 0x00000078a844723c */ /* 0x088ff00000041844 */
[C---:B------:R-:W-:Y:S08]  /*15d30*/  HMMA.16816.F32.BF16 R72, R116.reuse, R120, R72 ;  /* 0x000000787448723c */ /* 0x040ff00000041848 */
[-C--:B------:R-:W-:Y:S01]  /*15d40*/  HMMA.16816.F32.BF16 R76, R116, R122.reuse, R76 ;  /* 0x0000007a744c723c */ /* 0x080fe2000004184c */
[--C-:B-1----:R-:W-:Y:S02]  /*15d50*/  FFMA.FTZ R2, R187, c[0x0][0x2d0], -R172.reuse ;  /* 0x0000b400bb027a23 */ /* 0x102fe400000108ac */
[----:B------:R-:W-:Y:S01]  /*15d60*/  MUFU.EX2 R187, R174 ;  /* 0x000000ae00bb7308 */ /* 0x000fe20000000800 */
[----:B----4-:R-:W-:Y:S04]  /*15d70*/  F2FP.BF16.PACK_AB R124, R208, R206 ;  /* 0x000000ced07c723e */ /* 0x010fe800000010ff */
[C---:B------:R-:W-:Y:S01]  /*15d80*/  HMMA.16816.F32.BF16 R80, R168.reuse, R122, R80 ;  /* 0x0000007aa850723c */ /* 0x040fe20000041850 */
[----:B------:R-:W1:Y:S04]  /*15d90*/  LDSM.16.MT88.4 R120, [R167+0x1800] ;  /* 0x00180000a778783b */ /* 0x000e680000004200 */
[----:B------:R3:W-:Y:S02]  /*15da0*/  MUFU.EX2 R210, R2 ;  /* 0x0000000200d27308 */ /* 0x0007e40000000800 */
[--C-:B---3--:R-:W-:Y:S08]  /*15db0*/  FFMA.FTZ R2, R185, c[0x0][0x2d0], -R172.reuse ;  /* 0x0000b400b9027a23 */ /* 0x108ff000000108ac */
[----:B------:R-:W-:Y:S01]  /*15dc0*/  MUFU.EX2 R185, R139 ;  /* 0x0000008b00b97308 */ /* 0x000fe20000000800 */
[----:B------:R-:W-:Y:S01]  /*15dd0*/  FFMA.FTZ R172, R220, c[0x0][0x2d0], -R172 ;  /* 0x0000b400dcac7a23 */ /* 0x000fe200000108ac */
[-C--:B-1----:R-:W-:Y:S08]  /*15de0*/  HMMA.16816.F32.BF16 R84, R168, R120.reuse, R84 ;  /* 0x00000078a854723c */ /* 0x082ff00000041854 */
[----:B------:R1:W3:Y:S01]  /*15df0*/  MUFU.EX2 R212, R2 ;  /* 0x0000000200d47308 */ /* 0x0002e20000000800 */
[C---:B------:R-:W-:Y:S08]  /*15e00*/  HMMA.16816.F32.BF16 R88, R116.reuse, R120, R88 ;  /* 0x000000787458723c */ /* 0x040ff00000041858 */
[-C--:B------:R-:W-:Y:S01]  /*15e10*/  HMMA.16816.F32.BF16 R92, R116, R122.reuse, R92 ;  /* 0x0000007a745c723c */ /* 0x080fe2000004185c */
[C---:B--2---:R-:W-:Y:S03]  /*15e20*/  ISETP.GT.AND P0, PT, R204.reuse, R234, PT ;  /* 0x000000eacc00720c */ /* 0x044fe60003f04270 */
[----:B------:R-:W-:Y:S04]  /*15e30*/  IADD3 R204, R204, -0x1, RZ ;  /* 0xffffffffcccc7810 */ /* 0x000fe80007ffe0ff */
[----:B------:R-:W-:Y:S01]  /*15e40*/  HMMA.16816.F32.BF16 R96, R168, R122, R96 ;  /* 0x0000007aa860723c */ /* 0x000fe20000041860 */
[--C-:B-1----:R-:W-:Y:S01]  /*15e50*/  FFMA.FTZ R2, R181, c[0x0][0x2d0], -R175.reuse ;  /* 0x0000b400b5027a23 */ /* 0x102fe200000108af */
[----:B------:R-:W1:Y:S01]  /*15e60*/  LDSM.16.MT88.4 R120, [R166+0x400] ;  /* 0x00040000a678783b */ /* 0x000e620000004200 */
[----:B------:R-:W-:Y:S01]  /*15e70*/  MUFU.EX2 R181, R141 ;  /* 0x0000008d00b57308 */ /* 0x000fe20000000800 */
[----:B------:R-:W-:Y:S02]  /*15e80*/  F2FP.BF16.PACK_AB R116, R213, R209 ;  /* 0x000000d1d574723e */ /* 0x000fe400000010ff */
[----:B------:R-:W-:Y:S02]  /*15e90*/  F2FP.BF16.PACK_AB R117, R211, R207 ;  /* 0x000000cfd375723e */ /* 0x000fe400000010ff */
[----:B------:R-:W-:Y:S04]  /*15ea0*/  F2FP.BF16.PACK_AB R118, R218, R214 ;  /* 0x000000d6da76723e */ /* 0x000fe800000010ff */
[----:B------:R-:W-:Y:S01]  /*15eb0*/  F2FP.BF16.PACK_AB R119, R217, R216 ;  /* 0x000000d8d977723e */ /* 0x000fe200000010ff */
[----:B------:R2:W-:Y:S01]  /*15ec0*/  MUFU.EX2 R205, R2 ;  /* 0x0000000200cd7308 */ /* 0x0005e20000000800 */
[----:B---3--:R-:W-:Y:S02]  /*15ed0*/  F2FP.BF16.PACK_AB R126, R212, R210 ;  /* 0x000000d2d47e723e */ /* 0x008fe400000010ff */
[----:B------:R-:W-:Y:S01]  /*15ee0*/  F2FP.BF16.PACK_AB R170, R187, R185 ;  /* 0x000000b9bbaa723e */ /* 0x000fe200000010ff */
[--C-:B--2---:R-:W-:Y:S06]  /*15ef0*/  FFMA.FTZ R2, R180, c[0x0][0x2d0], -R175.reuse ;  /* 0x0000b400b4027a23 */ /* 0x104fec00000108af */
[----:B------:R2:W3:Y:S01]  /*15f00*/  MUFU.EX2 R180, R138 ;  /* 0x0000008a00b47308 */ /* 0x0004e20000000800 */
[-C--:B-1----:R-:W-:Y:S09]  /*15f10*/  HMMA.16816.F32.BF16 R4, R116, R120.reuse, R4 ;  /* 0x000000787404723c */ /* 0x082ff20000041804 */
[----:B------:R1:W4:Y:S01]  /*15f20*/  MUFU.EX2 R191, R2 ;  /* 0x0000000200bf7308 */ /* 0x0003220000000800 */
[----:B--2---:R-:W-:Y:S02]  /*15f30*/  LDSM.16.MT88.4 R136, [R166+0x800] ;  /* 0x00080000a688783b */ /* 0x004fe40000004200 */
[----:B---3--:R-:W-:Y:S01]  /*15f40*/  F2FP.BF16.PACK_AB R169, R182, R180 ;  /* 0x000000b4b6a9723e */ /* 0x008fe200000010ff */
[--C-:B-1----:R-:W-:Y:S01]  /*15f50*/  FFMA.FTZ R2, R183, c[0x0][0x2d0], -R175.reuse ;  /* 0x0000b400b7027a23 */ /* 0x102fe200000108af */
[----:B----4-:R-:W-:Y:S05]  /*15f60*/  F2FP.BF16.PACK_AB R125, R191, R205 ;  /* 0x000000cdbf7d723e */ /* 0x010fea00000010ff */
[----:B------:R-:W1:Y:S10]  /*15f70*/  MUFU.EX2 R183, R140 ;  /* 0x0000008c00b77308 */ /* 0x000e740000000800 */
[----:B------:R2:W-:Y:S01]  /*15f80*/  MUFU.EX2 R189, R2 ;  /* 0x0000000200bd7308 */ /* 0x0005e20000000800 */
[----:B-1----:R-:W-:Y:S01]  /*15f90*/  F2FP.BF16.PACK_AB R168, R183, R181 ;  /* 0x000000b5b7a8723e */ /* 0x002fe200000010ff */
[--C-:B--2---:R-:W-:Y:S02]  /*15fa0*/  FFMA.FTZ R2, R188, c[0x0][0x2d0], -R175.reuse ;  /* 0x0000b400bc027a23 */ /* 0x104fe400000108af */
[----:B------:R-:W-:Y:S06]  /*15fb0*/  FADD.FTZ R188, R236, R0 ;  /* 0x00000000ecbc7221 */ /* 0x000fec0000010000 */
[----:B------:R-:W1:Y:S02]  /*15fc0*/  MUFU.EX2 R190, R2 ;  /* 0x0000000200be7308 */ /* 0x000e640000000800 */
[----:B-1----:R-:W-:Y:S01]  /*15fd0*/  F2FP.BF16.PACK_AB R127, R190, R189 ;  /* 0x000000bdbe7f723e */ /* 0x002fe200000010ff */
[----:B------:R-:W-:Y:S02]  /*15fe0*/  FFMA.FTZ R2, R100, R246, R178 ;  /* 0x000000f664027223 */ /* 0x000fe400000100b2 */
[--C-:B------:R-:W-:Y:S05]  /*15ff0*/  FFMA.FTZ R100, R223, c[0x0][0x2d0], -R175.reuse ;  /* 0x0000b400df647a23 */ /* 0x100fea00000108af */
[----:B------:R-:W-:Y:S01]  /*16000*/  MUFU.EX2 R178, R107 ;  /* 0x0000006b00b27308 */ /* 0x000fe20000000800 */
[----:B------:R-:W-:Y:S01]  /*16010*/  FADD.FTZ R145, R186, R2 ;  /* 0x00000002ba917221 */ /* 0x000fe20000010000 */
[C---:B------:R-:W-:Y:S01]  /*16020*/  HMMA.16816.F32.BF16 R8, R124.reuse, R120, R8 ;  /* 0x000000787c08723c */ /* 0x040fe20000041808 */
[----:B------:R-:W-:Y:S02]  /*16030*/  FFMA.FTZ R175, R103, c[0x0][0x2d0], -R175 ;  /* 0x0000b40067af7a23 */ /* 0x000fe400000108af */
[----:B------:R-:W-:Y:S02]  /*16040*/  FADD.FTZ R2, R179, R3 ;  /* 0x00000003b3027221 */ /* 0x000fe40000010000 */
[----:B------:R-:W-:Y:S03]  /*16050*/  FADD.FTZ R3, R240, R145 ;  /* 0x00000091f0037221 */ /* 0x000fe60000010000 */
[----:B------:R-:W-:Y:S01]  /*16060*/  MUFU.EX2 R103, R144 ;  /* 0x0000009000677308 */ /* 0x000fe20000000800 */
[-C--:B------:R-:W-:Y:S03]  /*16070*/  HMMA.16816.F32.BF16 R12, R124, R122.reuse, R12 ;  /* 0x0000007a7c0c723c */ /* 0x080fe6000004180c */
[----:B------:R-:W-:Y:S02]  /*16080*/  FADD.FTZ R2, R237, R2 ;  /* 0x00000002ed027221 */ /* 0x000fe40000010000 */
[----:B------:R-:W-:Y:S03]  /*16090*/  FADD.FTZ R3, R241, R3 ;  /* 0x00000003f1037221 */ /* 0x000fe60000010000 */
[C---:B------:R-:W-:Y:S01]  /*160a0*/  HMMA.16816.F32.BF16 R16, R116.reuse, R122, R16 ;  /* 0x0000007a7410723c */ /* 0x040fe20000041810 */
[----:B------:R-:W1:Y:S01]  /*160b0*/  LDSM.16.MT88.4 R120, [R167+0x1000] ;  /* 0x00100000a778783b */ /* 0x000e620000004200 */
[----:B------:R2:W-:Y:S06]  /*160c0*/  MUFU.EX2 R177, R100 ;  /* 0x0000006400b17308 */ /* 0x0005ec0000000800 */
[-C--:B------:R-:W-:Y:S04]  /*160d0*/  HMMA.16816.F32.BF16 R20, R116, R128.reuse, R20 ;  /* 0x000000807414723c */ /* 0x080fe80000041814 */
[----:B------:R-:W3:Y:S04]  /*160e0*/  MUFU.EX2 R186, R173 ;  /* 0x000000ad00ba7308 */ /* 0x000ee80000000800 */
[C---:B------:R-:W-:Y:S06]  /*160f0*/  HMMA.16816.F32.BF16 R24, R124.reuse, R128, R24 ;  /* 0x000000807c18723c */ /* 0x040fec0000041818 */
[----:B------:R-:W4:Y:S02]  /*16100*/  MUFU.EX2 R179, R106 ;  /* 0x0000006a00b37308 */ /* 0x000f240000000800 */
[-C--:B------:R-:W-:Y:S01]  /*16110*/  HMMA.16816.F32.BF16 R28, R124, R130.reuse, R28 ;  /* 0x000000827c1c723c */ /* 0x080fe2000004181c */
[----:B--2---:R-:W-:Y:S02]  /*16120*/  FADD.FTZ R100, R242, R146 ;  /* 0x00000092f2647221 */ /* 0x004fe40000010000 */
[----:B------:R-:W-:Y:S05]  /*16130*/  LDSM.16.MT88.4 R144, [R167+0x800] ;  /* 0x00080000a790783b */ /* 0x000fea0000004200 */
[C---:B------:R-:W-:Y:S01]  /*16140*/  HMMA.16816.F32.BF16 R32, R116.reuse, R130, R32 ;  /* 0x000000827420723c */ /* 0x040fe20000041820 */
[----:B------:R-:W-:Y:S03]  /*16150*/  MUFU.EX2 R107, R143 ;  /* 0x0000008f006b7308 */ /* 0x000fe60000000800 */
[----:B---3--:R-:W-:Y:S01]  /*16160*/  F2FP.BF16.PACK_AB R171, R186, R184 ;  /* 0x000000b8baab723e */ /* 0x008fe200000010ff */
[----:B------:R-:W-:Y:S01]  /*16170*/  FADD.FTZ R0, R243, R100 ;  /* 0x00000064f3007221 */ /* 0x000fe20000010000 */
[----:B------:R-:W2:Y:S01]  /*16180*/  LDSM.16.MT88.4 R128, [R166+0x1c00] ;  /* 0x001c0000a680783b */ /* 0x000ea20000004200 */
[----:B------:R-:W-:Y:S01]  /*16190*/  F2FP.BF16.PACK_AB R173, R176, R177 ;  /* 0x000000b1b0ad723e */ /* 0x000fe200000010ff */
[-C--:B------:R-:W-:Y:S01]  /*161a0*/  HMMA.16816.F32.BF16 R36, R116, R132.reuse, R36 ;  /* 0x000000847424723c */ /* 0x080fe20000041824 */
[----:B------:R-:W-:Y:S02]  /*161b0*/  FADD.FTZ R100, R239, R2 ;  /* 0x00000002ef647221 */ /* 0x000fe40000010000 */
[----:B------:R4:W3:Y:S01]  /*161c0*/  MUFU.EX2 R106, R172 ;  /* 0x000000ac006a7308 */ /* 0x0008e20000000800 */
[----:B------:R-:W-:Y:S02]  /*161d0*/  FADD.FTZ R2, R238, R188 ;  /* 0x000000bcee027221 */ /* 0x000fe40000010000 */
[----:B------:R-:W-:Y:S02]  /*161e0*/  FADD.FTZ R0, R209, R0 ;  /* 0x00000000d1007221 */ /* 0x000fe40000010000 */
[C---:B------:R-:W-:Y:S01]  /*161f0*/  HMMA.16816.F32.BF16 R40, R124.reuse, R132, R40 ;  /* 0x000000847c28723c */ /* 0x040fe20000041828 */
[----:B------:R-:W-:Y:S03]  /*16200*/  FADD.FTZ R2, R205, R2 ;  /* 0x00000002cd027221 */ /* 0x000fe60000010000 */
[----:B------:R-:W-:Y:S01]  /*16210*/  FADD.FTZ R0, R213, R0 ;  /* 0x00000000d5007221 */ /* 0x000fe20000010000 */
[----:B------:R-:W5:Y:S03]  /*16220*/  MUFU.EX2 R101, R175 ;  /* 0x000000af00657308 */ /* 0x000f660000000800 */
[-C--:B------:R-:W-:Y:S08]  /*16230*/  HMMA.16816.F32.BF16 R44, R124, R134.reuse, R44 ;  /* 0x000000867c2c723c */ /* 0x080ff0000004182c */
[C---:B------:R-:W-:Y:S01]  /*16240*/  HMMA.16816.F32.BF16 R48, R116.reuse, R134, R48 ;  /* 0x000000867430723c */ /* 0x040fe20000041830 */
[----:B------:R-:W2:Y:S03]  /*16250*/  LDSM.16.MT88.4 R132, [R167+0x1c00] ;  /* 0x001c0000a784783b */ /* 0x000ea60000004200 */
[----:B----4-:R-:W-:Y:S02]  /*16260*/  F2FP.BF16.PACK_AB R172, R179, R178 ;  /* 0x000000b2b3ac723e */ /* 0x010fe400000010ff */
[----:B---3--:R-:W-:Y:S02]  /*16270*/  F2FP.BF16.PACK_AB R174, R106, R107 ;  /* 0x0000006b6aae723e */ /* 0x008fe400000010ff */
[-C--:B-1----:R-:W-:Y:S01]  /*16280*/  HMMA.16816.F32.BF16 R52, R116, R120.reuse, R52 ;  /* 0x000000787434723c */ /* 0x082fe20000041834 */
[----:B-----5:R-:W-:Y:S07]  /*16290*/  F2FP.BF16.PACK_AB R175, R101, R103 ;  /* 0x0000006765af723e */ /* 0x020fee00000010ff */
        /* <DEDUP_REMOVED lines=31> */
[----:B------:R-:W-:Y:S01]  /*16490*/  MOV R100, R109 ;  /* 0x0000006d00647202 */ /* 0x000fe20000000f00 */
[----:B------:R-:W-:Y:S03]  /*164a0*/  FADD.FTZ R5, R191, R2 ;  /* 0x00000002bf057221 */ /* 0x000fe60000010000 */
[C---:B------:R-:W-:Y:S07]  /*164b0*/  HMMA.16816.F32.BF16 R64, R168.reuse, R6, R64 ;  /* 0x00000006a840723c */ /* 0x040fee0000041840 */
        /* <DEDUP_REMOVED lines=28> */
[-C--:B------:R-:W-:Y:S01]  /*16680*/  MOV R107, R102.reuse ;  /* 0x00000066006b7202 */ /* 0x080fe20000000f00 */
[----:B------:R-:W-:Y:S01]  /*16690*/  FADD.FTZ R0, R103, R0 ;  /* 0x0000000067007221 */ /* 0x000fe20000010000 */
[----:B------:R-:W-:Y:S01]  /*166a0*/  MOV R103, R102 ;  /* 0x0000006600677202 */ /* 0x000fe20000000f00 */
        /* <DEDUP_REMOVED lines=8> */
.L_x_1305:
[----:B-1----:R-:W2:Y:S02]  /*16730*/  LDL R0, [R1+0x1c] ;  /* 0x00001c0001007983 */ /* 0x002ea40000100800 */
[----:B--2---:R-:W-:-:S13]  /*16740*/  ISETP.GE.AND P0, PT, R204, R0, PT ;  /* 0x00000000cc00720c */ /* 0x004fda0003f06270 */
[----:B------:R-:W-:Y:S05]  /*16750*/  @!P0 BRA `(.L_x_1311) ;  /* 0x0000301000008947 */ /* 0x000fea0003800000 */
.L_x_1314:
[----:B------:R-:W2:Y:S01]  /*16760*/  LDL R101, [R1+0x20] ;  /* 0x0000200001657983 */ /* 0x000ea20000100800 */
[----:B------:R-:W-:Y:S04]  /*16770*/  DEPBAR.LE SB0, 0x0 ;  /* 0x000080000000791a */ /* 0x000fe80000000000 */
[----:B------:R-:W-:Y:S01]  /*16780*/  WARPSYNC 0xffffffff ;  /* 0xffffffff00007948 */ /* 0x000fe20003800000 */
[----:B------:R-:W-:Y:S01]  /*16790*/  BAR.SYNC.DEFER_BLOCKING 0x0 ;  /* 0x0000000000007b1d */ /* 0x000fe20000010000 */
[----:B------:R-:W-:Y:S01]  /*167a0*/  SHF.R.S32.HI R0, RZ, 0x1f, R204 ;  /* 0x0000001fff007819 */ /* 0x000fe200000114cc */
[----:B------:R-:W-:Y:S04]  /*167b0*/  IMAD.WIDE.U32 R2, R204, c[0x0][0x208], RZ ;  /* 0x00008200cc027a25 */ /* 0x000fe800078e00ff */
[----:B------:R-:W-:Y:S04]  /*167c0*/  IMAD R0, R0, c[0x0][0x208], RZ ;  /* 0x0000820000007a24 */ /* 0x000fe800078e02ff */
[----:B------:R-:W-:Y:S05]  /*167d0*/  IMAD R0, R204, c[0x0][0x20c], R0 ;  /* 0x00008300cc007a24 */ /* 0x000fea00078e0200 */
[----:B------:R-:W-:Y:S01]  /*167e0*/  IADD3 R0, R3, R0, RZ ;  /* 0x0000000003007210 */ /* 0x000fe20007ffe0ff */
[----:B------:R-:W-:Y:S04]  /*167f0*/  IMAD.WIDE.U32 R2, R2, 0x30, RZ ;  /* 0x0000003002027825 */ /* 0x000fe800078e00ff */
[----:B------:R-:W-:Y:S01]  /*16800*/  IMAD R0, R0, 0x30, RZ ;  /* 0x0000003000007824 */ /* 0x000fe200078e02ff */
[----:B------:R-:W-:Y:S01]  /*16810*/  IADD3 R12, P2, R244, R2, RZ ;  /* 0x00000002f40c7210 */ /* 0x000fe20007f5e0ff */
[----:B------:R-:W-:Y:S03]  /*16820*/  LDSM.16.M88.4 R48, [R192] ;  /* 0x00000000c030783b */ /* 0x000fe60000000200 */
[----:B------:R-:W-:Y:S01]  /*16830*/  IADD3 R0, R3, R0, RZ ;  /* 0x0000000003007210 */ /* 0x000fe20007ffe0ff */
[----:B------:R-:W-:Y:S03]  /*16840*/  BSSY B0, `(.L_x_1312) ;  /* 0x000013c000007945 */ /* 0x000fe60003800000 */
[-C--:B------:R-:W-:Y:S02]  /*16850*/  IADD3.X R13, R0, R249.reuse, RZ, P2, !PT ;  /* 0x000000f9000d7210 */ /* 0x080fe400017fe4ff */
[C---:B------:R-:W-:Y:S01]  /*16860*/  LEA R26, P2, R12.reuse, c[0x0][0x1f8], 0x1 ;  /* 0x00007e000c1a7a11 */ /* 0x040fe200078408ff */
[----:B------:R-:W1:Y:S03]  /*16870*/  S2R R100, SR_TID.X ;  /* 0x0000000000647919 */ /* 0x000e660000002100 */
[----:B------:R-:W-:Y:S05]  /*16880*/  LEA.HI.X R27, R12, c[0x0][0x1fc], R13, 0x1, P2 ;  /* 0x00007f000c1b7a11 */ /* 0x000fea00010f0c0d */
[----:B------:R-:W3:Y:S08]  /*16890*/  LDSM.16.M88.4 R16, [R165] ;  /* 0x00000000a510783b */ /* 0x000ef00000000200 */
[----:B------:R-:W4:Y:S08]  /*168a0*/  LDSM.16.M88.4 R44, [R192+0x1000] ;  /* 0x00100000c02c783b */ /* 0x000f300000000200 */
[----:B------:R-:W5:Y:S08]  /*168b0*/  LDSM.16.M88.4 R32, [R165+0x400] ;  /* 0x00040000a520783b */ /* 0x000f700000000200 */
[----:B------:R-:W2:Y:S08]  /*168c0*/  LDSM.16.M88.4 R168, [R165+0x800] ;  /* 0x00080000a5a8783b */ /* 0x000eb00000000200 */
[----:B------:R-:W-:Y:S01]  /*168d0*/  LDSM.16.M88.4 R172, [R193] ;  /* 0x00000000c1ac783b */ /* 0x000fe20000000200 */
[-C--:B---3--:R-:W-:Y:S07]  /*168e0*/  HMMA.16816.F32.BF16 R4, R48, R16.reuse, RZ ;  /* 0x000000103004723c */ /* 0x088fee00000418ff */
[----:B------:R-:W3:Y:S01]  /*168f0*/  LDSM.16.M88.4 R176, [R194] ;  /* 0x00000000c2b0783b */ /* 0x000ee20000000200 */
[----:B-1----:R-:W-:Y:S07]  /*16900*/  ISETP.GT.AND P4, PT, R100, 0x3f, PT ;  /* 0x0000003f6400780c */ /* 0x002fee0003f84270 */
[----:B------:R-:W1:Y:S06]  /*16910*/  LDSM.16.M88.4 R180, [R193+0x1000] ;  /* 0x00100000c1b4783b */ /* 0x000e6c0000000200 */
[----:B------:R-:W-:Y:S02]  /*16920*/  @!P4 MOV R8, c[0x0][0x208] ;  /* 0x000082000008ca02 */ /* 0x000fe40000000f00 */
[----:B------:R-:W1:Y:S01]  /*16930*/  LDSM.16.M88.4 R184, [R202] ;  /* 0x00000000cab8783b */ /* 0x000e620000000200 */
[----:B------:R-:W-:Y:S02]  /*16940*/  @!P4 MOV R9, c[0x0][0x20c] ;  /* 0x000083000009ca02 */ /* 0x000fe40000000f00 */
[C---:B------:R-:W-:Y:S04]  /*16950*/  @!P4 LEA R28, P0, R8.reuse, R2, 0x5 ;  /* 0x00000002081cc211 */ /* 0x040fe800078028ff */
[----:B------:R-:W-:Y:S01]  /*16960*/  @!P4 LEA.HI.X R3, R8, R0, R9, 0x5, P0 ;  /* 0x000000000803c211 */ /* 0x000fe200000f2c09 */
[----:B------:R-:W1:Y:S01]  /*16970*/  LDSM.16.M88.4 R188, [R201] ;  /* 0x00000000c9bc783b */ /* 0x000e620000000200 */
[C---:B----4-:R-:W-:Y:S02]  /*16980*/  HMMA.16816.F32.BF16 R8, R44.reuse, R16, RZ ;  /* 0x000000102c08723c */ /* 0x050fe400000418ff */
[--C-:B------:R-:W-:Y:S04]  /*16990*/  IADD3 R21, P1, P0, R2, 0x20, R244.reuse ;  /* 0x0000002002157810 */ /* 0x100fe8000783e0f4 */
[C---:B------:R-:W-:Y:S01]  /*169a0*/  LEA R24, P2, R21.reuse, c[0x0][0x1f8], 0x1 ;  /* 0x00007e0015187a11 */ /* 0x040fe200078408ff */
[----:B------:R-:W4:Y:S01]  /*169b0*/  LDL R102, [R1+0x1c] ;  /* 0x00001c0001667983 */ /* 0x000f220000100800 */
[-C--:B------:R-:W-:Y:S01]  /*169c0*/  HMMA.16816.F32.BF16 R12, R44, R18.reuse, RZ ;  /* 0x000000122c0c723c */ /* 0x080fe200000418ff */
[----:B------:R-:W-:Y:S03]  /*169d0*/  IADD3.X R23, R0, RZ, R249, P1, P0 ;  /* 0x000000ff00177210 */ /* 0x000fe60000fe04f9 */
[----:B------:R-:W-:Y:S02]  /*169e0*/  IADD3 R20, P1, P0, R2, 0x40, R244 ;  /* 0x0000004002147810 */ /* 0x000fe4000783e0f4 */
[----:B------:R-:W-:Y:S02]  /*169f0*/  LEA.HI.X R25, R21, c[0x0][0x1fc], R23, 0x1, P2 ;  /* 0x00007f0015197a11 */ /* 0x000fe400010f0c17 */
[C---:B------:R-:W-:Y:S04]  /*16a00*/  HMMA.16816.F32.BF16 R16, R48.reuse, R18, RZ ;  /* 0x000000123010723c */ /* 0x040fe800000418ff */
[----:B------:R-:W-:Y:S02]  /*16a10*/  @!P4 IADD3 R2, P3, R28, R244, RZ ;  /* 0x000000f41c02c210 */ /* 0x000fe40007f7e0ff */
[--C-:B------:R-:W-:Y:S02]  /*16a20*/  IADD3.X R0, R0, RZ, R249.reuse, P1, P0 ;  /* 0x000000ff00007210 */ /* 0x100fe40000fe04f9 */
[----:B------:R-:W-:Y:S04]  /*16a30*/  LEA R30, P1, R20, c[0x0][0x1f8], 0x1 ;  /* 0x00007e00141e7a11 */ /* 0x000fe800078208ff */
[----:B------:R-:W-:Y:S02]  /*16a40*/  @!P4 LEA R36, P0, R2, c[0x0][0x1f8], 0x1 ;  /* 0x00007e000224ca11 */ /* 0x000fe400078008ff */
[----:B------:R-:W-:Y:S02]  /*16a50*/  @!P4 IADD3.X R22, R3, R249, RZ, P3, !PT ;  /* 0x000000f90316c210 */ /* 0x000fe40001ffe4ff */
[----:B------:R-:W-:Y:S02]  /*16a60*/  LEA.HI.X R31, R20, c[0x0][0x1fc], R0, 0x1, P1 ;  /* 0x00007f00141f7a11 */ /* 0x000fe400008f0c00 */
[----:B------:R-:W-:Y:S02]  /*16a70*/  @!P4 LEA.HI.X R37, R2, c[0x0][0x1fc], R22, 0x1, P0 ;  /* 0x00007f000225ca11 */ /* 0x000fe400000f0c16 */
[-C--:B-----5:R-:W-:Y:S01]  /*16a80*/  HMMA.16816.F32.BF16 R20, R48, R32.reuse, RZ ;  /* 0x000000203014723c */ /* 0x0a0fe200000418ff */
[--C-:B------:R-:W-:Y:S02]  /*16a90*/  @!P4 IADD3 R2, P1, P0, R28, 0x20, R244.reuse ;  /* 0x000000201c02c810 */ /* 0x100fe4000783e0f4 */
[----:B--2---:R-:W-:Y:S11]  /*16aa0*/  LOP3.LUT P2, RZ, R101, 0x1, RZ, 0xc0, !PT ;  /* 0x0000000165ff7812 */ /* 0x004ff6000784c0ff */
[----:B------:R-:W-:Y:S02]  /*16ab0*/  @!UPT UIADD3 URZ, URZ, URZ, URZ ;  /* 0x0000003f3f3ff290 */ /* 0x000fe4000fffe03f */
[----:B------:R-:W-:Y:S01]  /*16ac0*/  @!PT LDS RZ, [RZ] ;  /* 0x00000000fffff984 */ /* 0x000fe20000000800 */
[----:B------:R-:W-:Y:S01]  /*16ad0*/  @!PT LDS RZ, [RZ] ;  /* 0x00000000fffff984 */ /* 0x000fe20000000800 */
[----:B------:R-:W-:Y:S01]  /*16ae0*/  @!PT LDS RZ, [RZ] ;  /* 0x00000000fffff984 */ /* 0x000fe20000000800 */
[----:B------:R2:W-:Y:S08]  /*16af0*/  LDGSTS.E.BYPASS.LTC128B.128 [R203+0x1880], [R26.64], !P2 ;  /* 0x018800001acb7fae */ /* 0x0005f0000d101d46 */
[----:B------:R2:W-:Y:S08]  /*16b00*/  LDGSTS.E.BYPASS.LTC128B.128 [R203+0x2480], [R24.64], !P6 ;  /* 0x0248000018cb7fae */ /* 0x0005f0000f101d46 */
[----:B------:R5:W-:Y:S08]  /*16b10*/  LDGSTS.E.BYPASS.LTC128B.128 [R203+0x3080], [R30.64], !P5 ;  /* 0x030800001ecb7fae */ /* 0x000bf0000e901d46 */
[----:B------:R1:W-:Y:S01]  /*16b20*/  @!P4 LDGSTS.E.BYPASS.LTC128B.128 [R203+0x2080], [R36.64], !P2 ;  /* 0x0208000024cbcfae */ /* 0x0003e2000d101d46 */
[C---:B--2---:R-:W-:Y:S07]  /*16b30*/  HMMA.16816.F32.BF16 R24, R44.reuse, R32, RZ ;  /* 0x000000202c18723c */ /* 0x044fee00000418ff */
[----:B------:R-:W-:Y:S02]  /*16b40*/  @!P4 LEA R32, P3, R2, c[0x0][0x1f8], 0x1 ;  /* 0x00007e000220ca11 */ /* 0x000fe400078608ff */
[C---:B------:R-:W-:Y:S03]  /*16b50*/  @!P4 IADD3.X R33, R3.reuse, RZ, R249, P1, P0 ;  /* 0x000000ff0321c210 */ /* 0x040fe60000fe04f9 */
[----:B------:R-:W-:Y:S02]  /*16b60*/  @!P4 IADD3 R0, P2, P1, R28, 0x40, R244 ;  /* 0x000000401c00c810 */ /* 0x000fe4000795e0f4 */
[-C--:B-----5:R-:W-:Y:S01]  /*16b70*/  HMMA.16816.F32.BF16 R28, R44, R34.reuse, RZ ;  /* 0x000000222c1c723c */ /* 0x0a0fe200000418ff */
[----:B------:R-:W-:Y:S02]  /*16b80*/  @!P4 LEA.HI.X R33, R2, c[0x0][0x1fc], R33, 0x1, P3 ;  /* 0x00007f000221ca11 */ /* 0x000fe400018f0c21 */
[C---:B------:R-:W-:Y:S02]  /*16b90*/  @!P4 LEA R2, P0, R0.reuse, c[0x0][0x1f8], 0x1 ;  /* 0x00007e000002ca11 */ /* 0x040fe400078008ff */
[----:B------:R-:W-:Y:S01]  /*16ba0*/  @!P4 IADD3.X R3, R3, RZ, R249, P2, P1 ;  /* 0x000000ff0303c210 */ /* 0x000fe200017e24f9 */
[----:B------:R2:W-:Y:S03]  /*16bb0*/  @!P4 LDGSTS.E.BYPASS.LTC128B.128 [R203+0x2c80], [R32.64], !P6 ;  /* 0x02c8000020cbcfae */ /* 0x0005e6000f101d46 */
[----:B------:R-:W-:Y:S05]  /*16bc0*/  @!P4 LEA.HI.X R3, R0, c[0x0][0x1fc], R3, 0x1, P0 ;  /* 0x00007f000003ca11 */ /* 0x000fea00000f0c03 */
[----:B------:R5:W-:Y:S08]  /*16bd0*/  @!P4 LDGSTS.E.BYPASS.LTC128B.128 [R203+0x3880], [R2.64], !P5 ;  /* 0x0388000002cbcfae */ /* 0x000bf0000e901d46 */
[----:B------:R-:W0:Y:S01]  /*16be0*/  LDGDEPBAR ;  /* 0x00000000000079af */ /* 0x000e220000000000 */
[C---:B--2---:R-:W-:Y:S08]  /*16bf0*/  HMMA.16816.F32.BF16 R32, R48.reuse, R34, RZ ;  /* 0x000000223020723c */ /* 0x044ff000000418ff */
[-C--:B-1----:R-:W-:Y:S08]  /*16c00*/  HMMA.16816.F32.BF16 R36, R48, R168.reuse, RZ ;  /* 0x000000a83024723c */ /* 0x082ff000000418ff */
[C---:B------:R-:W-:Y:S08]  /*16c10*/  HMMA.16816.F32.BF16 R40, R44.reuse, R168, RZ ;  /* 0x000000a82c28723c */ /* 0x040ff000000418ff */
[-C--:B------:R-:W-:Y:S01]  /*16c20*/  HMMA.16816.F32.BF16 R44, R44, R170.reuse, RZ ;  /* 0x000000aa2c2c723c */ /* 0x080fe200000418ff */
[----:B----4-:R-:W-:Y:S07]  /*16c30*/  ISETP.GT.AND P4, PT, R204, R102, PT ;  /* 0x00000066cc00720c */ /* 0x010fee0003f84270 */
[----:B------:R-:W-:Y:S01]  /*16c40*/  HMMA.16816.F32.BF16 R48, R48, R170, RZ ;  /* 0x000000aa3030723c */ /* 0x000fe200000418ff */
[----:B------:R-:W-:Y:S07]  /*16c50*/  LDSM.16.M88.4 R168, [R192+0x2000] ;  /* 0x00200000c0a8783b */ /* 0x000fee0000000200 */
[-C--:B---3--:R-:W-:Y:S08]  /*16c60*/  HMMA.16816.F32.BF16 R4, R172, R176.reuse, R4 ;  /* 0x000000b0ac04723c */ /* 0x088ff00000041804 */
        /* <DEDUP_REMOVED lines=72> */
[----:B-----5:R-:W-:Y:S04]  /*170f0*/  FMUL.FTZ R3, R10, c[0x0][0x320] ;  /* 0x0000c8000a037a20 */ /* 0x020fe80000410000 */
        /* <DEDUP_REMOVED lines=110> */
[----:B--234-:R-:W-:Y:S01]  /*177e0*/  SHF.R.S32.HI R102, RZ, 0x1f, R100 ;  /* 0x0000001fff667819 */ /* 0x01cfe20000011464 */
[----:B------:R-:W2:Y:S03]  /*177f0*/  LDL.64 R230, [R1+0x8] ;  /* 0x0000080001e67983 */ /* 0x000ea60000100a00 */
[----:B------:R-:W-:Y:S03]  /*17800*/  LEA.HI R102, R102, R100, RZ, 0x2 ;  /* 0x0000006466667211 */ /* 0x000fe600078f10ff */
[----:B------:R-:W3:Y:S01]  /*17810*/  LDL R100, [R1+0x4] ;  /* 0x0000040001647983 */ /* 0x000ee20000100800 */
[----:B------:R-:W-:Y:S04]  /*17820*/  SHF.R.S32.HI R102, RZ, 0x2, R102 ;  /* 0x00000002ff667819 */ /* 0x000fe80000011466 */
[----:B------:R-:W-:Y:S04]  /*17830*/  IADD3 R3, -R102, 0x30, RZ ;  /* 0x0000003066037810 */ /* 0x000fe80007ffe1ff */
        /* <DEDUP_REMOVED lines=13> */
[----:B------:R-:W-:Y:S04]  /*17910*/  @P0 IMAD R5, R5, 0x30, RZ ;  /* 0x0000003005050824 */ /* 0x000fe800078e02ff */
[----:B------:R-:W-:Y:S01]  /*17920*/  @P0 IMAD.IADD R7, R5, 0x1, R7 ;  /* 0x0000000105070824 */ /* 0x000fe200078e0207 */
[C---:B--2---:R-:W-:Y:S04]  /*17930*/  @P0 IADD3 R18, P2, P1, R6.reuse, 0x20, R230 ;  /* 0x0000002006120810 */ /* 0x044fe8000795e0e6 */
[C---:B---3--:R-:W-:Y:S02]  /*17940*/  @P0 IADD3.X R20, R7.reuse, RZ, R100, P2, P1 ;  /* 0x000000ff07140210 */ /* 0x048fe400017e2464 */
        /* <DEDUP_REMOVED lines=24> */
[----:B------:R-:W-:Y:S03]  /*17ad0*/  LOP3.LUT P3, RZ, R101, 0x1, RZ, 0xc0, !PT ;  /* 0x0000000165ff7812 */ /* 0x000fe6000786c0ff */
        /* <DEDUP_REMOVED lines=12> */
[----:B------:R-:W-:Y:S05]  /*17ba0*/  @P0 LEA.HI.X R7, R19, c[0x0][0x1cc], R21, 0x1, P2 ;  /* 0x0000730013070a11 */ /* 0x000fea00010f0c15 */
[----:B------:R1:W-:Y:S06]  /*17bb0*/  @P1 LDGSTS.E.BYPASS.LTC128B.128 [R203+0x4880], [R16.64], !P6 ;  /* 0x0488000010cb1fae */ /* 0x0003ec000f101d46 */
[----:B------:R1:W-:Y:S06]  /*17bc0*/  @P1 LDGSTS.E.BYPASS.LTC128B.128 [R203+0x5480], [R14.64], !P5 ;  /* 0x054800000ecb1fae */ /* 0x0003ec000e901d46 */
[----:B------:R1:W-:Y:S06]  /*17bd0*/  @P0 LDGSTS.E.BYPASS.LTC128B.128 [R203+0x4480], [R12.64], !P3 ;  /* 0x044800000ccb0fae */ /* 0x0003ec000d901d46 */
[----:B------:R1:W-:Y:S06]  /*17be0*/  @P0 LDGSTS.E.BYPASS.LTC128B.128 [R203+0x5080], [R10.64], !P6 ;  /* 0x050800000acb0fae */ /* 0x0003ec000f101d46 */
[----:B------:R1:W-:Y:S02]  /*17bf0*/  @P0 LDGSTS.E.BYPASS.LTC128B.128 [R203+0x5c80], [R6.64], !P5 ;  /* 0x05c8000006cb0fae */ /* 0x0003e4000e901d46 */
.L_x_1313:
[----:B--234-:R-:W-:Y:S05]  /*17c00*/  BSYNC B0 ;  /* 0x0000000000007941 */ /* 0x01cfea0003800000 */
.L_x_1312:
        /* <DEDUP_REMOVED lines=55> */
[C---:B------:R-:W-:Y:S01]  /*17f80*/  FADD.FTZ R0, -R110.reuse, R0 ;  /* 0x000000006e007221 */ /* 0x040fe20000010100 */
[----:B------:R-:W-:Y:S01]  /*17f90*/  FMNMX.FTZ R3, R227, R3, !PT ;  /* 0x00000003e3037209 */ /* 0x000fe20007810000 */
[----:B------:R-:W-:Y:S01]  /*17fa0*/  FMUL.FTZ R173, R110, c[0x0][0x2d0] ;  /* 0x0000b4006ead7a20 */ /* 0x000fe20000410000 */
[----:B--2---:R-:W-:Y:S02]  /*17fb0*/  FMNMX.FTZ R109, R5, R8, !PT ;  /* 0x00000008056d7209 */ /* 0x004fe40007810000 */
[----:B------:R-:W-:Y:S01]  /*17fc0*/  FMNMX.FTZ R5, R220, R3, !PT ;  /* 0x00000003dc057209 */ /* 0x000fe20007810000 */
[----:B------:R-:W-:Y:S02]  /*17fd0*/  FMUL.FTZ R3, R0, c[0x0][0x2d0] ;  /* 0x0000b40000037a20 */ /* 0x000fe40000410000 */
[----:B------:R-:W-:Y:S01]  /*17fe0*/  FADD.FTZ R2, -R109, R2 ;  /* 0x000000026d027221 */ /* 0x000fe20000010100 */
[----:B------:R-:W-:Y:S01]  /*17ff0*/  FMNMX.FTZ R0, R216, R5, !PT ;  /* 0x00000005d8007209 */ /* 0x000fe20007810000 */
[----:B------:R1:W2:Y:S01]  /*18000*/  MUFU.EX2 R101, R3 ;  /* 0x0000000300657308 */ /* 0x0002a20000000800 */
[----:B---3--:R-:W-:Y:S01]  /*18010*/  FMNMX.FTZ R6, R6, R9, !PT ;  /* 0x0000000906067209 */ /* 0x008fe20007810000 */
[----:B------:R-:W-:Y:S01]  /*18020*/  FMUL.FTZ R2, R2, c[0x0][0x2d0] ;  /* 0x0000b40002027a20 */ /* 0x000fe20000410000 */
[----:B------:R-:W-:Y:S01]  /*18030*/  FMNMX.FTZ R0, R107, R0, !PT ;  /* 0x000000006b007209 */ /* 0x000fe20007810000 */
[----:B------:R-:W-:Y:S02]  /*18040*/  FMUL.FTZ R172, R109, c[0x0][0x2d0] ;  /* 0x0000b4006dac7a20 */ /* 0x000fe40000410000 */
[----:B------:R-:W3:Y:S01]  /*18050*/  SHFL.BFLY PT, R9, R6, 0x1, 0x1f ;  /* 0x0c201f0006097f89 */ /* 0x000ee200000e0000 */
[----:B------:R-:W-:Y:S03]  /*18060*/  FMNMX.FTZ R0, R106, R0, !PT ;  /* 0x000000006a007209 */ /* 0x000fe60007810000 */
[----:B------:R4:W5:Y:S04]  /*18070*/  MUFU.EX2 R100, R2 ;  /* 0x0000000200647308 */ /* 0x0009680000000800 */
[----:B-1----:R-:W1:Y:S01]  /*18080*/  SHFL.BFLY PT, R3, R0, 0x2, 0x1f ;  /* 0x0c401f0000037f89 */ /* 0x002e6200000e0000 */
[C---:B--2---:R-:W-:Y:S02]  /*18090*/  FMUL.FTZ R5, R101.reuse, R121 ;  /* 0x0000007965057220 */ /* 0x044fe40000410000 */
[C---:B------:R-:W-:Y:S02]  /*180a0*/  FMUL.FTZ R17, R101.reuse, R129 ;  /* 0x0000008165117220 */ /* 0x040fe40000410000 */
[C---:B------:R-:W-:Y:S01]  /*180b0*/  FMUL.FTZ R16, R101.reuse, R128 ;  /* 0x0000008065107220 */ /* 0x040fe20000410000 */
[----:B---3--:R-:W-:Y:S01]  /*180c0*/  FMNMX.FTZ R108, R6, R9, !PT ;  /* 0x00000009066c7209 */ /* 0x008fe20007810000 */
[C---:B------:R-:W-:Y:S02]  /*180d0*/  FMUL.FTZ R32, R101.reuse, R144 ;  /* 0x0000009065207220 */ /* 0x040fe40000410000 */
[----:B------:R-:W-:Y:S02]  /*180e0*/  FMUL.FTZ R33, R101, R145 ;  /* 0x0000009165217220 */ /* 0x000fe40000410000 */
[----:B----4-:R-:W-:Y:S02]  /*180f0*/  FADD.FTZ R2, -R108, R4 ;  /* 0x000000046c027221 */ /* 0x010fe40000010100 */
[--C-:B------:R-:W-:Y:S02]  /*18100*/  FFMA.FTZ R4, R185, c[0x0][0x2d0], -R173.reuse ;  /* 0x0000b400b9047a23 */ /* 0x100fe400000108ad */
[----:B------:R-:W-:Y:S02]  /*18110*/  FMUL.FTZ R2, R2, c[0x0][0x2d0] ;  /* 0x0000b40002027a20 */ /* 0x000fe40000410000 */
[----:B------:R-:W-:Y:S01]  /*18120*/  MUFU.EX2 R185, R4 ;  /* 0x0000000400b97308 */ /* 0x000fe20000000800 */
[C---:B-----5:R-:W-:Y:S02]  /*18130*/  FMUL.FTZ R6, R100.reuse, R122 ;  /* 0x0000007a64067220 */ /* 0x060fe40000410000 */
[C---:B------:R-:W-:Y:S02]  /*18140*/  FMUL.FTZ R7, R100.reuse, R123 ;  /* 0x0000007b64077220 */ /* 0x040fe40000410000 */
[----:B------:R-:W-:Y:S01]  /*18150*/  FMUL.FTZ R18, R100, R130 ;  /* 0x0000008264127220 */ /* 0x000fe20000410000 */
[----:B-1----:R-:W-:Y:S01]  /*18160*/  FMNMX.FTZ R0, R0, R3, !PT ;  /* 0x0000000300007209 */ /* 0x002fe20007810000 */
[--C-:B------:R-:W-:Y:S03]  /*18170*/  FFMA.FTZ R3, R188, c[0x0][0x2d0], -R172.reuse ;  /* 0x0000b400bc037a23 */ /* 0x100fe600000108ac */
[----:B------:R1:W2:Y:S01]  /*18180*/  MUFU.EX2 R102, R2 ;  /* 0x0000000200667308 */ /* 0x0002a20000000800 */
[C---:B------:R-:W-:Y:S02]  /*18190*/  FMUL.FTZ R19, R100.reuse, R131 ;  /* 0x0000008364137220 */ /* 0x040fe40000410000 */
[C---:B------:R-:W-:Y:S02]  /*181a0*/  FMUL.FTZ R34, R100.reuse, R146 ;  /* 0x0000009264227220 */ /* 0x040fe40000410000 */
[C---:B------:R-:W-:Y:S02]  /*181b0*/  FMUL.FTZ R35, R100.reuse, R147 ;  /* 0x0000009364237220 */ /* 0x040fe40000410000 */
[C---:B------:R-:W-:Y:S02]  /*181c0*/  FMUL.FTZ R48, R101.reuse, R160 ;  /* 0x000000a065307220 */ /* 0x040fe40000410000 */
[C---:B------:R-:W-:Y:S01]  /*181d0*/  FMUL.FTZ R49, R101.reuse, R161 ;  /* 0x000000a165317220 */ /* 0x040fe20000410000 */
[----:B------:R3:W-:Y:S01]  /*181e0*/  MUFU.EX2 R235, R3 ;  /* 0x0000000300eb7308 */ /* 0x0007e20000000800 */
[C---:B------:R-:W-:Y:S02]  /*181f0*/  FMUL.FTZ R50, R100.reuse, R162 ;  /* 0x000000a264327220 */ /* 0x040fe40000410000 */
[C---:B------:R-:W-:Y:S02]  /*18200*/  FMUL.FTZ R51, R100.reuse, R163 ;  /* 0x000000a364337220 */ /* 0x040fe40000410000 */
[C---:B------:R-:W-:Y:S01]  /*18210*/  FMUL.FTZ R52, R101.reuse, R52 ;  /* 0x0000003465347220 */ /* 0x040fe20000410000 */
[----:B------:R-:W-:Y:S01]  /*18220*/  LDSM.16.MT88.4 R160, [R166+0x1400] ;  /* 0x00140000a6a0783b */ /* 0x000fe20000004200 */
[----:B------:R-:W-:Y:S02]  /*18230*/  FMUL.FTZ R53, R101, R53 ;  /* 0x0000003565357220 */ /* 0x000fe40000410000 */
[C---:B------:R-:W-:Y:S02]  /*18240*/  FMUL.FTZ R54, R100.reuse, R54 ;  /* 0x0000003664367220 */ /* 0x040fe40000410000 */
[----:B------:R-:W-:Y:S02]  /*18250*/  FMUL.FTZ R55, R100, R55 ;  /* 0x0000003764377220 */ /* 0x000fe40000410000 */
[--C-:B------:R-:W-:Y:S02]  /*18260*/  FFMA.FTZ R128, R210, c[0x0][0x2d0], -R172.reuse ;  /* 0x0000b400d2807a23 */ /* 0x100fe400000108ac */
[--C-:B-1----:R-:W-:Y:S02]  /*18270*/  FFMA.FTZ R2, R184, c[0x0][0x2d0], -R173.reuse ;  /* 0x0000b400b8027a23 */ /* 0x102fe400000108ad */
[C---:B--2---:R-:W-:Y:S01]  /*18280*/  FMUL.FTZ R8, R102.reuse, R116 ;  /* 0x0000007466087220 */ /* 0x044fe20000410000 */
[----:B------:R1:W-:Y:S01]  /*18290*/  MUFU.EX2 R210, R128 ;  /* 0x0000008000d27308 */ /* 0x0003e20000000800 */
[C---:B------:R-:W-:Y:S02]  /*182a0*/  FMUL.FTZ R9, R102.reuse, R117 ;  /* 0x0000007566097220 */ /* 0x040fe40000410000 */
[C---:B------:R-:W-:Y:S02]  /*182b0*/  FMUL.FTZ R12, R102.reuse, R124 ;  /* 0x0000007c660c7220 */ /* 0x040fe40000410000 */
[C---:B------:R-:W-:Y:S02]  /*182c0*/  FMUL.FTZ R13, R102.reuse, R125 ;  /* 0x0000007d660d7220 */ /* 0x040fe40000410000 */
[--C-:B---3--:R-:W-:Y:S02]  /*182d0*/  FFMA.FTZ R3, R171, c[0x0][0x2d0], -R173.reuse ;  /* 0x0000b400ab037a23 */ /* 0x108fe400000108ad */
[C---:B------:R-:W-:Y:S01]  /*182e0*/  FMUL.FTZ R24, R102.reuse, R136 ;  /* 0x0000008866187220 */ /* 0x040fe20000410000 */
[----:B------:R2:W-:Y:S01]  /*182f0*/  MUFU.EX2 R236, R2 ;  /* 0x0000000200ec7308 */ /* 0x0005e20000000800 */
[C---:B------:R-:W-:Y:S02]  /*18300*/  FMUL.FTZ R25, R102.reuse, R137 ;  /* 0x0000008966197220 */ /* 0x040fe40000410000 */
[C---:B------:R-:W-:Y:S02]  /*18310*/  FMUL.FTZ R28, R102.reuse, R140 ;  /* 0x0000008c661c7220 */ /* 0x040fe40000410000 */
[C---:B------:R-:W-:Y:S02]  /*18320*/  FMUL.FTZ R29, R102.reuse, R141 ;  /* 0x0000008d661d7220 */ /* 0x040fe40000410000 */
[C---:B------:R-:W-:Y:S02]  /*18330*/  FMUL.FTZ R40, R102.reuse, R152 ;  /* 0x0000009866287220 */ /* 0x040fe40000410000 */
[C---:B------:R-:W-:Y:S01]  /*18340*/  FMUL.FTZ R41, R102.reuse, R153 ;  /* 0x0000009966297220 */ /* 0x040fe20000410000 */
[----:B------:R3:W-:Y:S01]  /*18350*/  MUFU.EX2 R238, R3 ;  /* 0x0000000300ee7308 */ /* 0x0007e20000000800 */
[C---:B------:R-:W-:Y:S02]  /*18360*/  FMUL.FTZ R44, R102.reuse, R156 ;  /* 0x0000009c662c7220 */ /* 0x040fe40000410000 */
[C---:B------:R-:W-:Y:S01]  /*18370*/  FMUL.FTZ R45, R102.reuse, R157 ;  /* 0x0000009d662d7220 */ /* 0x040fe20000410000 */
[----:B-1----:R-:W-:Y:S01]  /*18380*/  LDSM.16.MT88.4 R128, [R166+0x400] ;  /* 0x00040000a680783b */ /* 0x002fe20000004200 */
[C---:B------:R-:W-:Y:S02]  /*18390*/  FMUL.FTZ R56, R102.reuse, R56 ;  /* 0x0000003866387220 */ /* 0x040fe40000410000 */
[C---:B------:R-:W-:Y:S02]  /*183a0*/  FMUL.FTZ R57, R102.reuse, R57 ;  /* 0x0000003966397220 */ /* 0x040fe40000410000 */
[--C-:B------:R-:W-:Y:S02]  /*183b0*/  FFMA.FTZ R144, R223, c[0x0][0x2d0], -R173.reuse ;  /* 0x0000b400df907a23 */ /* 0x100fe400000108ad */
[C---:B------:R-:W-:Y:S02]  /*183c0*/  FMUL.FTZ R60, R102.reuse, R60 ;  /* 0x0000003c663c7220 */ /* 0x040fe40000410000 */
[----:B------:R-:W-:Y:S02]  /*183d0*/  FMUL.FTZ R61, R102, R61 ;  /* 0x0000003d663d7220 */ /* 0x000fe40000410000 */
[--C-:B--2---:R-:W-:Y:S02]  /*183e0*/  FFMA.FTZ R2, R187, c[0x0][0x2d0], -R172.reuse ;  /* 0x0000b400bb027a23 */ /* 0x104fe400000108ac */
[C---:B------:R-:W-:Y:S02]  /*183f0*/  FMUL.FTZ R64, R101.reuse, R64 ;  /* 0x0000004065407220 */ /* 0x040fe40000410000 */
[----:B------:R1:W2:Y:S01]  /*18400*/  MUFU.EX2 R184, R2 ;  /* 0x0000000200b87308 */ /* 0x0002a20000000800 */
[----:B------:R-:W-:Y:S02]  /*18410*/  FMUL.FTZ R65, R101, R65 ;  /* 0x0000004165417220 */ /* 0x000fe40000410000 */
[C---:B------:R-:W-:Y:S02]  /*18420*/  FMUL.FTZ R66, R100.reuse, R66 ;  /* 0x0000004264427220 */ /* 0x040fe40000410000 */
[--C-:B---3--:R-:W-:Y:S02]  /*18430*/  FFMA.FTZ R3, R169, c[0x0][0x2d0], -R173.reuse ;  /* 0x0000b400a9037a23 */ /* 0x108fe400000108ad */
[C---:B------:R-:W-:Y:S02]  /*18440*/  FMUL.FTZ R67, R100.reuse, R67 ;  /* 0x0000004364437220 */ /* 0x040fe40000410000 */
[C---:B------:R-:W-:Y:S01]  /*18450*/  FMUL.FTZ R68, R101.reuse, R68 ;  /* 0x0000004465447220 */ /* 0x040fe20000410000 */
[----:B------:R3:W4:Y:S01]  /*18460*/  MUFU.EX2 R248, R3 ;  /* 0x0000000300f87308 */ /* 0x0007220000000800 */
[----:B------:R-:W-:Y:S02]  /*18470*/  FMUL.FTZ R69, R101, R69 ;  /* 0x0000004565457220 */ /* 0x000fe40000410000 */
[C---:B------:R-:W-:Y:S02]  /*18480*/  FMUL.FTZ R70, R100.reuse, R70 ;  /* 0x0000004664467220 */ /* 0x040fe40000410000 */
[----:B------:R-:W-:Y:S02]  /*18490*/  FMUL.FTZ R71, R100, R71 ;  /* 0x0000004764477220 */ /* 0x000fe40000410000 */
[C---:B------:R-:W-:Y:S02]  /*184a0*/  FMUL.FTZ R72, R102.reuse, R72 ;  /* 0x0000004866487220 */ /* 0x040fe40000410000 */
[C---:B------:R-:W-:Y:S02]  /*184b0*/  FMUL.FTZ R73, R102.reuse, R73 ;  /* 0x0000004966497220 */ /* 0x040fe40000410000 */
[C---:B------:R-:W-:Y:S02]  /*184c0*/  FMUL.FTZ R76, R102.reuse, R76 ;  /* 0x0000004c664c7220 */ /* 0x040fe40000410000 */
[----:B------:R-:W-:Y:S01]  /*184d0*/  FMUL.FTZ R77, R102, R77 ;  /* 0x0000004d664d7220 */ /* 0x000fe20000410000 */
[----:B-1----:R-:W1:Y:S01]  /*184e0*/  SHFL.BFLY PT, R2, R0, 0x1, 0x1f ;  /* 0x0c201f0000027f89 */ /* 0x002e6200000e0000 */
[----:B--2---:R-:W-:Y:S01]  /*184f0*/  F2FP.BF16.PACK_AB R121, R235, R184 ;  /* 0x000000b8eb79723e */ /* 0x004fe200000010ff */
[C---:B------:R-:W-:Y:S02]  /*18500*/  FMUL.FTZ R80, R101.reuse, R80 ;  /* 0x0000005065507220 */ /* 0x040fe40000410000 */
[C---:B------:R-:W-:Y:S02]  /*18510*/  FMUL.FTZ R81, R101.reuse, R81 ;  /* 0x0000005165517220 */ /* 0x040fe40000410000 */
[C---:B------:R-:W-:Y:S02]  /*18520*/  FMUL.FTZ R82, R100.reuse, R82 ;  /* 0x0000005264527220 */ /* 0x040fe40000410000 */
[----:B------:R-:W-:Y:S02]  /*18530*/  FMUL.FTZ R83, R100, R83 ;  /* 0x0000005364537220 */ /* 0x000fe40000410000 */
[----:B---3--:R-:W-:Y:S01]  /*18540*/  FFMA.FTZ R3, R168, c[0x0][0x2d0], -R172 ;  /* 0x0000b400a8037a23 */ /* 0x008fe200000108ac */
[----:B----4-:R-:W-:Y:S01]  /*18550*/  F2FP.BF16.PACK_AB R122, R248, R238 ;  /* 0x000000eef87a723e */ /* 0x010fe200000010ff */
[----:B------:R-:W-:Y:S02]  /*18560*/  FMUL.FTZ R168, R108, c[0x0][0x2d0] ;  /* 0x0000b4006ca87a20 */ /* 0x000fe40000410000 */
[----:B------:R2:W-:Y:S01]  /*18570*/  MUFU.EX2 R237, R3 ;  /* 0x0000000300ed7308 */ /* 0x0005e20000000800 */
[C---:B------:R-:W-:Y:S02]  /*18580*/  FMUL.FTZ R84, R101.reuse, R84 ;  /* 0x0000005465547220 */ /* 0x040fe40000410000 */
[----:B------:R-:W-:Y:S02]  /*18590*/  FFMA.FTZ R147, R182, c[0x0][0x2d0], -R168 ;  /* 0x0000b400b6937a23 */ /* 0x000fe400000108a8 */
[C---:B------:R-:W-:Y:S02]  /*185a0*/  FMUL.FTZ R85, R101.reuse, R85 ;  /* 0x0000005565557220 */ /* 0x040fe40000410000 */
[C---:B------:R-:W-:Y:S02]  /*185b0*/  FMUL.FTZ R86, R100.reuse, R86 ;  /* 0x0000005664567220 */ /* 0x040fe40000410000 */
[----:B------:R-:W-:Y:S01]  /*185c0*/  FMUL.FTZ R87, R100, R87 ;  /* 0x0000005764577220 */ /* 0x000fe20000410000 */
[----:B-1----:R-:W-:Y:S01]  /*185d0*/  FMNMX.FTZ R2, R0, R2, !PT ;  /* 0x0000000200027209 */ /* 0x002fe20007810000 */
[----:B------:R-:W-:Y:S02]  /*185e0*/  FFMA.FTZ R0, R170, c[0x0][0x2d0], -R172 ;  /* 0x0000b400aa007a23 */ /* 0x000fe400000108ac */
[C---:B------:R-:W-:Y:S02]  /*185f0*/  FMUL.FTZ R88, R102.reuse, R88 ;  /* 0x0000005866587220 */ /* 0x040fe40000410000 */
[----:B------:R1:W3:Y:S01]  /*18600*/  MUFU.EX2 R243, R0 ;  /* 0x0000000000f37308 */ /* 0x0002e20000000800 */
[C---:B------:R-:W-:Y:S02]  /*18610*/  FMUL.FTZ R89, R102.reuse, R89 ;  /* 0x0000005966597220 */ /* 0x040fe40000410000 */
[C---:B------:R-:W-:Y:S02]  /*18620*/  FMUL.FTZ R92, R102.reuse, R92 ;  /* 0x0000005c665c7220 */ /* 0x040fe40000410000 */
[----:B------:R-:W-:Y:S02]  /*18630*/  FMUL.FTZ R93, R102, R93 ;  /* 0x0000005d665d7220 */ /* 0x000fe40000410000 */
[C---:B------:R-:W-:Y:S02]  /*18640*/  FMUL.FTZ R96, R101.reuse, R96 ;  /* 0x0000006065607220 */ /* 0x040fe40000410000 */
[----:B--2---:R-:W-:Y:S02]  /*18650*/  FFMA.FTZ R3, R190, c[0x0][0x2d0], -R168 ;  /* 0x0000b400be037a23 */ /* 0x004fe400000108a8 */
[----:B------:R-:W-:Y:S02]  /*18660*/  FMUL.FTZ R97, R101, R97 ;  /* 0x0000006165617220 */ /* 0x000fe40000410000 */
[----:B------:R2:W-:Y:S01]  /*18670*/  MUFU.EX2 R170, R3 ;  /* 0x0000000300aa7308 */ /* 0x0005e20000000800 */
[C---:B------:R-:W-:Y:S02]  /*18680*/  FMUL.FTZ R98, R100.reuse, R98 ;  /* 0x0000006264627220 */ /* 0x040fe40000410000 */
[----:B------:R-:W-:Y:S02]  /*18690*/  FMUL.FTZ R99, R100, R99 ;  /* 0x0000006364637220 */ /* 0x000fe40000410000 */
[----:B------:R-:W-:Y:S02]  /*186a0*/  FFMA.FTZ R137, R175, c[0x0][0x2d0], -R172 ;  /* 0x0000b400af897a23 */ /* 0x000fe400000108ac */
[----:B------:R-:W-:Y:S02]  /*186b0*/  FFMA.FTZ R136, R217, c[0x0][0x2d0], -R168 ;  /* 0x0000b400d9887a23 */ /* 0x000fe400000108a8 */
[----:B------:R-:W-:Y:S01]  /*186c0*/  FFMA.FTZ R141, R180, c[0x0][0x2d0], -R173 ;  /* 0x0000b400b48d7a23 */ /* 0x000fe200000108ad */
[----:B------:R-:W-:Y:S01]  /*186d0*/  MUFU.EX2 R187, R137 ;  /* 0x0000008900bb7308 */ /* 0x000fe20000000800 */
[----:B-1----:R-:W-:Y:S01]  /*186e0*/  FADD.FTZ R0, -R2, R103 ;  /* 0x0000006702007221 */ /* 0x002fe20000010100 */
[----:B---3--:R-:W-:Y:S01]  /*186f0*/  F2FP.BF16.PACK_AB R123, R243, R237 ;  /* 0x000000edf37b723e */ /* 0x008fe200000010ff */
[--C-:B------:R-:W-:Y:S02]  /*18700*/  FFMA.FTZ R103, R211, c[0x0][0x2d0], -R173.reuse ;  /* 0x0000b400d3677a23 */ /* 0x100fe400000108ad */
[----:B------:R-:W-:Y:S02]  /*18710*/  FMUL.FTZ R0, R0, c[0x0][0x2d0] ;  /* 0x0000b40000007a20 */ /* 0x000fe40000410000 */
[----:B------:R-:W-:Y:S03]  /*18720*/  FFMA.FTZ R140, R222, c[0x0][0x2d0], -R172 ;  /* 0x0000b400de8c7a23 */ /* 0x000fe600000108ac */
[----:B------:R1:W-:Y:S01]  /*18730*/  MUFU.EX2 R232, R103 ;  /* 0x0000006700e87308 */ /* 0x0003e20000000800 */
[--C-:B--2---:R-:W-:Y:S09]  /*18740*/  FFMA.FTZ R3, R189, c[0x0][0x2d0], -R168.reuse ;  /* 0x0000b400bd037a23 */ /* 0x104ff200000108a8 */
[----:B------:R2:W3:Y:S10]  /*18750*/  MUFU.EX2 R171, R3 ;  /* 0x0000000300ab7308 */ /* 0x0004f40000000800 */
[----:B------:R-:W4:Y:S01]  /*18760*/  MUFU.EX2 R0, R0 ;  /* 0x0000000000007308 */ /* 0x000f220000000800 */
[----:B-1----:R-:W-:Y:S09]  /*18770*/  FFMA.FTZ R103, R209, c[0x0][0x2d0], -R173 ;  /* 0x0000b400d1677a23 */ /* 0x002ff200000108ad */
[----:B------:R1:W-:Y:S01]  /*18780*/  MUFU.EX2 R233, R103 ;  /* 0x0000006700e97308 */ /* 0x0003e20000000800 */
[----:B--2---:R-:W-:Y:S01]  /*18790*/  FFMA.FTZ R3, R177, c[0x0][0x2d0], -R168 ;  /* 0x0000b400b1037a23 */ /* 0x004fe200000108a8 */
[----:B---3--:R-:W-:Y:S08]  /*187a0*/  F2FP.BF16.PACK_AB R116, R171, R170 ;  /* 0x000000aaab74723e */ /* 0x008ff000000010ff */
[----:B------:R2:W-:Y:S01]  /*187b0*/  MUFU.EX2 R241, R3 ;  /* 0x0000000300f17308 */ /* 0x0005e20000000800 */
[C---:B----4-:R-:W-:Y:S02]  /*187c0*/  FMUL.FTZ R10, R0.reuse, R118 ;  /* 0x00000076000a7220 */ /* 0x050fe40000410000 */
[C---:B------:R-:W-:Y:S02]  /*187d0*/  FMUL.FTZ R11, R0.reuse, R119 ;  /* 0x00000077000b7220 */ /* 0x040fe40000410000 */
[C---:B------:R-:W-:Y:S02]  /*187e0*/  FMUL.FTZ R14, R0.reuse, R126 ;  /* 0x0000007e000e7220 */ /* 0x040fe40000410000 */
[C---:B------:R-:W-:Y:S03]  /*187f0*/  FMUL.FTZ R15, R0.reuse, R127 ;  /* 0x0000007f000f7220 */ /* 0x040fe60000410000 */
[----:B------:R-:W-:Y:S01]  /*18800*/  MUFU.EX2 R182, R140 ;  /* 0x0000008c00b67308 */ /* 0x000fe20000000800 */
[----:B------:R-:W3:Y:S01]  /*18810*/  LDSM.16.MT88.4 R124, [R166+0xc00] ;  /* 0x000c0000a67c783b */ /* 0x000ee20000004200 */
[C---:B------:R-:W-:Y:S02]  /*18820*/  FMUL.FTZ R26, R0.reuse, R138 ;  /* 0x0000008a001a7220 */ /* 0x040fe40000410000 */
[----:B-1----:R-:W-:Y:S02]  /*18830*/  FFMA.FTZ R103, R207, c[0x0][0x2d0], -R172 ;  /* 0x0000b400cf677a23 */ /* 0x002fe400000108ac */
[C---:B------:R-:W-:Y:S02]  /*18840*/  FMUL.FTZ R27, R0.reuse, R139 ;  /* 0x0000008b001b7220 */ /* 0x040fe40000410000 */
[C---:B------:R-:W-:Y:S02]  /*18850*/  FMUL.FTZ R30, R0.reuse, R142 ;  /* 0x0000008e001e7220 */ /* 0x040fe40000410000 */
[----:B------:R1:W-:Y:S01]  /*18860*/  MUFU.EX2 R231, R103 ;  /* 0x0000006700e77308 */ /* 0x0003e20000000800 */
[----:B------:R-:W-:Y:S02]  /*18870*/  FMUL.FTZ R31, R0, R143 ;  /* 0x0000008f001f7220 */ /* 0x000fe40000410000 */
[----:B--2---:R-:W-:Y:S02]  /*18880*/  FFMA.FTZ R3, R176, c[0x0][0x2d0], -R168 ;  /* 0x0000b400b0037a23 */ /* 0x004fe400000108a8 */
        /* <DEDUP_REMOVED lines=12> */
[--C-:B-1----:R-:W-:Y:S02]  /*18950*/  FFMA.FTZ R103, R212, c[0x0][0x2d0], -R172.reuse ;  /* 0x0000b400d4677a23 */ /* 0x102fe400000108ac */
[C---:B------:R-:W-:Y:S02]  /*18960*/  FMUL.FTZ R78, R0.reuse, R78 ;  /* 0x0000004e004e7220 */ /* 0x040fe40000410000 */
[C---:B------:R-:W-:Y:S01]  /*18970*/  FMUL.FTZ R79, R0.reuse, R79 ;  /* 0x0000004f004f7220 */ /* 0x040fe20000410000 */
[----:B------:R1:W-:Y:S01]  /*18980*/  MUFU.EX2 R230, R103 ;  /* 0x0000006700e67308 */ /* 0x0003e20000000800 */
[C---:B------:R-:W-:Y:S02]  /*18990*/  FMUL.FTZ R90, R0.reuse, R90 ;  /* 0x0000005a005a7220 */ /* 0x040fe40000410000 */
[----:B------:R-:W-:Y:S01]  /*189a0*/  FMUL.FTZ R91, R0, R91 ;  /* 0x0000005b005b7220 */ /* 0x000fe20000410000 */
[----:B--2---:R-:W-:Y:S01]  /*189b0*/  F2FP.BF16.PACK_AB R118, R242, R241 ;  /* 0x000000f1f276723e */ /* 0x004fe200000010ff */
[----:B------:R-:W-:Y:S02]  /*189c0*/  FMUL.FTZ R3, R2, c[0x0][0x2d0] ;  /* 0x0000b40002037a20 */ /* 0x000fe40000410000 */
[----:B------:R-:W-:Y:S02]  /*189d0*/  FMUL.FTZ R94, R0, R94 ;  /* 0x0000005e005e7220 */ /* 0x000fe40000410000 */
[--C-:B------:R-:W-:Y:S02]  /*189e0*/  FFMA.FTZ R4, R186, c[0x0][0x2d0], -R3.reuse ;  /* 0x0000b400ba047a23 */ /* 0x100fe40000010803 */
[--C-:B------:R-:W-:Y:S02]  /*189f0*/  FFMA.FTZ R145, R220, c[0x0][0x2d0], -R3.reuse ;  /* 0x0000b400dc917a23 */ /* 0x100fe40000010803 */
[----:B------:R2:W4:Y:S01]  /*18a00*/  MUFU.EX2 R169, R4 ;  /* 0x0000000400a97308 */ /* 0x0005220000000800 */
[----:B------:R-:W-:Y:S02]  /*18a10*/  FFMA.FTZ R146, R216, c[0x0][0x2d0], -R3 ;  /* 0x0000b400d8927a23 */ /* 0x000fe40000010803 */
[----:B------:R-:W-:Y:S02]  /*18a20*/  FMUL.FTZ R95, R0, R95 ;  /* 0x0000005f005f7220 */ /* 0x000fe40000410000 */
[--C-:B------:R-:W-:Y:S02]  /*18a30*/  FFMA.FTZ R138, R181, c[0x0][0x2d0], -R172.reuse ;  /* 0x0000b400b58a7a23 */ /* 0x100fe400000108ac */
[--C-:B------:R-:W-:Y:S02]  /*18a40*/  FFMA.FTZ R143, R213, c[0x0][0x2d0], -R173.reuse ;  /* 0x0000b400d58f7a23 */ /* 0x100fe400000108ad */
[--C-:B------:R-:W-:Y:S01]  /*18a50*/  FFMA.FTZ R142, R174, c[0x0][0x2d0], -R173.reuse ;  /* 0x0000b400ae8e7a23 */ /* 0x100fe200000108ad */
[----:B------:R-:W-:Y:S01]  /*18a60*/  MUFU.EX2 R181, R144 ;  /* 0x0000009000b57308 */ /* 0x000fe20000000800 */
[----:B-1----:R-:W-:Y:S02]  /*18a70*/  FFMA.FTZ R103, R205, c[0x0][0x2d0], -R173 ;  /* 0x0000b400cd677a23 */ /* 0x002fe400000108ad */
[----:B------:R-:W-:Y:S02]  /*18a80*/  FFMA.FTZ R139, R218, c[0x0][0x2d0], -R172 ;  /* 0x0000b400da8b7a23 */ /* 0x000fe400000108ac */
[--C-:B------:R-:W-:Y:S05]  /*18a90*/  FFMA.FTZ R107, R107, c[0x0][0x2d0], -R3.reuse ;  /* 0x0000b4006b6b7a23 */ /* 0x100fea0000010803 */
[----:B------:R1:W-:Y:S01]  /*18aa0*/  MUFU.EX2 R229, R103 ;  /* 0x0000006700e57308 */ /* 0x0003e20000000800 */
[----:B--2---:R-:W-:Y:S02]  /*18ab0*/  FFMA.FTZ R4, R191, c[0x0][0x2d0], -R3 ;  /* 0x0000b400bf047a23 */ /* 0x004fe40000010803 */
[----:B----4-:R-:W-:Y:S07]  /*18ac0*/  FFMA.FTZ R0, R0, R250, R169 ;  /* 0x000000fa00007223 */ /* 0x010fee00000100a9 */
[----:B------:R2:W4:Y:S10]  /*18ad0*/  MUFU.EX2 R234, R4 ;  /* 0x0000000400ea7308 */ /* 0x0005340000000800 */
[----:B------:R-:W-:Y:S01]  /*18ae0*/  MUFU.EX2 R175, R145 ;  /* 0x0000009100af7308 */ /* 0x000fe20000000800 */
[----:B-1----:R-:W-:Y:S09]  /*18af0*/  FFMA.FTZ R103, R206, c[0x0][0x2d0], -R173 ;  /* 0x0000b400ce677a23 */ /* 0x002ff200000108ad */
[----:B------:R1:W-:Y:S01]  /*18b00*/  MUFU.EX2 R212, R103 ;  /* 0x0000006700d47308 */ /* 0x0003e20000000800 */
[--C-:B--2---:R-:W-:Y:S01]  /*18b10*/  FFMA.FTZ R4, R179, c[0x0][0x2d0], -R3.reuse ;  /* 0x0000b400b3047a23 */ /* 0x104fe20000010803 */
[C---:B----4-:R-:W-:Y:S01]  /*18b20*/  F2FP.BF16.PACK_AB R117, R234.reuse, R169 ;  /* 0x000000a9ea75723e */ /* 0x050fe200000010ff */
[----:B------:R-:W-:Y:S07]  /*18b30*/  FADD.FTZ R0, R234, R0 ;  /* 0x00000000ea007221 */ /* 0x000fee0000010000 */
[----:B------:R2:W4:Y:S10]  /*18b40*/  MUFU.EX2 R239, R4 ;  /* 0x0000000400ef7308 */ /* 0x0005340000000800 */
[----:B------:R-:W5:Y:S01]  /*18b50*/  MUFU.EX2 R176, R146 ;  /* 0x0000009200b07308 */ /* 0x000f620000000800 */
[----:B-1----:R-:W-:Y:S09]  /*18b60*/  FFMA.FTZ R103, R208, c[0x0][0x2d0], -R172 ;  /* 0x0000b400d0677a23 */ /* 0x002ff200000108ac */
[----:B------:R1:W-:Y:S01]  /*18b70*/  MUFU.EX2 R211, R103 ;  /* 0x0000006700d37308 */ /* 0x0003e20000000800 */
[--C-:B--2---:R-:W-:Y:S02]  /*18b80*/  FFMA.FTZ R4, R178, c[0x0][0x2d0], -R3.reuse ;  /* 0x0000b400b2047a23 */ /* 0x104fe40000010803 */
[----:B----4-:R-:W-:Y:S07]  /*18b90*/  FADD.FTZ R0, R239, R0 ;  /* 0x00000000ef007221 */ /* 0x010fee0000010000 */
[----:B------:R2:W4:Y:S01]  /*18ba0*/  MUFU.EX2 R240, R4 ;  /* 0x0000000400f07308 */ /* 0x0005220000000800 */
[----:B-----5:R-:W-:Y:S09]  /*18bb0*/  F2FP.BF16.PACK_AB R169, R176, R175 ;  /* 0x000000afb0a9723e */ /* 0x020ff200000010ff */
[----:B------:R5:W-:Y:S01]  /*18bc0*/  MUFU.EX2 R178, R147 ;  /* 0x0000009300b27308 */ /* 0x000be20000000800 */
[----:B-1----:R-:W-:Y:S09]  /*18bd0*/  FFMA.FTZ R103, R224, c[0x0][0x2d0], -R168 ;  /* 0x0000b400e0677a23 */ /* 0x002ff200000108a8 */
[----:B------:R1:W-:Y:S01]  /*18be0*/  MUFU.EX2 R208, R103 ;  /* 0x0000006700d07308 */ /* 0x0003e20000000800 */
[----:B--2---:R-:W-:Y:S01]  /*18bf0*/  FMUL.FTZ R4, R101, R120 ;  /* 0x0000007865047220 */ /* 0x004fe20000410000 */
[----:B------:R-:W-:Y:S01]  /*18c00*/  F2FP.BF16.PACK_AB R120, R236, R185 ;  /* 0x000000b9ec78723e */ /* 0x000fe200000010ff */
[C---:B----4-:R-:W-:Y:S01]  /*18c10*/  FADD.FTZ R0, R240.reuse, R0 ;  /* 0x00000000f0007221 */ /* 0x050fe20000010000 */
[----:B------:R-:W-:Y:S06]  /*18c20*/  F2FP.BF16.PACK_AB R119, R240, R239 ;  /* 0x000000eff077723e */ /* 0x000fec00000010ff */
[----:B------:R-:W-:Y:S01]  /*18c30*/  MUFU.EX2 R186, R142 ;  /* 0x0000008e00ba7308 */ /* 0x000fe20000000800 */
[-C--:B------:R-:W-:Y:S01]  /*18c40*/  HMMA.16816.F32.BF16 R4, R120, R20.reuse, R4 ;  /* 0x000000147804723c */ /* 0x080fe20000041804 */
[----:B-----5:R-:W-:Y:S07]  /*18c50*/  LDSM.16.MT88.4 R144, [R167+0x800] ;  /* 0x00080000a790783b */ /* 0x020fee0000004200 */
[C---:B------:R-:W-:Y:S01]  /*18c60*/  HMMA.16816.F32.BF16 R8, R116.reuse, R20, R8 ;  /* 0x000000147408723c */ /* 0x040fe20000041808 */
[----:B------:R-:W-:Y:S03]  /*18c70*/  MUFU.EX2 R174, R107 ;  /* 0x0000006b00ae7308 */ /* 0x000fe60000000800 */
[--C-:B-1----:R-:W-:Y:S03]  /*18c80*/  FFMA.FTZ R103, R219, c[0x0][0x2d0], -R168.reuse ;  /* 0x0000b400db677a23 */ /* 0x102fe600000108a8 */
[C---:B------:R-:W-:Y:S01]  /*18c90*/  FMUL.FTZ R20, R101.reuse, R132 ;  /* 0x0000008465147220 */ /* 0x040fe20000410000 */
[-C--:B------:R-:W-:Y:S03]  /*18ca0*/  HMMA.16816.F32.BF16 R12, R116, R22.reuse, R12 ;  /* 0x00000016740c723c */ /* 0x080fe6000004180c */
[----:B------:R1:W-:Y:S01]  /*18cb0*/  MUFU.EX2 R209, R103 ;  /* 0x0000006700d17308 */ /* 0x0003e20000000800 */
[----:B------:R-:W-:Y:S04]  /*18cc0*/  FMUL.FTZ R21, R101, R133 ;  /* 0x0000008565157220 */ /* 0x000fe80000410000 */
[C---:B------:R-:W-:Y:S05]  /*18cd0*/  HMMA.16816.F32.BF16 R16, R120.reuse, R22, R16 ;  /* 0x000000167810723c */ /* 0x040fea0000041810 */
[----:B------:R-:W-:Y:S02]  /*18ce0*/  MUFU.EX2 R179, R136 ;  /* 0x0000008800b37308 */ /* 0x000fe40000000800 */
[C---:B------:R-:W-:Y:S02]  /*18cf0*/  FMUL.FTZ R22, R100.reuse, R134 ;  /* 0x0000008664167220 */ /* 0x040fe40000410000 */
[C---:B------:R-:W-:Y:S02]  /*18d00*/  FMUL.FTZ R23, R100.reuse, R135 ;  /* 0x0000008764177220 */ /* 0x040fe40000410000 */
[----:B------:R-:W-:Y:S05]  /*18d10*/  LDSM.16.MT88.4 R132, [R166+0x1000] ;  /* 0x00100000a684783b */ /* 0x000fea0000004200 */
[-C--:B------:R-:W-:Y:S03]  /*18d20*/  HMMA.16816.F32.BF16 R20, R120, R36.reuse, R20 ;  /* 0x000000247814723c */ /* 0x080fe60000041814 */
[----:B-1----:R-:W-:Y:S04]  /*18d30*/  FFMA.FTZ R103, R215, c[0x0][0x2d0], -R3 ;  /* 0x0000b400d7677a23 */ /* 0x002fe80000010803 */
[----:B------:R1:W-:Y:S01]  /*18d40*/  MUFU.EX2 R206, R103 ;  /* 0x0000006700ce7308 */ /* 0x0003e20000000800 */
[C---:B------:R-:W-:Y:S07]  /*18d50*/  HMMA.16816.F32.BF16 R24, R116.reuse, R36, R24 ;  /* 0x000000247418723c */ /* 0x040fee0000041818 */
[C---:B------:R-:W-:Y:S01]  /*18d60*/  FMUL.FTZ R36, R101.reuse, R148 ;  /* 0x0000009465247220 */ /* 0x040fe20000410000 */
[-C--:B------:R-:W-:Y:S04]  /*18d70*/  HMMA.16816.F32.BF16 R28, R116, R38.reuse, R28 ;  /* 0x00000026741c723c */ /* 0x080fe8000004181c */
[----:B------:R-:W-:Y:S02]  /*18d80*/  FMUL.FTZ R37, R101, R149 ;  /* 0x0000009565257220 */ /* 0x000fe40000410000 */
[----:B------:R-:W-:Y:S02]  /*18d90*/  FFMA.FTZ R148, R183, c[0x0][0x2d0], -R168 ;  /* 0x0000b400b7947a23 */ /* 0x000fe400000108a8 */
[C---:B------:R-:W-:Y:S01]  /*18da0*/  HMMA.16816.F32.BF16 R32, R120.reuse, R38, R32 ;  /* 0x000000267820723c */ /* 0x040fe20000041820 */
[----:B------:R-:W2:Y:S03]  /*18db0*/  MUFU.EX2 R183, R139 ;  /* 0x0000008b00b77308 */ /* 0x000ea60000000800 */
[----:B------:R-:W-:Y:S03]  /*18dc0*/  FFMA.FTZ R101, R101, R247, R185 ;  /* 0x000000f765657223 */ /* 0x000fe600000100b9 */
[C---:B------:R-:W-:Y:S02]  /*18dd0*/  FMUL.FTZ R38, R100.reuse, R150 ;  /* 0x0000009664267220 */ /* 0x040fe40000410000 */
[C---:B------:R-:W-:Y:S02]  /*18de0*/  FMUL.FTZ R39, R100.reuse, R151 ;  /* 0x0000009764277220 */ /* 0x040fe40000410000 */
[----:B------:R-:W-:Y:S01]  /*18df0*/  MUFU.EX2 R185, R143 ;  /* 0x0000008f00b97308 */ /* 0x000fe20000000800 */
[----:B------:R-:W-:Y:S02]  /*18e00*/  FFMA.FTZ R100, R100, R246, R184 ;  /* 0x000000f664647223 */ /* 0x000fe400000100b8 */
[----:B------:R-:W-:Y:S02]  /*18e10*/  FADD.FTZ R107, R236, R101 ;  /* 0x00000065ec6b7221 */ /* 0x000fe40000010000 */
[-C--:B---3--:R-:W-:Y:S03]  /*18e20*/  HMMA.16816.F32.BF16 R36, R120, R124.reuse, R36 ;  /* 0x0000007c7824723c */ /* 0x088fe60000041824 */
[--C-:B-1----:R-:W-:Y:S02]  /*18e30*/  FFMA.FTZ R103, R214, c[0x0][0x2d0], -R3.reuse ;  /* 0x0000b400d6677a23 */ /* 0x102fe40000010803 */
[----:B------:R-:W1:Y:S03]  /*18e40*/  MUFU.EX2 R184, R138 ;  /* 0x0000008a00b87308 */ /* 0x000e660000000800 */
[C---:B------:R-:W-:Y:S04]  /*18e50*/  HMMA.16816.F32.BF16 R40, R116.reuse, R124, R40 ;  /* 0x0000007c7428723c */ /* 0x040fe80000041828 */
[----:B--2---:R-:W-:Y:S03]  /*18e60*/  F2FP.BF16.PACK_AB R101, R183, R182 ;  /* 0x000000b6b765723e */ /* 0x004fe600000010ff */
[----:B------:R2:W-:Y:S01]  /*18e70*/  MUFU.EX2 R207, R103 ;  /* 0x0000006700cf7308 */ /* 0x0005e20000000800 */
[-C--:B------:R-:W-:Y:S08]  /*18e80*/  HMMA.16816.F32.BF16 R44, R116, R126.reuse, R44 ;  /* 0x0000007e742c723c */ /* 0x080ff0000004182c */
[C---:B------:R-:W-:Y:S01]  /*18e90*/  HMMA.16816.F32.BF16 R48, R120.reuse, R126, R48 ;  /* 0x0000007e7830723c */ /* 0x040fe20000041830 */
[----:B------:R-:W3:Y:S01]  /*18ea0*/  LDSM.16.MT88.4 R124, [R167+0xc00] ;  /* 0x000c0000a77c783b */ /* 0x000ee20000004200 */
[----:B------:R-:W-:Y:S02]  /*18eb0*/  MUFU.EX2 R177, R148 ;  /* 0x0000009400b17308 */ /* 0x000fe40000000800 */
[--C-:B--2---:R-:W-:Y:S08]  /*18ec0*/  FFMA.FTZ R103, R225, c[0x0][0x2d0], -R168.reuse ;  /* 0x0000b400e1677a23 */ /* 0x104ff000000108a8 */
[----:B------:R2:W-:Y:S01]  /*18ed0*/  MUFU.EX2 R191, R103 ;  /* 0x0000006700bf7308 */ /* 0x0005e20000000800 */
[-C--:B---3--:R-:W-:Y:S03]  /*18ee0*/  HMMA.16816.F32.BF16 R52, R120, R124.reuse, R52 ;  /* 0x0000007c7834723c */ /* 0x088fe60000041834 */
[--C-:B--2---:R-:W-:Y:S06]  /*18ef0*/  FFMA.FTZ R103, R226, c[0x0][0x2d0], -R168.reuse ;  /* 0x0000b400e2677a23 */ /* 0x104fec00000108a8 */
[----:B------:R2:W-:Y:S01]  /*18f00*/  MUFU.EX2 R205, R103 ;  /* 0x0000006700cd7308 */ /* 0x0005e20000000800 */
[C---:B------:R-:W-:Y:S08]  /*18f10*/  HMMA.16816.F32.BF16 R56, R116.reuse, R124, R56 ;  /* 0x0000007c7438723c */ /* 0x040ff00000041838 */
[-C--:B------:R-:W-:Y:S08]  /*18f20*/  HMMA.16816.F32.BF16 R60, R116, R126.reuse, R60 ;  /* 0x0000007e743c723c */ /* 0x080ff0000004183c */
[C---:B------:R-:W-:Y:S01]  /*18f30*/  HMMA.16816.F32.BF16 R64, R120.reuse, R126, R64 ;  /* 0x0000007e7840723c */ /* 0x040fe20000041840 */
[----:B------:R-:W3:Y:S03]  /*18f40*/  LDSM.16.MT88.4 R124, [R166+0x1800] ;  /* 0x00180000a67c783b */ /* 0x000ee60000004200 */
[--C-:B--2---:R-:W-:Y:S04]  /*18f50*/  FFMA.FTZ R103, R228, c[0x0][0x2d0], -R3.reuse ;  /* 0x0000b400e4677a23 */ /* 0x104fe80000010803 */
[----:B------:R2:W-:Y:S04]  /*18f60*/  MUFU.EX2 R190, R103 ;  /* 0x0000006700be7308 */ /* 0x0005e80000000800 */
[----:B--2---:R-:W-:Y:S06]  /*18f70*/  FFMA.FTZ R103, R221, c[0x0][0x2d0], -R168 ;  /* 0x0000b400dd677a23 */ /* 0x004fec00000108a8 */
[----:B------:R1:W2:Y:S01]  /*18f80*/  MUFU.EX2 R180, R103 ;  /* 0x0000006700b47308 */ /* 0x0002a20000000800 */
[-C--:B---3--:R-:W-:Y:S08]  /*18f90*/  HMMA.16816.F32.BF16 R68, R120, R124.reuse, R68 ;  /* 0x0000007c7844723c */ /* 0x088ff00000041844 */
[C---:B------:R-:W-:Y:S08]  /*18fa0*/  HMMA.16816.F32.BF16 R72, R116.reuse, R124, R72 ;  /* 0x0000007c7448723c */ /* 0x040ff00000041848 */
[-C--:B------:R-:W-:Y:S04]  /*18fb0*/  HMMA.16816.F32.BF16 R76, R116, R126.reuse, R76 ;  /* 0x0000007e744c723c */ /* 0x080fe8000004184c */
[----:B-1----:R-:W-:Y:S04]  /*18fc0*/  F2FP.BF16.PACK_AB R103, R187, R184 ;  /* 0x000000b8bb67723e */ /* 0x002fe800000010ff */
[C---:B------:R-:W-:Y:S01]  /*18fd0*/  HMMA.16816.F32.BF16 R80, R120.reuse, R126, R80 ;  /* 0x0000007e7850723c */ /* 0x040fe20000041850 */
[----:B------:R-:W1:Y:S03]  /*18fe0*/  LDSM.16.MT88.4 R124, [R167+0x1800] ;  /* 0x00180000a77c783b */ /* 0x000e660000004200 */
[----:B--2---:R-:W-:Y:S04]  /*18ff0*/  F2FP.BF16.PACK_AB R168, R179, R180 ;  /* 0x000000b4b3a8723e */ /* 0x004fe800000010ff */
[-C--:B-1----:R-:W-:Y:S08]  /*19000*/  HMMA.16816.F32.BF16 R84, R120, R124.reuse, R84 ;  /* 0x0000007c7854723c */ /* 0x082ff00000041854 */
[C---:B------:R-:W-:Y:S08]  /*19010*/  HMMA.16816.F32.BF16 R88, R116.reuse, R124, R88 ;  /* 0x0000007c7458723c */ /* 0x040ff00000041858 */
[-C--:B------:R-:W-:Y:S07]  /*19020*/  HMMA.16816.F32.BF16 R92, R116, R126.reuse, R92 ;  /* 0x0000007e745c723c */ /* 0x080fee000004185c */
[--C-:B------:R-:W-:Y:S01]  /*19030*/  FFMA.FTZ R116, R227, c[0x0][0x2d0], -R3.reuse ;  /* 0x0000b400e3747a23 */ /* 0x100fe20000010803 */
[----:B------:R-:W-:Y:S01]  /*19040*/  HMMA.16816.F32.BF16 R96, R120, R126, R96 ;  /* 0x0000007e7860723c */ /* 0x000fe20000041860 */
[----:B------:R-:W1:Y:S02]  /*19050*/  LDSM.16.MT88.4 R124, [R167+0x400] ;  /* 0x00040000a77c783b */ /* 0x000e640000004200 */
[----:B------:R2:W3:Y:S01]  /*19060*/  MUFU.EX2 R189, R116 ;  /* 0x0000007400bd7308 */ /* 0x0004e20000000800 */
[----:B------:R-:W-:Y:S01]  /*19070*/  F2FP.BF16.PACK_AB R117, R230, R231 ;  /* 0x000000e7e675723e */ /* 0x000fe200000010ff */
[----:B------:R-:W-:Y:S01]  /*19080*/  FFMA.FTZ R3, R106, c[0x0][0x2d0], -R3 ;  /* 0x0000b4006a037a23 */ /* 0x000fe20000010803 */
[----:B------:R-:W-:Y:S01]  /*19090*/  F2FP.BF16.PACK_AB R118, R212, R229 ;  /* 0x000000e5d476723e */ /* 0x000fe200000010ff */
[----:B------:R-:W-:Y:S01]  /*190a0*/  FADD.FTZ R106, R235, R100 ;  /* 0x00000064eb6a7221 */ /* 0x000fe20000010000 */
[----:B------:R-:W-:Y:S04]  /*190b0*/  F2FP.BF16.PACK_AB R119, R211, R210 ;  /* 0x000000d2d377723e */ /* 0x000fe800000010ff */
[----:B------:R-:W-:Y:S01]  /*190c0*/  F2FP.BF16.PACK_AB R120, R209, R208 ;  /* 0x000000d0d178723e */ /* 0x000fe200000010ff */
[----:B------:R4:W5:Y:S01]  /*190d0*/  MUFU.EX2 R173, R3 ;  /* 0x0000000300ad7308 */ /* 0x0009620000000800 */
[----:B------:R-:W-:Y:S01]  /*190e0*/  F2FP.BF16.PACK_AB R121, R207, R206 ;  /* 0x000000cecf79723e */ /* 0x000fe200000010ff */
[----:B------:R-:W-:Y:S01]  /*190f0*/  FADD.FTZ R106, R237, R106 ;  /* 0x0000006aed6a7221 */ /* 0x000fe20000010000 */
[----:B------:R-:W-:Y:S02]  /*19100*/  F2FP.BF16.PACK_AB R122, R205, R191 ;  /* 0x000000bfcd7a723e */ /* 0x000fe400000010ff */
[----:B------:R-:W-:Y:S02]  /*19110*/  F2FP.BF16.PACK_AB R100, R185, R181 ;  /* 0x000000b5b964723e */ /* 0x000fe400000010ff */
[----:B--2---:R-:W-:Y:S02]  /*19120*/  F2FP.BF16.PACK_AB R116, R233, R232 ;  /* 0x000000e8e974723e */ /* 0x004fe400000010ff */
[----:B---3--:R-:W-:Y:S05]  /*19130*/  F2FP.BF16.PACK_AB R123, R189, R190 ;  /* 0x000000bebd7b723e */ /* 0x008fea00000010ff */
[-C--:B------:R-:W-:Y:S05]  /*19140*/  HMMA.16816.F32.BF16 R4, R116, R128.reuse, R4 ;  /* 0x000000807404723c */ /* 0x080fea0000041804 */
[----:B----4-:R-:W-:Y:S01]  /*19150*/  FFMA.FTZ R3, R102, R251, R170 ;  /* 0x000000fb66037223 */ /* 0x010fe200000100aa */
[----:B------:R-:W-:Y:S02]  /*19160*/  F2FP.BF16.PACK_AB R102, R188, R186 ;  /* 0x000000babc66723e */ /* 0x000fe400000010ff */
[C---:B------:R-:W-:Y:S04]  /*19170*/  HMMA.16816.F32.BF16 R8, R120.reuse, R128, R8 ;  /* 0x000000807808723c */ /* 0x040fe80000041808 */
[----:B------:R-:W-:Y:S01]  /*19180*/  F2FP.BF16.PACK_AB R170, R178, R177 ;  /* 0x000000b1b2aa723e */ /* 0x000fe200000010ff */
[----:B------:R-:W-:Y:S01]  /*19190*/  FADD.FTZ R172, R171, R3 ;  /* 0x00000003abac7221 */ /* 0x000fe20000010000 */
[----:B-----5:R-:W-:Y:S01]  /*191a0*/  F2FP.BF16.PACK_AB R171, R173, R174 ;  /* 0x000000aeadab723e */ /* 0x020fe200000010ff */
[----:B------:R-:W-:Y:S01]  /*191b0*/  FADD.FTZ R3, R238, R107 ;  /* 0x0000006bee037221 */ /* 0x000fe20000010000 */
[-C--:B------:R-:W-:Y:S04]  /*191c0*/  HMMA.16816.F32.BF16 R12, R120, R130.reuse, R12 ;  /* 0x00000082780c723c */ /* 0x080fe8000004180c */
[----:B------:R-:W-:Y:S04]  /*191d0*/  FADD.FTZ R3, R248, R3 ;  /* 0x00000003f8037221 */ /* 0x000fe80000010000 */
[C---:B------:R-:W-:Y:S01]  /*191e0*/  HMMA.16816.F32.BF16 R16, R116.reuse, R130, R16 ;  /* 0x000000827410723c */ /* 0x040fe20000041810 */
[----:B------:R-:W2:Y:S03]  /*191f0*/  LDSM.16.MT88.4 R128, [R167+0x1000] ;  /* 0x00100000a780783b */ /* 0x000ea60000004200 */
[----:B------:R-:W-:Y:S04]  /*19200*/  FADD.FTZ R3, R232, R3 ;  /* 0x00000003e8037221 */ /* 0x000fe80000010000 */
[-C--:B-1----:R-:W-:Y:S04]  /*19210*/  HMMA.16816.F32.BF16 R20, R116, R124.reuse, R20 ;  /* 0x0000007c7414723c */ /* 0x082fe80000041814 */
[----:B------:R-:W-:Y:S04]  /*19220*/  FADD.FTZ R3, R233, R3 ;  /* 0x00000003e9037221 */ /* 0x000fe80000010000 */
        /* <DEDUP_REMOVED lines=44> */
[----:B------:R-:W-:Y:S02]  /*194f0*/  FADD.FTZ R0, R230, R5 ;  /* 0x00000005e6007221 */ /* 0x000fe40000010000 */
[----:B------:R-:W-:Y:S02]  /*19500*/  FADD.FTZ R5, R229, R3 ;  /* 0x00000003e5057221 */ /* 0x000fe40000010000 */
[-C--:B--2---:R-:W-:Y:S04]  /*19510*/  HMMA.16816.F32.BF16 R68, R100, R8.reuse, R68 ;  /* 0x000000086444723c */ /* 0x084fe80000041844 */
[----:B------:R-:W-:Y:S02]  /*19520*/  FADD.FTZ R6, R241, R172 ;  /* 0x000000acf1067221 */ /* 0x000fe40000010000 */
[----:B------:R-:W-:Y:S02]  /*19530*/  FADD.FTZ R7, R207, R4 ;  /* 0x00000004cf077221 */ /* 0x000fe40000010000 */
[C---:B------:R-:W-:Y:S04]  /*19540*/  HMMA.16816.F32.BF16 R72, R168.reuse, R8, R72 ;  /* 0x00000008a848723c */ /* 0x040fe80000041848 */
[----:B------:R-:W-:Y:S02]  /*19550*/  FADD.FTZ R6, R242, R6 ;  /* 0x00000006f2067221 */ /* 0x000fe40000010000 */
[----:B------:R-:W-:Y:S02]  /*19560*/  FADD.FTZ R3, R190, R7 ;  /* 0x00000007be037221 */ /* 0x000fe40000010000 */
[-C--:B------:R-:W-:Y:S04]  /*19570*/  HMMA.16816.F32.BF16 R76, R168, R10.reuse, R76 ;  /* 0x0000000aa84c723c */ /* 0x080fe8000004184c */
[----:B------:R-:W-:Y:S04]  /*19580*/  FADD.FTZ R6, R208, R6 ;  /* 0x00000006d0067221 */ /* 0x000fe80000010000 */
        /* <DEDUP_REMOVED lines=29> */
[----:B------:R-:W-:-:S05]  /*19760*/  @P4 BRA `(.L_x_1314) ;  /* 0xffffcff000004947 */ /* 0x000fca000383ffff */
.L_x_1311:
[----:B------:R-:W-:Y:S02]  /*19770*/  MOV R9, 0x1f ;  /* 0x0000001f00097802 */ /* 0x000fe40000000f00 */
[----:B------:R-:W-:Y:S01]  /*19780*/  MOV R8, 0xffffffff ;  /* 0xffffffff00087802 */ /* 0x000fe20000000f00 */
[----:B------:R-:W-:Y:S05]  /*19790*/  BRA.DIV ~URZ, `(.L_x_1315) ;  /* 0x000059a27f007947 */ /* 0x000fea000b800000 */
[----:B------:R1:W2:Y:S02]  /*197a0*/  SHFL.BFLY PT, R0, R247, 0x2, 0x1f ;  /* 0x0c401f00f7007f89 */ /* 0x0002a400000e0000 */
.L_x_1395:
        /* <DEDUP_REMOVED lines=15> */
.L_x_1396:
        /* <DEDUP_REMOVED lines=11> */
[----:B------:R-:W-:Y:S02]  /*19950*/  MOV R20, 0xff800000 ;  /* 0xff80000000147802 */ /* 0x000fe40000000f00 */
[----:B------:R-:W-:Y:S02]  /*19960*/  @P1 MOV R11, 0x3f317218 ;  /* 0x3f317218000b1802 */ /* 0x000fe40000000f00 */
[----:B------:R-:W-:Y:S01]  /*19970*/  @P2 MOV R10, 0x3f317218 ;  /* 0x3f317218000a2802 */ /* 0x000fe20000000f00 */
[----:B------:R-:W2:Y:S01]  /*19980*/  @P3 MUFU.LG2 R7, R7 ;  /* 0x0000000700073308 */ /* 0x000ea20000000c00 */
[----:B-1----:R-:W-:-:S07]  /*19990*/  FMUL.FTZ R168, R0, R120 ;  /* 0x0000007800a87220 */ /* 0x002fce0000410000 */
[----:B------:R-:W1:Y:S01]  /*199a0*/  @P2 MUFU.RCP R3, R4 ;  /* 0x0000000400032308 */ /* 0x000e620000001000 */
        /* <DEDUP_REMOVED lines=25> */
[----:B------:R-:W3:Y:S01]  /*19b40*/  @P1 MUFU.LG2 R0, R6 ;  /* 0x0000000600001308 */ /* 0x000ee20000000c00 */
[----:B--2---:R-:W-:-:S02]  /*19b50*/  @P3 FMUL.FTZ R9, R7, 0.69314718246459960938 ;  /* 0x3f31721807093820 */ /* 0x004fc40000410000 */
[C---:B-1----:R-:W-:Y:S02]  /*19b60*/  FMUL.FTZ R144, R3.reuse, R122 ;  /* 0x0000007a03907220 */ /* 0x042fe40000410000 */
[C---:B------:R-:W-:Y:S02]  /*19b70*/  FMUL.FTZ R145, R3.reuse, R123 ;  /* 0x0000007b03917220 */ /* 0x040fe40000410000 */
[C---:B------:R-:W-:Y:S02]  /*19b80*/  FMUL.FTZ R148, R3.reuse, R130 ;  /* 0x0000008203947220 */ /* 0x040fe40000410000 */
[C---:B------:R-:W-:Y:S02]  /*19b90*/  FMUL.FTZ R149, R3.reuse, R131 ;  /* 0x0000008303957220 */ /* 0x040fe40000410000 */
[C---:B------:R-:W-:Y:S02]  /*19ba0*/  FMUL.FTZ R122, R3.reuse, R150 ;  /* 0x00000096037a7220 */ /* 0x040fe40000410000 */
[----:B------:R-:W-:-:S02]  /*19bb0*/  FMUL.FTZ R123, R3, R151 ;  /* 0x00000097037b7220 */ /* 0x000fc40000410000 */
[C---:B------:R-:W-:Y:S02]  /*19bc0*/  FMUL.FTZ R120, R3.reuse, R146 ;  /* 0x0000009203787220 */ /* 0x040fe40000410000 */
        /* <DEDUP_REMOVED lines=46> */
[----:B------:R-:W-:Y:S02]  /*19eb0*/  @P3 FMUL.FTZ R6, R3, c[0x0][0x2d0] ;  /* 0x0000b40003063a20 */ /* 0x000fe40000410000 */
[----:B------:R-:W-:Y:S02]  /*19ec0*/  @P1 FMUL.FTZ R3, R11, c[0x0][0x2d0] ;  /* 0x0000b4000b031a20 */ /* 0x000fe40000410000 */
[----:B------:R-:W-:Y:S02]  /*19ed0*/  @P2 FMUL.FTZ R8, R4, 0.69314718246459960938 ;  /* 0x3f31721804082820 */ /* 0x000fe40000410000 */
[----:B------:R-:W-:Y:S01]  /*19ee0*/  @P1 FFMA.FTZ R23, R3, R108, R7 ;  /* 0x0000006c03171223 */ /* 0x000fe20000010007 */
[----:B------:R-:W-:Y:S01]  /*19ef0*/  @P0 MOV R3, 0x3f317218 ;  /* 0x3f31721800030802 */ /* 0x000fe20000000f00 */
[----:B------:R-:W-:-:S02]  /*19f00*/  @P2 FMUL.FTZ R4, R10, c[0x0][0x2d0] ;  /* 0x0000b4000a042a20 */ /* 0x000fc40000410000 */
[----:B-1----:R-:W-:Y:S02]  /*19f10*/  FMUL.FTZ R84, R0, R58 ;  /* 0x0000003a00547220 */ /* 0x002fe40000410000 */
[----:B------:R-:W-:Y:S01]  /*19f20*/  @P2 FFMA.FTZ R22, R4, R109, R8 ;  /* 0x0000006d04162223 */ /* 0x000fe20000010008 */
[----:B------:R-:W-:Y:S01]  /*19f30*/  MOV R4, 0x1 ;  /* 0x0000000100047802 */ /* 0x000fe20000000f00 */
[----:B------:R-:W-:Y:S02]  /*19f40*/  @P0 FMUL.FTZ R3, R3, c[0x0][0x2d0] ;  /* 0x0000b40003030a20 */ /* 0x000fe40000410000 */
[----:B--2---:R-:W-:Y:S02]  /*19f50*/  @P0 FMUL.FTZ R2, R2, 0.69314718246459960938 ;  /* 0x3f31721802020820 */ /* 0x004fe40000410000 */
        /* <DEDUP_REMOVED lines=22> */
[----:B------:R-:W-:Y:S01]  /*1a0c0*/  FMUL.FTZ R39, R0, R95 ;  /* 0x0000005f00277220 */ /* 0x000fe20000410000 */
[----:B------:R-:W-:Y:S01]  /*1a0d0*/  PRMT R0, R4, 0x7610, R0 ;  /* 0x0000761004007816 */ /* 0x000fe20000000000 */
[----:B------:R-:W-:Y:S02]  /*1a0e0*/  @P3 FFMA.FTZ R21, R6, R110, R9 ;  /* 0x0000006e06153223 */ /* 0x000fe40000010009 */
[----:B------:R-:W-:Y:S02]  /*1a0f0*/  @P0 FFMA.FTZ R20, R3, R103, R2 ;  /* 0x0000006703140223 */ /* 0x000fe40000010002 */
.L_x_1246:
        /* <DEDUP_REMOVED lines=19> */
.L_x_1318:
[----:B--2---:R-:W-:Y:S05]  /*1a230*/  BSYNC B0 ;  /* 0x0000000000007941 */ /* 0x004fea0003800000 */
.L_x_1317:
        /* <DEDUP_REMOVED lines=130> */
.L_x_1321:
        /* <DEDUP_REMOVED lines=24> */
[----:B---3--:R-:W-:-:S04]  /*1abe0*/  IMAD.IADD R3, R3, 0x1, R78 ;  /* 0x0000000103037824 */ /* 0x008fc800078e024e */
        /* <DEDUP_REMOVED lines=42> */
[----:B---3--:R-:W-:-:S05]  /*1ae90*/  IMAD.IADD R5, R26, 0x1, R78 ;  /* 0x000000011a057824 */ /* 0x008fca00078e024e */
        /* <DEDUP_REMOVED lines=22> */
[----:B------:R-:W3:Y:S04]  /*1b000*/  LDL R18, [R1+0x18] ;  /* 0x0000180001127983 */ /* 0x000ee80000100800 */
[----:B------:R-:W1:Y:S01]  /*1b010*/  S2R R26, SR_TID.X ;  /* 0x00000000001a7919 */ /* 0x000e620000002100 */
[----:B------:R-:W-:Y:S02]  /*1b020*/  IMAD R14, R14, c[0x0][0x3a0], RZ ;  /* 0x0000e8000e0e7a24 */ /* 0x000fe400078e02ff */
[----:B--2---:R-:W-:-:S04]  /*1b030*/  IMAD.WIDE.U32 R6, R2, c[0x0][0x3a0], RZ ;  /* 0x0000e80002067a25 */ /* 0x004fc800078e00ff */
[----:B------:R-:W-:Y:S01]  /*1b040*/  IMAD R2, R2, c[0x0][0x3a4], R14 ;  /* 0x0000e90002027a24 */ /* 0x000fe200078e020e */
[--C-:B-1----:R-:W-:Y:S02]  /*1b050*/  SHF.R.S32.HI R25, RZ, 0x1f, R26.reuse ;  /* 0x0000001fff197819 */ /* 0x102fe4000001141a */
        /* <DEDUP_REMOVED lines=26> */
[----:B---3--:R-:W-:-:S05]  /*1b200*/  IMAD.SHL.U32 R3, R18, 0x2, RZ ;  /* 0x0000000212037824 */ /* 0x008fca00078e00ff */
        /* <DEDUP_REMOVED lines=23> */
.L_x_1397:
[----:B------:R-:W-:Y:S05]  /*1b380*/  BRA.DIV ~URZ, `(.L_x_1324) ;  /* 0x000040b27f007947 */ /* 0x000fea000b800000 */
[----:B------:R3:W4:Y:S02]  /*1b390*/  SHFL.IDX PT, R0, R13, RZ, 0x1c1f ;  /* 0x001c1fff0d007589 */ /* 0x00072400000e0000 */
.L_x_1398:
        /* <DEDUP_REMOVED lines=20> */
.L_x_1326:
[----:B------:R-:W-:Y:S05]  /*1b4e0*/  BSYNC B0 ;  /* 0x0000000000007941 */ /* 0x000fea0003800000 */
.L_x_1325:
[----:B------:R-:W-:Y:S05]  /*1b4f0*/  BRA.DIV ~URZ, `(.L_x_1327) ;  /* 0x00003fa27f007947 */ /* 0x000fea000b800000 */
[----:B--2---:R2:W1:Y:S04]  /*1b500*/  SHFL.IDX PT, R10, R12, 0x1, 0x1c1f ;  /* 0x003c1f000c0a7f89 */ /* 0x00446800000e0000 */
[----:B----4-:R2:W4:Y:S02]  /*1b510*/  SHFL.IDX PT, R0, R13, 0x1, 0x1c1f ;  /* 0x003c1f000d007f89 */ /* 0x01052400000e0000 */
.L_x_1399:
        /* <DEDUP_REMOVED lines=21> */
.L_x_1329:
[----:B------:R-:W-:Y:S05]  /*1b670*/  BSYNC B0 ;  /* 0x0000000000007941 */ /* 0x000fea0003800000 */
.L_x_1328:
[----:B------:R-:W-:Y:S05]  /*1b680*/  BRA.DIV ~URZ, `(.L_x_1330) ;  /* 0x00003ed27f007947 */ /* 0x000fea000b800000 */
[----:B-1----:R1:W2:Y:S02]  /*1b690*/  SHFL.IDX PT, R10, R12, 0x2, 0x1c1f ;  /* 0x005c1f000c0a7f89 */ /* 0x0022a400000e0000 */
.L_x_1400:
[----:B------:R-:W-:Y:S05]  /*1b6a0*/  BRA.DIV ~URZ, `(.L_x_1331) ;  /* 0x00003f227f007947 */ /* 0x000fea000b800000 */
[----:B----4-:R4:W1:Y:S02]  /*1b6b0*/  SHFL.IDX PT, R0, R13, 0x2, 0x1c1f ;  /* 0x005c1f000d007f89 */ /* 0x01086400000e0000 */
.L_x_1401:
        /* <DEDUP_REMOVED lines=21> */
.L_x_1333:
[----:B------:R-:W-:Y:S05]  /*1b810*/  BSYNC B0 ;  /* 0x0000000000007941 */ /* 0x000fea0003800000 */
.L_x_1332:
[----:B------:R-:W-:Y:S05]  /*1b820*/  BRA.DIV ~URZ, `(.L_x_1334) ;  /* 0x00003e027f007947 */ /* 0x000fea000b800000 */
[----:B-1----:R1:W3:Y:S04]  /*1b830*/  SHFL.IDX PT, R6, R12, 0x3, 0x1c1f ;  /* 0x007c1f000c067f89 */ /* 0x0022e800000e0000 */
[----:B------:R1:W4:Y:S02]  /*1b840*/  SHFL.IDX PT, R0, R13, 0x3, 0x1c1f ;  /* 0x007c1f000d007f89 */ /* 0x00032400000e0000 */
.L_x_1402:
        /* <DEDUP_REMOVED lines=22> */
.L_x_1322:
        /* <DEDUP_REMOVED lines=34> */
.L_x_1403:
[----:B------:R-:W-:Y:S05]  /*1bbd0*/  BRA.DIV ~URZ, `(.L_x_1337) ;  /* 0x00003b827f007947 */ /* 0x000fea000b800000 */
[----:B------:R3:W4:Y:S02]  /*1bbe0*/  SHFL.IDX PT, R0, R25, RZ, 0x1c1f ;  /* 0x001c1fff19007589 */ /* 0x00072400000e0000 */
.L_x_1404:
        /* <DEDUP_REMOVED lines=30> */
[----:B----4-:R-:W-:-:S04]  /*1bdd0*/  @!P1 LEA R2, P0, R5, R0, 0x2 ;  /* 0x0000000005029211 */ /* 0x010fc800078010ff */
        /* <DEDUP_REMOVED lines=12> */
[----:B------:R-:W-:-:S05]  /*1bea0*/  @!P3 LEA.HI.X R19, R14, R4, R29, 0x2, P0 ;  /* 0x000000040e13b211 */ /* 0x000fca00000f141d */
        /* <DEDUP_REMOVED lines=20> */
[----:B------:R-:W-:-:S03]  /*1bff0*/  @!P3 LEA R20, P0, R8, R0, 0x2 ;  /* 0x000000000814b211 */ /* 0x000fc600078010ff */
[----:B------:R2:W-:Y:S01]  /*1c000*/  @!P4 ST.E.64 [R2.64], R100 ;  /* 0x000000640200c985 */ /* 0x0005e2000c101b06 */
[----:B------:R-:W-:Y:S02]  /*1c010*/  @!P3 LEA.HI.X R21, R8, R4, R34, 0x2, P0 ;  /* 0x000000040815b211 */ /* 0x000fe400000f1422 */
[----:B----4-:R-:W-:-:S03]  /*1c020*/  @!P2 LEA R18, P0, R7, R0, 0x2 ;  /* 0x000000000712a211 */ /* 0x010fc600078010ff */
[----:B------:R4:W-:Y:S01]  /*1c030*/  @!P3 ST.E.64 [R20.64], R184 ;  /* 0x000000b81400b985 */ /* 0x0009e2000c101b06 */
[----:B------:R-:W-:-:S05]  /*1c040*/  @!P2 LEA.HI.X R19, R7, R4, R35, 0x2, P0 ;  /* 0x000000040713a211 */ /* 0x000fca00000f1423 */
[----:B------:R4:W-:Y:S01]  /*1c050*/  @!P2 ST.E.64 [R18.64], R182 ;  /* 0x000000b61200a985 */ /* 0x0009e2000c101b06 */
[----:B--2---:R-:W-:-:S04]  /*1c060*/  @!P1 LEA R2, P0, R6, R0, 0x2 ;  /* 0x0000000006029211 */ /* 0x004fc800078010ff */
[----:B------:R-:W-:-:S05]  /*1c070*/  @!P1 LEA.HI.X R3, R6, R4, R36, 0x2, P0 ;  /* 0x0000000406039211 */ /* 0x000fca00000f1424 */
[----:B------:R4:W-:Y:S04]  /*1c080*/  @!P1 ST.E.64 [R2.64], R96 ;  /* 0x0000006002009985 */ /* 0x0009e8000c101b06 */
.L_x_1339:
[----:B------:R-:W-:Y:S05]  /*1c090*/  BSYNC B0 ;  /* 0x0000000000007941 */ /* 0x000fea0003800000 */
.L_x_1338:
[----:B------:R-:W-:Y:S05]  /*1c0a0*/  BRA.DIV ~URZ, `(.L_x_1340) ;  /* 0x000037127f007947 */ /* 0x000fea000b800000 */
[----:B--2---:R2:W1:Y:S04]  /*1c0b0*/  SHFL.IDX PT, R4, R17, 0x1, 0x1c1f ;  /* 0x003c1f0011047f89 */ /* 0x00446800000e0000 */
[----:B----4-:R2:W4:Y:S02]  /*1c0c0*/  SHFL.IDX PT, R0, R25, 0x1, 0x1c1f ;  /* 0x003c1f0019007f89 */ /* 0x01052400000e0000 */
.L_x_1405:
[----:B------:R-:W-:Y:S01]  /*1c0d0*/  BSSY B0, `(.L_x_1341) ;  /* 0x0000033000007945 */ /* 0x000fe20003800000 */
[----:B------:R-:W-:Y:S05]  /*1c0e0*/  @P6 BRA `(.L_x_1342) ;  /* 0x0000031000006947 */ /* 0x000fea0003800000 */
[----:B------:R-:W5:Y:S01]  /*1c0f0*/  LDL R5, [R1+0x24] ;  /* 0x0000240001057983 */ /* 0x000f620000100800 */
[----:B------:R-:W-:Y:S02]  /*1c100*/  ISETP.GE.AND P0, PT, R16, c[0x0][0x3c8], PT ;  /* 0x0000f20010007a0c */ /* 0x000fe40003f06270 */
[----:B------:R-:W-:Y:S02]  /*1c110*/  ISETP.GE.AND P3, PT, R15, c[0x0][0x3c8], PT ;  /* 0x0000f2000f007a0c */ /* 0x000fe40003f66270 */
[----:B------:R-:W-:-:S02]  /*1c120*/  ISETP.GE.AND P5, PT, R14, c[0x0][0x3c8], PT ;  /* 0x0000f2000e007a0c */ /* 0x000fc40003fa6270 */
[----:B-----5:R-:W-:-:S13]  /*1c130*/  ISETP.GE.AND P1, PT, R5, c[0x0][0x3c8], PT ;  /* 0x0000f20005007a0c */ /* 0x020fda0003f26270 */
[----:B----4-:R-:W-:-:S04]  /*1c140*/  @!P1 LEA R2, P2, R5, R0, 0x2 ;  /* 0x0000000005029211 */ /* 0x010fc800078410ff */
[----:B-1----:R-:W-:Y:S02]  /*1c150*/  @!P1 LEA.HI.X R3, R5, R4, R27, 0x2, P2 ;  /* 0x0000000405039211 */ /* 0x002fe400010f141b */
[----:B------:R-:W-:-:S03]  /*1c160*/  @!P0 LEA R18, P2, R16, R0, 0x2 ;  /* 0x0000000010128211 */ /* 0x000fc600078410ff */
[----:B------:R1:W-:Y:S01]  /*1c170*/  @!P1 ST.E.64 [R2.64], R144 ;  /* 0x0000009002009985 */ /* 0x0003e2000c101b06 */
[----:B------:R-:W-:Y:S02]  /*1c180*/  @!P0 LEA.HI.X R19, R16, R4, R24, 0x2, P2 ;  /* 0x0000000410138211 */ /* 0x000fe400010f1418 */
[----:B------:R-:W-:Y:S02]  /*1c190*/  ISETP.GE.AND P2, PT, R13, c[0x0][0x3c8], PT ;  /* 0x0000f2000d007a0c */ /* 0x000fe40003f46270 */
[----:B------:R-:W-:Y:S01]  /*1c1a0*/  ISETP.GE.AND P1, PT, R12, c[0x0][0x3c8], PT ;  /* 0x0000f2000c007a0c */ /* 0x000fe20003f26270 */
[----:B------:R4:W-:Y:S01]  /*1c1b0*/  @!P0 ST.E.64 [R18.64], R148 ;  /* 0x0000009412008985 */ /* 0x0009e2000c101b06 */
[----:B-1----:R-:W-:-:S04]  /*1c1c0*/  @!P3 LEA R2, P4, R15, R0, 0x2 ;  /* 0x000000000f02b211 */ /* 0x002fc800078810ff */
[----:B------:R-:W-:Y:S02]  /*1c1d0*/  @!P3 LEA.HI.X R3, R15, R4, R26, 0x2, P4 ;  /* 0x000000040f03b211 */ /* 0x000fe400020f141a */
[----:B----4-:R-:W-:Y:S02]  /*1c1e0*/  @!P5 LEA R18, P0, R14, R0, 0x2 ;  /* 0x000000000e12d211 */ /* 0x010fe400078010ff */
[----:B------:R-:W-:Y:S01]  /*1c1f0*/  ISETP.GE.AND P4, PT, R10, c[0x0][0x3c8], PT ;  /* 0x0000f2000a007a0c */ /* 0x000fe20003f86270 */
        /* <DEDUP_REMOVED lines=9> */
[C---:B----4-:R-:W-:Y:S02]  /*1c290*/  @!P0 LEA R18, P2, R11.reuse, R0, 0x2 ;  /* 0x000000000b128211 */ /* 0x050fe400078410ff */
        /* <DEDUP_REMOVED lines=10> */
[----:B------:R-:W-:Y:S02]  /*1c340*/  ISETP.GE.AND P1, PT, R6, c[0x0][0x3c8], PT ;  /* 0x0000f20006007a0c */ /* 0x000fe40003f26270 */
[C---:B----4-:R-:W-:Y:S01]  /*1c350*/  @!P3 LEA R20, P0, R8.reuse, R0, 0x2 ;  /* 0x000000000814b211 */ /* 0x050fe200078010ff */
[----:B------:R1:W-:Y:S03]  /*1c360*/  @!P4 ST.E.64 [R2.64], R132 ;  /* 0x000000840200c985 */ /* 0x0003e6000c101b06 */
[----:B------:R-:W-:Y:S01]  /*1c370*/  @!P3 LEA.HI.X R21, R8, R4, R34, 0x2, P0 ;  /* 0x000000040815b211 */ /* 0x000fe200000f1422 */
[----:B------:R4:W-:Y:S01]  /*1c380*/  @!P5 ST.E.64 [R22.64], R150 ;  /* 0x000000961600d985 */ /* 0x0009e2000c101b06 */
[----:B-----5:R-:W-:-:S03]  /*1c390*/  @!P2 LEA R18, P0, R7, R0, 0x2 ;  /* 0x000000000712a211 */ /* 0x020fc600078010ff */
[----:B------:R4:W-:Y:S01]  /*1c3a0*/  @!P3 ST.E.64 [R20.64], R146 ;  /* 0x000000921400b985 */ /* 0x0009e2000c101b06 */
[----:B------:R-:W-:-:S05]  /*1c3b0*/  @!P2 LEA.HI.X R19, R7, R4, R35, 0x2, P0 ;  /* 0x000000040713a211 */ /* 0x000fca00000f1423 */
[----:B------:R4:W-:Y:S01]  /*1c3c0*/  @!P2 ST.E.64 [R18.64], R106 ;  /* 0x0000006a1200a985 */ /* 0x0009e2000c101b06 */
[----:B-1----:R-:W-:-:S04]  /*1c3d0*/  @!P1 LEA R2, P0, R6, R0, 0x2 ;  /* 0x0000000006029211 */ /* 0x002fc800078010ff */
[----:B------:R-:W-:-:S05]  /*1c3e0*/  @!P1 LEA.HI.X R3, R6, R4, R36, 0x2, P0 ;  /* 0x0000000406039211 */ /* 0x000fca00000f1424 */
[----:B------:R4:W-:Y:S04]  /*1c3f0*/  @!P1 ST.E.64 [R2.64], R98 ;  /* 0x0000006202009985 */ /* 0x0009e8000c101b06 */
.L_x_1342:
[----:B------:R-:W-:Y:S05]  /*1c400*/  BSYNC B0 ;  /* 0x0000000000007941 */ /* 0x000fea0003800000 */
.L_x_1341:
[----:B------:R-:W-:Y:S05]  /*1c410*/  BRA.DIV ~URZ, `(.L_x_1343) ;  /* 0x000034627f007947 */ /* 0x000fea000b800000 */
[----:B-1----:R1:W2:Y:S02]  /*1c420*/  SHFL.IDX PT, R4, R17, 0x2, 0x1c1f ;  /* 0x005c1f0011047f89 */ /* 0x0022a400000e0000 */
.L_x_1406:
[----:B------:R-:W-:Y:S05]  /*1c430*/  BRA.DIV ~URZ, `(.L_x_1344) ;  /* 0x000034b27f007947 */ /* 0x000fea000b800000 */
[----:B----4-:R4:W1:Y:S02]  /*1c440*/  SHFL.IDX PT, R0, R25, 0x2, 0x1c1f ;  /* 0x005c1f0019007f89 */ /* 0x01086400000e0000 */
.L_x_1407:
[----:B------:R-:W5:Y:S01]  /*1c450*/  LDL R2, [R1+0x20] ;  /* 0x0000200001027983 */ /* 0x000f620000100800 */
[----:B------:R-:W-:Y:S01]  /*1c460*/  BSSY B0, `(.L_x_1345) ;  /* 0x0000034000007945 */ /* 0x000fe20003800000 */
[----:B-----5:R-:W-:-:S13]  /*1c470*/  LOP3.LUT P0, RZ, R2, 0x1, RZ, 0xc0, !PT ;  /* 0x0000000102ff7812 */ /* 0x020fda000780c0ff */
[----:B------:R-:W-:Y:S05]  /*1c480*/  @P0 BRA `(.L_x_1346) ;  /* 0x0000031000000947 */ /* 0x000fea0003800000 */
[----:B------:R-:W5:Y:S01]  /*1c490*/  LDL R5, [R1+0x24] ;  /* 0x0000240001057983 */ /* 0x000f620000100800 */
[----:B------:R-:W-:Y:S02]  /*1c4a0*/  ISETP.GE.AND P2, PT, R16, c[0x0][0x3c8], PT ;  /* 0x0000f20010007a0c */ /* 0x000fe40003f46270 */
[----:B------:R-:W-:Y:S02]  /*1c4b0*/  ISETP.GE.AND P4, PT, R15, c[0x0][0x3c8], PT ;  /* 0x0000f2000f007a0c */ /* 0x000fe40003f86270 */
[----:B------:R-:W-:Y:S02]  /*1c4c0*/  ISETP.GE.AND P3, PT, R14, c[0x0][0x3c8], PT ;  /* 0x0000f2000e007a0c */ /* 0x000fe40003f66270 */
[----:B------:R-:W-:-:S07]  /*1c4d0*/  ISETP.GE.AND P6, PT, R11, c[0x0][0x3c8], PT ;  /* 0x0000f2000b007a0c */ /* 0x000fce0003fc6270 */
[----:B-1----:R-:W-:-:S04]  /*1c4e0*/  @!P2 LEA R20, P1, R16, R0, 0x2 ;  /* 0x000000001014a211 */ /* 0x002fc800078210ff */
[----:B--2---:R-:W-:Y:S02]  /*1c4f0*/  @!P2 LEA.HI.X R21, R16, R4, R24, 0x2, P1 ;  /* 0x000000041015a211 */ /* 0x004fe400008f1418 */
[----:B------:R-:W-:Y:S02]  /*1c500*/  ISETP.GE.AND P1, PT, R13, c[0x0][0x3c8], PT ;  /* 0x0000f2000d007a0c */ /* 0x000fe40003f26270 */
[----:B-----5:R-:W-:-:S13]  /*1c510*/  ISETP.GE.AND P0, PT, R5, c[0x0][0x3c8], PT ;  /* 0x0000f20005007a0c */ /* 0x020fda0003f06270 */
[----:B------:R-:W-:-:S04]  /*1c520*/  @!P0 LEA R2, P5, R5, R0, 0x2 ;  /* 0x0000000005028211 */ /* 0x000fc800078a10ff */
[----:B------:R-:W-:Y:S02]  /*1c530*/  @!P0 LEA.HI.X R3, R5, R4, R27, 0x2, P5 ;  /* 0x0000000405038211 */ /* 0x000fe400028f141b */
[----:B------:R-:W-:-:S03]  /*1c540*/  @!P4 LEA R18, P5, R15, R0, 0x2 ;  /* 0x000000000f12c211 */ /* 0x000fc600078a10ff */
[----:B------:R1:W-:Y:S01]  /*1c550*/  @!P0 ST.E.64 [R2.64], R46 ;  /* 0x0000002e02008985 */ /* 0x0003e2000c101b06 */
[----:B------:R-:W-:Y:S02]  /*1c560*/  ISETP.GE.AND P0, PT, R12, c[0x0][0x3c8], PT ;  /* 0x0000f2000c007a0c */ /* 0x000fe40003f06270 */
[----:B------:R-:W-:Y:S01]  /*1c570*/  @!P4 LEA.HI.X R19, R15, R4, R26, 0x2, P5 ;  /* 0x000000040f13c211 */ /* 0x000fe200028f141a */
[----:B------:R2:W-:Y:S04]  /*1c580*/  @!P2 ST.E.64 [R20.64], R48 ;  /* 0x000000301400a985 */ /* 0x0005e8000c101b06 */
[----:B------:R5:W-:Y:S01]  /*1c590*/  @!P4 ST.E.64 [R18.64], R50 ;  /* 0x000000321200c985 */ /* 0x000be2000c101b06 */
[----:B------:R-:W-:Y:S02]  /*1c5a0*/  ISETP.GE.AND P4, PT, R10, c[0x0][0x3c8], PT ;  /* 0x0000f2000a007a0c */ /* 0x000fe40003f86270 */
[----:B-1----:R-:W-:-:S04]  /*1c5b0*/  @!P3 LEA R2, P2, R14, R0, 0x2 ;  /* 0x000000000e02b211 */ /* 0x002fc800078410ff */
[----:B------:R-:W-:Y:S02]  /*1c5c0*/  @!P3 LEA.HI.X R3, R14, R4, R29, 0x2, P2 ;  /* 0x000000040e03b211 */ /* 0x000fe400010f141d */
[----:B--2---:R-:W-:-:S03]  /*1c5d0*/  @!P1 LEA R20, P5, R13, R0, 0x2 ;  /* 0x000000000d149211 */ /* 0x004fc600078a10ff */
[----:B------:R1:W-:Y:S01]  /*1c5e0*/  @!P3 ST.E.64 [R2.64], R52 ;  /* 0x000000340200b985 */ /* 0x0003e2000c101b06 */
[----:B------:R-:W-:Y:S02]  /*1c5f0*/  @!P1 LEA.HI.X R21, R13, R4, R28, 0x2, P5 ;  /* 0x000000040d159211 */ /* 0x000fe400028f141c */
[----:B-----5:R-:W-:Y:S02]  /*1c600*/  @!P6 LEA R18, P5, R11, R0, 0x2 ;  /* 0x000000000b12e211 */ /* 0x020fe400078a10ff */
        /* <DEDUP_REMOVED lines=25> */
.L_x_1346:
[----:B------:R-:W-:Y:S05]  /*1c7a0*/  BSYNC B0 ;  /* 0x0000000000007941 */ /* 0x000fea0003800000 */
.L_x_1345:
[----:B------:R-:W-:Y:S05]  /*1c7b0*/  BRA.DIV ~URZ, `(.L_x_1347) ;  /* 0x000031927f007947 */ /* 0x000fea000b800000 */
[----:B--2---:R2:W3:Y:S04]  /*1c7c0*/  SHFL.IDX PT, R4, R17, 0x3, 0x1c1f ;  /* 0x007c1f0011047f89 */ /* 0x0044e800000e0000 */
[----:B-1----:R2:W1:Y:S02]  /*1c7d0*/  SHFL.IDX PT, R0, R25, 0x3, 0x1c1f ;  /* 0x007c1f0019007f89 */ /* 0x00246400000e0000 */
.L_x_1408:
[----:B------:R-:W5:Y:S02]  /*1c7e0*/  LDL R2, [R1+0x20] ;  /* 0x0000200001027983 */ /* 0x000f640000100800 */
        /* <DEDUP_REMOVED lines=8> */
[----:B---3--:R-:W-:Y:S02]  /*1c870*/  @!P3 LEA.HI.X R23, R16, R4, R24, 0x2, P5 ;  /* 0x000000041017b211 */ /* 0x008fe400028f1418 */
[----:B------:R-:W-:-:S04]  /*1c880*/  @!P2 LEA R18, P5, R15, R0, 0x2 ;  /* 0x000000000f12a211 */ /* 0x000fc800078a10ff */
[----:B------:R-:W-:Y:S02]  /*1c890*/  @!P2 LEA.HI.X R19, R15, R4, R26, 0x2, P5 ;  /* 0x000000040f13a211 */ /* 0x000fe400028f141a */
[----:B-----5:R-:W-:-:S13]  /*1c8a0*/  ISETP.GE.AND P4, PT, R2, c[0x0][0x3c8], PT ;  /* 0x0000f20002007a0c */ /* 0x020fda0003f86270 */
[----:B------:R-:W-:-:S04]  /*1c8b0*/  @!P4 LEA R20, P6, R2, R0, 0x2 ;  /* 0x000000000214c211 */ /* 0x000fc800078c10ff */
[----:B------:R-:W-:Y:S02]  /*1c8c0*/  @!P4 LEA.HI.X R21, R2, R4, R27, 0x2, P6 ;  /* 0x000000040215c211 */ /* 0x000fe400030f141b */
[CC--:B------:R-:W-:Y:S02]  /*1c8d0*/  @!P1 LEA R16, P6, R14.reuse, R0.reuse, 0x2 ;  /* 0x000000000e109211 */ /* 0x0c0fe400078c10ff */
[C---:B------:R-:W-:Y:S01]  /*1c8e0*/  @!P0 LEA R2, P5, R13.reuse, R0, 0x2 ;  /* 0x000000000d028211 */ /* 0x040fe200078a10ff */
[----:B------:R-:W-:Y:S01]  /*1c8f0*/  @!P4 ST.E.64 [R20.64], R86 ;  /* 0x000000561400c985 */ /* 0x000fe2000c101b06 */
[-C--:B--2---:R-:W-:Y:S02]  /*1c900*/  @!P1 LEA.HI.X R17, R14, R4.reuse, R29, 0x2, P6 ;  /* 0x000000040e119211 */ /* 0x084fe400030f141d */
[----:B------:R-:W-:Y:S01]  /*1c910*/  ISETP.GE.AND P6, PT, R12, c[0x0][0x3c8], PT ;  /* 0x0000f2000c007a0c */ /* 0x000fe20003fc6270 */
[----:B------:R-:W-:Y:S01]  /*1c920*/  @!P3 ST.E.64 [R22.64], R82 ;  /* 0x000000521600b985 */ /* 0x000fe2000c101b06 */
[----:B------:R-:W-:-:S02]  /*1c930*/  @!P0 LEA.HI.X R3, R13, R4, R28, 0x2, P5 ;  /* 0x000000040d038211 */ /* 0x000fc400028f141c */
[----:B------:R-:W-:Y:S01]  /*1c940*/  ISETP.GE.AND P5, PT, R11, c[0x0][0x3c8], PT ;  /* 0x0000f2000b007a0c */ /* 0x000fe20003fa6270 */
[----:B------:R1:W-:Y:S01]  /*1c950*/  @!P2 ST.E.64 [R18.64], R72 ;  /* 0x000000481200a985 */ /* 0x0003e2000c101b06 */
[----:B------:R-:W-:Y:S02]  /*1c960*/  ISETP.GE.AND P4, PT, R10, c[0x0][0x3c8], PT ;  /* 0x0000f2000a007a0c */ /* 0x000fe40003f86270 */
[----:B------:R-:W-:Y:S01]  /*1c970*/  ISETP.GE.AND P3, PT, R9, c[0x0][0x3c8], PT ;  /* 0x0000f20009007a0c */ /* 0x000fe20003f66270 */
[----:B------:R2:W-:Y:S01]  /*1c980*/  @!P1 ST.E.64 [R16.64], R66 ;  /* 0x0000004210009985 */ /* 0x0005e2000c101b06 */
[----:B------:R-:W-:-:S03]  /*1c990*/  ISETP.GE.AND P2, PT, R8, c[0x0][0x3c8], PT ;  /* 0x0000f20008007a0c */ /* 0x000fc60003f46270 */
[----:B------:R3:W-:Y:S01]  /*1c9a0*/  @!P0 ST.E.64 [R2.64], R42 ;  /* 0x0000002a02008985 */ /* 0x0007e2000c101b06 */
[----:B-1----:R-:W-:-:S03]  /*1c9b0*/  @!P6 LEA R18, P0, R12, R0, 0x2 ;  /* 0x000000000c12e211 */ /* 0x002fc600078010ff */
[C---:B--2---:R-:W-:Y:S02]  /*1c9c0*/  @!P5 LEA R16, P1, R11.reuse, R0, 0x2 ;  /* 0x000000000b10d211 */ /* 0x044fe400078210ff */
[----:B------:R-:W-:Y:S02]  /*1c9d0*/  @!P6 LEA.HI.X R19, R12, R4, R30, 0x2, P0 ;  /* 0x000000040c13e211 */ /* 0x000fe400000f141e */
[C---:B------:R-:W-:Y:S02]  /*1c9e0*/  @!P4 LEA R14, P0, R10.reuse, R0, 0x2 ;  /* 0x000000000a0ec211 */ /* 0x040fe400078010ff */
        /* <DEDUP_REMOVED lines=21> */
.L_x_1320:
        /* <DEDUP_REMOVED lines=22> */
.L_x_1348:
        /* <DEDUP_REMOVED lines=57> */
.L_x_1350:
[----:B------:R-:W-:Y:S05]  /*1d030*/  BSYNC B0 ;  /* 0x0000000000007941 */ /* 0x000fea0003800000 */
.L_x_1349:
        /* <DEDUP_REMOVED lines=47> */
.L_x_1409:
[----:B------:R-:W-:Y:S05]  /*1d330*/  BRA.DIV ~URZ, `(.L_x_1352) ;  /* 0x000027427f007947 */ /* 0x000fea000b800000 */
[----:B------:R3:W4:Y:S02]  /*1d340*/  SHFL.IDX PT, R0, R12, RZ, 0x1c1f ;  /* 0x001c1fff0c007589 */ /* 0x00072400000e0000 */
.L_x_1410:
        /* <DEDUP_REMOVED lines=21> */
.L_x_1354:
[----:B------:R-:W-:Y:S05]  /*1d4a0*/  BSYNC B0 ;  /* 0x0000000000007941 */ /* 0x000fea0003800000 */
.L_x_1353:
[----:B------:R-:W-:Y:S05]  /*1d4b0*/  BRA.DIV ~URZ, `(.L_x_1355) ;  /* 0x000026227f007947 */ /* 0x000fea000b800000 */
[----:B--2---:R2:W1:Y:S04]  /*1d4c0*/  SHFL.IDX PT, R8, R9, 0x1, 0x1c1f ;  /* 0x003c1f0009087f89 */ /* 0x00446800000e0000 */
[----:B----4-:R2:W4:Y:S02]  /*1d4d0*/  SHFL.IDX PT, R0, R12, 0x1, 0x1c1f ;  /* 0x003c1f000c007f89 */ /* 0x01052400000e0000 */
.L_x_1411:
        /* <DEDUP_REMOVED lines=21> */
.L_x_1357:
[----:B------:R-:W-:Y:S05]  /*1d630*/  BSYNC B0 ;  /* 0x0000000000007941 */ /* 0x000fea0003800000 */
.L_x_1356:
[----:B------:R-:W-:Y:S05]  /*1d640*/  BRA.DIV ~URZ, `(.L_x_1358) ;  /* 0x000025527f007947 */ /* 0x000fea000b800000 */
[----:B-1----:R1:W2:Y:S02]  /*1d650*/  SHFL.IDX PT, R8, R9, 0x2, 0x1c1f ;  /* 0x005c1f0009087f89 */ /* 0x0022a400000e0000 */
.L_x_1412:
[----:B------:R-:W-:Y:S05]  /*1d660*/  BRA.DIV ~URZ, `(.L_x_1359) ;  /* 0x000025a27f007947 */ /* 0x000fea000b800000 */
[----:B----4-:R4:W1:Y:S02]  /*1d670*/  SHFL.IDX PT, R0, R12, 0x2, 0x1c1f ;  /* 0x005c1f000c007f89 */ /* 0x01086400000e0000 */
.L_x_1413:
        /* <DEDUP_REMOVED lines=21> */
.L_x_1361:
[----:B------:R-:W-:Y:S05]  /*1d7d0*/  BSYNC B0 ;  /* 0x0000000000007941 */ /* 0x000fea0003800000 */
.L_x_1360:
[----:B------:R-:W-:Y:S05]  /*1d7e0*/  BRA.DIV ~URZ, `(.L_x_1362) ;  /* 0x000024827f007947 */ /* 0x000fea000b800000 */
[----:B--2---:R2:W3:Y:S04]  /*1d7f0*/  SHFL.IDX PT, R8, R9, 0x3, 0x1c1f ;  /* 0x007c1f0009087f89 */ /* 0x0044e800000e0000 */
[----:B-1----:R2:W1:Y:S02]  /*1d800*/  SHFL.IDX PT, R0, R12, 0x3, 0x1c1f ;  /* 0x007c1f000c007f89 */ /* 0x00246400000e0000 */
.L_x_1414:
        /* <DEDUP_REMOVED lines=20> */
.L_x_1335:
[----:B------:R-:W-:Y:S05]  /*1d950*/  BSYNC B1 ;  /* 0x0000000000017941 */ /* 0x000fea0003800000 */
.L_x_1319:
        /* <DEDUP_REMOVED lines=15> */
.L_x_1415:
[----:B------:R-:W-:Y:S05]  /*1da50*/  BRA.DIV ~URZ, `(.L_x_1365) ;  /* 0x000023427f007947 */ /* 0x000fea000b800000 */
[----:B------:R3:W4:Y:S02]  /*1da60*/  SHFL.IDX PT, R8, R74, 0x1, 0x1f ;  /* 0x00201f004a087f89 */ /* 0x00072400000e0000 */
.L_x_1416:
        /* <DEDUP_REMOVED lines=19> */
.L_x_1417:
        /* <DEDUP_REMOVED lines=16> */
.L_x_1418:
[----:B---3--:R-:W-:Y:S01]  /*1dca0*/  IMAD R0, R0, c[0x0][0x538], RZ ;  /* 0x00014e0000007a24 */ /* 0x008fe200078e02ff */
[----:B------:R-:W-:Y:S04]  /*1dcb0*/  BSSY B1, `(.L_x_1368) ;  /* 0x00000ce000017945 */ /* 0x000fe80003800000 */
[----:B----4-:R-:W-:-:S04]  /*1dcc0*/  IADD3 R8, R0, R8, RZ ;  /* 0x0000000800087210 */ /* 0x010fc80007ffe0ff */
[----:B--2---:R-:W-:-:S13]  /*1dcd0*/  ISETP.GT.AND P0, PT, R8, R9, PT ;  /* 0x000000090800720c */ /* 0x004fda0003f04270 */
[----:B------:R-:W-:Y:S05]  /*1dce0*/  @P0 BRA `(.L_x_1369) ;  /* 0x0000025000000947 */ /* 0x000fea0003800000 */
.L_x_1373:
        /* <DEDUP_REMOVED lines=17> */
.L_x_1419:
        /* <DEDUP_REMOVED lines=16> */
.L_x_1420:
[----:B--2---:R-:W-:-:S05]  /*1df00*/  IMAD R0, R0, c[0x0][0x538], RZ ;  /* 0x00014e0000007a24 */ /* 0x004fca00078e02ff */
[----:B------:R-:W-:-:S04]  /*1df10*/  IADD3 R8, R0, R8, RZ ;  /* 0x0000000800087210 */ /* 0x000fc80007ffe0ff */
[----:B------:R-:W-:-:S13]  /*1df20*/  ISETP.GT.AND P0, PT, R8, R9, PT ;  /* 0x000000090800720c */ /* 0x000fda0003f04270 */
[----:B-1----:R-:W-:Y:S05]  /*1df30*/  @!P0 BRA `(.L_x_1373) ;  /* 0xfffffdb000008947 */ /* 0x002fea000383ffff */
.L_x_1369:
[----:B------:R-:W-:-:S05]  /*1df40*/  IADD3 R11, -R0, R8, RZ ;  /* 0x00000008000b7210 */ /* 0x000fca0007ffe1ff */
[----:B------:R-:W-:-:S05]  /*1df50*/  IMAD R0, R4, c[0x0][0x538], R11 ;  /* 0x00014e0004007a24 */ /* 0x000fca00078e020b */
[----:B------:R-:W-:Y:S01]  /*1df60*/  ISETP.GT.AND P0, PT, R0, R9, PT ;  /* 0x000000090000720c */ /* 0x000fe20003f04270 */
[----:B------:R-:W-:-:S12]  /*1df70*/  BRA.DIV ~URZ, `(.L_x_1374) ;  /* 0x000022627f007947 */ /* 0x000fd8000b800000 */
[----:B------:R-:W-:-:S03]  /*1df80*/  VOTE.ANY R12, PT, !P0 ;  /* 0x00000000000c7806 */ /* 0x000fc600040e0100 */
.L_x_1421:
[----:B------:R-:W2:Y:S01]  /*1df90*/  LDL.LU R0, [R1+0x44] ;  /* 0x0000440001007983 */ /* 0x000ea20000300800 */
[----:B------:R-:W2:Y:S02]  /*1dfa0*/  POPC R8, R12 ;  /* 0x0000000c00087309 */ /* 0x000ea40000000000 */
[----:B--2---:R-:W-:-:S05]  /*1dfb0*/  IADD3 R0, R8, R0, RZ ;  /* 0x0000000008007210 */ /* 0x004fca0007ffe0ff */
[----:B------:R2:W-:Y:S01]  /*1dfc0*/  STL [R1+0x44], R0 ;  /* 0x0000440001007387 */ /* 0x0005e20000100800 */
[----:B------:R-:W-:Y:S05]  /*1dfd0*/  BRA.DIV ~URZ, `(.L_x_1375) ;  /* 0x000022527f007947 */ /* 0x000fea000b800000 */
[----:B------:R3:W4:Y:S04]  /*1dfe0*/  SHFL.IDX PT, R10, R6, R8, 0x1f ;  /* 0x00001f08060a7589 */ /* 0x00072800000e0000 */
[----:B------:R3:W1:Y:S02]  /*1dff0*/  SHFL.IDX PT, R7, R7, R8, 0x1f ;  /* 0x00001f0807077589 */ /* 0x00066400000e0000 */
.L_x_1422:
[----:B------:R-:W-:Y:S01]  /*1e000*/  ISETP.NE.AND P0, PT, R12, RZ, PT ;  /* 0x000000ff0c00720c */ /* 0x000fe20003f05270 */
[----:B------:R-:W-:-:S12]  /*1e010*/  BSSY B0, `(.L_x_1376) ;  /* 0x0000005000007945 */ /* 0x000fd80003800000 */
[----:B------:R-:W-:Y:S05]  /*1e020*/  @!P0 BRA `(.L_x_1377) ;  /* 0x0000003000008947 */ /* 0x000fea0003800000 */
[----:B------:R-:W-:Y:S01]  /*1e030*/  IADD3 R3, R8, -0x1, RZ ;  /* 0xffffffff08037810 */ /* 0x000fe20007ffe0ff */
[----:B------:R-:W-:Y:S05]  /*1e040*/  BRA.DIV ~URZ, `(.L_x_1378) ;  /* 0x000022b27f007947 */ /* 0x000fea000b800000 */
[----:B------:R2:W3:Y:S02]  /*1e050*/  SHFL.IDX PT, R13, R4, R3, 0x1f ;  /* 0x00001f03040d7589 */ /* 0x0004e400000e0000 */
.L_x_1377:
[----:B------:R-:W-:Y:S05]  /*1e060*/  BSYNC B0 ;  /* 0x0000000000007941 */ /* 0x000fea0003800000 */
.L_x_1376:
        /* <DEDUP_REMOVED lines=68> */
.L_x_1380:
        /* <DEDUP_REMOVED lines=68> */
.L_x_1381:
[----:B------:R-:W-:Y:S05]  /*1e8f0*/  BSYNC B0 ;  /* 0x0000000000007941 */ /* 0x000fea0003800000 */
.L_x_1379:
[----:B------:R-:W-:-:S04]  /*1e900*/  LOP3.LUT R2, RZ, R2, RZ, 0x33, !PT ;  /* 0x00000002ff027212 */ /* 0x000fc800078e33ff */
[----:B-1----:R-:W-:-:S05]  /*1e910*/  IADD3 R0, R2, R10, RZ ;  /* 0x0000000a02007210 */ /* 0x002fca0007ffe0ff */
[----:B------:R1:W-:Y:S01]  /*1e920*/  STL [R1+0x3c], R0 ;  /* 0x00003c0001007387 */ /* 0x0003e20000100800 */
[----:B------:R-:W-:Y:S05]  /*1e930*/  BRA `(.L_x_1382) ;  /* 0x0000005000007947 */ /* 0x000fea0003800000 */
.L_x_1370:
[----:B------:R-:W-:Y:S01]  /*1e940*/  MOV R0, c[0x0][0x53c] ;  /* 0x00014f0000007a02 */ /* 0x000fe20000000f00 */
[----:B------:R2:W-:Y:S04]  /*1e950*/  STL [R1+0x38], R9 ;  /* 0x0000380901007387 */ /* 0x0005e80000100800 */
[----:B------:R2:W-:Y:S04]  /*1e960*/  STL [R1+0x3c], RZ ;  /* 0x00003cff01007387 */ /* 0x0005e80000100800 */
[----:B------:R2:W-:Y:S04]  /*1e970*/  STL [R1+0x40], RZ ;  /* 0x000040ff01007387 */ /* 0x0005e80000100800 */
[----:B------:R2:W-:Y:S02]  /*1e980*/  STL [R1+0x44], R0 ;  /* 0x0000440001007387 */ /* 0x0005e40000100800 */
.L_x_1382:
[----:B------:R-:W-:Y:S05]  /*1e990*/  BSYNC B1 ;  /* 0x0000000000017941 */ /* 0x000fea0003800000 */
.L_x_1368:
        /* <DEDUP_REMOVED lines=9> */
.L_x_1363:
[----:B--2---:R-:W2:Y:S02]  /*1ea30*/  LDL R0, [R1+0x44] ;  /* 0x0000440001007983 */ /* 0x004ea40000100800 */
[----:B--2---:R-:W-:-:S13]  /*1ea40*/  ISETP.GE.AND P0, PT, R0, c[0x0][0x53c], PT ;  /* 0x00014f0000007a0c */ /* 0x004fda0003f06270 */
[----:B-1----:R-:W-:Y:S01]  /*1ea50*/  @P0 CALL.REL.NOINC `(.L_x_1383) ;  /* 0x0000001000000944 */ /* 0x002fe20003c00000 */
[----:B------:R-:W-:Y:S05]  /*1ea60*/  BRA `(.L_x_1384) ;  /* 0xfffe355000007947 */ /* 0x000fea000383ffff */
.L_x_1383:
[----:B------:R-:W-:Y:S05]  /*1ea70*/  EXIT ;  /* 0x000000000000794d */ /* 0x000fea0003800000 */
.L_x_1199:
[----:B------:R-:W-:Y:S01]  /*1ea80*/  IMAD.MOV.U32 R0, RZ, RZ, R5 ;  /* 0x000000ffff007224 */ /* 0x000fe200078e0005 */
[----:B------:R-:W-:Y:S02]  /*1ea90*/  MOV R2, 0x1 ;  /* 0x0000000100027802 */ /* 0x000fe40000000f00 */
[----:B------:R-:W-:Y:S02]  /*1eaa0*/  MOV R3, 0x1eac0 ;  /* 0x0001eac000037802 */ /* 0x000fe40000000f00 */
[----:B------:R-:W-:Y:S05]  /*1eab0*/  CALL.REL.NOINC `($__internal_24_$__cuda_sm70_shflsync_up_p) ;  /* 0x0000193000007944 */ /* 0x000fea0003c00000 */
[----:B------:R-:W-:Y:S01]  /*1eac0*/  MOV R0, R4 ;  /* 0x0000000400007202 */ /* 0x000fe20000000f00 */
[----:B------:R-:W-:Y:S05]  /*1ead0*/  BRA `(.L_x_1385) ;  /* 0xfffe198000007947 */ /* 0x000fea000383ffff */
.L_x_1200:
[----:B------:R-:W-:Y:S01]  /*1eae0*/  IMAD.MOV.U32 R0, RZ, RZ, R5 ;  /* 0x000000ffff007224 */ /* 0x000fe200078e0005 */
[----:B------:R-:W-:Y:S02]  /*1eaf0*/  MOV R2, 0x2 ;  /* 0x0000000200027802 */ /* 0x000fe40000000f00 */
[----:B------:R-:W-:Y:S02]  /*1eb00*/  MOV R3, 0x1eb20 ;  /* 0x0001eb2000037802 */ /* 0x000fe40000000f00 */
[----:B------:R-:W-:Y:S05]  /*1eb10*/  CALL.REL.NOINC `($__internal_24_$__cuda_sm70_shflsync_up_p) ;  /* 0x000018d000007944 */ /* 0x000fea0003c00000 */
[----:B------:R-:W-:Y:S01]  /*1eb20*/  SEL R0, R4, RZ, P4 ;  /* 0x000000ff04007207 */ /* 0x000fe20002000000 */
[----:B------:R-:W-:Y:S01]  /*1eb30*/  IMAD.MOV.U32 R2, RZ, RZ, 0x4 ;  /* 0x00000004ff027424 */ /* 0x000fe200078e00ff */
[----:B------:R-:W-:-:S03]  /*1eb40*/  MOV R3, 0x1eb70 ;  /* 0x0001eb7000037802 */ /* 0x000fc60000000f00 */
[----:B------:R-:W-:Y:S02]  /*1eb50*/  IMAD.IADD R0, R5, 0x1, R0 ;  /* 0x0000000105007824 */ /* 0x000fe400078e0200 */
        /* <DEDUP_REMOVED lines=14> */
[----:B------:R-:W-:Y:S01]  /*1ec40*/  IMAD.IADD R4, R0, 0x1, R4 ;  /* 0x0000000100047824 */ /* 0x000fe200078e0204 */
[----:B------:R-:W-:-:S03]  /*1ec50*/  MOV R0, 0x1f ;  /* 0x0000001f00007802 */ /* 0x000fc60000000f00 */
[----:B------:R-:W-:Y:S02]  /*1ec60*/  IMAD.MOV.U32 R5, RZ, RZ, R4 ;  /* 0x000000ffff057224 */ /* 0x000fe400078e0004 */
[----:B------:R-:W-:Y:S05]  /*1ec70*/  CALL.REL.NOINC `($__internal_23_$__cuda_sm70_shflsync_idx_p) ;  /* 0x0000172000007944 */ /* 0x000fea0003c00000 */
[----:B------:R-:W-:Y:S05]  /*1ec80*/  BRA `(.L_x_1386) ;  /* 0xfffe18d000007947 */ /* 0x000fea000383ffff */
.L_x_1202:
[----:B------:R-:W-:Y:S02]  /*1ec90*/  SEL R0, RZ, 0x1, P0 ;  /* 0x00000001ff007807 */ /* 0x000fe40000000000 */
[----:B------:R-:W-:Y:S02]  /*1eca0*/  MOV R2, 0x1ecc0 ;  /* 0x0001ecc000027802 */ /* 0x000fe40000000f00 */
[----:B------:R-:W-:Y:S05]  /*1ecb0*/  CALL.REL.NOINC `($__internal_25_$__cuda_sm70_votesync_ballot) ;  /* 0x000017a000007944 */ /* 0x000fea0003c00000 */
[----:B------:R-:W-:Y:S01]  /*1ecc0*/  MOV R10, R0 ;  /* 0x00000000000a7202 */ /* 0x000fe20000000f00 */
[----:B------:R-:W-:Y:S05]  /*1ecd0*/  BRA `(.L_x_1387) ;  /* 0xfffe191000007947 */ /* 0x000fea000383ffff */
.L_x_1203:
[----:B------:R-:W-:Y:S01]  /*1ece0*/  IMAD.MOV.U32 R5, RZ, RZ, R9 ;  /* 0x000000ffff057224 */ /* 0x000fe200078e0009 */
[----:B------:R-:W-:Y:S01]  /*1ecf0*/  MOV R3, R7 ;  /* 0x0000000700037202 */ /* 0x000fe20000000f00 */
[----:B-1----:R-:W-:Y:S01]  /*1ed00*/  IMAD.MOV.U32 R0, RZ, RZ, 0x1f ;  /* 0x0000001fff007424 */ /* 0x002fe200078e00ff */
[----:B------:R-:W-:Y:S02]  /*1ed10*/  MOV R2, 0x1ed30 ;  /* 0x0001ed3000027802 */ /* 0x000fe40000000f00 */
[----:B------:R-:W-:Y:S05]  /*1ed20*/  CALL.REL.NOINC `($__internal_23_$__cuda_sm70_shflsync_idx_p) ;  /* 0x0000167000007944 */ /* 0x000fea0003c00000 */
[----:B------:R-:W-:Y:S01]  /*1ed30*/  IMAD.MOV.U32 R12, RZ, RZ, R0 ;  /* 0x000000ffff0c7224 */ /* 0x000fe200078e0000 */
[----:B------:R-:W-:Y:S01]  /*1ed40*/  MOV R5, R8 ;  /* 0x0000000800057202 */ /* 0x000fe20000000f00 */
[----:B------:R-:W-:Y:S01]  /*1ed50*/  IMAD.MOV.U32 R6, RZ, RZ, RZ ;  /* 0x000000ffff067224 */ /* 0x000fe200078e00ff */
[----:B------:R-:W-:Y:S01]  /*1ed60*/  MOV R3, R7 ;  /* 0x0000000700037202 */ /* 0x000fe20000000f00 */
[----:B------:R-:W-:Y:S01]  /*1ed70*/  IMAD.MOV.U32 R0, RZ, RZ, 0x1f ;  /* 0x0000001fff007424 */ /* 0x000fe200078e00ff */
[----:B------:R-:W-:-:S02]  /*1ed80*/  MOV R2, 0x1eda0 ;  /* 0x0001eda000027802 */ /* 0x000fc40000000f00 */
[----:B------:R-:W-:Y:S05]  /*1ed90*/  CALL.REL.NOINC `($__internal_23_$__cuda_sm70_shflsync_idx_p) ;  /* 0x0000160000007944 */ /* 0x000fea0003c00000 */
[----:B------:R-:W-:Y:S01]  /*1eda0*/  MOV R9, R0 ;  /* 0x0000000000097202 */ /* 0x000fe20000000f00 */
[----:B------:R-:W-:Y:S05]  /*1edb0*/  BRA `(.L_x_1388) ;  /* 0xfffe18a000007947 */ /* 0x000fea000383ffff */
.L_x_1206:
[----:B------:R-:W-:Y:S01]  /*1edc0*/  IMAD.MOV.U32 R5, RZ, RZ, R4 ;  /* 0x000000ffff057224 */ /* 0x000fe200078e0004 */
[----:B-1----:R-:W-:-:S02]  /*1edd0*/  MOV R0, 0x1f ;  /* 0x0000001f00007802 */ /* 0x002fc40000000f00 */
[----:B------:R-:W-:Y:S02]  /*1ede0*/  MOV R2, 0x1ee00 ;  /* 0x0001ee0000027802 */ /* 0x000fe40000000f00 */
[----:B--234-:R-:W-:Y:S05]  /*1edf0*/  CALL.REL.NOINC `($__internal_23_$__cuda_sm70_shflsync_idx_p) ;  /* 0x000015a000007944 */ /* 0x01cfea0003c00000 */
[----:B------:R-:W-:Y:S01]  /*1ee00*/  MOV R6, R0 ;  /* 0x0000000000067202 */ /* 0x000fe20000000f00 */
[----:B------:R-:W-:Y:S05]  /*1ee10*/  BRA `(.L_x_1205) ;  /* 0xfffe18a000007947 */ /* 0x000fea000383ffff */
.L_x_1247:
[----:B------:R-:W-:Y:S01]  /*1ee20*/  IMAD.MOV.U32 R5, RZ, RZ, R10 ;  /* 0x000000ffff057224 */ /* 0x000fe200078e000a */
[----:B------:R-:W-:Y:S01]  /*1ee30*/  MOV R3, RZ ;  /* 0x000000ff00037202 */ /* 0x000fe20000000f00 */
[----:B------:R-:W-:Y:S01]  /*1ee40*/  IMAD.MOV.U32 R0, RZ, RZ, 0x1c1f ;  /* 0x00001c1fff007424 */ /* 0x000fe200078e00ff */
[----:B-1----:R-:W-:Y:S02]  /*1ee50*/  MOV R2, 0x1ee70 ;  /* 0x0001ee7000027802 */ /* 0x002fe40000000f00 */
[----:B-----5:R-:W-:Y:S05]  /*1ee60*/  CALL.REL.NOINC `($__internal_23_$__cuda_sm70_shflsync_idx_p) ;  /* 0x0000153000007944 */ /* 0x020fea0003c00000 */
[----:B------:R-:W-:Y:S01]  /*1ee70*/  MOV R8, R0 ;  /* 0x0000000000087202 */ /* 0x000fe20000000f00 */
[----:B------:R-:W-:Y:S05]  /*1ee80*/  BRA `(.L_x_1389) ;  /* 0xfffe9a6000007947 */ /* 0x000fea000383ffff */
.L_x_1248:
[----:B------:R-:W-:Y:S01]  /*1ee90*/  IMAD.MOV.U32 R5, RZ, RZ, R11 ;  /* 0x000000ffff057224 */ /* 0x000fe200078e000b */
[----:B------:R-:W-:Y:S01]  /*1eea0*/  MOV R3, RZ ;  /* 0x000000ff00037202 */ /* 0x000fe20000000f00 */
[----:B------:R-:W-:Y:S01]  /*1eeb0*/  IMAD.MOV.U32 R0, RZ, RZ, 0x1c1f ;  /* 0x00001c1fff007424 */ /* 0x000fe200078e00ff */
[----:B-1----:R-:W-:Y:S02]  /*1eec0*/  MOV R2, 0x1eee0 ;  /* 0x0001eee000027802 */ /* 0x002fe40000000f00 */
[----:B--23-5:R-:W-:Y:S05]  /*1eed0*/  CALL.REL.NOINC `($__internal_23_$__cuda_sm70_shflsync_idx_p) ;  /* 0x000014c000007944 */ /* 0x02cfea0003c00000 */
[----:B------:R-:W-:Y:S05]  /*1eee0*/  BRA `(.L_x_1390) ;  /* 0xfffe9a2000007947 */ /* 0x000fea000383ffff */
.L_x_1251:
[----:B-1----:R-:W-:Y:S01]  /*1eef0*/  IMAD.MOV.U32 R5, RZ, RZ, R10 ;  /* 0x000000ffff057224 */ /* 0x002fe200078e000a */
[----:B------:R-:W-:Y:S01]  /*1ef00*/  MOV R3, 0x1 ;  /* 0x0000000100037802 */ /* 0x000fe20000000f00 */
[----:B------:R-:W-:Y:S01]  /*1ef10*/  IMAD.MOV.U32 R0, RZ, RZ, 0x1c1f ;  /* 0x00001c1fff007424 */ /* 0x000fe200078e00ff */
[----:B------:R-:W-:-:S02]  /*1ef20*/  MOV R2, 0x1ef40 ;  /* 0x0001ef4000027802 */ /* 0x000fc40000000f00 */
[----:B---345:R-:W-:Y:S05]  /*1ef30*/  CALL.REL.NOINC `($__internal_23_$__cuda_sm70_shflsync_idx_p) ;  /* 0x0000146000007944 */ /* 0x038fea0003c00000 */
[----:B------:R-:W-:Y:S01]  /*1ef40*/  IMAD.MOV.U32 R8, RZ, RZ, R0 ;  /* 0x000000ffff087224 */ /* 0x000fe200078e0000 */
[----:B------:R-:W-:Y:S01]  /*1ef50*/  MOV R3, 0x1 ;  /* 0x0000000100037802 */ /* 0x000fe20000000f00 */
[----:B------:R-:W-:Y:S01]  /*1ef60*/  IMAD.MOV.U32 R5, RZ, RZ, R11 ;  /* 0x000000ffff057224 */ /* 0x000fe200078e000b */
[----:B------:R-:W-:-:S02]  /*1ef70*/  MOV R0, 0x1c1f ;  /* 0x00001c1f00007802 */ /* 0x000fc40000000f00 */
[----:B------:R-:W-:Y:S02]  /*1ef80*/  MOV R2, 0x1efa0 ;  /* 0x0001efa000027802 */ /* 0x000fe40000000f00 */
[----:B------:R-:W-:Y:S05]  /*1ef90*/  CALL.REL.NOINC `($__internal_23_$__cuda_sm70_shflsync_idx_p) ;  /* 0x0000140000007944 */ /* 0x000fea0003c00000 */
[----:B------:R-:W-:Y:S05]  /*1efa0*/  BRA `(.L_x_1391) ;  /* 0xfffe9b2000007947 */ /* 0x000fea000383ffff */
.L_x_1254:
[----:B-1----:R-:W-:Y:S01]  /*1efb0*/  IMAD.MOV.U32 R5, RZ, RZ, R10 ;  /* 0x000000ffff057224 */ /* 0x002fe200078e000a */
[----:B------:R-:W-:Y:S01]  /*1efc0*/  MOV R3, 0x2 ;  /* 0x0000000200037802 */ /* 0x000fe20000000f00 */
[----:B------:R-:W-:Y:S01]  /*1efd0*/  IMAD.MOV.U32 R0, RZ, RZ, 0x1c1f ;  /* 0x00001c1fff007424 */ /* 0x000fe200078e00ff */
[----:B------:R-:W-:Y:S02]  /*1efe0*/  MOV R2, 0x1f000 ;  /* 0x0001f00000027802 */ /* 0x000fe40000000f00 */
[----:B--2345:R-:W-:Y:S05]  /*1eff0*/  CALL.REL.NOINC `($__internal_23_$__cuda_sm70_shflsync_idx_p) ;  /* 0x000013a000007944 */ /* 0x03cfea0003c00000 */
[----:B------:R-:W-:Y:S01]  /*1f000*/  MOV R8, R0 ;  /* 0x0000000000087202 */ /* 0x000fe20000000f00 */
[----:B------:R-:W-:Y:S05]  /*1f010*/  BRA `(.L_x_1392) ;  /* 0xfffe9c5000007947 */ /* 0x000fea000383ffff */
.L_x_1255:
[----:B-1----:R-:W-:Y:S01]  /*1f020*/  IMAD.MOV.U32 R5, RZ, RZ, R11 ;  /* 0x000000ffff057224 */ /* 0x002fe200078e000b */
[----:B------:R-:W-:Y:S01]  /*1f030*/  MOV R3, 0x2 ;  /* 0x0000000200037802 */ /* 0x000fe20000000f00 */
[----:B------:R-:W-:Y:S01]  /*1f040*/  IMAD.MOV.U32 R0, RZ, RZ, 0x1c1f ;  /* 0x00001c1fff007424 */ /* 0x000fe200078e00ff */
[----:B------:R-:W-:Y:S02]  /*1f050*/  MOV R2, 0x1f070 ;  /* 0x0001f07000027802 */ /* 0x000fe40000000f00 */
[----:B--2345:R-:W-:Y:S05]  /*1f060*/  CALL.REL.NOINC `($__internal_23_$__cuda_sm70_shflsync_idx_p) ;  /* 0x0000133000007944 */ /* 0x03cfea0003c00000 */
[----:B------:R-:W-:Y:S05]  /*1f070*/  BRA `(.L_x_1393) ;  /* 0xfffe9c1000007947 */ /* 0x000fea000383ffff */
.L_x_1258:
[----:B--2---:R-:W-:Y:S01]  /*1f080*/  IMAD.MOV.U32 R5, RZ, RZ, R10 ;  /* 0x000000ffff057224 */ /* 0x004fe200078e000a */
[----:B------:R-:W-:Y:S01]  /*1f090*/  MOV R3, 0x3 ;  /* 0x0000000300037802 */ /* 0x000fe20000000f00 */
[----:B---3--:R-:W-:Y:S01]  /*1f0a0*/  IMAD.MOV.U32 R0, RZ, RZ, 0x1c1f ;  /* 0x00001c1fff007424 */ /* 0x008fe200078e00ff */
[----:B------:R-:W-:-:S02]  /*1f0b0*/  MOV R2, 0x1f0d0 ;  /* 0x0001f0d000027802 */ /* 0x000fc40000000f00 */
[----:B-1--45:R-:W-:Y:S05]  /*1f0c0*/  CALL.REL.NOINC `($__internal_23_$__cuda_sm70_shflsync_idx_p) ;  /* 0x000012d000007944 */ /* 0x032fea0003c00000 */
[----:B------:R-:W-:Y:S01]  /*1f0d0*/  IMAD.MOV.U32 R6, RZ, RZ, R0 ;  /* 0x000000ffff067224 */ /* 0x000fe200078e0000 */
[----:B------:R-:W-:Y:S01]  /*1f0e0*/  MOV R3, 0x3 ;  /* 0x0000000300037802 */ /* 0x000fe20000000f00 */
[----:B------:R-:W-:Y:S01]  /*1f0f0*/  IMAD.MOV.U32 R5, RZ, RZ, R11 ;  /* 0x000000ffff057224 */ /* 0x000fe200078e000b */
[----:B------:R-:W-:-:S02]  /*1f100*/  MOV R0, 0x1c1f ;  /* 0x00001c1f00007802 */ /* 0x000fc40000000f00 */
[----:B------:R-:W-:Y:S02]  /*1f110*/  MOV R2, 0x1f130 ;  /* 0x0001f13000027802 */ /* 0x000fe40000000f00 */
[----:B------:R-:W-:Y:S05]  /*1f120*/  CALL.REL.NOINC `($__internal_23_$__cuda_sm70_shflsync_idx_p) ;  /* 0x0000127000007944 */ /* 0x000fea0003c00000 */
[----:B------:R-:W-:Y:S05]  /*1f130*/  BRA `(.L_x_1394) ;  /* 0xfffe9d0000007947 */ /* 0x000fea000383ffff */
.L_x_1315:
[----:B------:R-:W-:Y:S01]  /*1f140*/  IMAD.MOV.U32 R0, RZ, RZ, R247 ;  /* 0x000000ffff007224 */ /* 0x000fe200078e00f7 */
[----:B------:R-:W-:Y:S02]  /*1f150*/  MOV R3, 0x2 ;  /* 0x0000000200037802 */ /* 0x000fe40000000f00 */
[----:B------:R-:W-:Y:S02]  /*1f160*/  MOV R2, 0x1f180 ;  /* 0x0001f18000027802 */ /* 0x000fe40000000f00 */
[----:B------:R-:W-:Y:S05]  /*1f170*/  CALL.REL.NOINC `($__internal_22_$__cuda_sm70_shflsync_bfly_p) ;  /* 0x000011e000007944 */ /* 0x000fea0003c00000 */
[----:B------:R-:W-:Y:S05]  /*1f180*/  BRA `(.L_x_1395) ;  /* 0xffffa62000007947 */ /* 0x000fea000383ffff */
.L_x_1316:
[----:B------:R-:W-:Y:S01]  /*1f190*/  IMAD.MOV.U32 R0, RZ, RZ, R7 ;  /* 0x000000ffff007224 */ /* 0x000fe200078e0007 */
[----:B------:R-:W-:Y:S02]  /*1f1a0*/  MOV R3, 0x1 ;  /* 0x0000000100037802 */ /* 0x000fe40000000f00 */
[----:B------:R-:W-:Y:S02]  /*1f1b0*/  MOV R2, 0x1f1d0 ;  /* 0x0001f1d000027802 */ /* 0x000fe40000000f00 */
[----:B-1----:R-:W-:Y:S05]  /*1f1c0*/  CALL.REL.NOINC `($__internal_22_$__cuda_sm70_shflsync_bfly_p) ;  /* 0x0000119000007944 */ /* 0x002fea0003c00000 */
[----:B------:R-:W-:Y:S01]  /*1f1d0*/  FADD.FTZ R7, R7, R0 ;  /* 0x0000000007077221 */ /* 0x000fe20000010000 */
[----:B------:R-:W-:Y:S02]  /*1f1e0*/  MOV R0, R246 ;  /* 0x000000f600007202 */ /* 0x000fe40000000f00 */
[----:B------:R-:W-:Y:S02]  /*1f1f0*/  MOV R3, 0x2 ;  /* 0x0000000200037802 */ /* 0x000fe40000000f00 */
[----:B------:R-:W-:-:S02]  /*1f200*/  MOV R2, 0x1f220 ;  /* 0x0001f22000027802 */ /* 0x000fc40000000f00 */
[----:B------:R-:W-:Y:S05]  /*1f210*/  CALL.REL.NOINC `($__internal_22_$__cuda_sm70_shflsync_bfly_p) ;  /* 0x0000114000007944 */ /* 0x000fea0003c00000 */
[----:B------:R-:W-:Y:S01]  /*1f220*/  FADD.FTZ R5, R246, R0 ;  /* 0x00000000f6057221 */ /* 0x000fe20000010000 */
[----:B------:R-:W-:-:S02]  /*1f230*/  MOV R3, 0x1 ;  /* 0x0000000100037802 */ /* 0x000fc40000000f00 */
[----:B------:R-:W-:Y:S02]  /*1f240*/  MOV R2, 0x1f270 ;  /* 0x0001f27000027802 */ /* 0x000fe40000000f00 */
[----:B------:R-:W-:Y:S02]  /*1f250*/  MOV R0, R5 ;  /* 0x0000000500007202 */ /* 0x000fe40000000f00 */
[----:B------:R-:W-:Y:S05]  /*1f260*/  CALL.REL.NOINC `($__internal_22_$__cuda_sm70_shflsync_bfly_p) ;  /* 0x000010f000007944 */ /* 0x000fea0003c00000 */
[----:B------:R-:W-:Y:S01]  /*1f270*/  FADD.FTZ R4, R5, R0 ;  /* 0x0000000005047221 */ /* 0x000fe20000010000 */
[----:B------:R-:W-:Y:S02]  /*1f280*/  MOV R0, R251 ;  /* 0x000000fb00007202 */ /* 0x000fe40000000f00 */
[----:B------:R-:W-:Y:S02]  /*1f290*/  MOV R3, 0x2 ;  /* 0x0000000200037802 */ /* 0x000fe40000000f00 */
[----:B------:R-:W-:Y:S02]  /*1f2a0*/  MOV R2, 0x1f2c0 ;  /* 0x0001f2c000027802 */ /* 0x000fe40000000f00 */
[----:B------:R-:W-:Y:S05]  /*1f2b0*/  CALL.REL.NOINC `($__internal_22_$__cuda_sm70_shflsync_bfly_p) ;  /* 0x000010a000007944 */ /* 0x000fea0003c00000 */
[----:B------:R-:W-:Y:S01]  /*1f2c0*/  FADD.FTZ R6, R251, R0 ;  /* 0x00000000fb067221 */ /* 0x000fe20000010000 */
[----:B------:R-:W-:Y:S02]  /*1f2d0*/  MOV R3, 0x1 ;  /* 0x0000000100037802 */ /* 0x000fe40000000f00 */
[----:B------:R-:W-:-:S02]  /*1f2e0*/  MOV R2, 0x1f310 ;  /* 0x0001f31000027802 */ /* 0x000fc40000000f00 */
        /* <DEDUP_REMOVED lines=9> */
[----:B------:R-:W-:Y:S02]  /*1f380*/  MOV R2, 0x1f3b0 ;  /* 0x0001f3b000027802 */ /* 0x000fe40000000f00 */
[----:B------:R-:W-:-:S02]  /*1f390*/  MOV R0, R5 ;  /* 0x0000000500007202 */ /* 0x000fc40000000f00 */
[----:B------:R-:W-:Y:S05]  /*1f3a0*/  CALL.REL.NOINC `($__internal_22_$__cuda_sm70_shflsync_bfly_p) ;  /* 0x00000fb000007944 */ /* 0x000fea0003c00000 */
[----:B------:R-:W-:Y:S01]  /*1f3b0*/  MOV R8, R0 ;  /* 0x0000000000087202 */ /* 0x000fe20000000f00 */
[----:B------:R-:W-:Y:S05]  /*1f3c0*/  BRA `(.L_x_1396) ;  /* 0xffffa4d000007947 */ /* 0x000fea000383ffff */
.L_x_1323:
[----:B-1234-:R-:W-:Y:S01]  /*1f3d0*/  IMAD.MOV.U32 R5, RZ, RZ, R12 ;  /* 0x000000ffff057224 */ /* 0x01efe200078e000c */
[----:B------:R-:W-:Y:S01]  /*1f3e0*/  MOV R3, RZ ;  /* 0x000000ff00037202 */ /* 0x000fe20000000f00 */
[----:B------:R-:W-:Y:S01]  /*1f3f0*/  IMAD.MOV.U32 R0, RZ, RZ, 0x1c1f ;  /* 0x00001c1fff007424 */ /* 0x000fe200078e00ff */
[----:B------:R-:W-:-:S02]  /*1f400*/  MOV R2, 0x1f420 ;  /* 0x0001f42000027802 */ /* 0x000fc40000000f00 */
[----:B------:R-:W-:Y:S05]  /*1f410*/  CALL.REL.NOINC `($__internal_23_$__cuda_sm70_shflsync_idx_p) ;  /* 0x00000f8000007944 */ /* 0x000fea0003c00000 */
[----:B------:R-:W-:Y:S01]  /*1f420*/  MOV R10, R0 ;  /* 0x00000000000a7202 */ /* 0x000fe20000000f00 */
[----:B------:R-:W-:Y:S05]  /*1f430*/  BRA `(.L_x_1397) ;  /* 0xffffbf4000007947 */ /* 0x000fea000383ffff */
.L_x_1324:
[----:B------:R-:W-:Y:S01]  /*1f440*/  IMAD.MOV.U32 R5, RZ, RZ, R13 ;  /* 0x000000ffff057224 */ /* 0x000fe200078e000d */
[----:B------:R-:W-:Y:S01]  /*1f450*/  MOV R3, RZ ;  /* 0x000000ff00037202 */ /* 0x000fe20000000f00 */
[----:B------:R-:W-:Y:S01]  /*1f460*/  IMAD.MOV.U32 R0, RZ, RZ, 0x1c1f ;  /* 0x00001c1fff007424 */ /* 0x000fe200078e00ff */
[----:B------:R-:W-:-:S02]  /*1f470*/  MOV R2, 0x1f490 ;  /* 0x0001f49000027802 */ /* 0x000fc40000000f00 */
[----:B-12---:R-:W-:Y:S05]  /*1f480*/  CALL.REL.NOINC `($__internal_23_$__cuda_sm70_shflsync_idx_p) ;  /* 0x00000f1000007944 */ /* 0x006fea0003c00000 */
[----:B------:R-:W-:Y:S05]  /*1f490*/  BRA `(.L_x_1398) ;  /* 0xffffbf0000007947 */ /* 0x000fea000383ffff */
.L_x_1327:
[----:B------:R-:W-:Y:S01]  /*1f4a0*/  IMAD.MOV.U32 R5, RZ, RZ, R12 ;  /* 0x000000ffff057224 */ /* 0x000fe200078e000c */
[----:B--2---:R-:W-:Y:S01]  /*1f4b0*/  MOV R3, 0x1 ;  /* 0x0000000100037802 */ /* 0x004fe20000000f00 */
[----:B----4-:R-:W-:Y:S01]  /*1f4c0*/  IMAD.MOV.U32 R0, RZ, RZ, 0x1c1f ;  /* 0x00001c1fff007424 */ /* 0x010fe200078e00ff */
[----:B------:R-:W-:-:S02]  /*1f4d0*/  MOV R2, 0x1f4f0 ;  /* 0x0001f4f000027802 */ /* 0x000fc40000000f00 */
[----:B-1-3--:R-:W-:Y:S05]  /*1f4e0*/  CALL.REL.NOINC `($__internal_23_$__cuda_sm70_shflsync_idx_p) ;  /* 0x00000eb000007944 */ /* 0x00afea0003c00000 */
[----:B------:R-:W-:Y:S01]  /*1f4f0*/  IMAD.MOV.U32 R10, RZ, RZ, R0 ;  /* 0x000000ffff0a7224 */ /* 0x000fe200078e0000 */
[----:B------:R-:W-:Y:S01]  /*1f500*/  MOV R3, 0x1 ;  /* 0x0000000100037802 */ /* 0x000fe20000000f00 */
[----:B------:R-:W-:Y:S01]  /*1f510*/  IMAD.MOV.U32 R5, RZ, RZ, R13 ;  /* 0x000000ffff057224 */ /* 0x000fe200078e000d */
[----:B------:R-:W-:-:S02]  /*1f520*/  MOV R0, 0x1c1f ;  /* 0x00001c1f00007802 */ /* 0x000fc40000000f00 */
[----:B------:R-:W-:Y:S02]  /*1f530*/  MOV R2, 0x1f550 ;  /* 0x0001f55000027802 */ /* 0x000fe40000000f00 */
[----:B------:R-:W-:Y:S05]  /*1f540*/  CALL.REL.NOINC `($__internal_23_$__cuda_sm70_shflsync_idx_p) ;  /* 0x00000e5000007944 */ /* 0x000fea0003c00000 */
[----:B------:R-:W-:Y:S05]  /*1f550*/  BRA `(.L_x_1399) ;  /* 0xffffbfc000007947 */ /* 0x000fea000383ffff */
.L_x_1330:
[----:B------:R-:W-:Y:S01]  /*1f560*/  IMAD.MOV.U32 R5, RZ, RZ, R12 ;  /* 0x000000ffff057224 */ /* 0x000fe200078e000c */
[----:B-1----:R-:W-:Y:S01]  /*1f570*/  MOV R3, 0x2 ;  /* 0x0000000200037802 */ /* 0x002fe20000000f00 */
[----:B----4-:R-:W-:Y:S01]  /*1f580*/  IMAD.MOV.U32 R0, RZ, RZ, 0x1c1f ;  /* 0x00001c1fff007424 */ /* 0x010fe200078e00ff */
[----:B------:R-:W-:Y:S02]  /*1f590*/  MOV R2, 0x1f5b0 ;  /* 0x0001f5b000027802 */ /* 0x000fe40000000f00 */
[----:B--23--:R-:W-:Y:S05]  /*1f5a0*/  CALL.REL.NOINC `($__internal_23_$__cuda_sm70_shflsync_idx_p) ;  /* 0x00000df000007944 */ /* 0x00cfea0003c00000 */
[----:B------:R-:W-:Y:S01]  /*1f5b0*/  MOV R10, R0 ;  /* 0x00000000000a7202 */ /* 0x000fe20000000f00 */
[----:B------:R-:W-:Y:S05]  /*1f5c0*/  BRA `(.L_x_1400) ;  /* 0xffffc0d000007947 */ /* 0x000fea000383ffff */
.L_x_1331:
[----:B------:R-:W-:Y:S01]  /*1f5d0*/  IMAD.MOV.U32 R5, RZ, RZ, R13 ;  /* 0x000000ffff057224 */ /* 0x000fe200078e000d */
[----:B------:R-:W-:Y:S01]  /*1f5e0*/  MOV R3, 0x2 ;  /* 0x0000000200037802 */ /* 0x000fe20000000f00 */
[----:B----4-:R-:W-:Y:S01]  /*1f5f0*/  IMAD.MOV.U32 R0, RZ, RZ, 0x1c1f ;  /* 0x00001c1fff007424 */ /* 0x010fe200078e00ff */
[----:B------:R-:W-:Y:S02]  /*1f600*/  MOV R2, 0x1f620 ;  /* 0x0001f62000027802 */ /* 0x000fe40000000f00 */
[----:B-123--:R-:W-:Y:S05]  /*1f610*/  CALL.REL.NOINC `($__internal_23_$__cuda_sm70_shflsync_idx_p) ;  /* 0x00000d8000007944 */ /* 0x00efea0003c00000 */
[----:B------:R-:W-:Y:S05]  /*1f620*/  BRA `(.L_x_1401) ;  /* 0xffffc09000007947 */ /* 0x000fea000383ffff */
.L_x_1334:
[----:B------:R-:W-:Y:S01]  /*1f630*/  IMAD.MOV.U32 R5, RZ, RZ, R12 ;  /* 0x000000ffff057224 */ /* 0x000fe200078e000c */
[----:B-1----:R-:W-:Y:S01]  /*1f640*/  MOV R3, 0x3 ;  /* 0x0000000300037802 */ /* 0x002fe20000000f00 */
[----:B------:R-:W-:Y:S01]  /*1f650*/  IMAD.MOV.U32 R0, RZ, RZ, 0x1c1f ;  /* 0x00001c1fff007424 */ /* 0x000fe200078e00ff */
[----:B------:R-:W-:-:S02]  /*1f660*/  MOV R2, 0x1f680 ;  /* 0x0001f68000027802 */ /* 0x000fc40000000f00 */
[----:B--234-:R-:W-:Y:S05]  /*1f670*/  CALL.REL.NOINC `($__internal_23_$__cuda_sm70_shflsync_idx_p) ;  /* 0x00000d2000007944 */ /* 0x01cfea0003c00000 */
[----:B------:R-:W-:Y:S01]  /*1f680*/  IMAD.MOV.U32 R6, RZ, RZ, R0 ;  /* 0x000000ffff067224 */ /* 0x000fe200078e0000 */
[----:B------:R-:W-:Y:S01]  /*1f690*/  MOV R3, 0x3 ;  /* 0x0000000300037802 */ /* 0x000fe20000000f00 */
[----:B------:R-:W-:Y:S01]  /*1f6a0*/  IMAD.MOV.U32 R5, RZ, RZ, R13 ;  /* 0x000000ffff057224 */ /* 0x000fe200078e000d */
[----:B------:R-:W-:-:S02]  /*1f6b0*/  MOV R0, 0x1c1f ;  /* 0x00001c1f00007802 */ /* 0x000fc40000000f00 */
[----:B------:R-:W-:Y:S02]  /*1f6c0*/  MOV R2, 0x1f6e0 ;  /* 0x0001f6e000027802 */ /* 0x000fe40000000f00 */
[----:B------:R-:W-:Y:S05]  /*1f6d0*/  CALL.REL.NOINC `($__internal_23_$__cuda_sm70_shflsync_idx_p) ;  /* 0x00000cc000007944 */ /* 0x000fea0003c00000 */
[----:B------:R-:W-:Y:S05]  /*1f6e0*/  BRA `(.L_x_1402) ;  /* 0xffffc16000007947 */ /* 0x000fea000383ffff */
.L_x_1336:
[----:B------:R-:W-:Y:S01]  /*1f6f0*/  IMAD.MOV.U32 R5, RZ, RZ, R17 ;  /* 0x000000ffff057224 */ /* 0x000fe200078e0011 */
[----:B------:R-:W-:Y:S01]  /*1f700*/  MOV R3, RZ ;  /* 0x000000ff00037202 */ /* 0x000fe20000000f00 */
[----:B------:R-:W-:Y:S01]  /*1f710*/  IMAD.MOV.U32 R0, RZ, RZ, 0x1c1f ;  /* 0x00001c1fff007424 */ /* 0x000fe200078e00ff */
[----:B------:R-:W-:Y:S02]  /*1f720*/  MOV R2, 0x1f740 ;  /* 0x0001f74000027802 */ /* 0x000fe40000000f00 */
[----:B------:R-:W-:Y:S05]  /*1f730*/  CALL.REL.NOINC `($__internal_23_$__cuda_sm70_shflsync_idx_p) ;  /* 0x00000c6000007944 */ /* 0x000fea0003c00000 */
[----:B------:R-:W-:Y:S01]  /*1f740*/  MOV R4, R0 ;  /* 0x0000000000047202 */ /* 0x000fe20000000f00 */
[----:B------:R-:W-:Y:S05]  /*1f750*/  BRA `(.L_x_1403) ;  /* 0xffffc47000007947 */ /* 0x000fea000383ffff */
.L_x_1337:
[----:B------:R-:W-:Y:S01]  /*1f760*/  IMAD.MOV.U32 R5, RZ, RZ, R25 ;  /* 0x000000ffff057224 */ /* 0x000fe200078e0019 */
[----:B------:R-:W-:Y:S01]  /*1f770*/  MOV R3, RZ ;  /* 0x000000ff00037202 */ /* 0x000fe20000000f00 */
[----:B------:R-:W-:Y:S01]  /*1f780*/  IMAD.MOV.U32 R0, RZ, RZ, 0x1c1f ;  /* 0x00001c1fff007424 */ /* 0x000fe200078e00ff */
[----:B------:R-:W-:Y:S02]  /*1f790*/  MOV R2, 0x1f7b0 ;  /* 0x0001f7b000027802 */ /* 0x000fe40000000f00 */
[----:B-12---:R-:W-:Y:S05]  /*1f7a0*/  CALL.REL.NOINC `($__internal_23_$__cuda_sm70_shflsync_idx_p) ;  /* 0x00000bf000007944 */ /* 0x006fea0003c00000 */
[----:B------:R-:W-:Y:S05]  /*1f7b0*/  BRA `(.L_x_1404) ;  /* 0xffffc43000007947 */ /* 0x000fea000383ffff */
.L_x_1340:
[----:B------:R-:W-:Y:S01]  /*1f7c0*/  IMAD.MOV.U32 R5, RZ, RZ, R17 ;  /* 0x000000ffff057224 */ /* 0x000fe200078e0011 */
[----:B----4-:R-:W-:Y:S01]  /*1f7d0*/  MOV R3, 0x1 ;  /* 0x0000000100037802 */ /* 0x010fe20000000f00 */
[----:B------:R-:W-:Y:S01]  /*1f7e0*/  IMAD.MOV.U32 R0, RZ, RZ, 0x1c1f ;  /* 0x00001c1fff007424 */ /* 0x000fe200078e00ff */
[----:B------:R-:W-:-:S02]  /*1f7f0*/  MOV R2, 0x1f810 ;  /* 0x0001f81000027802 */ /* 0x000fc40000000f00 */
[----:B-123--:R-:W-:Y:S05]  /*1f800*/  CALL.REL.NOINC `($__internal_23_$__cuda_sm70_shflsync_idx_p) ;  /* 0x00000b9000007944 */ /* 0x00efea0003c00000 */
[----:B------:R-:W-:Y:S01]  /*1f810*/  IMAD.MOV.U32 R4, RZ, RZ, R0 ;  /* 0x000000ffff047224 */ /* 0x000fe200078e0000 */
[----:B------:R-:W-:Y:S01]  /*1f820*/  MOV R3, 0x1 ;  /* 0x0000000100037802 */ /* 0x000fe20000000f00 */
[----:B------:R-:W-:Y:S01]  /*1f830*/  IMAD.MOV.U32 R5, RZ, RZ, R25 ;  /* 0x000000ffff057224 */ /* 0x000fe200078e0019 */
[----:B------:R-:W-:-:S02]  /*1f840*/  MOV R0, 0x1c1f ;  /* 0x00001c1f00007802 */ /* 0x000fc40000000f00 */
[----:B------:R-:W-:Y:S02]  /*1f850*/  MOV R2, 0x1f870 ;  /* 0x0001f87000027802 */ /* 0x000fe40000000f00 */
[----:B------:R-:W-:Y:S05]  /*1f860*/  CALL.REL.NOINC `($__internal_23_$__cuda_sm70_shflsync_idx_p) ;  /* 0x00000b3000007944 */ /* 0x000fea0003c00000 */
[----:B------:R-:W-:Y:S05]  /*1f870*/  BRA `(.L_x_1405) ;  /* 0xffffc85000007947 */ /* 0x000fea000383ffff */
.L_x_1343:
[----:B------:R-:W-:Y:S01]  /*1f880*/  IMAD.MOV.U32 R5, RZ, RZ, R17 ;  /* 0x000000ffff057224 */ /* 0x000fe200078e0011 */
[----:B----4-:R-:W-:Y:S01]  /*1f890*/  MOV R3, 0x2 ;  /* 0x0000000200037802 */ /* 0x010fe20000000f00 */
[----:B------:R-:W-:Y:S01]  /*1f8a0*/  IMAD.MOV.U32 R0, RZ, RZ, 0x1c1f ;  /* 0x00001c1fff007424 */ /* 0x000fe200078e00ff */
[----:B------:R-:W-:Y:S02]  /*1f8b0*/  MOV R2, 0x1f8d0 ;  /* 0x0001f8d000027802 */ /* 0x000fe40000000f00 */
[----:B-123--:R-:W-:Y:S05]  /*1f8c0*/  CALL.REL.NOINC `($__internal_23_$__cuda_sm70_shflsync_idx_p) ;  /* 0x00000ad000007944 */ /* 0x00efea0003c00000 */
[----:B------:R-:W-:Y:S01]  /*1f8d0*/  MOV R4, R0 ;  /* 0x0000000000047202 */ /* 0x000fe20000000f00 */
[----:B------:R-:W-:Y:S05]  /*1f8e0*/  BRA `(.L_x_1406) ;  /* 0xffffcb4000007947 */ /* 0x000fea000383ffff */
.L_x_1344:
[----:B------:R-:W-:Y:S01]  /*1f8f0*/  IMAD.MOV.U32 R5, RZ, RZ, R25 ;  /* 0x000000ffff057224 */ /* 0x000fe200078e0019 */
[----:B----4-:R-:W-:Y:S01]  /*1f900*/  MOV R3, 0x2 ;  /* 0x0000000200037802 */ /* 0x010fe20000000f00 */
[----:B------:R-:W-:Y:S01]  /*1f910*/  IMAD.MOV.U32 R0, RZ, RZ, 0x1c1f ;  /* 0x00001c1fff007424 */ /* 0x000fe200078e00ff */
[----:B------:R-:W-:Y:S02]  /*1f920*/  MOV R2, 0x1f940 ;  /* 0x0001f94000027802 */ /* 0x000fe40000000f00 */
[----:B-123--:R-:W-:Y:S05]  /*1f930*/  CALL.REL.NOINC `($__internal_23_$__cuda_sm70_shflsync_idx_p) ;  /* 0x00000a6000007944 */ /* 0x00efea0003c00000 */
[----:B------:R-:W-:Y:S05]  /*1f940*/  BRA `(.L_x_1407) ;  /* 0xffffcb0000007947 */ /* 0x000fea000383ffff */
.L_x_1347:
[----:B------:R-:W-:Y:S01]  /*1f950*/  IMAD.MOV.U32 R5, RZ, RZ, R17 ;  /* 0x000000ffff057224 */ /* 0x000fe200078e0011 */
[----:B--2---:R-:W-:Y:S01]  /*1f960*/  MOV R3, 0x3 ;  /* 0x0000000300037802 */ /* 0x004fe20000000f00 */
[----:B-1----:R-:W-:Y:S01]  /*1f970*/  IMAD.MOV.U32 R0, RZ, RZ, 0x1c1f ;  /* 0x00001c1fff007424 */ /* 0x002fe200078e00ff */
[----:B------:R-:W-:-:S02]  /*1f980*/  MOV R2, 0x1f9a0 ;  /* 0x0001f9a000027802 */ /* 0x000fc40000000f00 */
[----:B---34-:R-:W-:Y:S05]  /*1f990*/  CALL.REL.NOINC `($__internal_23_$__cuda_sm70_shflsync_idx_p) ;  /* 0x00000a0000007944 */ /* 0x018fea0003c00000 */
[----:B------:R-:W-:Y:S01]  /*1f9a0*/  IMAD.MOV.U32 R4, RZ, RZ, R0 ;  /* 0x000000ffff047224 */ /* 0x000fe200078e0000 */
[----:B------:R-:W-:Y:S01]  /*1f9b0*/  MOV R3, 0x3 ;  /* 0x0000000300037802 */ /* 0x000fe20000000f00 */
[----:B------:R-:W-:Y:S01]  /*1f9c0*/  IMAD.MOV.U32 R5, RZ, RZ, R25 ;  /* 0x000000ffff057224 */ /* 0x000fe200078e0019 */
[----:B------:R-:W-:-:S02]  /*1f9d0*/  MOV R0, 0x1c1f ;  /* 0x00001c1f00007802 */ /* 0x000fc40000000f00 */
[----:B------:R-:W-:Y:S02]  /*1f9e0*/  MOV R2, 0x1fa00 ;  /* 0x0001fa0000027802 */ /* 0x000fe40000000f00 */
[----:B------:R-:W-:Y:S05]  /*1f9f0*/  CALL.REL.NOINC `($__internal_23_$__cuda_sm70_shflsync_idx_p) ;  /* 0x000009a000007944 */ /* 0x000fea0003c00000 */
[----:B------:R-:W-:Y:S05]  /*1fa00*/  BRA `(.L_x_1408) ;  /* 0xffffcdd000007947 */ /* 0x000fea000383ffff */
.L_x_1351:
[----:B------:R-:W-:Y:S01]  /*1fa10*/  IMAD.MOV.U32 R5, RZ, RZ, R9 ;  /* 0x000000ffff057224 */ /* 0x000fe200078e0009 */
[----:B------:R-:W-:Y:S01]  /*1fa20*/  MOV R3, RZ ;  /* 0x000000ff00037202 */ /* 0x000fe20000000f00 */
[----:B------:R-:W-:Y:S01]  /*1fa30*/  IMAD.MOV.U32 R0, RZ, RZ, 0x1c1f ;  /* 0x00001c1fff007424 */ /* 0x000fe200078e00ff */
[----:B------:R-:W-:Y:S02]  /*1fa40*/  MOV R2, 0x1fa60 ;  /* 0x0001fa6000027802 */ /* 0x000fe40000000f00 */
[----:B------:R-:W-:Y:S05]  /*1fa50*/  CALL.REL.NOINC `($__internal_23_$__cuda_sm70_shflsync_idx_p) ;  /* 0x0000094000007944 */ /* 0x000fea0003c00000 */
[----:B------:R-:W-:Y:S01]  /*1fa60*/  MOV R8, R0 ;  /* 0x0000000000087202 */ /* 0x000fe20000000f00 */
[----:B------:R-:W-:Y:S05]  /*1fa70*/  BRA `(.L_x_1409) ;  /* 0xffffd8b000007947 */ /* 0x000fea000383ffff */
.L_x_1352:
[----:B------:R-:W-:Y:S01]  /*1fa80*/  IMAD.MOV.U32 R5, RZ, RZ, R12 ;  /* 0x000000ffff057224 */ /* 0x000fe200078e000c */
[----:B------:R-:W-:Y:S01]  /*1fa90*/  MOV R3, RZ ;  /* 0x000000ff00037202 */ /* 0x000fe20000000f00 */
[----:B------:R-:W-:Y:S01]  /*1faa0*/  IMAD.MOV.U32 R0, RZ, RZ, 0x1c1f ;  /* 0x00001c1fff007424 */ /* 0x000fe200078e00ff */
[----:B------:R-:W-:Y:S02]  /*1fab0*/  MOV R2, 0x1fad0 ;  /* 0x0001fad000027802 */ /* 0x000fe40000000f00 */
[----:B-12---:R-:W-:Y:S05]  /*1fac0*/  CALL.REL.NOINC `($__internal_23_$__cuda_sm70_shflsync_idx_p) ;  /* 0x000008d000007944 */ /* 0x006fea0003c00000 */
[----:B------:R-:W-:Y:S05]  /*1fad0*/  BRA `(.L_x_1410) ;  /* 0xffffd87000007947 */ /* 0x000fea000383ffff */
.L_x_1355:
[----:B--2---:R-:W-:Y:S01]  /*1fae0*/  IMAD.MOV.U32 R5, RZ, RZ, R9 ;  /* 0x000000ffff057224 */ /* 0x004fe200078e0009 */
[----:B------:R-:W-:Y:S01]  /*1faf0*/  MOV R3, 0x1 ;  /* 0x0000000100037802 */ /* 0x000fe20000000f00 */
        /* <DEDUP_REMOVED lines=10> */
.L_x_1358:
[----:B-1----:R-:W-:Y:S01]  /*1fba0*/  IMAD.MOV.U32 R5, RZ, RZ, R9 ;  /* 0x000000ffff057224 */ /* 0x002fe200078e0009 */
[----:B------:R-:W-:Y:S01]  /*1fbb0*/  MOV R3, 0x2 ;  /* 0x0000000200037802 */ /* 0x000fe20000000f00 */
[----:B----4-:R-:W-:Y:S01]  /*1fbc0*/  IMAD.MOV.U32 R0, RZ, RZ, 0x1c1f ;  /* 0x00001c1fff007424 */ /* 0x010fe200078e00ff */
[----:B------:R-:W-:Y:S02]  /*1fbd0*/  MOV R2, 0x1fbf0 ;  /* 0x0001fbf000027802 */ /* 0x000fe40000000f00 */
[----:B--23--:R-:W-:Y:S05]  /*1fbe0*/  CALL.REL.NOINC `($__internal_23_$__cuda_sm70_shflsync_idx_p) ;  /* 0x000007b000007944 */ /* 0x00cfea0003c00000 */
[----:B------:R-:W-:Y:S01]  /*1fbf0*/  MOV R8, R0 ;  /* 0x0000000000087202 */ /* 0x000fe20000000f00 */
[----:B------:R-:W-:Y:S05]  /*1fc00*/  BRA `(.L_x_1412) ;  /* 0xffffda5000007947 */ /* 0x000fea000383ffff */
.L_x_1359:
[----:B------:R-:W-:Y:S01]  /*1fc10*/  IMAD.MOV.U32 R5, RZ, RZ, R12 ;  /* 0x000000ffff057224 */ /* 0x000fe200078e000c */
[----:B------:R-:W-:Y:S01]  /*1fc20*/  MOV R3, 0x2 ;  /* 0x0000000200037802 */ /* 0x000fe20000000f00 */
[----:B----4-:R-:W-:Y:S01]  /*1fc30*/  IMAD.MOV.U32 R0, RZ, RZ, 0x1c1f ;  /* 0x00001c1fff007424 */ /* 0x010fe200078e00ff */
[----:B------:R-:W-:Y:S02]  /*1fc40*/  MOV R2, 0x1fc60 ;  /* 0x0001fc6000027802 */ /* 0x000fe40000000f00 */
[----:B-123--:R-:W-:Y:S05]  /*1fc50*/  CALL.REL.NOINC `($__internal_23_$__cuda_sm70_shflsync_idx_p) ;  /* 0x0000074000007944 */ /* 0x00efea0003c00000 */
[----:B------:R-:W-:Y:S05]  /*1fc60*/  BRA `(.L_x_1413) ;  /* 0xffffda1000007947 */ /* 0x000fea000383ffff */
.L_x_1362:
[----:B-1----:R-:W-:Y:S01]  /*1fc70*/  IMAD.MOV.U32 R5, RZ, RZ, R9 ;  /* 0x000000ffff057224 */ /* 0x002fe200078e0009 */
[----:B------:R-:W-:Y:S01]  /*1fc80*/  MOV R3, 0x3 ;  /* 0x0000000300037802 */ /* 0x000fe20000000f00 */
        /* <DEDUP_REMOVED lines=10> */
.L_x_1364:
[----:B------:R-:W-:Y:S01]  /*1fd30*/  IMAD.MOV.U32 R5, RZ, RZ, R74 ;  /* 0x000000ffff057224 */ /* 0x000fe200078e004a */
[----:B------:R-:W-:Y:S01]  /*1fd40*/  MOV R3, RZ ;  /* 0x000000ff00037202 */ /* 0x000fe20000000f00 */
[----:B------:R-:W-:Y:S01]  /*1fd50*/  IMAD.MOV.U32 R0, RZ, RZ, 0x1f ;  /* 0x0000001fff007424 */ /* 0x000fe200078e00ff */
[----:B------:R-:W-:Y:S02]  /*1fd60*/  MOV R2, 0x1fd80 ;  /* 0x0001fd8000027802 */ /* 0x000fe40000000f00 */
[----:B--2---:R-:W-:Y:S05]  /*1fd70*/  CALL.REL.NOINC `($__internal_23_$__cuda_sm70_shflsync_idx_p) ;  /* 0x0000062000007944 */ /* 0x004fea0003c00000 */
[----:B------:R-:W-:Y:S01]  /*1fd80*/  MOV R9, R0 ;  /* 0x0000000000097202 */ /* 0x000fe20000000f00 */
[----:B------:R-:W-:Y:S05]  /*1fd90*/  BRA `(.L_x_1415) ;  /* 0xffffdcb000007947 */ /* 0x000fea000383ffff */
.L_x_1365:
[----:B------:R-:W-:Y:S01]  /*1fda0*/  IMAD.MOV.U32 R5, RZ, RZ, R74 ;  /* 0x000000ffff057224 */ /* 0x000fe200078e004a */
[----:B------:R-:W-:Y:S01]  /*1fdb0*/  MOV R3, 0x1 ;  /* 0x0000000100037802 */ /* 0x000fe20000000f00 */
[----:B------:R-:W-:Y:S01]  /*1fdc0*/  IMAD.MOV.U32 R0, RZ, RZ, 0x1f ;  /* 0x0000001fff007424 */ /* 0x000fe200078e00ff */
[----:B------:R-:W-:Y:S02]  /*1fdd0*/  MOV R2, 0x1fdf0 ;  /* 0x0001fdf000027802 */ /* 0x000fe40000000f00 */
[----:B-12---:R-:W-:Y:S05]  /*1fde0*/  CALL.REL.NOINC `($__internal_23_$__cuda_sm70_shflsync_idx_p) ;  /* 0x000005b000007944 */ /* 0x006fea0003c00000 */
[----:B------:R-:W-:Y:S01]  /*1fdf0*/  MOV R8, R0 ;  /* 0x0000000000087202 */ /* 0x000fe20000000f00 */
[----:B------:R-:W-:Y:S05]  /*1fe00*/  BRA `(.L_x_1416) ;  /* 0xffffdc6000007947 */ /* 0x000fea000383ffff */
.L_x_1366:
[----:B------:R-:W-:Y:S02]  /*1fe10*/  MOV R2, 0x1 ;  /* 0x0000000100027802 */ /* 0x000fe40000000f00 */
[----:B------:R-:W-:-:S02]  /*1fe20*/  MOV R3, 0x1fe40 ;  /* 0x0001fe4000037802 */ /* 0x000fc40000000f00 */
[----:B-1234-:R-:W-:Y:S05]  /*1fe30*/  CALL.REL.NOINC `($__internal_24_$__cuda_sm70_shflsync_up_p) ;  /* 0x000005b000007944 */ /* 0x01efea0003c00000 */
[----:B------:R-:W-:Y:S05]  /*1fe40*/  BRA `(.L_x_1417) ;  /* 0xffffdd5000007947 */ /* 0x000fea000383ffff */
.L_x_1367:
[----:B------:R-:W-:Y:S02]  /*1fe50*/  MOV R2, 0x2 ;  /* 0x0000000200027802 */ /* 0x000fe40000000f00 */
[----:B------:R-:W-:-:S02]  /*1fe60*/  MOV R3, 0x1fe80 ;  /* 0x0001fe8000037802 */ /* 0x000fc40000000f00 */
[----:B--2-4-:R-:W-:Y:S05]  /*1fe70*/  CALL.REL.NOINC `($__internal_24_$__cuda_sm70_shflsync_up_p) ;  /* 0x0000057000007944 */ /* 0x014fea0003c00000 */
        /* <DEDUP_REMOVED lines=23> */
.L_x_1371:
[----:B------:R-:W-:Y:S02]  /*1fff0*/  MOV R2, 0x1 ;  /* 0x0000000100027802 */ /* 0x000fe40000000f00 */
[----:B------:R-:W-:Y:S02]  /*20000*/  MOV R3, 0x20020 ;  /* 0x0002002000037802 */ /* 0x000fe40000000f00 */
[----:B------:R-:W-:Y:S05]  /*20010*/  CALL.REL.NOINC `($__internal_24_$__cuda_sm70_shflsync_up_p) ;  /* 0x000003d000007944 */ /* 0x000fea0003c00000 */
[----:B------:R-:W-:Y:S01]  /*20020*/  MOV R2, R4 ;  /* 0x0000000400027202 */ /* 0x000fe20000000f00 */
[----:B------:R-:W-:Y:S05]  /*20030*/  BRA `(.L_x_1419) ;  /* 0xffffddc000007947 */ /* 0x000fea000383ffff */
.L_x_1372:
        /* <DEDUP_REMOVED lines=26> */
.L_x_1374:
[----:B------:R-:W-:Y:S02]  /*201e0*/  SEL R0, RZ, 0x1, P0 ;  /* 0x00000001ff007807 */ /* 0x000fe40000000000 */
[----:B------:R-:W-:Y:S02]  /*201f0*/  MOV R2, 0x20210 ;  /* 0x0002021000027802 */ /* 0x000fe40000000f00 */
[----:B-1----:R-:W-:Y:S05]  /*20200*/  CALL.REL.NOINC `($__internal_25_$__cuda_sm70_votesync_ballot) ;  /* 0x0000025000007944 */ /* 0x002fea0003c00000 */
[----:B------:R-:W-:Y:S01]  /*20210*/  MOV R12, R0 ;  /* 0x00000000000c7202 */ /* 0x000fe20000000f00 */
[----:B------:R-:W-:Y:S05]  /*20220*/  BRA `(.L_x_1421) ;  /* 0xffffdd6000007947 */ /* 0x000fea000383ffff */
.L_x_1375:
[----:B------:R-:W-:Y:S01]  /*20230*/  IMAD.MOV.U32 R5, RZ, RZ, R6 ;  /* 0x000000ffff057224 */ /* 0x000fe200078e0006 */
[----:B------:R-:W-:Y:S01]  /*20240*/  MOV R3, R8 ;  /* 0x0000000800037202 */ /* 0x000fe20000000f00 */
[----:B--2---:R-:W-:Y:S01]  /*20250*/  IMAD.MOV.U32 R0, RZ, RZ, 0x1f ;  /* 0x0000001fff007424 */ /* 0x004fe200078e00ff */
[----:B------:R-:W-:Y:S02]  /*20260*/  MOV R2, 0x20280 ;  /* 0x0002028000027802 */ /* 0x000fe40000000f00 */
[----:B-1----:R-:W-:Y:S05]  /*20270*/  CALL.REL.NOINC `($__internal_23_$__cuda_sm70_shflsync_idx_p) ;  /* 0x0000012000007944 */ /* 0x002fea0003c00000 */
[----:B------:R-:W-:Y:S01]  /*20280*/  IMAD.MOV.U32 R10, RZ, RZ, R0 ;  /* 0x000000ffff0a7224 */ /* 0x000fe200078e0000 */
[----:B------:R-:W-:Y:S01]  /*20290*/  MOV R3, R8 ;  /* 0x0000000800037202 */ /* 0x000fe20000000f00 */
[----:B------:R-:W-:Y:S01]  /*202a0*/  IMAD.MOV.U32 R5, RZ, RZ, R7 ;  /* 0x000000ffff057224 */ /* 0x000fe200078e0007 */
[----:B------:R-:W-:Y:S02]  /*202b0*/  MOV R0, 0x1f ;  /* 0x0000001f00007802 */ /* 0x000fe40000000f00 */
[----:B------:R-:W-:-:S02]  /*202c0*/  MOV R2, 0x202e0 ;  /* 0x000202e000027802 */ /* 0x000fc40000000f00 */
[----:B------:R-:W-:Y:S05]  /*202d0*/  CALL.REL.NOINC `($__internal_23_$__cuda_sm70_shflsync_idx_p) ;  /* 0x000000c000007944 */ /* 0x000fea0003c00000 */
[----:B------:R-:W-:Y:S01]  /*202e0*/  MOV R7, R0 ;  /* 0x0000000000077202 */ /* 0x000fe20000000f00 */
[----:B------:R-:W-:Y:S05]  /*202f0*/  BRA `(.L_x_1422) ;  /* 0xffffdd0000007947 */ /* 0x000fea000383ffff */
.L_x_1378:
[----:B------:R-:W-:Y:S01]  /*20300*/  IMAD.MOV.U32 R5, RZ, RZ, R4 ;  /* 0x000000ffff057224 */ /* 0x000fe200078e0004 */
[----:B--2---:R-:W-:-:S02]  /*20310*/  MOV R0, 0x1f ;  /* 0x0000001f00007802 */ /* 0x004fc40000000f00 */
[----:B------:R-:W-:Y:S02]  /*20320*/  MOV R2, 0x20340 ;  /* 0x0002034000027802 */ /* 0x000fe40000000f00 */
[----:B-1-34-:R-:W-:Y:S05]  /*20330*/  CALL.REL.NOINC `($__internal_23_$__cuda_sm70_shflsync_idx_p) ;  /* 0x0000006000007944 */ /* 0x01afea0003c00000 */
[----:B------:R-:W-:Y:S01]  /*20340*/  MOV R13, R0 ;  /* 0x00000000000d7202 */ /* 0x000fe20000000f00 */
[----:B------:R-:W-:Y:S05]  /*20350*/  BRA `(.L_x_1377) ;  /* 0xffffdd0000007947 */ /* 0x000fea000383ffff */
        .weak           $__internal_22_$__cuda_sm70_shflsync_bfly_p
        .type           $__internal_22_$__cuda_sm70_shflsync_bfly_p,@function
        .size           $__internal_22_$__cuda_sm70_shflsync_bfly_p,($__internal_23_$__cuda_sm70_shflsync_idx_p - $__internal_22_$__cuda_sm70_shflsync_bfly_p)
$__internal_22_$__cuda_sm70_shflsync_bfly_p:
[----:B------:R-:W-:Y:S04]  /*20360*/  WARPSYNC R8 ;  /* 0x0000000800007348 */ /* 0x000fe80003800000 */
[----:B------:R1:W2:Y:S02]  /*20370*/  SHFL.BFLY PT, R0, R0, R3, R9 ;  /* 0x0c00000300007389 */ /* 0x0002a400000e0009 */
[----:B-1----:R-:W-:-:S04]  /*20380*/  MOV R3, 0x0 ;  /* 0x0000000000037802 */ /* 0x002fc80000000f00 */
[----:B--2---:R-:W-:Y:S05]  /*20390*/  RET.REL.NODEC R2 `(_ZN7cutlass13device_kernelIN5flash19enable_sm80_to_sm89INS1_16FlashAttnFwdSm80INS1_25CollectiveMainloopFwdSm80ILi4ELi1ELb0EN4cute5tupleIJNS5_1CILi128EEENS7_ILi48EEENS7_ILi96EEEEEELi96ENS_10bfloat16_tEfNS_4arch4Sm80ELb1ELb0ELb1ELb1ELb0ELb1ELb1ELb1EEENS1_21CollectiveEpilogueFwdINS6_IJS8_SA_S9_EEENS6_IJNS7_ILi1EEESI_SI_EEESC_SE_Li128ELb1ELb1ELb1ELb0EEENS1_36VarlenDynamicPersistentTileSchedulerILi128ELi48ELi128ELi128ELb1ELb1ELb0ELb1ELb1ELb1EEEEEEEEEvNT_6ParamsE) ;  /* 0xfffdfc6002007950 */ /* 0x004fea0003c3ffff */
        .weak           $__internal_23_$__cuda_sm70_shflsync_idx_p
        .type           $__internal_23_$__cuda_sm70_shflsync_idx_p,@function
        .size           $__internal_23_$__cuda_sm70_shflsync_idx_p,($__internal_24_$__cuda_sm70_shflsync_up_p - $__internal_23_$__cuda_sm70_shflsync_idx_p)
$__internal_23_$__cuda_sm70_shflsync_idx_p:
[----:B------:R-:W-:-:S04]  /*203a0*/  MOV R75, 0xffffffff ;  /* 0xffffffff004b7802 */ /* 0x000fc80000000f00 */
[----:B------:R-:W-:Y:S04]  /*203b0*/  WARPSYNC R75 ;  /* 0x0000004b00007348 */ /* 0x000fe80003800000 */
[----:B------:R1:W2:Y:S02]  /*203c0*/  SHFL.IDX PT, R0, R5, R3, R0 ;  /* 0x0000000305007389 */ /* 0x0002a400000e0000 */
[----:B-1----:R-:W-:-:S04]  /*203d0*/  MOV R3, 0x0 ;  /* 0x0000000000037802 */ /* 0x002fc80000000f00 */
[----:B--2---:R-:W-:Y:S05]  /*203e0*/  RET.REL.NODEC R2 `(_ZN7cutlass13device_kernelIN5flash19enable_sm80_to_sm89INS1_16FlashAttnFwdSm80INS1_25CollectiveMainloopFwdSm80ILi4ELi1ELb0EN4cute5tupleIJNS5_1CILi128EEENS7_ILi48EEENS7_ILi96EEEEEELi96ENS_10bfloat16_tEfNS_4arch4Sm80ELb1ELb0ELb1ELb1ELb0ELb1ELb1ELb1EEENS1_21CollectiveEpilogueFwdINS6_IJS8_SA_S9_EEENS6_IJNS7_ILi1EEESI_SI_EEESC_SE_Li128ELb1ELb1ELb1ELb0EEENS1_36VarlenDynamicPersistentTileSchedulerILi128ELi48ELi128ELi128ELb1ELb1ELb0ELb1ELb1ELb1EEEEEEEEEvNT_6ParamsE) ;  /* 0xfffdfc1002007950 */ /* 0x004fea0003c3ffff */
        .weak           $__internal_24_$__cuda_sm70_shflsync_up_p
        .type           $__internal_24_$__cuda_sm70_shflsync_up_p,@function
        .size           $__internal_24_$__cuda_sm70_shflsync_up_p,($__internal_25_$__cuda_sm70_votesync_ballot - $__internal_24_$__cuda_sm70_shflsync_up_p)
$__internal_24_$__cuda_sm70_shflsync_up_p:
[----:B------:R-:W-:Y:S02]  /*203f0*/  IMAD.MOV.U32 R4, RZ, RZ, RZ ;  /* 0x000000ffff047224 */ /* 0x000fe400078e00ff */
[----:B------:R-:W-:-:S04]  /*20400*/  IMAD.MOV.U32 R10, RZ, RZ, -0x1 ;  /* 0xffffffffff0a7424 */ /* 0x000fc800078e00ff */
[----:B------:R-:W-:Y:S04]  /*20410*/  WARPSYNC R10 ;  /* 0x0000000a00007348 */ /* 0x000fe80003800000 */
[----:B------:R1:W2:Y:S02]  /*20420*/  SHFL.UP PT, R4, R0, R2, R4 ;  /* 0x0400000200047389 */ /* 0x0002a400000e0004 */
[----:B-1----:R-:W-:Y:S02]  /*20430*/  MOV R2, R3 ;  /* 0x0000000300027202 */ /* 0x002fe40000000f00 */
[----:B------:R-:W-:-:S04]  /*20440*/  MOV R3, 0x0 ;  /* 0x0000000000037802 */ /* 0x000fc80000000f00 */
[----:B--2---:R-:W-:Y:S05]  /*20450*/  RET.REL.NODEC R2 `(_ZN7cutlass13device_kernelIN5flash19enable_sm80_to_sm89INS1_16FlashAttnFwdSm80INS1_25CollectiveMainloopFwdSm80ILi4ELi1ELb0EN4cute5tupleIJNS5_1CILi128EEENS7_ILi48EEENS7_ILi96EEEEEELi96ENS_10bfloat16_tEfNS_4arch4Sm80ELb1ELb0ELb1ELb1ELb0ELb1ELb1ELb1EEENS1_21CollectiveEpilogueFwdINS6_IJS8_SA_S9_EEENS6_IJNS7_ILi1EEESI_SI_EEESC_SE_Li128ELb1ELb1ELb1ELb0EEENS1_36VarlenDynamicPersistentTileSchedulerILi128ELi48ELi128ELi128ELb1ELb1ELb0ELb1ELb1ELb1EEEEEEEEEvNT_6ParamsE) ;  /* 0xfffdfba002007950 */ /* 0x004fea0003c3ffff */
        .weak           $__internal_25_$__cuda_sm70_votesync_ballot
        .type           $__internal_25_$__cuda_sm70_votesync_ballot,@function
        .size           $__internal_25_$__cuda_sm70_votesync_ballot,(.L_x_1454 - $__internal_25_$__cuda_sm70_votesync_ballot)
$__internal_25_$__cuda_sm70_votesync_ballot:
[----:B------:R-:W-:Y:S01]  /*20460*/  ISETP.NE.U32.AND P0, PT, R0, 0x1, PT ;  /* 0x000000010000780c */ /* 0x000fe20003f05070 */
[----:B------:R-:W-:-:S04]  /*20470*/  IMAD.MOV.U32 R3, RZ, RZ, -0x1 ;  /* 0xffffffffff037424 */ /* 0x000fc800078e00ff */
[----:B------:R-:W-:Y:S08]  /*20480*/  WARPSYNC R3 ;  /* 0x0000000300007348 */ /* 0x000ff00003800000 */
[----:B------:R-:W-:-:S04]  /*20490*/  VOTE.ANY R0, PT, !P0 ;  /* 0x0000000000007806 */ /* 0x000fc800040e0100 */
[----:B------:R-:W-:Y:S01]  /*204a0*/  LOP3.LUT R0, R0, R3, RZ, 0xc0, !PT ;  /* 0x0000000300007212 */ /* 0x000fe200078ec0ff */
[----:B------:R-:W-:-:S04]  /*204b0*/  IMAD.MOV.U32 R3, RZ, RZ, 0x0 ;  /* 0x00000000ff037424 */ /* 0x000fc800078e00ff */
[----:B------:R-:W-:Y:S05]  /*204c0*/  RET.REL.NODEC R2 `(_ZN7cutlass13device_kernelIN5flash19enable_sm80_to_sm89INS1_16FlashAttnFwdSm80INS1_25CollectiveMainloopFwdSm80ILi4ELi1ELb0EN4cute5tupleIJNS5_1CILi128EEENS7_ILi48EEENS7_ILi96EEEEEELi96ENS_10bfloat16_tEfNS_4arch4Sm80ELb1ELb0ELb1ELb1ELb0ELb1ELb1ELb1EEENS1_21CollectiveEpilogueFwdINS6_IJS8_SA_S9_EEENS6_IJNS7_ILi1EEESI_SI_EEESC_SE_Li128ELb1ELb1ELb1ELb0EEENS1_36VarlenDynamicPersistentTileSchedulerILi128ELi48ELi128ELi128ELb1ELb1ELb0ELb1ELb1ELb1EEEEEEEEEvNT_6ParamsE) ;  /* 0xfffdfb3002007950 */ /* 0x000fea0003c3ffff */
.L_x_1423:
        /* <DEDUP_REMOVED lines=11> */
.L_x_1454:


//--------------------- .nv.shared._ZN7cutlass13device_kernelIN5flash19enable_sm80_to_sm89INS1_16FlashAttnFwdSm80INS1_25CollectiveMainloopFwdSm80ILi4ELi1ELb0EN4cute5tupleIJNS5_1CILi128EEENS7_ILi64EEENS7_ILi96EEEEEELi96ENS_10bfloat16_tEfNS_4arch4Sm80ELb0ELb0ELb1ELb0ELb0ELb0ELb1ELb1EEENS1_21CollectiveEpilogueFwdINS6_IJS8_SA_S9_EEENS6_IJNS7_ILi1EEESI_SI_EEESC_SE_Li128ELb0ELb1ELb1ELb0EEENS1_19SingleTileSchedulerILb0ELb1ELb1ELi128EEEEEEEEEvNT_6ParamsE --------------------------
	.section	.nv.shared._ZN7cutlass13device_kernelIN5flash19enable_sm80_to_sm89INS1_16FlashAttnFwdSm80INS1_25CollectiveMainloopFwdSm80ILi4ELi1ELb0EN4cute5tupleIJNS5_1CILi128EEENS7_ILi64EEENS7_ILi96EEEEEELi96ENS_10bfloat16_tEfNS_4arch4Sm80ELb0ELb0ELb1ELb0ELb0ELb0ELb1ELb1EEENS1_21CollectiveEpilogueFwdINS6_IJS8_SA_S9_EEENS6_IJNS7_ILi1EEESI_SI_EEESC_SE_Li128ELb0ELb1ELb1ELb0EEENS1_19SingleTileSchedulerILb0ELb1ELb1ELi128EEEEEEEEEvNT_6ParamsE,"aw",@nobits
	.sectionflags	@""
	.align	16


//--------------------- .nv.global                --------------------------
	.section	.nv.global,"aw",@nobits
.nv.global:
	.type		_ZN79_INTERNAL_eeeff583_43_flash_fwd_hdim96_bf16_split_softcap_sm80_cu_a6473388_32134cute1_E,@object
	.size		_ZN79_INTERNAL_eeeff583_43_flash_fwd_hdim96_bf16_split_softcap_sm80_cu_a6473388_32134cute1_E,(_ZN79_INTERNAL_eeeff583_43_flash_fwd_hdim96_bf16_split_softcap_sm80_cu_a6473388_32134cuda3std3__45__cpo6cbeginE - _ZN79_INTERNAL_eeeff583_43_flash_fwd_hdim96_bf16_split_softcap_sm80_cu_a6473388_32134cute1_E)
_ZN79_INTERNAL_eeeff583_43_flash_fwd_hdim96_bf16_split_softcap_sm80_cu_a6473388_32134cute1_E:
	.zero		1
	.type		_ZN79_INTERNAL_eeeff583_43_flash_fwd_hdim96_bf16_split_softcap_sm80_cu_a6473388_32134cuda3std3__45__cpo6cbeginE,@object
	.size		_ZN79_INTERNAL_eeeff583_43_flash_fwd_hdim96_bf16_split_softcap_sm80_cu_a6473388_32134cuda3std3__45__cpo6cbeginE,(_ZN79_INTERNAL_eeeff583_43_flash_fwd_hdim96_bf16_split_softcap_sm80_cu_a6473388_32134cuda3std3__48in_placeE - _ZN79_INTERNAL_eeeff583_43_flash_fwd_hdim96_bf16_split_softcap_sm80_cu_a6473388_32134cuda3std3__45__cpo6cbeginE)
_ZN79_INTERNAL_eeeff583_43_flash_fwd_hdim96_bf16_split_softcap_sm80_cu_a6473388_32134cuda3std3__45__cpo6cbeginE:
	.zero		1
	.type		_ZN79_INTERNAL_eeeff583_43_flash_fwd_hdim96_bf16_split_softcap_sm80_cu_a6473388_32134cuda3std3__48in_placeE,@object
	.size		_ZN79_INTERNAL_eeeff583_43_flash_fwd_hdim96_bf16_split_softcap_sm80_cu_a6473388_32134cuda3std3__48in_placeE,(_ZN79_INTERNAL_eeeff583_43_flash_fwd_hdim96_bf16_split_softcap_sm80_cu_a6473388_32134cuda3std6ranges3__45__cpo9iter_moveE - _ZN79_INTERNAL_eeeff583_43_flash_fwd_hdim96_bf16_split_softcap_sm80_cu_a6473388_32134cuda3std3__48in_placeE)
_ZN79_INTERNAL_eeeff583_43_flash_fwd_hdim96_bf16_split_softcap_sm80_cu_a6473388_32134cuda3std3__48in_placeE:
	.zero		1
	.type		_ZN79_INTERNAL_eeeff583_43_flash_fwd_hdim96_bf16_split_softcap_sm80_cu_a6473388_32134cuda3std6ranges3__45__cpo9iter_moveE,@object
	.size		_ZN79_INTERNAL_eeeff583_43_flash_fwd_hdim96_bf16_split_softcap_sm80_cu_a6473388_32134cuda3std6ranges3__45__cpo9iter_moveE,(_ZN79_INTERNAL_eeeff583_43_flash_fwd_hdim96_bf16_split_softcap_sm80_cu_a6473388_32134cuda3std3__45__cpo5beginE - _ZN79_INTERNAL_eeeff583_43_flash_fwd_hdim96_bf16_split_softcap_sm80_cu_a6473388_32134cuda3std6ranges3__45__cpo9iter_moveE)
_ZN79_INTERNAL_eeeff583_43_flash_fwd_hdim96_bf16_split_softcap_sm80_cu_a6473388_32134cuda3std6ranges3__45__cpo9iter_moveE:
	.zero		1
	.type		_ZN79_INTERNAL_eeeff583_43_flash_fwd_hdim96_bf16_split_softcap_sm80_cu_a6473388_32134cuda3std3__45__cpo5beginE,@object
	.size		_ZN79_INTERNAL_eeeff583_43_flash_fwd_hdim96_bf16_split_softcap_sm80_cu_a6473388_32134cuda3std3__45__cpo5beginE,(_ZN79_INTERNAL_eeeff583_43_flash_fwd_hdim96_bf16_split_softcap_sm80_cu_a6473388_32134cuda3std3__481_GLOBAL__N__eeeff583_43_flash_fwd_hdim96_bf16_split_softcap_sm80_cu_a6473388_32136ignoreE - _ZN79_INTERNAL_eeeff583_43_flash_fwd_hdim96_bf16_split_softcap_sm80_cu_a6473388_32134cuda3std3__45__cpo5beginE)
_ZN79_INTERNAL_eeeff583_43_flash_fwd_hdim96_bf16_split_softcap_sm80_cu_a6473388_32134cuda3std3__45__cpo5beginE:
	.zero		1
	.type		_ZN79_INTERNAL_eeeff583_43_flash_fwd_hdim96_bf16_split_softcap_sm80_cu_a6473388_32134cuda3std3__481_GLOBAL__N__eeeff583_43_flash_fwd_hdim96_bf16_split_softcap_sm80_cu_a6473388_32136ignoreE,@object
	.size		_ZN79_INTERNAL_eeeff583_43_flash_fwd_hdim96_bf16_split_softcap_sm80_cu_a6473388_32134cuda3std3__481_GLOBAL__N__eeeff583_43_flash_fwd_hdim96_bf16_split_softcap_sm80_cu_a6473388_32136ignoreE,(_ZN79_INTERNAL_eeeff583_43_flash_fwd_hdim96_bf16_split_softcap_sm80_cu_a6473388_32134cute7productE - _ZN79_INTERNAL_eeeff583_43_flash_fwd_hdim96_bf16_split_softcap_sm80_cu_a6473388_32134cuda3std3__481_GLOBAL__N__eeeff583_43_flash_fwd_hdim96_bf16_split_softcap_sm80_cu_a6473388_32136ignoreE)
_ZN79_INTERNAL_eeeff583_43_flash_fwd_hdim96_bf16_split_softcap_sm80_cu_a6473388_32134cuda3std3__481_GLOBAL__N__eeeff583_43_flash_fwd_hdim96_bf16_split_softcap_sm80_cu_a6473388_32136ignoreE:
	.zero		1
	.type		_ZN79_INTERNAL_eeeff583_43_flash_fwd_hdim96_bf16_split_softcap_sm80_cu_a6473388_32134cute7productE,@object
	.size		_ZN79_INTERNAL_eeeff583_43_flash_fwd_hdim96_bf16_split_softcap_sm80_cu_a6473388_32134cute7productE,(_ZN79_INTERNAL_eeeff583_43_flash_fwd_hdim96_bf16_split_softcap_sm80_cu_a6473388_32134cuda3std3__45__cpo3endE - _ZN79_INTERNAL_eeeff583_43_flash_fwd_hdim96_bf16_split_softcap_sm80_cu_a6473388_32134cute7productE)
_ZN79_INTERNAL_eeeff583_43_flash_fwd_hdim96_bf16_split_softcap_sm80_cu_a6473388_32134cute7productE:
	.zero		1
	.type		_ZN79_INTERNAL_eeeff583_43_flash_fwd_hdim96_bf16_split_softcap_sm80_cu_a6473388_32134cuda3std3__45__cpo3endE,@object
	.size		_ZN79_INTERNAL_eeeff583_43_flash_fwd_hdim96_bf16_split_softcap_sm80_cu_a6473388_32134cuda3std3__45__cpo3endE,(_ZN79_INTERNAL_eeeff583_43_flash_fwd_hdim96_bf16_split_softcap_sm80_cu_a6473388_32134cuda3std3__419piecewise_constructE - _ZN79_INTERNAL_eeeff583_43_flash_fwd_hdim96_bf16_split_softcap_sm80_cu_a6473388_32134cuda3std3__45__cpo3endE)
_ZN79_INTERNAL_eeeff583_43_flash_fwd_hdim96_bf16_split_softcap_sm80_cu_a6473388_32134cuda3std3__45__cpo3endE:
	.zero		1
	.type		_ZN79_INTERNAL_eeeff583_43_flash_fwd_hdim96_bf16_split_softcap_sm80_cu_a6473388_32134cuda3std3__419piecewise_constructE,@object
	.size		_ZN79_INTERNAL_eeeff583_43_flash_fwd_hdim96_bf16_split_softcap_sm80_cu_a6473388_32134cuda3std3__419piecewise_constructE,(_ZN79_INTERNAL_eeeff583_43_flash_fwd_hdim96_bf16_split_softcap_sm80_cu_a6473388_32134cuda3std3__45__cpo4cendE - _ZN79_INTERNAL_eeeff583_43_flash_fwd_hdim96_bf16_split_softcap_sm80_cu_a6473388_32134cuda3std3__419piecewise_constructE)
_ZN79_INTERNAL_eeeff583_43_flash_fwd_hdim96_bf16_split_softcap_sm80_cu_a6473388_32134cuda3std3__419piecewise_constructE:
	.zero		1
	.type		_ZN79_INTERNAL_eeeff583_43_flash_fwd_hdim96_bf16_split_softcap_sm80_cu_a6473388_32134cuda3std3__45__cpo4cendE,@object
	.size		_ZN79_INTERNAL_eeeff583_43_flash_fwd_hdim96_bf16_split_softcap_sm80_cu_a6473388_32134cuda3std3__45__cpo4cendE,(_ZN79_INTERNAL_eeeff583_43_flash_fwd_hdim96_bf16_split_softcap_sm80_cu_a6473388_32134cuda3std6ranges3__45__cpo4swapE - _ZN79_INTERNAL_eeeff583_43_flash_fwd_hdim96_bf16_split_softcap_sm80_cu_a6473388_32134cuda3std3__45__cpo4cendE)
_ZN79_INTERNAL_eeeff583_43_flash_fwd_hdim96_bf16_split_softcap_sm80_cu_a6473388_32134cuda3std3__45__cpo4cendE:
	.zero		1
	.type		_ZN79_INTERNAL_eeeff583_43_flash_fwd_hdim96_bf16_split_softcap_sm80_cu_a6473388_32134cuda3std6ranges3__45__cpo4swapE,@object
	.size		_ZN79_INTERNAL_eeeff583_43_flash_fwd_hdim96_bf16_split_softcap_sm80_cu_a6473388_32134cuda3std6ranges3__45__cpo4swapE,(.L_7 - _ZN79_INTERNAL_eeeff583_43_flash_fwd_hdim96_bf16_split_softcap_sm80_cu_a6473388_32134cuda3std6ranges3__45__cpo4swapE)
_ZN79_INTERNAL_eeeff583_43_flash_fwd_hdim96_bf16_split_softcap_sm80_cu_a6473388_32134cuda3std6ranges3__45__cpo4swapE:
	.zero		1
.L_7:


//--------------------- .nv.shared._ZN7cutlass13device_kernelIN5flash19enable_sm80_to_sm89INS1_16FlashAttnFwdSm80INS1_25CollectiveMainloopFwdSm80ILi4ELi1ELb0EN4cute5tupleIJNS5_1CILi128EEENS7_ILi48EEENS7_ILi96EEEEEELi96ENS_10bfloat16_tEfNS_4arch4Sm80ELb0ELb0ELb1ELb1ELb0ELb0ELb1ELb1EEENS1_21CollectiveEpilogueFwdINS6_IJS8_SA_S9_EEENS6_IJNS7_ILi1EEESI_SI_EEESC_SE_Li128ELb1ELb1ELb1ELb0EEENS1_36VarlenDynamicPersistentTileSchedulerILi128ELi48ELi128ELi128ELb1ELb1ELb0ELb0ELb1ELb1EEEEEEEEEvNT_6ParamsE --------------------------
	.section	.nv.shared._ZN7cutlass13device_kernelIN5flash19enable_sm80_to_sm89INS1_16FlashAttnFwdSm80INS1_25CollectiveMainloopFwdSm80ILi4ELi1ELb0EN4cute5tupleIJNS5_1CILi128EEENS7_ILi48EEENS7_ILi96EEEEEELi96ENS_10bfloat16_tEfNS_4arch4Sm80ELb0ELb0ELb1ELb1ELb0ELb0ELb1ELb1EEENS1_21CollectiveEpilogueFwdINS6_IJS8_SA_S9_EEENS6_IJNS7_ILi1EEESI_SI_EEESC_SE_Li128ELb1ELb1ELb1ELb0EEENS1_36VarlenDynamicPersistentTileSchedulerILi128ELi48ELi128ELi128ELb1ELb1ELb0ELb0ELb1ELb1EEEEEEEEEvNT_6ParamsE,"aw",@nobits
	.sectionflags	@""
	.align	16


//--------------------- .nv.shared._ZN7cutlass13device_kernelIN5flash19enable_sm80_to_sm89INS1_16FlashAttnFwdSm80INS1_25CollectiveMainloopFwdSm80ILi4ELi1ELb0EN4cute5tupleIJNS5_1CILi128EEENS7_ILi48EEENS7_ILi96EEEEEELi96ENS_10bfloat16_tEfNS_4arch4Sm80ELb0ELb0ELb1ELb1ELb0ELb1ELb1ELb1EEENS1_21CollectiveEpilogueFwdINS6_IJS8_SA_S9_EEENS6_IJNS7_ILi1EEESI_SI_EEESC_SE_Li128ELb1ELb1ELb1ELb0EEENS1_36VarlenDynamicPersistentTileSchedulerILi128ELi48ELi128ELi128ELb1ELb1ELb0ELb0ELb1ELb1EEEEEEEEEvNT_6ParamsE --------------------------
	.section	.nv.shared._ZN7cutlass13device_kernelIN5flash19enable_sm80_to_sm89INS1_16FlashAttnFwdSm80INS1_25CollectiveMainloopFwdSm80ILi4ELi1ELb0EN4cute5tupleIJNS5_1CILi128EEENS7_ILi48EEENS7_ILi96EEEEEELi96ENS_10bfloat16_tEfNS_4arch4Sm80ELb0ELb0ELb1ELb1ELb0ELb1ELb1ELb1EEENS1_21CollectiveEpilogueFwdINS6_IJS8_SA_S9_EEENS6_IJNS7_ILi1EEESI_SI_EEESC_SE_Li128ELb1ELb1ELb1ELb0EEENS1_36VarlenDynamicPersistentTileSchedulerILi128ELi48ELi128ELi128ELb1ELb1ELb0ELb0ELb1ELb1EEEEEEEEEvNT_6ParamsE,"aw",@nobits
	.sectionflags	@""
	.align	16


//--------------------- .nv.shared._ZN7cutlass13device_kernelIN5flash19enable_sm80_to_sm89INS1_16FlashAttnFwdSm80INS1_25CollectiveMainloopFwdSm80ILi4ELi1ELb0EN4cute5tupleIJNS5_1CILi128EEENS7_ILi48EEENS7_ILi96EEEEEELi96ENS_10bfloat16_tEfNS_4arch4Sm80ELb0ELb1ELb1ELb0ELb0ELb0ELb1ELb1EEENS1_21CollectiveEpilogueFwdINS6_IJS8_SA_S9_EEENS6_IJNS7_ILi1EEESI_SI_EEESC_SE_Li128ELb0ELb1ELb1ELb0EEENS1_19SingleTileSchedulerILb0ELb1ELb1ELi128EEEEEEEEEvNT_6ParamsE --------------------------
	.section	.nv.shared._ZN7cutlass13device_kernelIN5flash19enable_sm80_to_sm89INS1_16FlashAttnFwdSm80INS1_25CollectiveMainloopFwdSm80ILi4ELi1ELb0EN4cute5tupleIJNS5_1CILi128EEENS7_ILi48EEENS7_ILi96EEEEEELi96ENS_10bfloat16_tEfNS_4arch4Sm80ELb0ELb1ELb1ELb0ELb0ELb0ELb1ELb1EEENS1_21CollectiveEpilogueFwdINS6_IJS8_SA_S9_EEENS6_IJNS7_ILi1EEESI_SI_EEESC_SE_Li128ELb0ELb1ELb1ELb0EEENS1_19SingleTileSchedulerILb0ELb1ELb1ELi128EEEEEEEEEvNT_6ParamsE,"aw",@nobits
	.sectionflags	@""
	.align	16


//--------------------- .nv.shared._ZN7cutlass13device_kernelIN5flash19enable_sm80_to_sm89INS1_16FlashAttnFwdSm80INS1_25CollectiveMainloopFwdSm80ILi4ELi1ELb0EN4cute5tupleIJNS5_1CILi128EEENS7_ILi48EEENS7_ILi96EEEEEELi96ENS_10bfloat16_tEfNS_4arch4Sm80ELb0ELb1ELb1ELb1ELb0ELb0ELb1ELb1EEENS1_21CollectiveEpilogueFwdINS6_IJS8_SA_S9_EEENS6_IJNS7_ILi1EEESI_SI_EEESC_SE_Li128ELb1ELb1ELb1ELb0EEENS1_36VarlenDynamicPersistentTileSchedulerILi128ELi48ELi128ELi128ELb1ELb1ELb0ELb1ELb0ELb1EEEEEEEEEvNT_6ParamsE --------------------------
	.section	.nv.shared._ZN7cutlass13device_kernelIN5flash19enable_sm80_to_sm89INS1_16FlashAttnFwdSm80INS1_25CollectiveMainloopFwdSm80ILi4ELi1ELb0EN4cute5tupleIJNS5_1CILi128EEENS7_ILi48EEENS7_ILi96EEEEEELi96ENS_10bfloat16_tEfNS_4arch4Sm80ELb0ELb1ELb1ELb1ELb0ELb0ELb1ELb1EEENS1_21CollectiveEpilogueFwdINS6_IJS8_SA_S9_EEENS6_IJNS7_ILi1EEESI_SI_EEESC_SE_Li128ELb1ELb1ELb1ELb0EEENS1_36VarlenDynamicPersistentTileSchedulerILi128ELi48ELi128ELi128ELb1ELb1ELb0ELb1ELb0ELb1EEEEEEEEEvNT_6ParamsE,"aw",@nobits
	.sectionflags	@""
	.align	16


//--------------------- .nv.shared._ZN7cutlass13device_kernelIN5flash19enable_sm80_to_sm89INS1_16FlashAttnFwdSm80INS1_25CollectiveMainloopFwdSm80ILi4ELi1ELb0EN4cute5tupleIJNS5_1CILi128EEENS7_ILi48EEENS7_ILi96EEEEEELi96ENS_10bfloat16_tEfNS_4arch4Sm80ELb0ELb1ELb1ELb1ELb0ELb1ELb1ELb1EEENS1_21CollectiveEpilogueFwdINS6_IJS8_SA_S9_EEENS6_IJNS7_ILi1EEESI_SI_EEESC_SE_Li128ELb1ELb1ELb1ELb0EEENS1_36VarlenDynamicPersistentTileSchedulerILi128ELi48ELi128ELi128ELb1ELb1ELb0ELb1ELb0ELb1EEEEEEEEEvNT_6ParamsE --------------------------
	.section	.nv.shared._ZN7cutlass13device_kernelIN5flash19enable_sm80_to_sm89INS1_16FlashAttnFwdSm80INS1_25CollectiveMainloopFwdSm80ILi4ELi1ELb0EN4cute5tupleIJNS5_1CILi128EEENS7_ILi48EEENS7_ILi96EEEEEELi96ENS_10bfloat16_tEfNS_4arch4Sm80ELb0ELb1ELb1ELb1ELb0ELb1ELb1ELb1EEENS1_21CollectiveEpilogueFwdINS6_IJS8_SA_S9_EEENS6_IJNS7_ILi1EEESI_SI_EEESC_SE_Li128ELb1ELb1ELb1ELb0EEENS1_36VarlenDynamicPersistentTileSchedulerILi128ELi48ELi128ELi128ELb1ELb1ELb0ELb1ELb0ELb1EEEEEEEEEvNT_6ParamsE,"aw",@nobits
	.sectionflags	@""
	.align	16


//--------------------- .nv.shared._ZN7cutlass13device_kernelIN5flash19enable_sm80_to_sm89INS1_16FlashAttnFwdSm80INS1_25CollectiveMainloopFwdSm80ILi4ELi1ELb0EN4cute5tupleIJNS5_1CILi128EEENS7_ILi64EEENS7_ILi96EEEEEELi96ENS_10bfloat16_tEfNS_4arch4Sm80ELb1ELb0ELb1ELb0ELb0ELb0ELb1ELb1EEENS1_21CollectiveEpilogueFwdINS6_IJS8_SA_S9_EEENS6_IJNS7_ILi1EEESI_SI_EEESC_SE_Li128ELb0ELb1ELb1ELb0EEENS1_30DynamicPersistentTileSchedulerILi128ELi128ELb1ELb1ELb0EEEEEEEEEvNT_6ParamsE --------------------------
	.section	.nv.shared._ZN7cutlass13device_kernelIN5flash19enable_sm80_to_sm89INS1_16FlashAttnFwdSm80INS1_25CollectiveMainloopFwdSm80ILi4ELi1ELb0EN4cute5tupleIJNS5_1CILi128EEENS7_ILi64EEENS7_ILi96EEEEEELi96ENS_10bfloat16_tEfNS_4arch4Sm80ELb1ELb0ELb1ELb0ELb0ELb0ELb1ELb1EEENS1_21CollectiveEpilogueFwdINS6_IJS8_SA_S9_EEENS6_IJNS7_ILi1EEESI_SI_EEESC_SE_Li128ELb0ELb1ELb1ELb0EEENS1_30DynamicPersistentTileSchedulerILi128ELi128ELb1ELb1ELb0EEEEEEEEEvNT_6ParamsE,"aw",@nobits
	.sectionflags	@""
	.align	16


//--------------------- .nv.shared._ZN7cutlass13device_kernelIN5flash19enable_sm80_to_sm89INS1_16FlashAttnFwdSm80INS1_25CollectiveMainloopFwdSm80ILi4ELi1ELb0EN4cute5tupleIJNS5_1CILi128EEENS7_ILi48EEENS7_ILi96EEEEEELi96ENS_10bfloat16_tEfNS_4arch4Sm80ELb1ELb0ELb1ELb1ELb0ELb0ELb1ELb1EEENS1_21CollectiveEpilogueFwdINS6_IJS8_SA_S9_EEENS6_IJNS7_ILi1EEESI_SI_EEESC_SE_Li128ELb1ELb1ELb1ELb0EEENS1_36VarlenDynamicPersistentTileSchedulerILi128ELi48ELi128ELi128ELb1ELb1ELb0ELb1ELb1ELb1EEEEEEEEEvNT_6ParamsE --------------------------
	.section	.nv.shared._ZN7cutlass13device_kernelIN5flash19enable_sm80_to_sm89INS1_16FlashAttnFwdSm80INS1_25CollectiveMainloopFwdSm80ILi4ELi1ELb0EN4cute5tupleIJNS5_1CILi128EEENS7_ILi48EEENS7_ILi96EEEEEELi96ENS_10bfloat16_tEfNS_4arch4Sm80ELb1ELb0ELb1ELb1ELb0ELb0ELb1ELb1EEENS1_21CollectiveEpilogueFwdINS6_IJS8_SA_S9_EEENS6_IJNS7_ILi1EEESI_SI_EEESC_SE_Li128ELb1ELb1ELb1ELb0EEENS1_36VarlenDynamicPersistentTileSchedulerILi128ELi48ELi128ELi128ELb1ELb1ELb0ELb1ELb1ELb1EEEEEEEEEvNT_6ParamsE,"aw",@nobits
	.sectionflags	@""
	.align	16


//--------------------- .nv.shared._ZN7cutlass13device_kernelIN5flash19enable_sm80_to_sm89INS1_16FlashAttnFwdSm80INS1_25CollectiveMainloopFwdSm80ILi4ELi1ELb0EN4cute5tupleIJNS5_1CILi128EEENS7_ILi48EEENS7_ILi96EEEEEELi96ENS_10bfloat16_tEfNS_4arch4Sm80ELb1ELb0ELb1ELb1ELb0ELb1ELb1ELb1EEENS1_21CollectiveEpilogueFwdINS6_IJS8_SA_S9_EEENS6_IJNS7_ILi1EEESI_SI_EEESC_SE_Li128ELb1ELb1ELb1ELb0EEENS1_36VarlenDynamicPersistentTileSchedulerILi128ELi48ELi128ELi128ELb1ELb1ELb0ELb1ELb1ELb1EEEEEEEEEvNT_6ParamsE --------------------------
	.section	.nv.shared._ZN7cutlass13device_kernelIN5flash19enable_sm80_to_sm89INS1_16FlashAttnFwdSm80INS1_25CollectiveMainloopFwdSm80ILi4ELi1ELb0EN4cute5tupleIJNS5_1CILi128EEENS7_ILi48EEENS7_ILi96EEEEEELi96ENS_10bfloat16_tEfNS_4arch4Sm80ELb1ELb0ELb1ELb1ELb0ELb1ELb1ELb1EEENS1_21CollectiveEpilogueFwdINS6_IJS8_SA_S9_EEENS6_IJNS7_ILi1EEESI_SI_EEESC_SE_Li128ELb1ELb1ELb1ELb0EEENS1_36VarlenDynamicPersistentTileSchedulerILi128ELi48ELi128ELi128ELb1ELb1ELb0ELb1ELb1ELb1EEEEEEEEEvNT_6ParamsE,"aw",@nobits
	.sectionflags	@""
	.align	16
